def matmul_kernel(
    a_ptr,
    b_ptr,
    c_ptr,
    M,
    N,
    K,
    stride_am,
    stride_ak,
    stride_bk,
    stride_bn,
    stride_cm,
    stride_cn,
    BLOCK_M: tl.constexpr,
    BLOCK_N: tl.constexpr,
    BLOCK_K: tl.constexpr,
    GROUP_M: tl.constexpr,
):
    pid = tl.program_id(axis=0)
    num_pid_m = tl.cdiv(M, BLOCK_M)
    num_pid_n = tl.cdiv(N, BLOCK_N)
    num_pid_in_group = GROUP_M * num_pid_n
    group_id = pid // num_pid_in_group
    first_pid_m = group_id * GROUP_M
    group_size_m = min(num_pid_m - first_pid_m, GROUP_M)
    pid_m = first_pid_m + ((pid % num_pid_in_group) % group_size_m)
    pid_n = (pid % num_pid_in_group) // group_size_m

    offs_am = (pid_m * BLOCK_M + tl.arange(0, BLOCK_M)) % M
    offs_bn = (pid_n * BLOCK_N + tl.arange(0, BLOCK_N)) % N
    offs_k = tl.arange(0, BLOCK_K)
    a_ptrs = a_ptr + offs_am[:, None] * stride_am + offs_k[None, :] * stride_ak
    b_ptrs = b_ptr + offs_k[:, None] * stride_bk + offs_bn[None, :] * stride_bn

    acc = tl.zeros((BLOCK_M, BLOCK_N), dtype=tl.float32)
    for kk in range(0, tl.cdiv(K, BLOCK_K)):
        a = tl.load(a_ptrs, mask=offs_k[None, :] < K - kk * BLOCK_K, other=0.0)
        b = tl.load(b_ptrs, mask=offs_k[:, None] < K - kk * BLOCK_K, other=0.0)
        acc = tl.dot(a, b, acc)
        a_ptrs += BLOCK_K * stride_ak
        b_ptrs += BLOCK_K * stride_bk

    c = acc.to(c_ptr.dtype.element_ty)
    offs_cm = pid_m * BLOCK_M + tl.arange(0, BLOCK_M)
    offs_cn = pid_n * BLOCK_N + tl.arange(0, BLOCK_N)
    c_ptrs = c_ptr + offs_cm[:, None] * stride_cm + offs_cn[None, :] * stride_cn
    mask = (offs_cm[:, None] < M) & (offs_cn[None, :] < N)
    tl.store(c_ptrs, c, mask=mask)

# config = {"BLOCK_K": 32, "BLOCK_M": 256, "BLOCK_N": 256, "GROUP_M": 8, "arch": "sm_100", "dtype": "fp8e5m2", "num_ctas": 1, "num_stages": 3, "num_warps": 1}
# arch = sm_100


// ===== COMPILED SASS (sm_100a) =====

	.target	sm_100a

	.elftype	@"ET_EXEC"


//--------------------- .note.nv.tkinfo           --------------------------
	.section	.note.nv.tkinfo,"",@"SHT_NOTE"
	.sectionflags	@"SHF_NOTE_NV_TKINFO"
	.tkinfo
        /*0018*/ 	.word	0x00000081
        /*0030*/ 	.string	""
        /*0030*/ 	.string	"ptxas-blackwell"
        /*0030*/ 	.string	"Cuda compilation tools, release 12.9, V12.9.86"
        /*0030*/ 	.string	"Build cuda_12.9.r12.9/compiler.36037853_0"
        /*0030*/ 	.string	"-v  -suppress-debug-info  -lineinfo  -arch sm_100a "



//--------------------- .note.nv.cuver            --------------------------
	.section	.note.nv.cuver,"",@"SHT_NOTE"
	.sectionflags	@"SHF_NOTE_NV_CUVER"
        /*0018*/ 	.short	0x0001
        /*001a*/ 	.short	0x0064
        /*001c*/ 	.short	0x0001
        /*001e*/ 	.short	0x0000
        /*0020*/ 	.short	0x0001
        /*0022*/ 	.short	0x0000


//--------------------- .nv.info                  --------------------------
	.section	.nv.info,"",@"SHT_CUDA_INFO"
	.align	4


	//----- nvinfo : EIATTR_REGCOUNT
	.align		4
        /*0000*/ 	.byte	0x04, 0x2f
        /*0002*/ 	.short	(.L_1 - .L_0)
	.align		4
.L_0:
        /*0004*/ 	.word	index@(matmul_kernel)
        /*0008*/ 	.word	0x00000040


	//----- nvinfo : EIATTR_FRAME_SIZE
	.align		4
.L_1:
        /*000c*/ 	.byte	0x04, 0x11
        /*000e*/ 	.short	(.L_3 - .L_2)
	.align		4
.L_2:
        /*0010*/ 	.word	index@(matmul_kernel)
        /*0014*/ 	.word	0x00007670


	//----- nvinfo : EIATTR_MIN_STACK_SIZE
	.align		4
.L_3:
        /*0018*/ 	.byte	0x04, 0x12
        /*001a*/ 	.short	(.L_5 - .L_4)
	.align		4
.L_4:
        /*001c*/ 	.word	index@(matmul_kernel)
        /*0020*/ 	.word	0x00007670
.L_5:


//--------------------- .nv.info.matmul_kernel    --------------------------
	.section	.nv.info.matmul_kernel,"",@"SHT_CUDA_INFO"
	.sectionflags	@""
	.align	4


	//----- nvinfo : EIATTR_CUDA_API_VERSION
	.align		4
        /*0000*/ 	.byte	0x04, 0x37
        /*0002*/ 	.short	(.L_7 - .L_6)
.L_6:
        /*0004*/ 	.word	0x00000081


	//----- nvinfo : EIATTR_KPARAM_INFO
	.align		4
.L_7:
        /*0008*/ 	.byte	0x04, 0x17
        /*000a*/ 	.short	(.L_9 - .L_8)
.L_8:
        /*000c*/ 	.word	0x00000000
        /*0010*/ 	.short	0x000d
        /*0012*/ 	.short	0x0048
        /*0014*/ 	.byte	0x00, 0xf4, 0x21, 0x00


	//----- nvinfo : EIATTR_KPARAM_INFO
	.align		4
.L_9:
        /*0018*/ 	.byte	0x04, 0x17
        /*001a*/ 	.short	(.L_11 - .L_10)
.L_10:
        /*001c*/ 	.word	0x00000000
        /*0020*/ 	.short	0x000c
        /*0022*/ 	.short	0x0040
        /*0024*/ 	.byte	0x00, 0xf4, 0x21, 0x00


	//----- nvinfo : EIATTR_KPARAM_INFO
	.align		4
.L_11:
        /*0028*/ 	.byte	0x04, 0x17
        /*002a*/ 	.short	(.L_13 - .L_12)
.L_12:
        /*002c*/ 	.word	0x00000000
        /*0030*/ 	.short	0x000b
        /*0032*/ 	.short	0x0038
        /*0034*/ 	.byte	0x00, 0xf0, 0x11, 0x00


	//----- nvinfo : EIATTR_KPARAM_INFO
	.align		4
.L_13:
        /*0038*/ 	.byte	0x04, 0x17
        /*003a*/ 	.short	(.L_15 - .L_14)
.L_14:
        /*003c*/ 	.word	0x00000000
        /*0040*/ 	.short	0x000a
        /*0042*/ 	.short	0x0034
        /*0044*/ 	.byte	0x00, 0xf0, 0x11, 0x00


	//----- nvinfo : EIATTR_KPARAM_INFO
	.align		4
.L_15:
        /*0048*/ 	.byte	0x04, 0x17
        /*004a*/ 	.short	(.L_17 - .L_16)
.L_16:
        /*004c*/ 	.word	0x00000000
        /*0050*/ 	.short	0x0009
        /*0052*/ 	.short	0x0030
        /*0054*/ 	.byte	0x00, 0xf0, 0x11, 0x00


	//----- nvinfo : EIATTR_KPARAM_INFO
	.align		4
.L_17:
        /*0058*/ 	.byte	0x04, 0x17
        /*005a*/ 	.short	(.L_19 - .L_18)
.L_18:
        /*005c*/ 	.word	0x00000000
        /*0060*/ 	.short	0x0008
        /*0062*/ 	.short	0x002c
        /*0064*/ 	.byte	0x00, 0xf0, 0x11, 0x00


	//----- nvinfo : EIATTR_KPARAM_INFO
	.align		4
.L_19:
        /*0068*/ 	.byte	0x04, 0x17
        /*006a*/ 	.short	(.L_21 - .L_20)
.L_20:
        /*006c*/ 	.word	0x00000000
        /*0070*/ 	.short	0x0007
        /*0072*/ 	.short	0x0028
        /*0074*/ 	.byte	0x00, 0xf0, 0x11, 0x00


	//----- nvinfo : EIATTR_KPARAM_INFO
	.align		4
.L_21:
        /*0078*/ 	.byte	0x04, 0x17
        /*007a*/ 	.short	(.L_23 - .L_22)
.L_22:
        /*007c*/ 	.word	0x00000000
        /*0080*/ 	.short	0x0006
        /*0082*/ 	.short	0x0024
        /*0084*/ 	.byte	0x00, 0xf0, 0x11, 0x00


	//----- nvinfo : EIATTR_KPARAM_INFO
	.align		4
.L_23:
        /*0088*/ 	.byte	0x04, 0x17
        /*008a*/ 	.short	(.L_25 - .L_24)
.L_24:
        /*008c*/ 	.word	0x00000000
        /*0090*/ 	.short	0x0005
        /*0092*/ 	.short	0x0020
        /*0094*/ 	.byte	0x00, 0xf0, 0x11, 0x00


	//----- nvinfo : EIATTR_KPARAM_INFO
	.align		4
.L_25:
        /*0098*/ 	.byte	0x04, 0x17
        /*009a*/ 	.short	(.L_27 - .L_26)
.L_26:
        /*009c*/ 	.word	0x00000000
        /*00a0*/ 	.short	0x0004
        /*00a2*/ 	.short	0x001c
        /*00a4*/ 	.byte	0x00, 0xf0, 0x11, 0x00


	//----- nvinfo : EIATTR_KPARAM_INFO
	.align		4
.L_27:
        /*00a8*/ 	.byte	0x04, 0x17
        /*00aa*/ 	.short	(.L_29 - .L_28)
.L_28:
        /*00ac*/ 	.word	0x00000000
        /*00b0*/ 	.short	0x0003
        /*00b2*/ 	.short	0x0018
        /*00b4*/ 	.byte	0x00, 0xf0, 0x11, 0x00


	//----- nvinfo : EIATTR_KPARAM_INFO
	.align		4
.L_29:
        /*00b8*/ 	.byte	0x04, 0x17
        /*00ba*/ 	.short	(.L_31 - .L_30)
.L_30:
        /*00bc*/ 	.word	0x00000000
        /*00c0*/ 	.short	0x0002
        /*00c2*/ 	.short	0x0010
        /*00c4*/ 	.byte	0x00, 0xf4, 0x21, 0x00


	//----- nvinfo : EIATTR_KPARAM_INFO
	.align		4
.L_31:
        /*00c8*/ 	.byte	0x04, 0x17
        /*00ca*/ 	.short	(.L_33 - .L_32)
.L_32:
        /*00cc*/ 	.word	0x00000000
        /*00d0*/ 	.short	0x0001
        /*00d2*/ 	.short	0x0008
        /*00d4*/ 	.byte	0x00, 0xf4, 0x21, 0x00


	//----- nvinfo : EIATTR_KPARAM_INFO
	.align		4
.L_33:
        /*00d8*/ 	.byte	0x04, 0x17
        /*00da*/ 	.short	(.L_35 - .L_34)
.L_34:
        /*00dc*/ 	.word	0x00000000
        /*00e0*/ 	.short	0x0000
        /*00e2*/ 	.short	0x0000
        /*00e4*/ 	.byte	0x00, 0xf4, 0x21, 0x00


	//----- nvinfo : EIATTR_SPARSE_MMA_MASK
	.align		4
.L_35:
        /*00e8*/ 	.byte	0x03, 0x50
        /*00ea*/ 	.short	0x0000


	//----- nvinfo : EIATTR_MAXREG_COUNT
	.align		4
        /*00ec*/ 	.byte	0x03, 0x1b
        /*00ee*/ 	.short	0x00ff


	//----- nvinfo : EIATTR_NUM_BARRIERS
	.align		4
        /*00f0*/ 	.byte	0x02, 0x4c
        /*00f2*/ 	.byte	0x01
	.zero		1


	//----- nvinfo : EIATTR_ANNOTATIONS
	.align		4
        /*00f4*/ 	.byte	0x04, 0x55
        /*00f6*/ 	.short	(.L_37 - .L_36)


	//   ....[0]....
.L_36:
        /*00f8*/ 	.word	0x00000001
        /*00fc*/ 	.byte	0x90, 0x00, 0x00, 0x00, 0x01, 0x00, 0x00, 0x00, 0xd0, 0x00, 0x00, 0x00, 0x01, 0x00, 0x00, 0x00
        /* <DEDUP_REMOVED lines=3806> */
        /*eeec*/ 	.byte	0x90, 0xfc, 0x02, 0x00


	//----- nvinfo : EIATTR_COOP_GROUP_MASK_REGIDS
	.align		4
.L_37:
        /*eef0*/ 	.byte	0x04, 0x29
        /*eef2*/ 	.short	(.L_39 - .L_38)


	//   ....[0]....
.L_38:
        /*eef4*/ 	.word	0xffffffff


	//   ....[1]....
        /*eef8*/ 	.word	0xffffffff


	//   ....[2]....
        /*eefc*/ 	.word	0xffffffff


	//   ....[3]....
        /*ef00*/ 	.word	0xffffffff


	//   ....[4]....
        /*ef04*/ 	.word	0xffffffff


	//   ....[5]....
        /*ef08*/ 	.word	0xffffffff


	//   ....[6]....
        /*ef0c*/ 	.word	0xffffffff


	//   ....[7]....
        /*ef10*/ 	.word	0xffffffff


	//   ....[8]....
        /*ef14*/ 	.word	0xffffffff


	//   ....[9]....
        /*ef18*/ 	.word	0xffffffff


	//   ....[10]....
        /*ef1c*/ 	.word	0xffffffff


	//   ....[11]....
        /*ef20*/ 	.word	0xffffffff


	//   ....[12]....
        /*ef24*/ 	.word	0xffffffff


	//   ....[13]....
        /*ef28*/ 	.word	0xffffffff


	//   ....[14]....
        /*ef2c*/ 	.word	0xffffffff


	//   ....[15]....
        /*ef30*/ 	.word	0xffffffff


	//   ....[16]....
        /*ef34*/ 	.word	0xffffffff


	//   ....[17]....
        /*ef38*/ 	.word	0xffffffff


	//   ....[18]....
        /*ef3c*/ 	.word	0xffffffff


	//   ....[19]....
        /*ef40*/ 	.word	0xffffffff


	//   ....[20]....
        /*ef44*/ 	.word	0xffffffff


	//   ....[21]....
        /*ef48*/ 	.word	0xffffffff


	//   ....[22]....
        /*ef4c*/ 	.word	0xffffffff


	//   ....[23]....
        /*ef50*/ 	.word	0xffffffff


	//   ....[24]....
        /*ef54*/ 	.word	0xffffffff


	//   ....[25]....
        /*ef58*/ 	.word	0xffffffff


	//   ....[26]....
        /*ef5c*/ 	.word	0xffffffff


	//   ....[27]....
        /*ef60*/ 	.word	0xffffffff


	//   ....[28]....
        /*ef64*/ 	.word	0xffffffff


	//   ....[29]....
        /*ef68*/ 	.word	0xffffffff


	//   ....[30]....
        /*ef6c*/ 	.word	0xffffffff


	//   ....[31]....
        /*ef70*/ 	.word	0xffffffff


	//   ....[32]....
        /*ef74*/ 	.word	0xffffffff


	//   ....[33]....
        /*ef78*/ 	.word	0xffffffff


	//   ....[34]....
        /*ef7c*/ 	.word	0xffffffff


	//   ....[35]....
        /*ef80*/ 	.word	0xffffffff


	//   ....[36]....
        /*ef84*/ 	.word	0xffffffff


	//   ....[37]....
        /*ef88*/ 	.word	0xffffffff


	//   ....[38]....
        /*ef8c*/ 	.word	0xffffffff


	//   ....[39]....
        /*ef90*/ 	.word	0xffffffff


	//   ....[40]....
        /*ef94*/ 	.word	0xffffffff


	//   ....[41]....
        /*ef98*/ 	.word	0xffffffff


	//   ....[42]....
        /*ef9c*/ 	.word	0xffffffff


	//   ....[43]....
        /*efa0*/ 	.word	0xffffffff


	//   ....[44]....
        /*efa4*/ 	.word	0xffffffff


	//   ....[45]....
        /*efa8*/ 	.word	0xffffffff


	//   ....[46]....
        /*efac*/ 	.word	0xffffffff


	//   ....[47]....
        /*efb0*/ 	.word	0xffffffff


	//   ....[48]....
        /*efb4*/ 	.word	0xffffffff


	//   ....[49]....
        /*efb8*/ 	.word	0xffffffff


	//   ....[50]....
        /*efbc*/ 	.word	0xffffffff


	//   ....[51]....
        /*efc0*/ 	.word	0xffffffff


	//   ....[52]....
        /*efc4*/ 	.word	0xffffffff


	//   ....[53]....
        /*efc8*/ 	.word	0xffffffff


	//   ....[54]....
        /*efcc*/ 	.word	0xffffffff


	//   ....[55]....
        /*efd0*/ 	.word	0xffffffff


	//   ....[56]....
        /*efd4*/ 	.word	0xffffffff


	//   ....[57]....
        /*efd8*/ 	.word	0xffffffff


	//   ....[58]....
        /*efdc*/ 	.word	0xffffffff


	//   ....[59]....
        /*efe0*/ 	.word	0xffffffff


	//   ....[60]....
        /*efe4*/ 	.word	0xffffffff


	//   ....[61]....
        /*efe8*/ 	.word	0xffffffff


	//   ....[62]....
        /*efec*/ 	.word	0xffffffff


	//   ....[63]....
        /*eff0*/ 	.word	0xffffffff


	//   ....[64]....
        /*eff4*/ 	.word	0xffffffff


	//   ....[65]....
        /*eff8*/ 	.word	0xffffffff


	//   ....[66]....
        /*effc*/ 	.word	0xffffffff


	//   ....[67]....
        /*f000*/ 	.word	0xffffffff


	//   ....[68]....
        /*f004*/ 	.word	0xffffffff


	//   ....[69]....
        /*f008*/ 	.word	0xffffffff


	//   ....[70]....
        /*f00c*/ 	.word	0xffffffff


	//   ....[71]....
        /*f010*/ 	.word	0xffffffff


	//   ....[72]....
        /*f014*/ 	.word	0xffffffff


	//   ....[73]....
        /*f018*/ 	.word	0xffffffff


	//   ....[74]....
        /*f01c*/ 	.word	0xffffffff


	//   ....[75]....
        /*f020*/ 	.word	0xffffffff


	//   ....[76]....
        /*f024*/ 	.word	0xffffffff


	//   ....[77]....
        /*f028*/ 	.word	0xffffffff


	//   ....[78]....
        /*f02c*/ 	.word	0xffffffff


	//   ....[79]....
        /*f030*/ 	.word	0xffffffff


	//   ....[80]....
        /*f034*/ 	.word	0xffffffff


	//   ....[81]....
        /*f038*/ 	.word	0xffffffff


	//   ....[82]....
        /*f03c*/ 	.word	0xffffffff


	//   ....[83]....
        /*f040*/ 	.word	0xffffffff


	//   ....[84]....
        /*f044*/ 	.word	0xffffffff


	//   ....[85]....
        /*f048*/ 	.word	0xffffffff


	//   ....[86]....
        /*f04c*/ 	.word	0xffffffff


	//   ....[87]....
        /*f050*/ 	.word	0xffffffff


	//   ....[88]....
        /*f054*/ 	.word	0xffffffff


	//   ....[89]....
        /*f058*/ 	.word	0xffffffff


	//   ....[90]....
        /*f05c*/ 	.word	0xffffffff


	//   ....[91]....
        /*f060*/ 	.word	0xffffffff


	//   ....[92]....
        /*f064*/ 	.word	0xffffffff


	//   ....[93]....
        /*f068*/ 	.word	0xffffffff


	//   ....[94]....
        /*f06c*/ 	.word	0xffffffff


	//   ....[95]....
        /*f070*/ 	.word	0xffffffff


	//   ....[96]....
        /*f074*/ 	.word	0xffffffff


	//   ....[97]....
        /*f078*/ 	.word	0xffffffff


	//   ....[98]....
        /*f07c*/ 	.word	0xffffffff


	//   ....[99]....
        /*f080*/ 	.word	0xffffffff


	//   ....[100]....
        /*f084*/ 	.word	0xffffffff


	//   ....[101]....
        /*f088*/ 	.word	0xffffffff


	//   ....[102]....
        /*f08c*/ 	.word	0xffffffff


	//   ....[103]....
        /*f090*/ 	.word	0xffffffff


	//   ....[104]....
        /*f094*/ 	.word	0xffffffff


	//   ....[105]....
        /*f098*/ 	.word	0xffffffff


	//   ....[106]....
        /*f09c*/ 	.word	0xffffffff


	//   ....[107]....
        /*f0a0*/ 	.word	0xffffffff


	//   ....[108]....
        /*f0a4*/ 	.word	0xffffffff


	//   ....[109]....
        /*f0a8*/ 	.word	0xffffffff


	//   ....[110]....
        /*f0ac*/ 	.word	0xffffffff


	//   ....[111]....
        /*f0b0*/ 	.word	0xffffffff


	//   ....[112]....
        /*f0b4*/ 	.word	0xffffffff


	//   ....[113]....
        /*f0b8*/ 	.word	0xffffffff


	//   ....[114]....
        /*f0bc*/ 	.word	0xffffffff


	//   ....[115]....
        /*f0c0*/ 	.word	0xffffffff


	//   ....[116]....
        /*f0c4*/ 	.word	0xffffffff


	//   ....[117]....
        /*f0c8*/ 	.word	0xffffffff


	//   ....[118]....
        /*f0cc*/ 	.word	0xffffffff


	//   ....[119]....
        /*f0d0*/ 	.word	0xffffffff


	//   ....[120]....
        /*f0d4*/ 	.word	0xffffffff


	//   ....[121]....
        /*f0d8*/ 	.word	0xffffffff


	//   ....[122]....
        /*f0dc*/ 	.word	0xffffffff


	//   ....[123]....
        /*f0e0*/ 	.word	0xffffffff


	//   ....[124]....
        /*f0e4*/ 	.word	0xffffffff


	//   ....[125]....
        /*f0e8*/ 	.word	0xffffffff


	//   ....[126]....
        /*f0ec*/ 	.word	0xffffffff


	//   ....[127]....
        /*f0f0*/ 	.word	0xffffffff


	//   ....[128]....
        /*f0f4*/ 	.word	0xffffffff


	//   ....[129]....
        /*f0f8*/ 	.word	0xffffffff


	//   ....[130]....
        /*f0fc*/ 	.word	0xffffffff


	//   ....[131]....
        /*f100*/ 	.word	0xffffffff


	//   ....[132]....
        /*f104*/ 	.word	0xffffffff


	//   ....[133]....
        /*f108*/ 	.word	0xffffffff


	//   ....[134]....
        /*f10c*/ 	.word	0xffffffff


	//   ....[135]....
        /*f110*/ 	.word	0xffffffff


	//   ....[136]....
        /*f114*/ 	.word	0xffffffff


	//   ....[137]....
        /*f118*/ 	.word	0xffffffff


	//   ....[138]....
        /*f11c*/ 	.word	0xffffffff


	//   ....[139]....
        /*f120*/ 	.word	0xffffffff


	//   ....[140]....
        /*f124*/ 	.word	0xffffffff


	//   ....[141]....
        /*f128*/ 	.word	0xffffffff


	//   ....[142]....
        /*f12c*/ 	.word	0xffffffff


	//   ....[143]....
        /*f130*/ 	.word	0xffffffff


	//   ....[144]....
        /*f134*/ 	.word	0xffffffff


	//   ....[145]....
        /*f138*/ 	.word	0xffffffff


	//   ....[146]....
        /*f13c*/ 	.word	0xffffffff


	//   ....[147]....
        /*f140*/ 	.word	0xffffffff


	//   ....[148]....
        /*f144*/ 	.word	0xffffffff


	//   ....[149]....
        /*f148*/ 	.word	0xffffffff


	//   ....[150]....
        /*f14c*/ 	.word	0xffffffff


	//   ....[151]....
        /*f150*/ 	.word	0xffffffff


	//   ....[152]....
        /*f154*/ 	.word	0xffffffff


	//   ....[153]....
        /*f158*/ 	.word	0xffffffff


	//   ....[154]....
        /*f15c*/ 	.word	0xffffffff


	//   ....[155]....
        /*f160*/ 	.word	0xffffffff


	//   ....[156]....
        /*f164*/ 	.word	0xffffffff


	//   ....[157]....
        /*f168*/ 	.word	0xffffffff


	//   ....[158]....
        /*f16c*/ 	.word	0xffffffff


	//   ....[159]....
        /*f170*/ 	.word	0xffffffff


	//   ....[160]....
        /*f174*/ 	.word	0xffffffff


	//   ....[161]....
        /*f178*/ 	.word	0xffffffff


	//   ....[162]....
        /*f17c*/ 	.word	0xffffffff


	//   ....[163]....
        /*f180*/ 	.word	0xffffffff


	//   ....[164]....
        /*f184*/ 	.word	0xffffffff


	//   ....[165]....
        /*f188*/ 	.word	0xffffffff


	//   ....[166]....
        /*f18c*/ 	.word	0xffffffff


	//   ....[167]....
        /*f190*/ 	.word	0xffffffff


	//   ....[168]....
        /*f194*/ 	.word	0xffffffff


	//   ....[169]....
        /*f198*/ 	.word	0xffffffff


	//   ....[170]....
        /*f19c*/ 	.word	0xffffffff


	//   ....[171]....
        /*f1a0*/ 	.word	0xffffffff


	//   ....[172]....
        /*f1a4*/ 	.word	0xffffffff


	//   ....[173]....
        /*f1a8*/ 	.word	0xffffffff


	//   ....[174]....
        /*f1ac*/ 	.word	0xffffffff


	//   ....[175]....
        /*f1b0*/ 	.word	0xffffffff


	//   ....[176]....
        /*f1b4*/ 	.word	0xffffffff


	//   ....[177]....
        /*f1b8*/ 	.word	0xffffffff


	//   ....[178]....
        /*f1bc*/ 	.word	0xffffffff


	//   ....[179]....
        /*f1c0*/ 	.word	0xffffffff


	//   ....[180]....
        /*f1c4*/ 	.word	0xffffffff


	//   ....[181]....
        /*f1c8*/ 	.word	0xffffffff


	//   ....[182]....
        /*f1cc*/ 	.word	0xffffffff


	//   ....[183]....
        /*f1d0*/ 	.word	0xffffffff


	//   ....[184]....
        /*f1d4*/ 	.word	0xffffffff


	//   ....[185]....
        /*f1d8*/ 	.word	0xffffffff


	//   ....[186]....
        /*f1dc*/ 	.word	0xffffffff


	//   ....[187]....
        /*f1e0*/ 	.word	0xffffffff


	//   ....[188]....
        /*f1e4*/ 	.word	0xffffffff


	//   ....[189]....
        /*f1e8*/ 	.word	0xffffffff


	//   ....[190]....
        /*f1ec*/ 	.word	0xffffffff


	//   ....[191]....
        /*f1f0*/ 	.word	0xffffffff


	//   ....[192]....
        /*f1f4*/ 	.word	0xffffffff


	//   ....[193]....
        /*f1f8*/ 	.word	0xffffffff


	//   ....[194]....
        /*f1fc*/ 	.word	0xffffffff


	//   ....[195]....
        /*f200*/ 	.word	0xffffffff


	//   ....[196]....
        /*f204*/ 	.word	0xffffffff


	//   ....[197]....
        /*f208*/ 	.word	0xffffffff


	//   ....[198]....
        /*f20c*/ 	.word	0xffffffff


	//   ....[199]....
        /*f210*/ 	.word	0xffffffff


	//   ....[200]....
        /*f214*/ 	.word	0xffffffff


	//   ....[201]....
        /*f218*/ 	.word	0xffffffff


	//   ....[202]....
        /*f21c*/ 	.word	0xffffffff


	//   ....[203]....
        /*f220*/ 	.word	0xffffffff


	//   ....[204]....
        /*f224*/ 	.word	0xffffffff


	//   ....[205]....
        /*f228*/ 	.word	0xffffffff


	//   ....[206]....
        /*f22c*/ 	.word	0xffffffff


	//   ....[207]....
        /*f230*/ 	.word	0xffffffff


	//   ....[208]....
        /*f234*/ 	.word	0xffffffff


	//   ....[209]....
        /*f238*/ 	.word	0xffffffff


	//   ....[210]....
        /*f23c*/ 	.word	0xffffffff


	//   ....[211]....
        /*f240*/ 	.word	0xffffffff


	//   ....[212]....
        /*f244*/ 	.word	0xffffffff


	//   ....[213]....
        /*f248*/ 	.word	0xffffffff


	//   ....[214]....
        /*f24c*/ 	.word	0xffffffff


	//   ....[215]....
        /*f250*/ 	.word	0xffffffff


	//   ....[216]....
        /*f254*/ 	.word	0xffffffff


	//   ....[217]....
        /*f258*/ 	.word	0xffffffff


	//   ....[218]....
        /*f25c*/ 	.word	0xffffffff


	//   ....[219]....
        /*f260*/ 	.word	0xffffffff


	//   ....[220]....
        /*f264*/ 	.word	0xffffffff


	//   ....[221]....
        /*f268*/ 	.word	0xffffffff


	//   ....[222]....
        /*f26c*/ 	.word	0xffffffff


	//   ....[223]....
        /*f270*/ 	.word	0xffffffff


	//   ....[224]....
        /*f274*/ 	.word	0xffffffff


	//   ....[225]....
        /*f278*/ 	.word	0xffffffff


	//   ....[226]....
        /*f27c*/ 	.word	0xffffffff


	//   ....[227]....
        /*f280*/ 	.word	0xffffffff


	//   ....[228]....
        /*f284*/ 	.word	0xffffffff


	//   ....[229]....
        /*f288*/ 	.word	0xffffffff


	//   ....[230]....
        /*f28c*/ 	.word	0xffffffff


	//   ....[231]....
        /*f290*/ 	.word	0xffffffff


	//   ....[232]....
        /*f294*/ 	.word	0xffffffff


	//   ....[233]....
        /*f298*/ 	.word	0xffffffff


	//   ....[234]....
        /*f29c*/ 	.word	0xffffffff


	//   ....[235]....
        /*f2a0*/ 	.word	0xffffffff


	//   ....[236]....
        /*f2a4*/ 	.word	0xffffffff


	//   ....[237]....
        /*f2a8*/ 	.word	0xffffffff


	//   ....[238]....
        /*f2ac*/ 	.word	0xffffffff


	//   ....[239]....
        /*f2b0*/ 	.word	0xffffffff


	//   ....[240]....
        /*f2b4*/ 	.word	0xffffffff


	//   ....[241]....
        /*f2b8*/ 	.word	0xffffffff


	//   ....[242]....
        /*f2bc*/ 	.word	0xffffffff


	//   ....[243]....
        /*f2c0*/ 	.word	0xffffffff


	//   ....[244]....
        /*f2c4*/ 	.word	0xffffffff


	//   ....[245]....
        /*f2c8*/ 	.word	0xffffffff


	//   ....[246]....
        /*f2cc*/ 	.word	0xffffffff


	//   ....[247]....
        /*f2d0*/ 	.word	0xffffffff


	//   ....[248]....
        /*f2d4*/ 	.word	0xffffffff


	//   ....[249]....
        /*f2d8*/ 	.word	0xffffffff


	//   ....[250]....
        /*f2dc*/ 	.word	0xffffffff


	//   ....[251]....
        /*f2e0*/ 	.word	0xffffffff


	//   ....[252]....
        /*f2e4*/ 	.word	0xffffffff


	//   ....[253]....
        /*f2e8*/ 	.word	0xffffffff


	//   ....[254]....
        /*f2ec*/ 	.word	0xffffffff


	//----- nvinfo : EIATTR_COOP_GROUP_INSTR_OFFSETS
	.align		4
.L_39:
        /*f2f0*/ 	.byte	0x04, 0x28
        /*f2f2*/ 	.short	(.L_41 - .L_40)


	//   ....[0]....
.L_40:
        /*f2f4*/ 	.word	0x000e6f30


	//   ....[1]....
        /*f2f8*/ 	.word	0x000e70f0


	//   ....[2]....
        /*f2fc*/ 	.word	0x000e7110


	//   ....[3]....
        /*f300*/ 	.word	0x000e7140


	//   ....[4]....
        /*f304*/ 	.word	0x000e7190


	//   ....[5]....
        /*f308*/ 	.word	0x000e7270


	//   ....[6]....
        /*f30c*/ 	.word	0x000e7330


	//   ....[7]....
        /*f310*/ 	.word	0x000e7430


	//   ....[8]....
        /*f314*/ 	.word	0x000e7460


	//   ....[9]....
        /*f318*/ 	.word	0x000e7570


	//   ....[10]....
        /*f31c*/ 	.word	0x000e7610


	//   ....[11]....
        /*f320*/ 	.word	0x000e7640


	//   ....[12]....
        /*f324*/ 	.word	0x000e7690


	//   ....[13]....
        /*f328*/ 	.word	0x000e7750


	//   ....[14]....
        /*f32c*/ 	.word	0x000e77f0


	//   ....[15]....
        /*f330*/ 	.word	0x000e78d0


	//   ....[16]....
        /*f334*/ 	.word	0x000e7910


	//   ....[17]....
        /*f338*/ 	.word	0x000e7a30


	//   ....[18]....
        /*f33c*/ 	.word	0x000e7a50


	//   ....[19]....
        /*f340*/ 	.word	0x000e7b50


	//   ....[20]....
        /*f344*/ 	.word	0x000e7ba0


	//   ....[21]....
        /*f348*/ 	.word	0x000e7ca0


	//   ....[22]....
        /*f34c*/ 	.word	0x000e7cd0


	//   ....[23]....
        /*f350*/ 	.word	0x000e7e10


	//   ....[24]....
        /*f354*/ 	.word	0x000e7e40


	//   ....[25]....
        /*f358*/ 	.word	0x000e7f00


	//   ....[26]....
        /*f35c*/ 	.word	0x000e7f20


	//   ....[27]....
        /*f360*/ 	.word	0x000e8030


	//   ....[28]....
        /*f364*/ 	.word	0x000e8080


	//   ....[29]....
        /*f368*/ 	.word	0x000e8170


	//   ....[30]....
        /*f36c*/ 	.word	0x000e81b0


	//   ....[31]....
        /*f370*/ 	.word	0x000e8300


	//   ....[32]....
        /*f374*/ 	.word	0x000e8320


	//   ....[33]....
        /*f378*/ 	.word	0x000e83d0


	//   ....[34]....
        /*f37c*/ 	.word	0x000e8400


	//   ....[35]....
        /*f380*/ 	.word	0x000e8520


	//   ....[36]....
        /*f384*/ 	.word	0x000e8550


	//   ....[37]....
        /*f388*/ 	.word	0x000e85f0


	//   ....[38]....
        /*f38c*/ 	.word	0x000e8660


	//   ....[39]....
        /*f390*/ 	.word	0x000e8790


	//   ....[40]....
        /*f394*/ 	.word	0x000e8840


	//   ....[41]....
        /*f398*/ 	.word	0x000e88b0


	//   ....[42]....
        /*f39c*/ 	.word	0x000e88d0


	//   ....[43]....
        /*f3a0*/ 	.word	0x000e8970


	//   ....[44]....
        /*f3a4*/ 	.word	0x000e8a40


	//   ....[45]....
        /*f3a8*/ 	.word	0x000e8af0


	//   ....[46]....
        /*f3ac*/ 	.word	0x000e8b80


	//   ....[47]....
        /*f3b0*/ 	.word	0x000e8cd0


	//   ....[48]....
        /*f3b4*/ 	.word	0x000e8cf0


	//   ....[49]....
        /*f3b8*/ 	.word	0x000e8da0


	//   ....[50]....
        /*f3bc*/ 	.word	0x000e8dc0


	//   ....[51]....
        /*f3c0*/ 	.word	0x000e8e70


	//   ....[52]....
        /*f3c4*/ 	.word	0x000e8f00


	//   ....[53]....
        /*f3c8*/ 	.word	0x000e8fc0


	//   ....[54]....
        /*f3cc*/ 	.word	0x000e9000


	//   ....[55]....
        /*f3d0*/ 	.word	0x000e91a0


	//   ....[56]....
        /*f3d4*/ 	.word	0x000e91c0


	//   ....[57]....
        /*f3d8*/ 	.word	0x000e9230


	//   ....[58]....
        /*f3dc*/ 	.word	0x000e9250


	//   ....[59]....
        /*f3e0*/ 	.word	0x000e9390


	//   ....[60]....
        /*f3e4*/ 	.word	0x000e93b0


	//   ....[61]....
        /*f3e8*/ 	.word	0x000e9470


	//   ....[62]....
        /*f3ec*/ 	.word	0x000e94f0


	//   ....[63]....
        /*f3f0*/ 	.word	0x000e9650


	//   ....[64]....
        /*f3f4*/ 	.word	0x000e9670


	//   ....[65]....
        /*f3f8*/ 	.word	0x000e9780


	//   ....[66]....
        /*f3fc*/ 	.word	0x000e97a0


	//   ....[67]....
        /*f400*/ 	.word	0x000e9820


	//   ....[68]....
        /*f404*/ 	.word	0x000e98c0


	//   ....[69]....
        /*f408*/ 	.word	0x000e9950


	//   ....[70]....
        /*f40c*/ 	.word	0x000e9a30


	//   ....[71]....
        /*f410*/ 	.word	0x000e9af0


	//   ....[72]....
        /*f414*/ 	.word	0x000e9b10


	//   ....[73]....
        /*f418*/ 	.word	0x000e9cb0


	//   ....[74]....
        /*f41c*/ 	.word	0x000e9cd0


	//   ....[75]....
        /*f420*/ 	.word	0x000e9d50


	//   ....[76]....
        /*f424*/ 	.word	0x000e9d90


	//   ....[77]....
        /*f428*/ 	.word	0x000e9df0


	//   ....[78]....
        /*f42c*/ 	.word	0x000e9f30


	//   ....[79]....
        /*f430*/ 	.word	0x000e9fb0


	//   ....[80]....
        /*f434*/ 	.word	0x000e9fd0


	//   ....[81]....
        /*f438*/ 	.word	0x000ea1a0


	//   ....[82]....
        /*f43c*/ 	.word	0x000ea1c0


	//   ....[83]....
        /*f440*/ 	.word	0x000ea1f0


	//   ....[84]....
        /*f444*/ 	.word	0x000ea250


	//   ....[85]....
        /*f448*/ 	.word	0x000ea2f0


	//   ....[86]....
        /*f44c*/ 	.word	0x000ea430


	//   ....[87]....
        /*f450*/ 	.word	0x000ea4a0


	//   ....[88]....
        /*f454*/ 	.word	0x000ea4c0


	//   ....[89]....
        /*f458*/ 	.word	0x000ea5e0


	//   ....[90]....
        /*f45c*/ 	.word	0x000ea610


	//   ....[91]....
        /*f460*/ 	.word	0x000ea6f0


	//   ....[92]....
        /*f464*/ 	.word	0x000ea750


	//   ....[93]....
        /*f468*/ 	.word	0x000ea7c0


	//   ....[94]....
        /*f46c*/ 	.word	0x000ea890


	//   ....[95]....
        /*f470*/ 	.word	0x000ea9b0


	//   ....[96]....
        /*f474*/ 	.word	0x000ea9d0


	//   ....[97]....
        /*f478*/ 	.word	0x000eaaf0


	//   ....[98]....
        /*f47c*/ 	.word	0x000eab20


	//   ....[99]....
        /*f480*/ 	.word	0x000eabb0


	//   ....[100]....
        /*f484*/ 	.word	0x000eac00


	//   ....[101]....
        /*f488*/ 	.word	0x000eacf0


	//   ....[102]....
        /*f48c*/ 	.word	0x000ead20


	//   ....[103]....
        /*f490*/ 	.word	0x000eae80


	//   ....[104]....
        /*f494*/ 	.word	0x000eaed0


	//   ....[105]....
        /*f498*/ 	.word	0x000eafc0


	//   ....[106]....
        /*f49c*/ 	.word	0x000eaff0


	//   ....[107]....
        /*f4a0*/ 	.word	0x000eb070


	//   ....[108]....
        /*f4a4*/ 	.word	0x000eb0c0


	//   ....[109]....
        /*f4a8*/ 	.word	0x000eb140


	//   ....[110]....
        /*f4ac*/ 	.word	0x000eb1f0


	//   ....[111]....
        /*f4b0*/ 	.word	0x000eb300


	//   ....[112]....
        /*f4b4*/ 	.word	0x000eb360


	//   ....[113]....
        /*f4b8*/ 	.word	0x000eb430


	//   ....[114]....
        /*f4bc*/ 	.word	0x000eb450


	//   ....[115]....
        /*f4c0*/ 	.word	0x000eb4e0


	//   ....[116]....
        /*f4c4*/ 	.word	0x000eb530


	//   ....[117]....
        /*f4c8*/ 	.word	0x000eb590


	//   ....[118]....
        /*f4cc*/ 	.word	0x000eb660


	//   ....[119]....
        /*f4d0*/ 	.word	0x000eb680


	//   ....[120]....
        /*f4d4*/ 	.word	0x000eb6a0


	//   ....[121]....
        /*f4d8*/ 	.word	0x000eb770


	//   ....[122]....
        /*f4dc*/ 	.word	0x000eb7c0


	//   ....[123]....
        /*f4e0*/ 	.word	0x000eb7e0


	//   ....[124]....
        /*f4e4*/ 	.word	0x000eb820


	//   ....[125]....
        /*f4e8*/ 	.word	0x000eb8a0


	//   ....[126]....
        /*f4ec*/ 	.word	0x000eb940


	//   ....[127]....
        /*f4f0*/ 	.word	0x000eb970


	//   ....[128]....
        /*f4f4*/ 	.word	0x000eb9c0


	//   ....[129]....
        /*f4f8*/ 	.word	0x000eba40


	//   ....[130]....
        /*f4fc*/ 	.word	0x000eba90


	//   ....[131]....
        /*f500*/ 	.word	0x000ebac0


	//   ....[132]....
        /*f504*/ 	.word	0x000ebb10


	//   ....[133]....
        /*f508*/ 	.word	0x000ebb50


	//   ....[134]....
        /*f50c*/ 	.word	0x000ebb70


	//   ....[135]....
        /*f510*/ 	.word	0x000ebbd0


	//   ....[136]....
        /*f514*/ 	.word	0x000ebc60


	//   ....[137]....
        /*f518*/ 	.word	0x000ebc90


	//   ....[138]....
        /*f51c*/ 	.word	0x000ebce0


	//   ....[139]....
        /*f520*/ 	.word	0x000ebd80


	//   ....[140]....
        /*f524*/ 	.word	0x000ebda0


	//   ....[141]....
        /*f528*/ 	.word	0x000ebe10


	//   ....[142]....
        /*f52c*/ 	.word	0x000ebe90


	//   ....[143]....
        /*f530*/ 	.word	0x000ebf30


	//   ....[144]....
        /*f534*/ 	.word	0x000ebf60


	//   ....[145]....
        /*f538*/ 	.word	0x000ebfb0


	//   ....[146]....
        /*f53c*/ 	.word	0x000ebfd0


	//   ....[147]....
        /*f540*/ 	.word	0x000ec040


	//   ....[148]....
        /*f544*/ 	.word	0x000ec0c0


	//   ....[149]....
        /*f548*/ 	.word	0x000ec100


	//   ....[150]....
        /*f54c*/ 	.word	0x000ec190


	//   ....[151]....
        /*f550*/ 	.word	0x000ec1e0


	//   ....[152]....
        /*f554*/ 	.word	0x000ec260


	//   ....[153]....
        /*f558*/ 	.word	0x000ec2b0


	//   ....[154]....
        /*f55c*/ 	.word	0x000ec2d0


	//   ....[155]....
        /*f560*/ 	.word	0x000ec300


	//   ....[156]....
        /*f564*/ 	.word	0x000ec3c0


	//   ....[157]....
        /*f568*/ 	.word	0x000ec400


	//   ....[158]....
        /*f56c*/ 	.word	0x000ec490


	//   ....[159]....
        /*f570*/ 	.word	0x000ec510


	//   ....[160]....
        /*f574*/ 	.word	0x000ec560


	//   ....[161]....
        /*f578*/ 	.word	0x000ec5f0


	//   ....[162]....
        /*f57c*/ 	.word	0x000ec610


	//   ....[163]....
        /*f580*/ 	.word	0x000ec640


	//   ....[164]....
        /*f584*/ 	.word	0x000ec720


	//   ....[165]....
        /*f588*/ 	.word	0x000ec740


	//   ....[166]....
        /*f58c*/ 	.word	0x000ec760


	//   ....[167]....
        /*f590*/ 	.word	0x000ec810


	//   ....[168]....
        /*f594*/ 	.word	0x000ec860


	//   ....[169]....
        /*f598*/ 	.word	0x000ec890


	//   ....[170]....
        /*f59c*/ 	.word	0x000ec8b0


	//   ....[171]....
        /*f5a0*/ 	.word	0x000ec930


	//   ....[172]....
        /*f5a4*/ 	.word	0x000ec980


	//   ....[173]....
        /*f5a8*/ 	.word	0x000ec9e0


	//   ....[174]....
        /*f5ac*/ 	.word	0x000eca60


	//   ....[175]....
        /*f5b0*/ 	.word	0x000ecae0


	//   ....[176]....
        /*f5b4*/ 	.word	0x000ecb60


	//   ....[177]....
        /*f5b8*/ 	.word	0x000ecbb0


	//   ....[178]....
        /*f5bc*/ 	.word	0x000ecc10


	//   ....[179]....
        /*f5c0*/ 	.word	0x000ecc60


	//   ....[180]....
        /*f5c4*/ 	.word	0x000eccb0


	//   ....[181]....
        /*f5c8*/ 	.word	0x000ecd00


	//   ....[182]....
        /*f5cc*/ 	.word	0x000ecd20


	//   ....[183]....
        /*f5d0*/ 	.word	0x000ecdc0


	//   ....[184]....
        /*f5d4*/ 	.word	0x000ece30


	//   ....[185]....
        /*f5d8*/ 	.word	0x000ece90


	//   ....[186]....
        /*f5dc*/ 	.word	0x000ecf10


	//   ....[187]....
        /*f5e0*/ 	.word	0x000ecf40


	//   ....[188]....
        /*f5e4*/ 	.word	0x000ecff0


	//   ....[189]....
        /*f5e8*/ 	.word	0x000ed010


	//   ....[190]....
        /*f5ec*/ 	.word	0x000ed0f0


	//   ....[191]....
        /*f5f0*/ 	.word	0x000ed130


	//   ....[192]....
        /*f5f4*/ 	.word	0x000ed150


	//   ....[193]....
        /*f5f8*/ 	.word	0x000ed300


	//   ....[194]....
        /*f5fc*/ 	.word	0x000ed320


	//   ....[195]....
        /*f600*/ 	.word	0x000ed350


	//   ....[196]....
        /*f604*/ 	.word	0x000ed390


	//   ....[197]....
        /*f608*/ 	.word	0x000ed3d0


	//   ....[198]....
        /*f60c*/ 	.word	0x000ed500


	//   ....[199]....
        /*f610*/ 	.word	0x000ed5b0


	//   ....[200]....
        /*f614*/ 	.word	0x000ed5d0


	//   ....[201]....
        /*f618*/ 	.word	0x000ed730


	//   ....[202]....
        /*f61c*/ 	.word	0x000ed760


	//   ....[203]....
        /*f620*/ 	.word	0x000ed7a0


	//   ....[204]....
        /*f624*/ 	.word	0x000ed810


	//   ....[205]....
        /*f628*/ 	.word	0x000ed8b0


	//   ....[206]....
        /*f62c*/ 	.word	0x000ed960


	//   ....[207]....
        /*f630*/ 	.word	0x000eda00


	//   ....[208]....
        /*f634*/ 	.word	0x000eda20


	//   ....[209]....
        /*f638*/ 	.word	0x000edaf0


	//   ....[210]....
        /*f63c*/ 	.word	0x000edba0


	//   ....[211]....
        /*f640*/ 	.word	0x000edbd0


	//   ....[212]....
        /*f644*/ 	.word	0x000edc40


	//   ....[213]....
        /*f648*/ 	.word	0x000edd10


	//   ....[214]....
        /*f64c*/ 	.word	0x000eddc0


	//   ....[215]....
        /*f650*/ 	.word	0x000ede60


	//   ....[216]....
        /*f654*/ 	.word	0x000edea0


	//   ....[217]....
        /*f658*/ 	.word	0x000edf70


	//   ....[218]....
        /*f65c*/ 	.word	0x000ee010


	//   ....[219]....
        /*f660*/ 	.word	0x000ee070


	//   ....[220]....
        /*f664*/ 	.word	0x000ee0c0


	//   ....[221]....
        /*f668*/ 	.word	0x000ee180


	//   ....[222]....
        /*f66c*/ 	.word	0x000ee240


	//   ....[223]....
        /*f670*/ 	.word	0x000ee2e0


	//   ....[224]....
        /*f674*/ 	.word	0x000ee320


	//   ....[225]....
        /*f678*/ 	.word	0x000ee3e0


	//   ....[226]....
        /*f67c*/ 	.word	0x000ee4a0


	//   ....[227]....
        /*f680*/ 	.word	0x000ee510


	//   ....[228]....
        /*f684*/ 	.word	0x000ee540


	//   ....[229]....
        /*f688*/ 	.word	0x000ee580


	//   ....[230]....
        /*f68c*/ 	.word	0x000ee6c0


	//   ....[231]....
        /*f690*/ 	.word	0x000ee760


	//   ....[232]....
        /*f694*/ 	.word	0x000ee7a0


	//   ....[233]....
        /*f698*/ 	.word	0x000ee880


	//   ....[234]....
        /*f69c*/ 	.word	0x000ee8c0


	//   ....[235]....
        /*f6a0*/ 	.word	0x000ee9a0


	//   ....[236]....
        /*f6a4*/ 	.word	0x000ee9c0


	//   ....[237]....
        /*f6a8*/ 	.word	0x000eeab0


	//   ....[238]....
        /*f6ac*/ 	.word	0x000eeaf0


	//   ....[239]....
        /*f6b0*/ 	.word	0x000eebe0


	//   ....[240]....
        /*f6b4*/ 	.word	0x000eec20


	//   ....[241]....
        /*f6b8*/ 	.word	0x000eed50


	//   ....[242]....
        /*f6bc*/ 	.word	0x000eee00


	//   ....[243]....
        /*f6c0*/ 	.word	0x000eee20


	//   ....[244]....
        /*f6c4*/ 	.word	0x000eee40


	//   ....[245]....
        /*f6c8*/ 	.word	0x000eeea0


	//   ....[246]....
        /*f6cc*/ 	.word	0x000ef040


	//   ....[247]....
        /*f6d0*/ 	.word	0x000ef060


	//   ....[248]....
        /*f6d4*/ 	.word	0x000ef140


	//   ....[249]....
        /*f6d8*/ 	.word	0x000ef1d0


	//   ....[250]....
        /*f6dc*/ 	.word	0x000ef1f0


	//   ....[251]....
        /*f6e0*/ 	.word	0x000ef2a0


	//   ....[252]....
        /*f6e4*/ 	.word	0x000ef2c0


	//   ....[253]....
        /*f6e8*/ 	.word	0x000ef340


	//   ....[254]....
        /*f6ec*/ 	.word	0x000ef450


	//----- nvinfo : EIATTR_VRC_CTA_INIT_COUNT
	.align		4
.L_41:
        /*f6f0*/ 	.byte	0x02, 0x4a
	.zero		1
	.zero		1


	//----- nvinfo : EIATTR_EXIT_INSTR_OFFSETS
	.align		4
        /*f6f4*/ 	.byte	0x04, 0x1c
        /*f6f6*/ 	.short	(.L_43 - .L_42)


	//   ....[0]....
.L_42:
        /*f6f8*/ 	.word	0x0011c410


	//   ....[1]....
        /*f6fc*/ 	.word	0x0011c440


	//----- nvinfo : EIATTR_REQNTID
	.align		4
.L_43:
        /*f700*/ 	.byte	0x04, 0x10
        /*f702*/ 	.short	(.L_45 - .L_44)
.L_44:
        /*f704*/ 	.word	0x00000020
        /*f708*/ 	.word	0x00000001
        /*f70c*/ 	.word	0x00000001


	//----- nvinfo : EIATTR_CBANK_PARAM_SIZE
	.align		4
.L_45:
        /*f710*/ 	.byte	0x03, 0x19
        /*f712*/ 	.short	0x0050


	//----- nvinfo : EIATTR_PARAM_CBANK
	.align		4
        /*f714*/ 	.byte	0x04, 0x0a
        /*f716*/ 	.short	(.L_47 - .L_46)
	.align		4
.L_46:
        /*f718*/ 	.word	index@(.nv.constant0.matmul_kernel)
        /*f71c*/ 	.short	0x0380
        /*f71e*/ 	.short	0x0050


	//----- nvinfo : EIATTR_SW_WAR
	.align		4
.L_47:
        /*f720*/ 	.byte	0x04, 0x36
        /*f722*/ 	.short	(.L_49 - .L_48)
.L_48:
        /*f724*/ 	.word	0x00000008
.L_49:


//--------------------- .nv.compat                --------------------------
	.section	.nv.compat,"",@"SHT_CUDA_COMPAT_INFO"
	.align	4
        /*0000*/ 	.byte	0x02, 0x02, 0x02, 0x00, 0x02, 0x05, 0x05, 0x00, 0x02, 0x03, 0x00, 0x00, 0x02, 0x06, 0x01, 0x00


//--------------------- .nv.callgraph             --------------------------
	.section	.nv.callgraph,"",@"SHT_CUDA_CALLGRAPH"
	.align	4
	.sectionentsize	8
	.align		4
        /*0000*/ 	.word	0x00000000
	.align		4
        /*0004*/ 	.word	0xffffffff
	.align		4
        /*0008*/ 	.word	0x00000000
	.align		4
        /*000c*/ 	.word	0xfffffffe
	.align		4
        /*0010*/ 	.word	0x00000000
	.align		4
        /*0014*/ 	.word	0xfffffffd
	.align		4
        /*0018*/ 	.word	0x00000000
	.align		4
        /*001c*/ 	.word	0xfffffffc


//--------------------- .text.matmul_kernel       --------------------------
	.section	.text.matmul_kernel,"ax",@progbits
	.align	128
        .global         matmul_kernel
        .type           matmul_kernel,@function
        .size           matmul_kernel,(.L_x_3 - matmul_kernel)
        .other          matmul_kernel,@"STO_CUDA_ENTRY STV_DEFAULT"
matmul_kernel:
.text.matmul_kernel:
[----:B------:R-:W0:Y:S08]  /*0000*/  LDC R1, c[0x0][0x37c] ;  /* 0x0000df00ff017b82 */ /* 0x000e300000000800 */
[----:B------:R-:W1:Y:S01]  /*0010*/  LDC.64 R2, c[0x0][0x398] ;  /* 0x0000e600ff027b82 */ /* 0x000e620000000a00 */
[----:B0-----:R-:W-:Y:S01]  /*0020*/  VIADD R1, R1, 0xffff8990 ;  /* 0xffff899001017836 */ /* 0x001fe20000000000 */
[----:B------:R-:W0:Y:S01]  /*0030*/  S2R R5, SR_CTAID.X ;  /* 0x0000000000057919 */ /* 0x000e220000002500 */
[----:B------:R-:W2:Y:S01]  /*0040*/  LDCU UR22, c[0x0][0x3a0] ;  /* 0x00007400ff1677ac */ /* 0x000ea20008000800 */
[----:B------:R-:W-:-:S04]  /*0050*/  UMOV UR21, 0x400 ;  /* 0x0000040000157882 */ /* 0x000fc80000000000 */
[----:B------:R-:W3:Y:S01]  /*0060*/  S2UR UR6, SR_CgaCtaId ;  /* 0x00000000000679c3 */ /* 0x000ee20000008800 */
[----:B------:R-:W4:Y:S01]  /*0070*/  LDCU.64 UR4, c[0x0][0x358] ;  /* 0x00006b00ff0477ac */ /* 0x000f220008000a00 */
[----:B--2---:R-:W-:Y:S01]  /*0080*/  UIADD3 UR22, UPT, UPT, UR22, 0x1f, URZ ;  /* 0x0000001f16167890 */ /* 0x004fe2000fffe0ff */
[----:B-1----:R1:W-:Y:S01]  /*0090*/  STL.64 [R1+0xe0], R2 ;  /* 0x0000e00201007387 */ /* 0x0023e20000100a00 */
[----:B------:R-:W-:Y:S02]  /*00a0*/  IMAD.MOV.U32 R13, RZ, RZ, R3 ;  /* 0x000000ffff0d7224 */ /* 0x000fe400078e0003 */
[----:B------:R-:W-:Y:S01]  /*00b0*/  UISETP.GE.AND UP0, UPT, UR22, 0x20, UPT ;  /* 0x000000201600788c */ /* 0x000fe2000bf06270 */
[----:B------:R-:W-:Y:S01]  /*00c0*/  IMAD.MOV.U32 R11, RZ, RZ, R2 ;  /* 0x000000ffff0b7224 */ /* 0x000fe200078e0002 */
[----:B------:R-:W-:Y:S01]  /*00d0*/  STL [R1+0x130], RZ ;  /* 0x000130ff01007387 */ /* 0x000fe20000100800 */
[----:B------:R-:W-:-:S03]  /*00e0*/  VIADD R0, R13, 0xff ;  /* 0x000000ff0d007836 */ /* 0x000fc60000000000 */
[----:B------:R-:W-:Y:S01]  /*00f0*/  STL [R1+0x134], RZ ;  /* 0x000134ff01007387 */ /* 0x000fe20000100800 */
[----:B---3--:R-:W-:Y:S01]  /*0100*/  ULEA UR21, UR6, UR21, 0x18 ;  /* 0x0000001506157291 */ /* 0x008fe2000f8ec0ff */
[----:B0-----:R-:W-:Y:S02]  /*0110*/  IABS R8, R5 ;  /* 0x0000000500087213 */ /* 0x001fe40000000000 */
[----:B------:R-:W-:Y:S01]  /*0120*/  STL [R1+0x138], RZ ;  /* 0x000138ff01007387 */ /* 0x000fe20000100800 */
[----:B-1----:R-:W-:-:S03]  /*0130*/  SHF.R.S32.HI R3, RZ, 0x1f, R0 ;  /* 0x0000001fff037819 */ /* 0x002fc60000011400 */
[----:B------:R-:W-:Y:S01]  /*0140*/  STL [R1+0x13c], RZ ;  /* 0x00013cff01007387 */ /* 0x000fe20000100800 */
[----:B------:R-:W-:-:S03]  /*0150*/  LEA.HI R3, R3, R0, RZ, 0x8 ;  /* 0x0000000003037211 */ /* 0x000fc600078f40ff */
[----:B------:R-:W-:Y:S01]  /*0160*/  STL [R1+0x160], RZ ;  /* 0x000160ff01007387 */ /* 0x000fe20000100800 */
[----:B------:R-:W-:-:S03]  /*0170*/  SHF.R.S32.HI R3, RZ, 0x8, R3 ;  /* 0x00000008ff037819 */ /* 0x000fc60000011403 */
[----:B------:R-:W-:Y:S02]  /*0180*/  STL [R1+0x164], RZ ;  /* 0x000164ff01007387 */ /* 0x000fe40000100800 */
[----:B------:R-:W-:Y:S02]  /*0190*/  IMAD.SHL.U32 R4, R3, 0x8, RZ ;  /* 0x0000000803047824 */ /* 0x000fe400078e00ff */
[----:B------:R-:W-:Y:S03]  /*01a0*/  STL [R1+0x168], RZ ;  /* 0x000168ff01007387 */ /* 0x000fe60000100800 */
[-C--:B------:R-:W-:Y:S01]  /*01b0*/  IABS R7, R4.reuse ;  /* 0x0000000400077213 */ /* 0x080fe20000000000 */
[----:B------:R-:W-:Y:S01]  /*01c0*/  STL [R1+0x16c], RZ ;  /* 0x00016cff01007387 */ /* 0x000fe20000100800 */
[----:B------:R-:W-:Y:S02]  /*01d0*/  IABS R10, R4 ;  /* 0x00000004000a7213 */ /* 0x000fe40000000000 */
[----:B------:R-:W0:Y:S01]  /*01e0*/  I2F.RP R0, R7 ;  /* 0x0000000700007306 */ /* 0x000e220000209400 */
[----:B------:R-:W-:Y:S04]  /*01f0*/  STL [R1+0x190], RZ ;  /* 0x000190ff01007387 */ /* 0x000fe80000100800 */
[----:B------:R-:W-:Y:S04]  /*0200*/  STL [R1+0x194], RZ ;  /* 0x000194ff01007387 */ /* 0x000fe80000100800 */
[----:B------:R-:W-:Y:S04]  /*0210*/  STL [R1+0x198], RZ ;  /* 0x000198ff01007387 */ /* 0x000fe80000100800 */
[----:B------:R-:W-:Y:S01]  /*0220*/  STL [R1+0x19c], RZ ;  /* 0x00019cff01007387 */ /* 0x000fe20000100800 */
[----:B0-----:R-:W0:Y:S03]  /*0230*/  MUFU.RCP R0, R0 ;  /* 0x0000000000007308 */ /* 0x001e260000001000 */
[----:B------:R-:W-:Y:S04]  /*0240*/  STL [R1+0x1d0], RZ ;  /* 0x0001d0ff01007387 */ /* 0x000fe80000100800 */
[----:B------:R-:W-:Y:S04]  /*0250*/  STL [R1+0x1d4], RZ ;  /* 0x0001d4ff01007387 */ /* 0x000fe80000100800 */
[----:B------:R-:W-:Y:S04]  /*0260*/  STL [R1+0x1d8], RZ ;  /* 0x0001d8ff01007387 */ /* 0x000fe80000100800 */
[----:B------:R-:W-:Y:S01]  /*0270*/  STL [R1+0x1dc], RZ ;  /* 0x0001dcff01007387 */ /* 0x000fe20000100800 */
[----:B0-----:R-:W-:-:S03]  /*0280*/  VIADD R2, R0, 0xffffffe ;  /* 0x0ffffffe00027836 */ /* 0x001fc60000000000 */
[----:B------:R-:W-:Y:S01]  /*0290*/  STL [R1+0x1b0], RZ ;  /* 0x0001b0ff01007387 */ /* 0x000fe20000100800 */
[----:B------:R-:W-:Y:S01]  /*02a0*/  IMAD.MOV R0, RZ, RZ, -R10 ;  /* 0x000000ffff007224 */ /* 0x000fe200078e0a0a */
[----:B------:R0:W1:Y:S02]  /*02b0*/  F2I.FTZ.U32.TRUNC.NTZ R3, R2 ;  /* 0x0000000200037305 */ /* 0x000064000021f000 */
[----:B------:R-:W-:Y:S04]  /*02c0*/  STL [R1+0x1b4], RZ ;  /* 0x0001b4ff01007387 */ /* 0x000fe80000100800 */
[----:B------:R-:W-:Y:S04]  /*02d0*/  STL [R1+0x1b8], RZ ;  /* 0x0001b8ff01007387 */ /* 0x000fe80000100800 */
[----:B------:R-:W-:Y:S01]  /*02e0*/  STL [R1+0x1bc], RZ ;  /* 0x0001bcff01007387 */ /* 0x000fe20000100800 */
[----:B0-----:R-:W-:-:S03]  /*02f0*/  IMAD.MOV.U32 R2, RZ, RZ, RZ ;  /* 0x000000ffff027224 */ /* 0x001fc600078e00ff */
[----:B------:R-:W-:Y:S01]  /*0300*/  STL [R1+0x1f0], RZ ;  /* 0x0001f0ff01007387 */ /* 0x000fe20000100800 */
[----:B-1----:R-:W-:-:S03]  /*0310*/  IMAD.MOV R6, RZ, RZ, -R3 ;  /* 0x000000ffff067224 */ /* 0x002fc600078e0a03 */
[----:B------:R-:W-:Y:S01]  /*0320*/  STL [R1+0x1f4], RZ ;  /* 0x0001f4ff01007387 */ /* 0x000fe20000100800 */
[----:B------:R-:W-:-:S03]  /*0330*/  IMAD R9, R6, R7, RZ ;  /* 0x0000000706097224 */ /* 0x000fc600078e02ff */
[----:B------:R-:W-:Y:S01]  /*0340*/  STL [R1+0x1f8], RZ ;  /* 0x0001f8ff01007387 */ /* 0x000fe20000100800 */
[----:B------:R-:W-:Y:S02]  /*0350*/  IMAD.MOV.U32 R6, RZ, RZ, R8 ;  /* 0x000000ffff067224 */ /* 0x000fe400078e0008 */
[----:B------:R-:W-:Y:S01]  /*0360*/  IMAD.HI.U32 R3, R3, R9, R2 ;  /* 0x0000000903037227 */ /* 0x000fe200078e0002 */
[----:B------:R-:W-:Y:S04]  /*0370*/  STL [R1+0x1fc], RZ ;  /* 0x0001fcff01007387 */ /* 0x000fe80000100800 */
[----:B------:R-:W-:Y:S01]  /*0380*/  STL [R1+0x210], RZ ;  /* 0x000210ff01007387 */ /* 0x000fe20000100800 */
[----:B------:R-:W-:-:S03]  /*0390*/  IMAD.HI.U32 R3, R3, R6, RZ ;  /* 0x0000000603037227 */ /* 0x000fc600078e00ff */
[----:B------:R-:W-:Y:S01]  /*03a0*/  STL [R1+0x214], RZ ;  /* 0x000214ff01007387 */ /* 0x000fe20000100800 */
[----:B------:R-:W-:-:S03]  /*03b0*/  IMAD R0, R3, R0, R6 ;  /* 0x0000000003007224 */ /* 0x000fc600078e0206 */
[----:B------:R-:W-:Y:S02]  /*03c0*/  STL [R1+0x218], RZ ;  /* 0x000218ff01007387 */ /* 0x000fe40000100800 */
[----:B------:R-:W-:Y:S02]  /*03d0*/  ISETP.GT.U32.AND P1, PT, R7, R0, PT ;  /* 0x000000000700720c */ /* 0x000fe40003f24070 */
[----:B------:R-:W-:Y:S04]  /*03e0*/  STL [R1+0x21c], RZ ;  /* 0x00021cff01007387 */ /* 0x000fe80000100800 */
[----:B------:R-:W-:Y:S04]  /*03f0*/  STL [R1+0x230], RZ ;  /* 0x000230ff01007387 */ /* 0x000fe80000100800 */
[----:B------:R-:W-:Y:S03]  /*0400*/  STL [R1+0x234], RZ ;  /* 0x000234ff01007387 */ /* 0x000fe60000100800 */
[----:B------:R-:W-:Y:S01]  /*0410*/  @!P1 IMAD.IADD R0, R0, 0x1, -R7 ;  /* 0x0000000100009824 */ /* 0x000fe200078e0a07 */
[----:B------:R-:W-:Y:S01]  /*0420*/  STL [R1+0x238], RZ ;  /* 0x000238ff01007387 */ /* 0x000fe20000100800 */
[----:B------:R-:W-:Y:S01]  /*0430*/  @!P1 VIADD R3, R3, 0x1 ;  /* 0x0000000103039836 */ /* 0x000fe20000000000 */
[----:B------:R-:W-:-:S02]  /*0440*/  ISETP.NE.AND P1, PT, R4, RZ, PT ;  /* 0x000000ff0400720c */ /* 0x000fc40003f25270 */
[----:B------:R-:W-:Y:S01]  /*0450*/  STL [R1+0x23c], RZ ;  /* 0x00023cff01007387 */ /* 0x000fe20000100800 */
[----:B------:R-:W-:Y:S02]  /*0460*/  ISETP.GE.U32.AND P0, PT, R0, R7, PT ;  /* 0x000000070000720c */ /* 0x000fe40003f06070 */
[----:B------:R-:W-:Y:S01]  /*0470*/  LOP3.LUT R0, R5, R4, RZ, 0x3c, !PT ;  /* 0x0000000405007212 */ /* 0x000fe200078e3cff */
[----:B------:R-:W-:Y:S03]  /*0480*/  STL [R1+0x240], RZ ;  /* 0x000240ff01007387 */ /* 0x000fe60000100800 */
[----:B------:R-:W-:Y:S01]  /*0490*/  ISETP.GE.AND P2, PT, R0, RZ, PT ;  /* 0x000000ff0000720c */ /* 0x000fe20003f46270 */
[----:B------:R-:W-:Y:S01]  /*04a0*/  STL [R1+0x244], RZ ;  /* 0x000244ff01007387 */ /* 0x000fe20000100800 */
[----:B------:R-:W-:-:S03]  /*04b0*/  VIADD R0, R11, 0xff ;  /* 0x000000ff0b007836 */ /* 0x000fc60000000000 */
[----:B------:R-:W-:Y:S02]  /*04c0*/  STL [R1+0x248], RZ ;  /* 0x000248ff01007387 */ /* 0x000fe40000100800 */
[----:B------:R-:W-:Y:S02]  /*04d0*/  @P0 VIADD R3, R3, 0x1 ;  /* 0x0000000103030836 */ /* 0x000fe40000000000 */
[----:B------:R-:W-:Y:S02]  /*04e0*/  STL [R1+0x24c], RZ ;  /* 0x00024cff01007387 */ /* 0x000fe40000100800 */
[----:B------:R-:W-:Y:S01]  /*04f0*/  IMAD.MOV.U32 R2, RZ, RZ, R3 ;  /* 0x000000ffff027224 */ /* 0x000fe200078e0003 */
[----:B------:R-:W-:Y:S01]  /*0500*/  SHF.R.S32.HI R3, RZ, 0x1f, R0 ;  /* 0x0000001fff037819 */ /* 0x000fe20000011400 */
[----:B------:R-:W-:Y:S02]  /*0510*/  STL [R1+0x250], RZ ;  /* 0x000250ff01007387 */ /* 0x000fe40000100800 */
[----:B------:R-:W-:Y:S01]  /*0520*/  @!P2 IMAD.MOV R2, RZ, RZ, -R2 ;  /* 0x000000ffff02a224 */ /* 0x000fe200078e0a02 */
[----:B------:R-:W-:Y:S01]  /*0530*/  @!P1 LOP3.LUT R2, RZ, R4, RZ, 0x33, !PT ;  /* 0x00000004ff029212 */ /* 0x000fe200078e33ff */
[----:B------:R-:W-:Y:S01]  /*0540*/  STL [R1+0x254], RZ ;  /* 0x000254ff01007387 */ /* 0x000fe20000100800 */
[----:B------:R-:W-:-:S03]  /*0550*/  LEA.HI R3, R3, R0, RZ, 0x8 ;  /* 0x0000000003037211 */ /* 0x000fc600078f40ff */
[----:B------:R-:W-:Y:S01]  /*0560*/  STL [R1+0x258], RZ ;  /* 0x000258ff01007387 */ /* 0x000fe20000100800 */
[----:B------:R-:W-:Y:S02]  /*0570*/  IMAD.SHL.U32 R6, R2, 0x8, RZ ;  /* 0x0000000802067824 */ /* 0x000fe400078e00ff */
[----:B------:R-:W-:Y:S01]  /*0580*/  IMAD.MOV R2, RZ, RZ, -R2 ;  /* 0x000000ffff027224 */ /* 0x000fe200078e0a02 */
[----:B------:R-:W-:Y:S02]  /*0590*/  STL [R1+0x25c], RZ ;  /* 0x00025cff01007387 */ /* 0x000fe40000100800 */
[----:B------:R-:W-:Y:S01]  /*05a0*/  LEA.HI.SX32 R3, R3, -R6, 0x18 ;  /* 0x8000000603037211 */ /* 0x000fe200078fc2ff */
[----:B------:R-:W-:Y:S01]  /*05b0*/  IMAD R4, R4, R2, R5 ;  /* 0x0000000204047224 */ /* 0x000fe200078e0205 */
[----:B------:R-:W-:Y:S02]  /*05c0*/  STL [R1+0x260], RZ ;  /* 0x000260ff01007387 */ /* 0x000fe40000100800 */
[----:B------:R-:W-:-:S02]  /*05d0*/  VIMNMX R11, PT, PT, R3, 0x8, PT ;  /* 0x00000008030b7848 */ /* 0x000fc40003fe0100 */
[----:B------:R-:W-:Y:S01]  /*05e0*/  STL [R1+0x264], RZ ;  /* 0x000264ff01007387 */ /* 0x000fe20000100800 */
[----:B------:R-:W-:Y:S02]  /*05f0*/  IABS R9, R4 ;  /* 0x0000000400097213 */ /* 0x000fe40000000000 */
[----:B------:R-:W-:Y:S01]  /*0600*/  IABS R7, R11 ;  /* 0x0000000b00077213 */ /* 0x000fe20000000000 */
[----:B------:R-:W-:Y:S03]  /*0610*/  STL [R1+0x268], RZ ;  /* 0x000268ff01007387 */ /* 0x000fe60000100800 */
        /* <DEDUP_REMOVED lines=11> */
[----:B------:R-:W-:Y:S04]  /*06d0*/  STL [R1+0x28c], RZ ;  /* 0x00028cff01007387 */ /* 0x000fe80000100800 */
[----:B------:R-:W-:Y:S01]  /*06e0*/  STL [R1+0x290], RZ ;  /* 0x000290ff01007387 */ /* 0x000fe20000100800 */
[----:B------:R-:W0:Y:S03]  /*06f0*/  F2I.FTZ.U32.TRUNC.NTZ R3, R3 ;  /* 0x0000000300037305 */ /* 0x000e26000021f000 */
[----:B------:R-:W-:Y:S04]  /*0700*/  STL [R1+0x294], RZ ;  /* 0x000294ff01007387 */ /* 0x000fe80000100800 */
[----:B------:R-:W-:Y:S04]  /*0710*/  STL [R1+0x298], RZ ;  /* 0x000298ff01007387 */ /* 0x000fe80000100800 */
[----:B------:R-:W-:Y:S04]  /*0720*/  STL [R1+0x29c], RZ ;  /* 0x00029cff01007387 */ /* 0x000fe80000100800 */
[----:B------:R-:W-:Y:S01]  /*0730*/  STL [R1+0x2a0], RZ ;  /* 0x0002a0ff01007387 */ /* 0x000fe20000100800 */
[----:B0-----:R-:W-:-:S03]  /*0740*/  IMAD.MOV R8, RZ, RZ, -R3 ;  /* 0x000000ffff087224 */ /* 0x001fc600078e0a03 */
[----:B------:R-:W-:Y:S01]  /*0750*/  STL [R1+0x2a4], RZ ;  /* 0x0002a4ff01007387 */ /* 0x000fe20000100800 */
[----:B------:R-:W-:Y:S01]  /*0760*/  IMAD.MOV.U32 R2, RZ, RZ, R8 ;  /* 0x000000ffff027224 */ /* 0x000fe200078e0008 */
[----:B------:R-:W-:Y:S02]  /*0770*/  IABS R8, R11 ;  /* 0x0000000b00087213 */ /* 0x000fe40000000000 */
[----:B------:R-:W-:Y:S01]  /*0780*/  STL [R1+0x2a8], RZ ;  /* 0x0002a8ff01007387 */ /* 0x000fe20000100800 */
[----:B------:R-:W-:Y:S02]  /*0790*/  IMAD R5, R2, R7, RZ ;  /* 0x0000000702057224 */ /* 0x000fe400078e02ff */
[----:B------:R-:W-:Y:S01]  /*07a0*/  IMAD.MOV.U32 R2, RZ, RZ, RZ ;  /* 0x000000ffff027224 */ /* 0x000fe200078e00ff */
[----:B------:R-:W-:Y:S03]  /*07b0*/  STL [R1+0x2ac], RZ ;  /* 0x0002acff01007387 */ /* 0x000fe60000100800 */
[----:B------:R-:W-:Y:S01]  /*07c0*/  IMAD.HI.U32 R2, R3, R5, R2 ;  /* 0x0000000503027227 */ /* 0x000fe200078e0002 */
[----:B------:R-:W-:Y:S03]  /*07d0*/  STL [R1+0x2b0], RZ ;  /* 0x0002b0ff01007387 */ /* 0x000fe60000100800 */
[----:B------:R-:W-:Y:S01]  /*07e0*/  IMAD.MOV R3, RZ, RZ, -R8 ;  /* 0x000000ffff037224 */ /* 0x000fe200078e0a08 */
        /* <DEDUP_REMOVED lines=18> */
[----:B------:R-:W-:Y:S04]  /*0910*/  STL [R1+0x2d8], RZ ;  /* 0x0002d8ff01007387 */ /* 0x000fe80000100800 */
[----:B------:R-:W-:Y:S02]  /*0920*/  STL [R1+0x2dc], RZ ;  /* 0x0002dcff01007387 */ /* 0x000fe40000100800 */
[----:B------:R-:W-:-:S02]  /*0930*/  @P0 VIADD R0, R0, 0x1 ;  /* 0x0000000100000836 */ /* 0x000fc40000000000 */
[----:B------:R-:W-:Y:S04]  /*0940*/  STL [R1+0x2e0], RZ ;  /* 0x0002e0ff01007387 */ /* 0x000fe80000100800 */
[----:B------:R-:W-:Y:S01]  /*0950*/  STL [R1+0x2e4], RZ ;  /* 0x0002e4ff01007387 */ /* 0x000fe20000100800 */
[----:B------:R-:W-:Y:S01]  /*0960*/  @!P2 IMAD.MOV R0, RZ, RZ, -R0 ;  /* 0x000000ffff00a224 */ /* 0x000fe200078e0a00 */
[----:B------:R-:W-:Y:S02]  /*0970*/  @!P1 LOP3.LUT R0, RZ, R11, RZ, 0x33, !PT ;  /* 0x0000000bff009212 */ /* 0x000fe400078e33ff */
[----:B------:R-:W-:Y:S03]  /*0980*/  STL [R1+0x2e8], RZ ;  /* 0x0002e8ff01007387 */ /* 0x000fe60000100800 */
[----:B------:R-:W-:Y:S01]  /*0990*/  IMAD.MOV R2, RZ, RZ, -R0 ;  /* 0x000000ffff027224 */ /* 0x000fe200078e0a00 */
[----:B------:R-:W-:Y:S01]  /*09a0*/  STL [R1+0x2ec], RZ ;  /* 0x0002ecff01007387 */ /* 0x000fe20000100800 */
[----:B------:R-:W-:-:S02]  /*09b0*/  IMAD.SHL.U32 R0, R0, 0x100, RZ ;  /* 0x0000010000007824 */ /* 0x000fc400078e00ff */
[----:B------:R-:W-:Y:S01]  /*09c0*/  IMAD R2, R11, R2, R4 ;  /* 0x000000020b027224 */ /* 0x000fe200078e0204 */
[----:B------:R-:W-:Y:S01]  /*09d0*/  STL [R1+0x2f0], RZ ;  /* 0x0002f0ff01007387 */ /* 0x000fe20000100800 */
[----:B------:R-:W-:Y:S02]  /*09e0*/  VIADD R5, R0, 0x2 ;  /* 0x0000000200057836 */ /* 0x000fe40000000000 */
[----:B------:R-:W-:Y:S01]  /*09f0*/  IMAD.IADD R2, R6, 0x1, R2 ;  /* 0x0000000106027824 */ /* 0x000fe200078e0202 */
[----:B------:R-:W-:Y:S01]  /*0a00*/  STL [R1+0x2f4], RZ ;  /* 0x0002f4ff01007387 */ /* 0x000fe20000100800 */
[C---:B------:R-:W-:Y:S02]  /*0a10*/  VIADD R6, R0.reuse, 0x1 ;  /* 0x0000000100067836 */ /* 0x040fe40000000000 */
[C---:B------:R-:W-:Y:S01]  /*0a20*/  VIADD R4, R0.reuse, 0x3 ;  /* 0x0000000300047836 */ /* 0x040fe20000000000 */
[----:B------:R-:W-:Y:S01]  /*0a30*/  STL [R1+0x2f8], RZ ;  /* 0x0002f8ff01007387 */ /* 0x000fe20000100800 */
[----:B------:R-:W-:-:S02]  /*0a40*/  VIADD R37, R0, 0x2b ;  /* 0x0000002b00257836 */ /* 0x000fc40000000000 */
[C---:B------:R-:W-:Y:S01]  /*0a50*/  VIADD R38, R0.reuse, 0xc7 ;  /* 0x000000c700267836 */ /* 0x040fe20000000000 */
[----:B------:R-:W-:Y:S01]  /*0a60*/  STL [R1+0x2fc], RZ ;  /* 0x0002fcff01007387 */ /* 0x000fe20000100800 */
[C---:B------:R-:W-:Y:S02]  /*0a70*/  VIADD R39, R0.reuse, 0xc8 ;  /* 0x000000c800277836 */ /* 0x040fe40000000000 */
[C---:B------:R-:W-:Y:S01]  /*0a80*/  VIADD R40, R0.reuse, 0xc9 ;  /* 0x000000c900287836 */ /* 0x040fe20000000000 */
        /* <DEDUP_REMOVED lines=57> */
[----:B------:R-:W-:Y:S04]  /*0e20*/  STL [R1+0x34c], RZ ;  /* 0x00034cff01007387 */ /* 0x000fe80000100800 */
        /* <DEDUP_REMOVED lines=1948> */
[----:B------:R-:W-:Y:S04]  /*87f0*/  STL [R1+0x1c0], R0 ;  /* 0x0001c00001007387 */ /* 0x000fe80000100800 */
[----:B------:R0:W-:Y:S04]  /*8800*/  STL [R1+0x4e5c], R6 ;  /* 0x004e5c0601007387 */ /* 0x0001e80000100800 */
[----:B------:R1:W-:Y:S04]  /*8810*/  STL [R1+0x4e58], R5 ;  /* 0x004e580501007387 */ /* 0x0003e80000100800 */
[----:B------:R2:W-:Y:S01]  /*8820*/  STL [R1+0x4e54], R4 ;  /* 0x004e540401007387 */ /* 0x0005e20000100800 */
[C---:B0-----:R-:W-:Y:S01]  /*8830*/  VIADD R6, R0.reuse, 0x4 ;  /* 0x0000000400067836 */ /* 0x041fe20000000000 */
[----:B------:R-:W0:Y:S01]  /*8840*/  S2R R10, SR_TID.X ;  /* 0x00000000000a7919 */ /* 0x000e220000002100 */
[----:B-1----:R-:W-:-:S03]  /*8850*/  VIADD R5, R0, 0x5 ;  /* 0x0000000500057836 */ /* 0x002fc60000000000 */
[----:B------:R1:W-:Y:S01]  /*8860*/  STL [R1+0x4e50], R6 ;  /* 0x004e500601007387 */ /* 0x0003e20000100800 */
[----:B--2---:R-:W-:-:S03]  /*8870*/  VIADD R4, R0, 0x6 ;  /* 0x0000000600047836 */ /* 0x004fc60000000000 */
[----:B------:R2:W-:Y:S04]  /*8880*/  STL [R1+0x4e4c], R5 ;  /* 0x004e4c0501007387 */ /* 0x0005e80000100800 */
[----:B------:R3:W-:Y:S01]  /*8890*/  STL [R1+0x4e48], R4 ;  /* 0x004e480401007387 */ /* 0x0007e20000100800 */
[C---:B-1----:R-:W-:Y:S02]  /*88a0*/  VIADD R6, R0.reuse, 0x7 ;  /* 0x0000000700067836 */ /* 0x042fe40000000000 */
[----:B--2---:R-:W-:-:S03]  /*88b0*/  VIADD R5, R0, 0x8 ;  /* 0x0000000800057836 */ /* 0x004fc60000000000 */
[----:B------:R1:W-:Y:S01]  /*88c0*/  STL [R1+0x4e44], R6 ;  /* 0x004e440601007387 */ /* 0x0003e20000100800 */
[----:B---3--:R-:W-:-:S03]  /*88d0*/  VIADD R4, R0, 0x9 ;  /* 0x0000000900047836 */ /* 0x008fc60000000000 */
[----:B------:R2:W-:Y:S04]  /*88e0*/  STL [R1+0x4e40], R5 ;  /* 0x004e400501007387 */ /* 0x0005e80000100800 */
[----:B------:R3:W-:Y:S01]  /*88f0*/  STL [R1+0x4e3c], R4 ;  /* 0x004e3c0401007387 */ /* 0x0007e20000100800 */
[----:B-1----:R-:W-:Y:S01]  /*8900*/  VIADD R6, R0, 0xa ;  /* 0x0000000a00067836 */ /* 0x002fe20000000000 */
[----:B0-----:R-:W-:Y:S01]  /*8910*/  LOP3.LUT R3, R10, 0x1f, RZ, 0xc0, !PT ;  /* 0x0000001f0a037812 */ /* 0x001fe200078ec0ff */
[----:B--2---:R-:W-:-:S03]  /*8920*/  VIADD R5, R0, 0xb ;  /* 0x0000000b00057836 */ /* 0x004fc60000000000 */
[----:B------:R0:W-:Y:S01]  /*8930*/  STL [R1+0x4e38], R6 ;  /* 0x004e380601007387 */ /* 0x0001e20000100800 */
[C---:B------:R-:W-:Y:S02]  /*8940*/  VIADD R10, R0.reuse, 0xf7 ;  /* 0x000000f7000a7836 */ /* 0x040fe40000000000 */
[----:B---3--:R-:W-:Y:S01]  /*8950*/  VIADD R4, R0, 0xc ;  /* 0x0000000c00047836 */ /* 0x008fe20000000000 */
[----:B------:R1:W-:Y:S01]  /*8960*/  STL [R1+0x4e34], R5 ;  /* 0x004e340501007387 */ /* 0x0003e20000100800 */
[----:B------:R-:W-:Y:S02]  /*8970*/  IMAD R2, R2, 0x100, R3 ;  /* 0x0000010002027824 */ /* 0x000fe400078e0203 */
[----:B------:R-:W-:Y:S01]  /*8980*/  VIADD R3, R0, 0x7e ;  /* 0x0000007e00037836 */ /* 0x000fe20000000000 */
[----:B------:R2:W-:Y:S01]  /*8990*/  STL [R1+0x4e30], R4 ;  /* 0x004e300401007387 */ /* 0x0005e20000100800 */
[----:B------:R-:W-:Y:S02]  /*89a0*/  VIADD R15, R2, 0x20 ;  /* 0x00000020020f7836 */ /* 0x000fe40000000000 */
[----:B0-----:R-:W-:-:S02]  /*89b0*/  VIADD R6, R0, 0xd ;  /* 0x0000000d00067836 */ /* 0x001fc40000000000 */
[----:B------:R-:W-:Y:S02]  /*89c0*/  VIADD R14, R2, 0x40 ;  /* 0x00000040020e7836 */ /* 0x000fe40000000000 */
[----:B-1----:R-:W-:Y:S01]  /*89d0*/  VIADD R5, R0, 0xe ;  /* 0x0000000e00057836 */ /* 0x002fe20000000000 */
[----:B------:R0:W-:Y:S01]  /*89e0*/  STL [R1+0x4e2c], R6 ;  /* 0x004e2c0601007387 */ /* 0x0001e20000100800 */
[----:B------:R-:W-:Y:S02]  /*89f0*/  VIADD R11, R2, 0x60 ;  /* 0x00000060020b7836 */ /* 0x000fe40000000000 */
[C---:B--2---:R-:W-:Y:S01]  /*8a00*/  VIADD R4, R0.reuse, 0xf ;  /* 0x0000000f00047836 */ /* 0x044fe20000000000 */
[----:B------:R1:W-:Y:S04]  /*8a10*/  STL [R1+0x4e28], R5 ;  /* 0x004e280501007387 */ /* 0x0003e80000100800 */
[----:B------:R2:W-:Y:S01]  /*8a20*/  STL [R1+0x4e24], R4 ;  /* 0x004e240401007387 */ /* 0x0005e20000100800 */
[----:B0-----:R-:W-:-:S02]  /*8a30*/  VIADD R6, R0, 0x10 ;  /* 0x0000001000067836 */ /* 0x001fc40000000000 */
[----:B-1----:R-:W-:-:S03]  /*8a40*/  VIADD R5, R0, 0x11 ;  /* 0x0000001100057836 */ /* 0x002fc60000000000 */
[----:B------:R0:W-:Y:S01]  /*8a50*/  STL [R1+0x4e1c], R6 ;  /* 0x004e1c0601007387 */ /* 0x0001e20000100800 */
[----:B--2---:R-:W-:-:S03]  /*8a60*/  VIADD R4, R0, 0x12 ;  /* 0x0000001200047836 */ /* 0x004fc60000000000 */
[----:B------:R1:W-:Y:S04]  /*8a70*/  STL [R1+0x4e18], R5 ;  /* 0x004e180501007387 */ /* 0x0003e80000100800 */
[----:B------:R2:W-:Y:S01]  /*8a80*/  STL [R1+0x4e14], R4 ;  /* 0x004e140401007387 */ /* 0x0005e20000100800 */
[C---:B0-----:R-:W-:Y:S02]  /*8a90*/  VIADD R6, R0.reuse, 0x13 ;  /* 0x0000001300067836 */ /* 0x041fe40000000000 */
        /* <DEDUP_REMOVED lines=51> */
[----:B------:R-:W-:Y:S04]  /*8dd0*/  STL [R1+0x4db0], R37 ;  /* 0x004db02501007387 */ /* 0x000fe80000100800 */
[----:B------:R1:W-:Y:S01]  /*8de0*/  STL [R1+0x4da8], R5 ;  /* 0x004da80501007387 */ /* 0x0003e20000100800 */
[----:B0-----:R-:W-:-:S03]  /*8df0*/  VIADD R6, R0, 0x31 ;  /* 0x0000003100067836 */ /* 0x001fc60000000000 */
[----:B------:R0:W-:Y:S01]  /*8e00*/  STL [R1+0x4ca4], R4 ;  /* 0x004ca40401007387 */ /* 0x0001e20000100800 */
[C---:B-1----:R-:W-:Y:S02]  /*8e10*/  VIADD R5, R0.reuse, 0x2f ;  /* 0x0000002f00057836 */ /* 0x042fe40000000000 */
[----:B0-----:R-:W-:-:S03]  /*8e20*/  VIADD R4, R0, 0x30 ;  /* 0x0000003000047836 */ /* 0x001fc60000000000 */
[----:B------:R0:W-:Y:S04]  /*8e30*/  STL [R1+0x4ca0], R5 ;  /* 0x004ca00501007387 */ /* 0x0001e80000100800 */
        /* <DEDUP_REMOVED lines=150> */
[----:B------:R1:W-:Y:S01]  /*97a0*/  STL [R1+0x4490], R4 ;  /* 0x0044900401007387 */ /* 0x0003e20000100800 */
[C---:B0-----:R-:W-:Y:S02]  /*97b0*/  VIADD R5, R0.reuse, 0x7c ;  /* 0x0000007c00057836 */ /* 0x041fe40000000000 */
[----:B-1----:R-:W-:-:S03]  /*97c0*/  VIADD R4, R0, 0x7d ;  /* 0x0000007d00047836 */ /* 0x002fc60000000000 */
[----:B------:R0:W-:Y:S04]  /*97d0*/  STL [R1+0x4484], R5 ;  /* 0x0044840501007387 */ /* 0x0001e80000100800 */
[----:B------:R-:W-:Y:S04]  /*97e0*/  STL [R1+0x2130], R2 ;  /* 0x0021300201007387 */ /* 0x000fe80000100800 */
[----:B------:R1:W-:Y:S01]  /*97f0*/  STL [R1+0x4480], R4 ;  /* 0x0044800401007387 */ /* 0x0003e20000100800 */
[----:B0-----:R-:W-:-:S03]  /*9800*/  VIADD R5, R0, 0x7f ;  /* 0x0000007f00057836 */ /* 0x001fc60000000000 */
[----:B------:R0:W-:Y:S04]  /*9810*/  STL [R1+0x4474], R3 ;  /* 0x0044740301007387 */ /* 0x0001e80000100800 */
[----:B------:R2:W-:Y:S01]  /*9820*/  STL [R1+0x4470], R5 ;  /* 0x0044700501007387 */ /* 0x0005e20000100800 */
[C---:B-1----:R-:W-:Y:S02]  /*9830*/  VIADD R4, R0.reuse, 0x80 ;  /* 0x0000008000047836 */ /* 0x042fe40000000000 */
[----:B0-----:R-:W-:-:S03]  /*9840*/  VIADD R3, R0, 0x81 ;  /* 0x0000008100037836 */ /* 0x001fc60000000000 */
        /* <DEDUP_REMOVED lines=141> */
[----:B------:R-:W-:Y:S01]  /*a120*/  STL [R1+0x4260], R38 ;  /* 0x0042602601007387 */ /* 0x000fe20000100800 */
[----:B0-----:R-:W-:-:S03]  /*a130*/  VIADD R4, R0, 0xcb ;  /* 0x000000cb00047836 */ /* 0x001fc60000000000 */
[----:B------:R-:W-:Y:S01]  /*a140*/  STL [R1+0x424c], R39 ;  /* 0x00424c2701007387 */ /* 0x000fe20000100800 */
[----:B-1----:R-:W-:-:S03]  /*a150*/  VIADD R3, R0, 0xcc ;  /* 0x000000cc00037836 */ /* 0x002fc60000000000 */
[----:B------:R-:W-:Y:S04]  /*a160*/  STL [R1+0x4248], R40 ;  /* 0x0042482801007387 */ /* 0x000fe80000100800 */
[----:B------:R-:W-:Y:S04]  /*a170*/  STL [R1+0x423c], R61 ;  /* 0x00423c3d01007387 */ /* 0x000fe80000100800 */
[----:B------:R0:W-:Y:S04]  /*a180*/  STL [R1+0x4238], R4 ;  /* 0x0042380401007387 */ /* 0x0001e80000100800 */
[----:B------:R1:W-:Y:S04]  /*a190*/  STL [R1+0x4234], R3 ;  /* 0x0042340301007387 */ /* 0x0003e80000100800 */
[----:B------:R2:W-:Y:S01]  /*a1a0*/  STL [R1+0x4230], R5 ;  /* 0x0042300501007387 */ /* 0x0005e20000100800 */
[----:B0-----:R-:W-:-:S02]  /*a1b0*/  VIADD R4, R0, 0xce ;  /* 0x000000ce00047836 */ /* 0x001fc40000000000 */
        /* <DEDUP_REMOVED lines=9> */
[----:B------:R0:W-:Y:S04]  /*a250*/  STL [R1+0x41f0], R3 ;  /* 0x0041f00301007387 */ /* 0x0001e80000100800 */
[----:B------:R-:W-:Y:S04]  /*a260*/  STL [R1+0x41f4], R49 ;  /* 0x0041f43101007387 */ /* 0x000fe80000100800 */
[----:B------:R-:W-:Y:S01]  /*a270*/  STL [R1+0x3764], R24 ;  /* 0x0037641801007387 */ /* 0x000fe20000100800 */
[----:B0-----:R-:W-:-:S03]  /*a280*/  VIADD R3, R0, 0xd8 ;  /* 0x000000d800037836 */ /* 0x001fc60000000000 */
[----:B------:R-:W-:Y:S04]  /*a290*/  STL [R1+0x3760], R27 ;  /* 0x0037601b01007387 */ /* 0x000fe80000100800 */
[----:B------:R0:W-:Y:S04]  /*a2a0*/  STL [R1+0x2180], R3 ;  /* 0x0021800301007387 */ /* 0x0001e80000100800 */
[----:B------:R-:W-:Y:S04]  /*a2b0*/  STL [R1+0x2184], R31 ;  /* 0x0021841f01007387 */ /* 0x000fe80000100800 */
[----:B------:R-:W-:Y:S01]  /*a2c0*/  STL [R1+0x217c], R50 ;  /* 0x00217c3201007387 */ /* 0x000fe20000100800 */
[----:B0-----:R-:W-:-:S03]  /*a2d0*/  VIADD R3, R0, 0xdd ;  /* 0x000000dd00037836 */ /* 0x001fc60000000000 */
[----:B------:R-:W-:Y:S04]  /*a2e0*/  STL [R1+0x2178], R30 ;  /* 0x0021781e01007387 */ /* 0x000fe80000100800 */
[----:B------:R-:W-:Y:S04]  /*a2f0*/  STL [R1+0x2174], R32 ;  /* 0x0021742001007387 */ /* 0x000fe80000100800 */
        /* <DEDUP_REMOVED lines=8> */
[----:B------:R-:W-:Y:S04]  /*a380*/  STL [R1+0x2154], R46 ;  /* 0x0021542e01007387 */ /* 0x000fe80000100800 */
[----:B------:R-:W-:Y:S04]  /*a390*/  STL [R1+0x1c8], R47 ;  /* 0x0001c82f01007387 */ /* 0x000fe80000100800 */
[----:B------:R-:W-:Y:S04]  /*a3a0*/  STL [R1+0x3c], R48 ;  /* 0x00003c3001007387 */ /* 0x000fe80000100800 */
[----:B------:R-:W-:Y:S04]  /*a3b0*/  STL [R1+0x38], R25 ;  /* 0x0000381901007387 */ /* 0x000fe80000100800 */
[----:B------:R-:W-:Y:S04]  /*a3c0*/  STL [R1+0x34], R26 ;  /* 0x0000341a01007387 */ /* 0x000fe80000100800 */
[----:B------:R0:W-:Y:S04]  /*a3d0*/  STL [R1+0x2c], R3 ;  /* 0x00002c0301007387 */ /* 0x0001e80000100800 */
[----:B------:R-:W-:Y:S01]  /*a3e0*/  STL [R1+0x30], R51 ;  /* 0x0000303301007387 */ /* 0x000fe20000100800 */
[----:B0-----:R-:W-:-:S05]  /*a3f0*/  VIADD R3, R0, 0xea ;  /* 0x000000ea00037836 */ /* 0x001fca0000000000 */
[----:B------:R0:W-:Y:S04]  /*a400*/  STL [R1+0x28], R3 ;  /* 0x0000280301007387 */ /* 0x0001e80000100800 */
[----:B------:R-:W-:Y:S04]  /*a410*/  STL [R1+0x24], R22 ;  /* 0x0000241601007387 */ /* 0x000fe80000100800 */
[----:B------:R1:W-:Y:S01]  /*a420*/  STL [R1+0x214c], R15 ;  /* 0x00214c0f01007387 */ /* 0x0003e20000100800 */
[----:B0-----:R-:W-:-:S03]  /*a430*/  VIADD R3, R0, 0xfe ;  /* 0x000000fe00037836 */ /* 0x001fc60000000000 */
[----:B------:R0:W-:Y:S01]  /*a440*/  STL [R1+0x2148], R14 ;  /* 0x0021480e01007387 */ /* 0x0001e20000100800 */
[----:B------:R-:W-:-:S03]  /*a450*/  VIADD R0, R0, 0xff ;  /* 0x000000ff00007836 */ /* 0x000fc60000000000 */
[----:B------:R2:W-:Y:S01]  /*a460*/  STL [R1+0x2144], R11 ;  /* 0x0021440b01007387 */ /* 0x0005e20000100800 */
[C---:B-1----:R-:W-:Y:S02]  /*a470*/  VIADD R15, R2.reuse, 0x80 ;  /* 0x00000080020f7836 */ /* 0x042fe40000000000 */
[----:B0-----:R-:W-:-:S03]  /*a480*/  VIADD R14, R2, 0xa0 ;  /* 0x000000a0020e7836 */ /* 0x001fc60000000000 */
[----:B------:R0:W-:Y:S01]  /*a490*/  STL [R1+0x2140], R15 ;  /* 0x0021400f01007387 */ /* 0x0001e20000100800 */
[----:B--2---:R-:W-:-:S03]  /*a4a0*/  VIADD R11, R2, 0xc0 ;  /* 0x000000c0020b7836 */ /* 0x004fc60000000000 */
[----:B------:R0:W-:Y:S01]  /*a4b0*/  STL [R1+0x213c], R14 ;  /* 0x00213c0e01007387 */ /* 0x0001e20000100800 */
[----:B------:R-:W-:-:S05]  /*a4c0*/  VIADD R2, R2, 0xe0 ;  /* 0x000000e002027836 */ /* 0x000fca0000000000 */
[----:B------:R0:W-:Y:S04]  /*a4d0*/  STL [R1+0x2134], R2 ;  /* 0x0021340201007387 */ /* 0x0001e80000100800 */
[----:B------:R0:W-:Y:S01]  /*a4e0*/  STL [R1+0x2138], R11 ;  /* 0x0021380b01007387 */ /* 0x0001e20000100800 */
[----:B----4-:R-:W-:Y:S05]  /*a4f0*/  BRA.U !UP0, `(.L_x_0) ;  /* 0x000006e508e47547 */ /* 0x010fea000b800000 */
[----:B------:R-:W-:Y:S01]  /*a500*/  IABS R59, R13 ;  /* 0x0000000d003b7213 */ /* 0x000fe20000000000 */
[----:B------:R-:W-:Y:S01]  /*a510*/  IMAD.MOV.U32 R12, RZ, RZ, RZ ;  /* 0x000000ffff0c7224 */ /* 0x000fe200078e00ff */
[----:B0-----:R-:W-:Y:S01]  /*a520*/  IABS R11, R0 ;  /* 0x00000000000b7213 */ /* 0x001fe20000000000 */
[----:B------:R0:W-:Y:S01]  /*a530*/  STL [R1+0x55fc], R37 ;  /* 0x0055fc2501007387 */ /* 0x0001e20000100800 */
[----:B------:R-:W1:Y:S01]  /*a540*/  I2F.RP R2, R59 ;  /* 0x0000003b00027306 */ /* 0x000e620000209400 */
[----:B------:R-:W-:Y:S01]  /*a550*/  ISETP.GE.AND P4, PT, R0, RZ, PT ;  /* 0x000000ff0000720c */ /* 0x000fe20003f86270 */
[----:B------:R-:W2:Y:S01]  /*a560*/  LDCU UR20, c[0x0][0x3ac] ;  /* 0x00007580ff1477ac */ /* 0x000ea20008000800 */
[----:B------:R-:W-:Y:S02]  /*a570*/  ISETP.GE.AND P1, PT, R3, RZ, PT ;  /* 0x000000ff0300720c */ /* 0x000fe40003f26270 */
[----:B------:R-:W-:Y:S01]  /*a580*/  IABS R14, R4 ;  /* 0x00000004000e7213 */ /* 0x000fe20000000000 */
[----:B------:R-:W3:Y:S01]  /*a590*/  LDCU.64 UR24, c[0x0][0x388] ;  /* 0x00007100ff1877ac */ /* 0x000ee20008000a00 */
[----:B------:R-:W-:Y:S01]  /*a5a0*/  IABS R20, R8 ;  /* 0x0000000800147213 */ /* 0x000fe20000000000 */
[----:B0-----:R-:W-:Y:S01]  /*a5b0*/  IMAD.MOV.U32 R37, RZ, RZ, R16 ;  /* 0x000000ffff257224 */ /* 0x001fe200078e0010 */
[----:B------:R-:W-:Y:S01]  /*a5c0*/  IABS R16, R34 ;  /* 0x0000002200107213 */ /* 0x000fe20000000000 */
[----:B------:R-:W0:Y:S01]  /*a5d0*/  LDCU UR23, c[0x0][0x3b0] ;  /* 0x00007600ff1777ac */ /* 0x000e220008000800 */
[----:B------:R-:W-:-:S02]  /*a5e0*/  IABS R21, R6 ;  /* 0x0000000600157213 */ /* 0x000fc40000000000 */
[----:B------:R-:W-:Y:S01]  /*a5f0*/  IABS R23, R5 ;  /* 0x0000000500177213 */ /* 0x000fe20000000000 */
[----:B-1----:R-:W1:Y:S01]  /*a600*/  MUFU.RCP R2, R2 ;  /* 0x0000000200027308 */ /* 0x002e620000001000 */
[----:B------:R-:W-:Y:S01]  /*a610*/  ISETP.GE.AND P6, PT, R4, RZ, PT ;  /* 0x000000ff0400720c */ /* 0x000fe20003fc6270 */
[----:B------:R-:W4:Y:S01]  /*a620*/  LDCU UR26, c[0x0][0x3a4] ;  /* 0x00007480ff1a77ac */ /* 0x000f220008000800 */
[----:B------:R-:W-:Y:S02]  /*a630*/  IABS R19, R7 ;  /* 0x0000000700137213 */ /* 0x000fe40000000000 */
[----:B------:R-:W-:Y:S01]  /*a640*/  IABS R51, R51 ;  /* 0x0000003300337213 */ /* 0x000fe20000000000 */
[----:B------:R-:W5:Y:S01]  /*a650*/  LDCU UR19, c[0x0][0x3a8] ;  /* 0x00007500ff1377ac */ /* 0x000f620008000800 */
[----:B------:R-:W-:Y:S02]  /*a660*/  IABS R44, R44 ;  /* 0x0000002c002c7213 */ /* 0x000fe40000000000 */
[----:B------:R-:W-:Y:S01]  /*a670*/  IABS R45, R45 ;  /* 0x0000002d002d7213 */ /* 0x000fe20000000000 */
[----:B------:R-:W0:Y:S01]  /*a680*/  LDCU UR18, c[0x0][0x3a8] ;  /* 0x00007500ff1277ac */ /* 0x000e220008000800 */
[----:B------:R-:W-:-:S02]  /*a690*/  IABS R46, R46 ;  /* 0x0000002e002e7213 */ /* 0x000fc40000000000 */
[----:B------:R-:W-:Y:S01]  /*a6a0*/  IABS R47, R47 ;  /* 0x0000002f002f7213 */ /* 0x000fe20000000000 */
[----:B------:R-:W0:Y:S01]  /*a6b0*/  LDCU UR17, c[0x0][0x3a8] ;  /* 0x00007500ff1177ac */ /* 0x000e220008000800 */
[----:B-1----:R-:W-:Y:S01]  /*a6c0*/  VIADD R2, R2, 0xffffffe ;  /* 0x0ffffffe02027836 */ /* 0x002fe20000000000 */
[----:B------:R-:W-:Y:S01]  /*a6d0*/  IABS R48, R48 ;  /* 0x0000003000307213 */ /* 0x000fe20000000000 */
[----:B------:R-:W1:Y:S02]  /*a6e0*/  LDCU UR16, c[0x0][0x3a8] ;  /* 0x00007500ff1077ac */ /* 0x000e640008000800 */
[----:B------:R-:W0:Y:S01]  /*a6f0*/  F2I.FTZ.U32.TRUNC.NTZ R13, R2 ;  /* 0x00000002000d7305 */ /* 0x000e22000021f000 */
[----:B------:R-:W-:Y:S01]  /*a700*/  IABS R42, R42 ;  /* 0x0000002a002a7213 */ /* 0x000fe20000000000 */
[----:B------:R-:W1:Y:S01]  /*a710*/  LDCU UR15, c[0x0][0x3a8] ;  /* 0x00007500ff0f77ac */ /* 0x000e620008000800 */
[----:B------:R-:W-:Y:S02]  /*a720*/  IABS R41, R41 ;  /* 0x0000002900297213 */ /* 0x000fe40000000000 */
[----:B------:R-:W-:Y:S01]  /*a730*/  IABS R43, R43 ;  /* 0x0000002b002b7213 */ /* 0x000fe20000000000 */
[----:B------:R-:W1:Y:S01]  /*a740*/  LDCU UR14, c[0x0][0x3a8] ;  /* 0x00007500ff0e77ac */ /* 0x000e620008000800 */
[----:B------:R-:W-:-:S02]  /*a750*/  IABS R32, R32 ;  /* 0x0000002000207213 */ /* 0x000fc40000000000 */
[----:B------:R-:W-:Y:S01]  /*a760*/  IABS R30, R30 ;  /* 0x0000001e001e7213 */ /* 0x000fe20000000000 */
[----:B------:R-:W1:Y:S01]  /*a770*/  LDCU UR13, c[0x0][0x3a8] ;  /* 0x00007500ff0d77ac */ /* 0x000e620008000800 */
[----:B------:R-:W-:Y:S02]  /*a780*/  IABS R40, R40 ;  /* 0x0000002800287213 */ /* 0x000fe40000000000 */
[----:B------:R-:W-:Y:S01]  /*a790*/  IABS R61, R61 ;  /* 0x0000003d003d7213 */ /* 0x000fe20000000000 */
[----:B------:R-:W1:Y:S01]  /*a7a0*/  LDCU UR12, c[0x0][0x3a8] ;  /* 0x00007500ff0c77ac */ /* 0x000e620008000800 */
[--C-:B0-----:R-:W-:Y:S01]  /*a7b0*/  IMAD.MOV R2, RZ, RZ, -R13.reuse ;  /* 0x000000ffff027224 */ /* 0x101fe200078e0a0d */
[----:B------:R-:W-:Y:S02]  /*a7c0*/  IABS R39, R39 ;  /* 0x0000002700277213 */ /* 0x000fe40000000000 */
[----:B------:R-:W-:Y:S01]  /*a7d0*/  IABS R38, R38 ;  /* 0x0000002600267213 */ /* 0x000fe20000000000 */
[----:B------:R-:W-:Y:S01]  /*a7e0*/  IMAD R2, R2, R59, RZ ;  /* 0x0000003b02027224 */ /* 0x000fe200078e02ff */
[----:B------:R-:W0:Y:S03]  /*a7f0*/  LDCU UR11, c[0x0][0x3a8] ;  /* 0x00007500ff0b77ac */ /* 0x000e260008000800 */
[----:B------:R-:W-:Y:S01]  /*a800*/  IMAD.HI.U32 R2, R13, R2, R12 ;  /* 0x000000020d027227 */ /* 0x000fe200078e000c */
[----:B------:R-:W0:Y:S03]  /*a810*/  LDCU UR10, c[0x0][0x3a8] ;  /* 0x00007500ff0a77ac */ /* 0x000e260008000800 */
[----:B------:R-:W-:Y:S01]  /*a820*/  IMAD.MOV.U32 R12, RZ, RZ, R11 ;  /* 0x000000ffff0c7224 */ /* 0x000fe200078e000b */
[----:B------:R-:W-:Y:S01]  /*a830*/  IABS R11, R3 ;  /* 0x00000003000b7213 */ /* 0x000fe20000000000 */
[C---:B------:R-:W-:Y:S01]  /*a840*/  IMAD.HI.U32 R4, R2.reuse, R23, RZ ;  /* 0x0000001702047227 */ /* 0x040fe200078e00ff */
[----:B------:R-:W0:Y:S03]  /*a850*/  LDCU UR9, c[0x0][0x3a8] ;  /* 0x00007500ff0977ac */ /* 0x000e260008000800 */
[C---:B------:R-:W-:Y:S01]  /*a860*/  IMAD.HI.U32 R15, R2.reuse, R12, RZ ;  /* 0x0000000c020f7227 */ /* 0x040fe200078e00ff */
[----:B------:R-:W0:Y:S03]  /*a870*/  LDCU UR8, c[0x0][0x3a8] ;  /* 0x00007500ff0877ac */ /* 0x000e260008000800 */
[----:B------:R-:W-:Y:S01]  /*a880*/  IMAD.HI.U32 R13, R2, R11, RZ ;  /* 0x0000000b020d7227 */ /* 0x000fe200078e00ff */
[----:B------:R-:W0:Y:S03]  /*a890*/  LDCU UR7, c[0x0][0x3a8] ;  /* 0x00007500ff0777ac */ /* 0x000e260008000800 */
[----:B------:R-:W-:Y:S01]  /*a8a0*/  IMAD.MOV R15, RZ, RZ, -R15 ;  /* 0x000000ffff0f7224 */ /* 0x000fe200078e0a0f */
[----:B------:R-:W0:Y:S01]  /*a8b0*/  LDCU UR6, c[0x0][0x3a8] ;  /* 0x00007500ff0677ac */ /* 0x000e220008000800 */
[----:B------:R-:W-:-:S02]  /*a8c0*/  IMAD.MOV R13, RZ, RZ, -R13 ;  /* 0x000000ffff0d7224 */ /* 0x000fc400078e0a0d */
[C---:B------:R-:W-:Y:S01]  /*a8d0*/  IMAD R12, R59.reuse, R15, R12 ;  /* 0x0000000f3b0c7224 */ /* 0x040fe200078e020c */
[----:B------:R-:W0:Y:S01]  /*a8e0*/  LDCU UR77, c[0x0][0x3a8] ;  /* 0x00007500ff4d77ac */ /* 0x000e220008000800 */
[C---:B------:R-:W-:Y:S02]  /*a8f0*/  IMAD R11, R59.reuse, R13, R11 ;  /* 0x0000000d3b0b7224 */ /* 0x040fe400078e020b */
[----:B------:R-:W-:Y:S01]  /*a900*/  IMAD.MOV.U32 R15, RZ, RZ, R17 ;  /* 0x000000ffff0f7224 */ /* 0x000fe200078e0011 */
[C---:B------:R-:W-:Y:S01]  /*a910*/  ISETP.GT.U32.AND P0, PT, R59.reuse, R12, PT ;  /* 0x0000000c3b00720c */ /* 0x040fe20003f04070 */
[----:B------:R-:W-:Y:S01]  /*a920*/  IMAD.HI.U32 R13, R2, R14, RZ ;  /* 0x0000000e020d7227 */ /* 0x000fe200078e00ff */
[----:B------:R-:W-:Y:S01]  /*a930*/  ISETP.GT.U32.AND P3, PT, R59, R11, PT ;  /* 0x0000000b3b00720c */ /* 0x000fe20003f64070 */
[----:B------:R-:W0:Y:S02]  /*a940*/  LDCU UR76, c[0x0][0x3a8] ;  /* 0x00007500ff4c77ac */ /* 0x000e240008000800 */
[----:B------:R-:W-:-:S02]  /*a950*/  IMAD.MOV R13, RZ, RZ, -R13 ;  /* 0x000000ffff0d7224 */ /* 0x000fc400078e0a0d */
[----:B------:R-:W-:Y:S01]  /*a960*/  IMAD.HI.U32 R3, R2, R21, RZ ;  /* 0x0000001502037227 */ /* 0x000fe200078e00ff */
[----:B------:R-:W0:Y:S03]  /*a970*/  LDCU UR75, c[0x0][0x3a8] ;  /* 0x00007500ff4b77ac */ /* 0x000e260008000800 */
[----:B------:R-:W-:Y:S01]  /*a980*/  IMAD R28, R59, R13, R14 ;  /* 0x0000000d3b1c7224 */ /* 0x000fe200078e020e */
[----:B------:R-:W0:Y:S01]  /*a990*/  LDCU UR74, c[0x0][0x3a8] ;  /* 0x00007500ff4a77ac */ /* 0x000e220008000800 */
[--C-:B------:R-:W-:Y:S02]  /*a9a0*/  @!P0 IMAD.IADD R12, R12, 0x1, -R59.reuse ;  /* 0x000000010c0c8824 */ /* 0x100fe400078e0a3b */
[----:B------:R-:W-:Y:S01]  /*a9b0*/  @!P3 IMAD.IADD R11, R11, 0x1, -R59 ;  /* 0x000000010b0bb824 */ /* 0x000fe200078e0a3b */
[----:B------:R-:W-:Y:S01]  /*a9c0*/  ISETP.GE.AND P3, PT, R5, RZ, PT ;  /* 0x000000ff0500720c */ /* 0x000fe20003f66270 */
[----:B------:R-:W-:Y:S01]  /*a9d0*/  IMAD.MOV R4, RZ, RZ, -R4 ;  /* 0x000000ffff047224 */ /* 0x000fe200078e0a04 */
[C---:B------:R-:W-:Y:S01]  /*a9e0*/  ISETP.GT.U32.AND P2, PT, R59.reuse, R12, PT ;  /* 0x0000000c3b00720c */ /* 0x040fe20003f44070 */
[----:B------:R-:W-:Y:S01]  /*a9f0*/  IMAD.MOV R3, RZ, RZ, -R3 ;  /* 0x000000ffff037224 */ /* 0x000fe200078e0a03 */
[C---:B------:R-:W-:Y:S01]  /*aa00*/  ISETP.GT.U32.AND P5, PT, R59.reuse, R11, PT ;  /* 0x0000000b3b00720c */ /* 0x040fe20003fa4070 */
[----:B------:R-:W-:Y:S01]  /*aa10*/  IMAD.HI.U32 R0, R2, R19, RZ ;  /* 0x0000001302007227 */ /* 0x000fe200078e00ff */
[----:B------:R-:W-:Y:S01]  /*aa20*/  IABS R14, R36 ;  /* 0x00000024000e7213 */ /* 0x000fe20000000000 */
[----:B------:R-:W0:Y:S01]  /*aa30*/  LDCU UR73, c[0x0][0x3a8] ;  /* 0x00007500ff4977ac */ /* 0x000e220008000800 */
[----:B------:R-:W-:Y:S01]  /*aa40*/  IABS R13, R53 ;  /* 0x00000035000d7213 */ /* 0x000fe20000000000 */
[C---:B------:R-:W-:Y:S01]  /*aa50*/  IMAD R23, R59.reuse, R4, R23 ;  /* 0x000000043b177224 */ /* 0x040fe200078e0217 */
[C---:B------:R-:W-:Y:S01]  /*aa60*/  ISETP.GT.U32.AND P0, PT, R59.reuse, R28, PT ;  /* 0x0000001c3b00720c */ /* 0x040fe20003f04070 */
[----:B------:R-:W-:Y:S01]  /*aa70*/  IMAD R21, R59, R3, R21 ;  /* 0x000000033b157224 */ /* 0x000fe200078e0215 */
[----:B------:R-:W0:Y:S01]  /*aa80*/  LDCU UR72, c[0x0][0x3a8] ;  /* 0x00007500ff4877ac */ /* 0x000e220008000800 */
[----:B------:R-:W-:-:S02]  /*aa90*/  IMAD.MOV R0, RZ, RZ, -R0 ;  /* 0x000000ffff007224 */ /* 0x000fc400078e0a00 */
[--C-:B------:R-:W-:Y:S01]  /*aaa0*/  @!P2 IMAD.IADD R12, R12, 0x1, -R59.reuse ;  /* 0x000000010c0ca824 */ /* 0x100fe200078e0a3b */
[----:B------:R-:W-:Y:S01]  /*aab0*/  ISETP.GE.AND P2, PT, R6, RZ, PT ;  /* 0x000000ff0600720c */ /* 0x000fe20003f46270 */
[----:B------:R-:W-:Y:S01]  /*aac0*/  @!P5 IMAD.IADD R11, R11, 0x1, -R59 ;  /* 0x000000010b0bd824 */ /* 0x000fe200078e0a3b */
[----:B------:R-:W-:Y:S01]  /*aad0*/  ISETP.GE.AND P5, PT, R7, RZ, PT ;  /* 0x000000ff0700720c */ /* 0x000fe20003fa6270 */
[----:B------:R-:W-:Y:S01]  /*aae0*/  IMAD.MOV.U32 R18, RZ, RZ, R12 ;  /* 0x000000ffff127224 */ /* 0x000fe200078e000c */
[----:B------:R-:W0:Y:S01]  /*aaf0*/  LDCU UR71, c[0x0][0x3a8] ;  /* 0x00007500ff4777ac */ /* 0x000e220008000800 */
[----:B------:R-:W-:Y:S02]  /*ab00*/  IMAD.MOV.U32 R17, RZ, RZ, R11 ;  /* 0x000000ffff117224 */ /* 0x000fe400078e000b */
[----:B------:R-:W-:Y:S01]  /*ab10*/  @!P4 IMAD.MOV R18, RZ, RZ, -R18 ;  /* 0x000000ffff12c224 */ /* 0x000fe200078e0a12 */
[----:B------:R-:W-:Y:S01]  /*ab20*/  IABS R11, R52 ;  /* 0x00000034000b7213 */ /* 0x000fe20000000000 */
[----:B------:R-:W-:Y:S01]  /*ab30*/  @!P1 IMAD.MOV R17, RZ, RZ, -R17 ;  /* 0x000000ffff119224 */ /* 0x000fe200078e0a11 */
[----:B------:R-:W0:Y:S01]  /*ab40*/  LDCU UR70, c[0x0][0x3a8] ;  /* 0x00007500ff4677ac */ /* 0x000e220008000800 */
[----:B------:R-:W-:Y:S01]  /*ab50*/  IMAD.HI.U32 R6, R2, R20, RZ ;  /* 0x0000001402067227 */ /* 0x000fe200078e00ff */
[----:B------:R1:W-:Y:S03]  /*ab60*/  STL [R1+0x3c0], R18 ;  /* 0x0003c01201007387 */ /* 0x0003e60000100800 */
[----:B------:R-:W-:Y:S01]  /*ab70*/  @!P0 IMAD.IADD R28, R28, 0x1, -R59 ;  /* 0x000000011c1c8824 */ /* 0x000fe200078e0a3b */
[----:B------:R2:W-:Y:S01]  /*ab80*/  STL [R1+0x3c4], R17 ;  /* 0x0003c41101007387 */ /* 0x0005e20000100800 */
[----:B------:R-:W-:Y:S01]  /*ab90*/  IMAD.HI.U32 R3, R2, R16, RZ ;  /* 0x0000001002037227 */ /* 0x000fe200078e00ff */
[----:B------:R-:W-:-:S02]  /*aba0*/  IABS R12, R54 ;  /* 0x00000036000c7213 */ /* 0x000fc40000000000 */
[----:B------:R0:W-:Y:S01]  /*abb0*/  STL [R1+0x5600], R34 ;  /* 0x0056002201007387 */ /* 0x0001e20000100800 */
[----:B------:R-:W-:Y:S01]  /*abc0*/  IMAD.MOV R6, RZ, RZ, -R6 ;  /* 0x000000ffff067224 */ /* 0x000fe200078e0a06 */
[----:B-1----:R-:W-:Y:S01]  /*abd0*/  IABS R18, R9 ;  /* 0x0000000900127213 */ /* 0x002fe20000000000 */
[C---:B------:R-:W-:Y:S01]  /*abe0*/  IMAD R19, R59.reuse, R0, R19 ;  /* 0x000000003b137224 */ /* 0x040fe200078e0213 */
[----:B------:R1:W-:Y:S01]  /*abf0*/  STL [R1+0x5604], R35 ;  /* 0x0056042301007387 */ /* 0x0003e20000100800 */
[----:B------:R-:W-:Y:S02]  /*ac00*/  ISETP.GT.U32.AND P0, PT, R59, R28, PT ;  /* 0x0000001c3b00720c */ /* 0x000fe40003f04070 */
[----:B--2---:R-:W-:Y:S02]  /*ac10*/  IABS R17, R10 ;  /* 0x0000000a00117213 */ /* 0x004fe40000000000 */
[----:B------:R-:W-:Y:S01]  /*ac20*/  IABS R7, R60 ;  /* 0x0000003c00077213 */ /* 0x000fe20000000000 */
[----:B0-----:R-:W-:Y:S01]  /*ac30*/  IMAD.MOV.U32 R34, RZ, RZ, R15 ;  /* 0x000000ffff227224 */ /* 0x001fe200078e000f */
[----:B------:R-:W-:-:S02]  /*ac40*/  IABS R15, R35 ;  /* 0x00000023000f7213 */ /* 0x000fc40000000000 */
[----:B------:R-:W-:Y:S01]  /*ac50*/  ISETP.GE.AND P1, PT, R9, RZ, PT ;  /* 0x000000ff0900720c */ /* 0x000fe20003f26270 */
[----:B-1----:R-:W2:Y:S01]  /*ac60*/  LDL R35, [R1+0x2c] ;  /* 0x00002c0001237983 */ /* 0x002ea20000100800 */
[----:B------:R-:W-:-:S03]  /*ac70*/  ISETP.GE.AND P4, PT, R8, RZ, PT ;  /* 0x000000ff0800720c */ /* 0x000fc60003f86270 */
[----:B------:R-:W-:Y:S01]  /*ac80*/  STL [R1+0x5608], R36 ;  /* 0x0056082401007387 */ /* 0x000fe20000100800 */
[----:B------:R-:W-:-:S03]  /*ac90*/  IMAD.HI.U32 R5, R2, R18, RZ ;  /* 0x0000001202057227 */ /* 0x000fc600078e00ff */
[----:B------:R0:W-:Y:S01]  /*aca0*/  STL [R1+0x560c], R52 ;  /* 0x00560c3401007387 */ /* 0x0001e20000100800 */
[----:B------:R-:W-:Y:S02]  /*acb0*/  IMAD R20, R59, R6, R20 ;  /* 0x000000063b147224 */ /* 0x000fe400078e0214 */
[----:B------:R-:W-:Y:S02]  /*acc0*/  IMAD.MOV R3, RZ, RZ, -R3 ;  /* 0x000000ffff037224 */ /* 0x000fe400078e0a03 */
[----:B------:R-:W-:Y:S01]  /*acd0*/  @!P0 IMAD.IADD R28, R28, 0x1, -R59 ;  /* 0x000000011c1c8824 */ /* 0x000fe200078e0a3b */
[----:B------:R-:W-:Y:S01]  /*ace0*/  ISETP.GE.AND P0, PT, R10, RZ, PT ;  /* 0x000000ff0a00720c */ /* 0x000fe20003f06270 */
[----:B0-----:R-:W2:Y:S01]  /*acf0*/  LDL R52, [R1+0x28] ;  /* 0x0000280001347983 */ /* 0x001ea20000100800 */
[----:B------:R-:W-:Y:S02]  /*ad00*/  IMAD.MOV R5, RZ, RZ, -R5 ;  /* 0x000000ffff057224 */ /* 0x000fe400078e0a05 */
[----:B------:R-:W-:-:S04]  /*ad10*/  IMAD.HI.U32 R6, R2, R14, RZ ;  /* 0x0000000e02067227 */ /* 0x000fc800078e00ff */
[----:B------:R-:W-:Y:S02]  /*ad20*/  IMAD R18, R59, R5, R18 ;  /* 0x000000053b127224 */ /* 0x000fe400078e0212 */
[----:B------:R-:W-:Y:S02]  /*ad30*/  IMAD.MOV R6, RZ, RZ, -R6 ;  /* 0x000000ffff067224 */ /* 0x000fe400078e0a06 */
[----:B------:R-:W-:-:S04]  /*ad40*/  IMAD.HI.U32 R5, R2, R11, RZ ;  /* 0x0000000b02057227 */ /* 0x000fc800078e00ff */
[----:B------:R-:W-:Y:S01]  /*ad50*/  IMAD R14, R59, R6, R14 ;  /* 0x000000063b0e7224 */ /* 0x000fe200078e020e */
[----:B------:R-:W-:Y:S01]  /*ad60*/  IABS R6, R58 ;  /* 0x0000003a00067213 */ /* 0x000fe20000000000 */
[----:B------:R-:W-:-:S04]  /*ad70*/  IMAD.MOV R5, RZ, RZ, -R5 ;  /* 0x000000ffff057224 */ /* 0x000fc800078e0a05 */
[----:B------:R-:W-:Y:S02]  /*ad80*/  IMAD R11, R59, R5, R11 ;  /* 0x000000053b0b7224 */ /* 0x000fe400078e020b */
[----:B------:R-:W-:-:S04]  /*ad90*/  IMAD.HI.U32 R5, R2, R6, RZ ;  /* 0x0000000602057227 */ /* 0x000fc800078e00ff */
[----:B------:R-:W-:Y:S02]  /*ada0*/  IMAD.MOV R5, RZ, RZ, -R5 ;  /* 0x000000ffff057224 */ /* 0x000fe400078e0a05 */
[----:B------:R-:W-:Y:S01]  /*adb0*/  IMAD.MOV.U32 R36, RZ, RZ, R24 ;  /* 0x000000ffff247224 */ /* 0x000fe200078e0018 */
[----:B------:R0:W-:Y:S01]  /*adc0*/  STL [R1+0x5610], R53 ;  /* 0x0056103501007387 */ /* 0x0001e20000100800 */
[----:B------:R-:W-:-:S03]  /*add0*/  IMAD R6, R59, R5, R6 ;  /* 0x000000053b067224 */ /* 0x000fc600078e0206 */
[----:B------:R-:W-:Y:S04]  /*ade0*/  STL [R1+0x5614], R54 ;  /* 0x0056143601007387 */ /* 0x000fe80000100800 */
[----:B------:R1:W-:Y:S04]  /*adf0*/  STL [R1+0x5618], R55 ;  /* 0x0056183701007387 */ /* 0x0003e80000100800 */
[----:B------:R-:W-:Y:S04]  /*ae00*/  STL [R1+0x561c], R56 ;  /* 0x00561c3801007387 */ /* 0x000fe80000100800 */
[----:B------:R-:W-:Y:S04]  /*ae10*/  STL [R1+0x5620], R57 ;  /* 0x0056203901007387 */ /* 0x000fe80000100800 */
[----:B------:R-:W-:Y:S04]  /*ae20*/  STL [R1+0x5624], R58 ;  /* 0x0056243a01007387 */ /* 0x000fe80000100800 */
[----:B------:R-:W-:Y:S01]  /*ae30*/  STL [R1+0x5628], R60 ;  /* 0x0056283c01007387 */ /* 0x000fe20000100800 */
[----:B--2---:R-:W-:Y:S01]  /*ae40*/  IABS R5, R52 ;  /* 0x0000003400057213 */ /* 0x004fe20000000000 */
[----:B------:R-:W-:-:S04]  /*ae50*/  IMAD.MOV.U32 R52, RZ, RZ, R36 ;  /* 0x000000ffff347224 */ /* 0x000fc800078e0024 */
[----:B0-----:R-:W-:Y:S02]  /*ae60*/  IMAD.MOV.U32 R53, RZ, RZ, R52 ;  /* 0x000000ffff357224 */ /* 0x001fe400078e0034 */
[----:B------:R-:W2:Y:S01]  /*ae70*/  LDL R52, [R1+0x216c] ;  /* 0x00216c0001347983 */ /* 0x000ea20000100800 */
[----:B------:R-:W-:-:S04]  /*ae80*/  IMAD.HI.U32 R4, R2, R17, RZ ;  /* 0x0000001102047227 */ /* 0x000fc800078e00ff */
[----:B------:R-:W-:Y:S02]  /*ae90*/  IMAD.MOV R4, RZ, RZ, -R4 ;  /* 0x000000ffff047224 */ /* 0x000fe400078e0a04 */
[----:B------:R-:W-:Y:S01]  /*aea0*/  IMAD.HI.U32 R0, R2, R15, RZ ;  /* 0x0000000f02007227 */ /* 0x000fe200078e00ff */
[----:B------:R-:W-:-:S03]  /*aeb0*/  IABS R10, R55 ;  /* 0x00000037000a7213 */ /* 0x000fc60000000000 */
[C---:B------:R-:W-:Y:S02]  /*aec0*/  IMAD R17, R59.reuse, R4, R17 ;  /* 0x000000043b117224 */ /* 0x040fe400078e0211 */
[----:B------:R-:W-:Y:S02]  /*aed0*/  IMAD R16, R59, R3, R16 ;  /* 0x000000033b107224 */ /* 0x000fe400078e0210 */
[----:B------:R-:W-:Y:S02]  /*aee0*/  IMAD.MOV R0, RZ, RZ, -R0 ;  /* 0x000000ffff007224 */ /* 0x000fe400078e0a00 */
[----:B------:R-:W-:-:S04]  /*aef0*/  IMAD.HI.U32 R4, R2, R13, RZ ;  /* 0x0000000d02047227 */ /* 0x000fc800078e00ff */
[----:B------:R-:W-:-:S04]  /*af00*/  IMAD.HI.U32 R3, R2, R12, RZ ;  /* 0x0000000c02037227 */ /* 0x000fc800078e00ff */
[----:B------:R-:W-:Y:S02]  /*af10*/  IMAD R15, R59, R0, R15 ;  /* 0x000000003b0f7224 */ /* 0x000fe400078e020f */
[----:B------:R-:W-:Y:S02]  /*af20*/  IMAD.MOV R4, RZ, RZ, -R4 ;  /* 0x000000ffff047224 */ /* 0x000fe400078e0a04 */
[----:B------:R-:W-:Y:S02]  /*af30*/  IMAD.MOV R3, RZ, RZ, -R3 ;  /* 0x000000ffff037224 */ /* 0x000fe400078e0a03 */
[----:B------:R-:W-:Y:S01]  /*af40*/  IMAD.HI.U32 R0, R2, R10, RZ ;  /* 0x0000000a02007227 */ /* 0x000fe200078e00ff */
[----:B------:R-:W-:-:S03]  /*af50*/  IABS R9, R57 ;  /* 0x0000003900097213 */ /* 0x000fc60000000000 */
[C---:B------:R-:W-:Y:S01]  /*af60*/  IMAD R13, R59.reuse, R4, R13 ;  /* 0x000000043b0d7224 */ /* 0x040fe200078e020d */
[----:B------:R-:W-:Y:S01]  /*af70*/  IABS R4, R22 ;  /* 0x0000001600047213 */ /* 0x000fe20000000000 */
[----:B------:R-:W-:Y:S02]  /*af80*/  IMAD R12, R59, R3, R12 ;  /* 0x000000033b0c7224 */ /* 0x000fe400078e020c */
[----:B------:R-:W-:Y:S02]  /*af90*/  IMAD.MOV R0, RZ, RZ, -R0 ;  /* 0x000000ffff007224 */ /* 0x000fe400078e0a00 */
[----:B------:R-:W-:Y:S01]  /*afa0*/  IMAD.HI.U32 R3, R2, R7, RZ ;  /* 0x0000000702037227 */ /* 0x000fe200078e00ff */
[----:B------:R-:W-:-:S03]  /*afb0*/  IABS R8, R56 ;  /* 0x0000003800087213 */ /* 0x000fc60000000000 */
[----:B------:R-:W-:Y:S02]  /*afc0*/  IMAD R10, R59, R0, R10 ;  /* 0x000000003b0a7224 */ /* 0x000fe400078e020a */
[----:B------:R-:W-:Y:S02]  /*afd0*/  IMAD.MOV R3, RZ, RZ, -R3 ;  /* 0x000000ffff037224 */ /* 0x000fe400078e0a03 */
[----:B------:R-:W-:-:S04]  /*afe0*/  IMAD.HI.U32 R0, R2, R4, RZ ;  /* 0x0000000402007227 */ /* 0x000fc800078e00ff */
[----:B------:R-:W-:Y:S02]  /*aff0*/  IMAD.MOV.U32 R36, RZ, RZ, R34 ;  /* 0x000000ffff247224 */ /* 0x000fe400078e0022 */
[----:B------:R-:W-:-:S04]  /*b000*/  IMAD.HI.U32 R22, R2, R9, RZ ;  /* 0x0000000902167227 */ /* 0x000fc800078e00ff */
[----:B------:R-:W-:Y:S02]  /*b010*/  IMAD.MOV.U32 R34, RZ, RZ, R37 ;  /* 0x000000ffff227224 */ /* 0x000fe400078e0025 */
[----:B------:R-:W-:Y:S01]  /*b020*/  IMAD R7, R59, R3, R7 ;  /* 0x000000033b077224 */ /* 0x000fe200078e0207 */
[----:B------:R-:W-:Y:S01]  /*b030*/  IABS R3, R35 ;  /* 0x0000002300037213 */ /* 0x000fe20000000000 */
[----:B------:R-:W-:Y:S01]  /*b040*/  IMAD.MOV.U32 R37, RZ, RZ, R49 ;  /* 0x000000ffff257224 */ /* 0x000fe200078e0031 */
[----:B------:R-:W-:Y:S01]  /*b050*/  IABS R49, R25 ;  /* 0x0000001900317213 */ /* 0x000fe20000000000 */
[----:B------:R-:W-:Y:S02]  /*b060*/  IMAD.MOV R0, RZ, RZ, -R0 ;  /* 0x000000ffff007224 */ /* 0x000fe400078e0a00 */
[----:B------:R-:W-:Y:S01]  /*b070*/  IMAD.MOV.U32 R35, RZ, RZ, R50 ;  /* 0x000000ffff237224 */ /* 0x000fe200078e0032 */
[----:B------:R-:W-:Y:S01]  /*b080*/  IABS R50, R26 ;  /* 0x0000001a00327213 */ /* 0x000fe20000000000 */
[----:B------:R-:W-:-:S02]  /*b090*/  IMAD.MOV R22, RZ, RZ, -R22 ;  /* 0x000000ffff167224 */ /* 0x000fc400078e0a16 */
[----:B------:R-:W-:-:S04]  /*b0a0*/  IMAD.HI.U32 R24, R2, R8, RZ ;  /* 0x0000000802187227 */ /* 0x000fc800078e00ff */
[----:B------:R-:W-:Y:S02]  /*b0b0*/  IMAD R4, R59, R0, R4 ;  /* 0x000000003b047224 */ /* 0x000fe400078e0204 */
[----:B------:R-:W-:-:S04]  /*b0c0*/  IMAD.HI.U32 R0, R2, R49, RZ ;  /* 0x0000003102007227 */ /* 0x000fc800078e00ff */
[----:B------:R-:W-:Y:S02]  /*b0d0*/  IMAD R9, R59, R22, R9 ;  /* 0x000000163b097224 */ /* 0x000fe400078e0209 */
[----:B------:R-:W-:Y:S02]  /*b0e0*/  IMAD.MOV R24, RZ, RZ, -R24 ;  /* 0x000000ffff187224 */ /* 0x000fe400078e0a18 */
[----:B------:R-:W-:-:S04]  /*b0f0*/  IMAD.HI.U32 R22, R2, R50, RZ ;  /* 0x0000003202167227 */ /* 0x000fc800078e00ff */
[----:B------:R-:W-:Y:S02]  /*b100*/  IMAD.MOV R0, RZ, RZ, -R0 ;  /* 0x000000ffff007224 */ /* 0x000fe400078e0a00 */
[----:B------:R-:W-:Y:S02]  /*b110*/  IMAD R8, R59, R24, R8 ;  /* 0x000000183b087224 */ /* 0x000fe400078e0208 */
[----:B------:R-:W-:Y:S02]  /*b120*/  IMAD.MOV R22, RZ, RZ, -R22 ;  /* 0x000000ffff167224 */ /* 0x000fe400078e0a16 */
        /* <DEDUP_REMOVED lines=10> */
[C---:B------:R-:W-:Y:S02]  /*b1d0*/  IMAD R44, R59.reuse, R0, R44 ;  /* 0x000000003b2c7224 */ /* 0x040fe400078e022c */
[----:B------:R-:W-:Y:S01]  /*b1e0*/  IMAD R45, R59, R22, R45 ;  /* 0x000000163b2d7224 */ /* 0x000fe200078e022d */
[----:B------:R-:W-:Y:S01]  /*b1f0*/  IABS R22, R29 ;  /* 0x0000001d00167213 */ /* 0x000fe20000000000 */
[----:B------:R-:W-:-:S04]  /*b200*/  IMAD.MOV R24, RZ, RZ, -R24 ;  /* 0x000000ffff187224 */ /* 0x000fc800078e0a18 */
[----:B------:R-:W-:Y:S02]  /*b210*/  IMAD R46, R59, R24, R46 ;  /* 0x000000183b2e7224 */ /* 0x000fe400078e022e */
[----:B------:R-:W-:-:S04]  /*b220*/  IMAD.HI.U32 R24, R2, R22, RZ ;  /* 0x0000001602187227 */ /* 0x000fc800078e00ff */
[----:B------:R-:W-:-:S04]  /*b230*/  IMAD.MOV R24, RZ, RZ, -R24 ;  /* 0x000000ffff187224 */ /* 0x000fc800078e0a18 */
[----:B------:R-:W-:Y:S02]  /*b240*/  IMAD R22, R59, R24, R22 ;  /* 0x000000183b167224 */ /* 0x000fe400078e0216 */
[----:B-1----:R-:W-:Y:S01]  /*b250*/  IMAD.MOV.U32 R55, RZ, RZ, R53 ;  /* 0x000000ffff377224 */ /* 0x002fe200078e0035 */
[----:B--2---:R-:W-:Y:S01]  /*b260*/  IABS R0, R52 ;  /* 0x0000003400007213 */ /* 0x004fe20000000000 */
[----:B------:R-:W-:Y:S02]  /*b270*/  IMAD.MOV.U32 R52, RZ, RZ, R36 ;  /* 0x000000ffff347224 */ /* 0x000fe400078e0024 */
[----:B------:R-:W-:Y:S02]  /*b280*/  IMAD.MOV.U32 R36, RZ, RZ, R35 ;  /* 0x000000ffff247224 */ /* 0x000fe400078e0023 */
[----:B------:R-:W2:Y:S04]  /*b290*/  LDL R35, [R1+0x2180] ;  /* 0x0021800001237983 */ /* 0x000ea80000100800 */
[----:B------:R0:W-:Y:S04]  /*b2a0*/  STL [R1+0x20], R22 ;  /* 0x0000201601007387 */ /* 0x0001e80000100800 */
[----:B------:R-:W3:Y:S01]  /*b2b0*/  LDL R53, [R1+0x41f0] ;  /* 0x0041f00001357983 */ /* 0x000ee20000100800 */
[----:B------:R-:W-:-:S04]  /*b2c0*/  IMAD.HI.U32 R25, R2, R3, RZ ;  /* 0x0000000302197227 */ /* 0x000fc800078e00ff */
[----:B------:R-:W-:Y:S02]  /*b2d0*/  IMAD.MOV R25, RZ, RZ, -R25 ;  /* 0x000000ffff197224 */ /* 0x000fe400078e0a19 */
[----:B------:R-:W-:-:S04]  /*b2e0*/  IMAD.HI.U32 R26, R2, R5, RZ ;  /* 0x00000005021a7227 */ /* 0x000fc800078e00ff */
[----:B------:R-:W-:Y:S02]  /*b2f0*/  IMAD R3, R59, R25, R3 ;  /* 0x000000193b037224 */ /* 0x000fe400078e0203 */
[----:B------:R-:W-:Y:S02]  /*b300*/  IMAD.MOV R26, RZ, RZ, -R26 ;  /* 0x000000ffff1a7224 */ /* 0x000fe400078e0a1a */
[----:B------:R-:W-:-:S04]  /*b310*/  IMAD.HI.U32 R25, R2, R47, RZ ;  /* 0x0000002f02197227 */ /* 0x000fc800078e00ff */
[----:B------:R-:W-:Y:S02]  /*b320*/  IMAD R5, R59, R26, R5 ;  /* 0x0000001a3b057224 */ /* 0x000fe400078e0205 */
[----:B------:R-:W-:Y:S02]  /*b330*/  IMAD.MOV R25, RZ, RZ, -R25 ;  /* 0x000000ffff197224 */ /* 0x000fe400078e0a19 */
[----:B------:R-:W-:-:S04]  /*b340*/  IMAD.HI.U32 R26, R2, R48, RZ ;  /* 0x00000030021a7227 */ /* 0x000fc800078e00ff */
[----:B------:R-:W-:Y:S02]  /*b350*/  IMAD R47, R59, R25, R47 ;  /* 0x000000193b2f7224 */ /* 0x000fe400078e022f */
[----:B------:R-:W-:Y:S02]  /*b360*/  IMAD.MOV R26, RZ, RZ, -R26 ;  /* 0x000000ffff1a7224 */ /* 0x000fe400078e0a1a */
[----:B------:R-:W-:Y:S02]  /*b370*/  IMAD.MOV.U32 R54, RZ, RZ, R27 ;  /* 0x000000ffff367224 */ /* 0x000fe400078e001b */
[----:B------:R-:W-:-:S04]  /*b380*/  IMAD.HI.U32 R25, R2, R0, RZ ;  /* 0x0000000002197227 */ /* 0x000fc800078e00ff */
[----:B------:R-:W-:-:S04]  /*b390*/  IMAD.HI.U32 R27, R2, R42, RZ ;  /* 0x0000002a021b7227 */ /* 0x000fc800078e00ff */
[----:B------:R-:W-:Y:S02]  /*b3a0*/  IMAD R48, R59, R26, R48 ;  /* 0x0000001a3b307224 */ /* 0x000fe400078e0230 */
[----:B------:R-:W-:Y:S02]  /*b3b0*/  IMAD.MOV R25, RZ, RZ, -R25 ;  /* 0x000000ffff197224 */ /* 0x000fe400078e0a19 */
[----:B------:R-:W-:-:S04]  /*b3c0*/  IMAD.HI.U32 R26, R2, R41, RZ ;  /* 0x00000029021a7227 */ /* 0x000fc800078e00ff */
[----:B------:R-:W-:Y:S02]  /*b3d0*/  IMAD.MOV R27, RZ, RZ, -R27 ;  /* 0x000000ffff1b7224 */ /* 0x000fe400078e0a1b */
[----:B------:R-:W-:Y:S02]  /*b3e0*/  IMAD R0, R59, R25, R0 ;  /* 0x000000193b007224 */ /* 0x000fe400078e0200 */
[----:B------:R-:W-:-:S04]  /*b3f0*/  IMAD.HI.U32 R29, R2, R43, RZ ;  /* 0x0000002b021d7227 */ /* 0x000fc800078e00ff */
[----:B------:R-:W-:Y:S02]  /*b400*/  IMAD.MOV R26, RZ, RZ, -R26 ;  /* 0x000000ffff1a7224 */ /* 0x000fe400078e0a1a */
[C---:B------:R-:W-:Y:S01]  /*b410*/  IMAD R42, R59.reuse, R27, R42 ;  /* 0x0000001b3b2a7224 */ /* 0x040fe200078e022a */
[----:B------:R-:W-:Y:S01]  /*b420*/  IABS R27, R36 ;  /* 0x00000024001b7213 */ /* 0x000fe20000000000 */
[----:B------:R-:W-:Y:S02]  /*b430*/  IMAD.MOV.U32 R36, RZ, RZ, R37 ;  /* 0x000000ffff247224 */ /* 0x000fe400078e0025 */
[----:B------:R-:W-:Y:S02]  /*b440*/  IMAD.MOV.U32 R37, RZ, RZ, R33 ;  /* 0x000000ffff257224 */ /* 0x000fe400078e0021 */
[----:B------:R-:W-:Y:S02]  /*b450*/  IMAD.MOV R29, RZ, RZ, -R29 ;  /* 0x000000ffff1d7224 */ /* 0x000fe400078e0a1d */
[----:B------:R-:W-:-:S02]  /*b460*/  IMAD R41, R59, R26, R41 ;  /* 0x0000001a3b297224 */ /* 0x000fc400078e0229 */
[----:B------:R-:W-:-:S04]  /*b470*/  IMAD.HI.U32 R33, R2, R32, RZ ;  /* 0x0000002002217227 */ /* 0x000fc800078e00ff */
[----:B------:R-:W-:Y:S02]  /*b480*/  IMAD R43, R59, R29, R43 ;  /* 0x0000001d3b2b7224 */ /* 0x000fe400078e022b */
[----:B------:R-:W-:Y:S02]  /*b490*/  IMAD.MOV R33, RZ, RZ, -R33 ;  /* 0x000000ffff217224 */ /* 0x000fe400078e0a21 */
[----:B------:R-:W-:-:S04]  /*b4a0*/  IMAD.HI.U32 R29, R2, R27, RZ ;  /* 0x0000001b021d7227 */ /* 0x000fc800078e00ff */
[C---:B------:R-:W-:Y:S02]  /*b4b0*/  IMAD R32, R59.reuse, R33, R32 ;  /* 0x000000213b207224 */ /* 0x040fe400078e0220 */
[----:B------:R-:W-:Y:S01]  /*b4c0*/  IMAD.MOV R29, RZ, RZ, -R29 ;  /* 0x000000ffff1d7224 */ /* 0x000fe200078e0a1d */
[----:B0-----:R-:W-:Y:S01]  /*b4d0*/  IABS R22, R31 ;  /* 0x0000001f00167213 */ /* 0x001fe20000000000 */
[----:B------:R-:W-:Y:S01]  /*b4e0*/  IMAD.HI.U32 R31, R2, R30, RZ ;  /* 0x0000001e021f7227 */ /* 0x000fe200078e00ff */
[----:B------:R0:W-:Y:S03]  /*b4f0*/  STL [R1+0x1c], R32 ;  /* 0x00001c2001007387 */ /* 0x0001e60000100800 */
[----:B------:R-:W-:Y:S02]  /*b500*/  IMAD R56, R59, R29, R27 ;  /* 0x0000001d3b387224 */ /* 0x000fe400078e021b */
[----:B------:R-:W-:Y:S01]  /*b510*/  IMAD.MOV R31, RZ, RZ, -R31 ;  /* 0x000000ffff1f7224 */ /* 0x000fe200078e0a1f */
[----:B0-----:R-:W-:Y:S01]  /*b520*/  IABS R32, R54 ;  /* 0x0000003600207213 */ /* 0x001fe20000000000 */
[----:B------:R-:W-:-:S04]  /*b530*/  IMAD.MOV.U32 R57, RZ, RZ, R52 ;  /* 0x000000ffff397224 */ /* 0x000fc800078e0034 */
[----:B------:R-:W-:-:S04]  /*b540*/  IMAD.HI.U32 R33, R2, R32, RZ ;  /* 0x0000002002217227 */ /* 0x000fc800078e00ff */
[----:B------:R-:W-:Y:S02]  /*b550*/  IMAD.MOV R33, RZ, RZ, -R33 ;  /* 0x000000ffff217224 */ /* 0x000fe400078e0a21 */
[----:B------:R-:W-:-:S04]  /*b560*/  IMAD.HI.U32 R24, R2, R22, RZ ;  /* 0x0000001602187227 */ /* 0x000fc800078e00ff */
[----:B------:R-:W-:Y:S02]  /*b570*/  IMAD R32, R59, R33, R32 ;  /* 0x000000213b207224 */ /* 0x000fe400078e0220 */
[----:B------:R-:W-:-:S04]  /*b580*/  IMAD.MOV R24, RZ, RZ, -R24 ;  /* 0x000000ffff187224 */ /* 0x000fc800078e0a18 */
[----:B------:R-:W-:Y:S01]  /*b590*/  IMAD R54, R59, R24, R22 ;  /* 0x000000183b367224 */ /* 0x000fe200078e0216 */
[----:B------:R-:W-:Y:S02]  /*b5a0*/  IABS R22, R37 ;  /* 0x0000002500167213 */ /* 0x000fe40000000000 */
[----:B--2---:R-:W-:-:S05]  /*b5b0*/  IABS R25, R35 ;  /* 0x0000002300197213 */ /* 0x004fca0000000000 */
[----:B------:R-:W-:-:S04]  /*b5c0*/  IMAD.HI.U32 R26, R2, R25, RZ ;  /* 0x00000019021a7227 */ /* 0x000fc800078e00ff */
[----:B------:R-:W-:-:S04]  /*b5d0*/  IMAD.MOV R26, RZ, RZ, -R26 ;  /* 0x000000ffff1a7224 */ /* 0x000fc800078e0a1a */
[----:B------:R-:W-:Y:S01]  /*b5e0*/  IMAD R25, R59, R26, R25 ;  /* 0x0000001a3b197224 */ /* 0x000fe200078e0219 */
[----:B---3--:R-:W-:-:S04]  /*b5f0*/  IABS R27, R53 ;  /* 0x00000035001b7213 */ /* 0x008fc80000000000 */
[----:B------:R0:W-:Y:S04]  /*b600*/  STL [R1+0x2d8], R25 ;  /* 0x0002d81901007387 */ /* 0x0001e80000100800 */
[----:B------:R-:W2:Y:S01]  /*b610*/  LDL R53, [R1+0x4218] ;  /* 0x0042180001357983 */ /* 0x000ea20000100800 */
[----:B------:R-:W-:Y:S01]  /*b620*/  IMAD R35, R59, R31, R30 ;  /* 0x0000001f3b237224 */ /* 0x000fe200078e021e */
[----:B------:R-:W-:Y:S01]  /*b630*/  IABS R30, R55 ;  /* 0x00000037001e7213 */ /* 0x000fe20000000000 */
[C---:B------:R-:W-:Y:S01]  /*b640*/  IMAD.HI.U32 R29, R2.reuse, R27, RZ ;  /* 0x0000001b021d7227 */ /* 0x040fe200078e00ff */
[----:B------:R-:W3:Y:S01]  /*b650*/  LDL R52, [R1+0x421c] ;  /* 0x00421c0001347983 */ /* 0x000ee20000100800 */
[----:B0-----:R-:W-:Y:S02]  /*b660*/  IABS R25, R36 ;  /* 0x0000002400197213 */ /* 0x001fe40000000000 */
[----:B------:R-:W-:-:S04]  /*b670*/  IMAD.HI.U32 R31, R2, R30, RZ ;  /* 0x0000001e021f7227 */ /* 0x000fc800078e00ff */
[----:B------:R-:W-:-:S04]  /*b680*/  IMAD.HI.U32 R26, R2, R25, RZ ;  /* 0x00000019021a7227 */ /* 0x000fc800078e00ff */
[----:B------:R-:W-:Y:S02]  /*b690*/  IMAD.MOV.U32 R55, RZ, RZ, R34 ;  /* 0x000000ffff377224 */ /* 0x000fe400078e0022 */
[----:B------:R-:W-:Y:S01]  /*b6a0*/  IMAD.MOV R31, RZ, RZ, -R31 ;  /* 0x000000ffff1f7224 */ /* 0x000fe200078e0a1f */
[----:B------:R-:W4:Y:S01]  /*b6b0*/  LDL R34, [R1+0x4230] ;  /* 0x0042300001227983 */ /* 0x000f220000100800 */
[----:B------:R-:W-:Y:S02]  /*b6c0*/  IMAD.MOV R29, RZ, RZ, -R29 ;  /* 0x000000ffff1d7224 */ /* 0x000fe400078e0a1d */
[----:B------:R-:W-:Y:S02]  /*b6d0*/  IMAD.MOV R26, RZ, RZ, -R26 ;  /* 0x000000ffff1a7224 */ /* 0x000fe400078e0a1a */
[C---:B------:R-:W-:Y:S02]  /*b6e0*/  IMAD R30, R59.reuse, R31, R30 ;  /* 0x0000001f3b1e7224 */ /* 0x040fe400078e021e */
[C---:B------:R-:W-:Y:S01]  /*b6f0*/  IMAD R27, R59.reuse, R29, R27 ;  /* 0x0000001d3b1b7224 */ /* 0x040fe200078e021b */
[----:B------:R-:W-:Y:S01]  /*b700*/  STL [R1+0x10], R32 ;  /* 0x0000102001007387 */ /* 0x000fe20000100800 */
[----:B------:R-:W-:-:S03]  /*b710*/  IMAD R25, R59, R26, R25 ;  /* 0x0000001a3b197224 */ /* 0x000fc600078e0219 */
[----:B------:R0:W-:Y:S04]  /*b720*/  STL [R1+0x2b0], R30 ;  /* 0x0002b01e01007387 */ /* 0x0001e80000100800 */
[----:B------:R2:W-:Y:S04]  /*b730*/  STL [R1+0x2bc], R27 ;  /* 0x0002bc1b01007387 */ /* 0x0005e80000100800 */
[----:B------:R-:W5:Y:S04]  /*b740*/  LDL R36, [R1+0x4234] ;  /* 0x0042340001247983 */ /* 0x000f680000100800 */
[----:B------:R-:W-:Y:S04]  /*b750*/  STL [R1+0x2c0], R25 ;  /* 0x0002c01901007387 */ /* 0x000fe80000100800 */
[----:B------:R-:W5:Y:S01]  /*b760*/  LDL R37, [R1+0x4238] ;  /* 0x0042380001257983 */ /* 0x000f620000100800 */
[----:B------:R-:W-:-:S04]  /*b770*/  IMAD.HI.U32 R24, R2, R22, RZ ;  /* 0x0000001602187227 */ /* 0x000fc800078e00ff */
[----:B------:R-:W-:Y:S01]  /*b780*/  IMAD.MOV R24, RZ, RZ, -R24 ;  /* 0x000000ffff187224 */ /* 0x000fe200078e0a18 */
[----:B------:R-:W-:Y:S01]  /*b790*/  IABS R29, R55 ;  /* 0x00000037001d7213 */ /* 0x000fe20000000000 */
[----:B------:R-:W-:Y:S02]  /*b7a0*/  @!P6 IMAD.MOV R28, RZ, RZ, -R28 ;  /* 0x000000ffff1ce224 */ /* 0x000fe400078e0a1c */
[----:B------:R-:W-:Y:S02]  /*b7b0*/  IMAD R22, R59, R24, R22 ;  /* 0x000000183b167224 */ /* 0x000fe400078e0216 */
[----:B0-----:R-:W-:-:S03]  /*b7c0*/  IMAD.HI.U32 R30, R2, R29, RZ ;  /* 0x0000001d021e7227 */ /* 0x001fc600078e00ff */
[----:B------:R-:W-:Y:S04]  /*b7d0*/  STL [R1+0x2d0], R22 ;  /* 0x0002d01601007387 */ /* 0x000fe80000100800 */
[----:B------:R0:W-:Y:S01]  /*b7e0*/  STL [R1+0x3bc], R28 ;  /* 0x0003bc1c01007387 */ /* 0x0001e20000100800 */
[----:B------:R-:W-:-:S04]  /*b7f0*/  IMAD.MOV R30, RZ, RZ, -R30 ;  /* 0x000000ffff1e7224 */ /* 0x000fc800078e0a1e */
[----:B------:R-:W-:-:S05]  /*b800*/  IMAD R29, R59, R30, R29 ;  /* 0x0000001e3b1d7224 */ /* 0x000fca00078e021d */
[----:B------:R1:W-:Y:S01]  /*b810*/  STL [R1+0x8], R29 ;  /* 0x0000081d01007387 */ /* 0x0003e20000100800 */
[----:B--2---:R-:W-:-:S05]  /*b820*/  IABS R27, R53 ;  /* 0x00000035001b7213 */ /* 0x004fca0000000000 */
[----:B0-----:R-:W-:-:S04]  /*b830*/  IMAD.HI.U32 R28, R2, R27, RZ ;  /* 0x0000001b021c7227 */ /* 0x001fc800078e00ff */
[----:B------:R-:W-:Y:S01]  /*b840*/  IMAD.MOV R28, RZ, RZ, -R28 ;  /* 0x000000ffff1c7224 */ /* 0x000fe200078e0a1c */
[----:B---3--:R-:W-:-:S03]  /*b850*/  IABS R25, R52 ;  /* 0x0000003400197213 */ /* 0x008fc60000000000 */
[----:B------:R-:W-:Y:S02]  /*b860*/  IMAD R27, R59, R28, R27 ;  /* 0x0000001c3b1b7224 */ /* 0x000fe400078e021b */
[C---:B------:R-:W-:Y:S01]  /*b870*/  IMAD.HI.U32 R26, R2.reuse, R25, RZ ;  /* 0x00000019021a7227 */ /* 0x040fe200078e00ff */
[----:B----4-:R-:W-:Y:S02]  /*b880*/  IABS R22, R34 ;  /* 0x0000002200167213 */ /* 0x010fe40000000000 */
[----:B------:R0:W-:Y:S04]  /*b890*/  STL [R1+0x29c], R27 ;  /* 0x00029c1b01007387 */ /* 0x0001e80000100800 */
[----:B------:R-:W2:Y:S01]  /*b8a0*/  LDL R52, [R1+0x4264] ;  /* 0x0042640001347983 */ /* 0x000ea20000100800 */
[----:B------:R-:W-:-:S04]  /*b8b0*/  IMAD.HI.U32 R24, R2, R22, RZ ;  /* 0x0000001602187227 */ /* 0x000fc800078e00ff */
[----:B------:R-:W-:Y:S02]  /*b8c0*/  IMAD.MOV R26, RZ, RZ, -R26 ;  /* 0x000000ffff1a7224 */ /* 0x000fe400078e0a1a */
[----:B------:R-:W-:Y:S02]  /*b8d0*/  IMAD.MOV R24, RZ, RZ, -R24 ;  /* 0x000000ffff187224 */ /* 0x000fe400078e0a18 */
[C---:B------:R-:W-:Y:S02]  /*b8e0*/  IMAD R34, R59.reuse, R26, R25 ;  /* 0x0000001a3b227224 */ /* 0x040fe400078e0219 */
[----:B-1----:R-:W-:Y:S01]  /*b8f0*/  IMAD R29, R59, R24, R22 ;  /* 0x000000183b1d7224 */ /* 0x002fe200078e0216 */
[----:B-----5:R-:W-:Y:S02]  /*b900*/  IABS R22, R36 ;  /* 0x0000002400167213 */ /* 0x020fe40000000000 */
[----:B------:R-:W3:Y:S01]  /*b910*/  LDL R36, [R1+0x426c] ;  /* 0x00426c0001247983 */ /* 0x000ee20000100800 */
[----:B------:R-:W-:-:S03]  /*b920*/  IABS R25, R37 ;  /* 0x0000002500197213 */ /* 0x000fc60000000000 */
[----:B------:R-:W4:Y:S01]  /*b930*/  LDL R37, [R1+0x4268] ;  /* 0x0042680001257983 */ /* 0x000f220000100800 */
[----:B------:R-:W-:-:S13]  /*b940*/  ISETP.GT.U32.AND P6, PT, R59, R23, PT ;  /* 0x000000173b00720c */ /* 0x000fda0003fc4070 */
[----:B------:R-:W-:-:S05]  /*b950*/  @!P6 IMAD.IADD R23, R23, 0x1, -R59 ;  /* 0x000000011717e824 */ /* 0x000fca00078e0a3b */
[----:B------:R-:W-:-:S13]  /*b960*/  ISETP.GT.U32.AND P6, PT, R59, R23, PT ;  /* 0x000000173b00720c */ /* 0x000fda0003fc4070 */
[----:B------:R-:W-:Y:S01]  /*b970*/  @!P6 IMAD.IADD R23, R23, 0x1, -R59 ;  /* 0x000000011717e824 */ /* 0x000fe200078e0a3b */
[----:B------:R-:W-:-:S03]  /*b980*/  ISETP.GT.U32.AND P6, PT, R59, R21, PT ;  /* 0x000000153b00720c */ /* 0x000fc60003fc4070 */
[----:B------:R-:W-:-:S10]  /*b990*/  @!P3 IMAD.MOV R23, RZ, RZ, -R23 ;  /* 0x000000ffff17b224 */ /* 0x000fd400078e0a17 */
[----:B------:R-:W-:-:S05]  /*b9a0*/  @!P6 IMAD.IADD R21, R21, 0x1, -R59 ;  /* 0x000000011515e824 */ /* 0x000fca00078e0a3b */
[C---:B------:R-:W-:Y:S01]  /*b9b0*/  ISETP.GT.U32.AND P6, PT, R59.reuse, R21, PT ;  /* 0x000000153b00720c */ /* 0x040fe20003fc4070 */
[----:B------:R1:W-:Y:S01]  /*b9c0*/  STL [R1+0x3b8], R23 ;  /* 0x0003b81701007387 */ /* 0x0003e20000100800 */
[----:B------:R-:W-:Y:S02]  /*b9d0*/  ISETP.GT.U32.AND P3, PT, R59, R19, PT ;  /* 0x000000133b00720c */ /* 0x000fe40003f64070 */
[----:B------:R-:W-:Y:S01]  /*b9e0*/  IABS R31, R57 ;  /* 0x00000039001f7213 */ /* 0x000fe20000000000 */
[C---:B0-----:R-:W-:Y:S01]  /*b9f0*/  IMAD.HI.U32 R27, R2.reuse, R22, RZ ;  /* 0x00000016021b7227 */ /* 0x041fe200078e00ff */
[----:B------:R-:W5:Y:S03]  /*ba00*/  LDL R53, [R1+0x4278] ;  /* 0x0042780001357983 */ /* 0x000f660000100800 */
[----:B-1----:R-:W-:-:S04]  /*ba10*/  IMAD.HI.U32 R23, R2, R40, RZ ;  /* 0x0000002802177227 */ /* 0x002fc800078e00ff */
[----:B------:R-:W-:Y:S02]  /*ba20*/  IMAD.MOV R23, RZ, RZ, -R23 ;  /* 0x000000ffff177224 */ /* 0x000fe400078e0a17 */
[----:B------:R-:W-:Y:S02]  /*ba30*/  @!P6 IMAD.IADD R21, R21, 0x1, -R59 ;  /* 0x000000011515e824 */ /* 0x000fe400078e0a3b */
[C---:B------:R-:W-:Y:S02]  /*ba40*/  IMAD R40, R59.reuse, R23, R40 ;  /* 0x000000173b287224 */ /* 0x040fe400078e0228 */
[----:B------:R-:W-:Y:S01]  /*ba50*/  IMAD.MOV.U32 R23, RZ, RZ, R21 ;  /* 0x000000ffff177224 */ /* 0x000fe200078e0015 */
[----:B------:R-:W-:Y:S01]  /*ba60*/  ISETP.GT.U32.AND P6, PT, R59, R20, PT ;  /* 0x000000143b00720c */ /* 0x000fe20003fc4070 */
[----:B------:R-:W-:Y:S02]  /*ba70*/  @!P3 IMAD.IADD R19, R19, 0x1, -R59 ;  /* 0x000000011313b824 */ /* 0x000fe400078e0a3b */
[----:B------:R-:W-:Y:S01]  /*ba80*/  @!P2 IMAD.MOV R23, RZ, RZ, -R23 ;  /* 0x000000ffff17a224 */ /* 0x000fe200078e0a17 */
[----:B------:R-:W-:-:S02]  /*ba90*/  ISETP.GT.U32.AND P2, PT, R59, R18, PT ;  /* 0x000000123b00720c */ /* 0x000fc40003f44070 */
[----:B------:R-:W-:Y:S01]  /*baa0*/  ISETP.GT.U32.AND P3, PT, R59, R19, PT ;  /* 0x000000133b00720c */ /* 0x000fe20003f64070 */
[----:B------:R-:W-:-:S04]  /*bab0*/  IMAD.HI.U32 R32, R2, R31, RZ ;  /* 0x0000001f02207227 */ /* 0x000fc800078e00ff */
[----:B------:R-:W-:-:S04]  /*bac0*/  IMAD.HI.U32 R26, R2, R25, RZ ;  /* 0x00000019021a7227 */ /* 0x000fc800078e00ff */
[--C-:B------:R-:W-:Y:S02]  /*bad0*/  @!P6 IMAD.IADD R20, R20, 0x1, -R59.reuse ;  /* 0x000000011414e824 */ /* 0x100fe400078e0a3b */
[----:B------:R-:W-:Y:S02]  /*bae0*/  @!P2 IMAD.IADD R18, R18, 0x1, -R59 ;  /* 0x000000011212a824 */ /* 0x000fe400078e0a3b */
[----:B------:R-:W-:Y:S01]  /*baf0*/  IMAD.MOV R32, RZ, RZ, -R32 ;  /* 0x000000ffff207224 */ /* 0x000fe200078e0a20 */
[C---:B------:R-:W-:Y:S01]  /*bb00*/  ISETP.GT.U32.AND P6, PT, R59.reuse, R20, PT ;  /* 0x000000143b00720c */ /* 0x040fe20003fc4070 */
[----:B------:R-:W-:Y:S01]  /*bb10*/  IMAD.MOV R27, RZ, RZ, -R27 ;  /* 0x000000ffff1b7224 */ /* 0x000fe200078e0a1b */
[----:B------:R-:W-:Y:S01]  /*bb20*/  ISETP.GT.U32.AND P2, PT, R59, R18, PT ;  /* 0x000000123b00720c */ /* 0x000fe20003f44070 */
[----:B------:R-:W-:-:S04]  /*bb30*/  IMAD.HI.U32 R24, R2, R61, RZ ;  /* 0x0000003d02187227 */ /* 0x000fc800078e00ff */
[----:B------:R-:W-:Y:S02]  /*bb40*/  IMAD.MOV R26, RZ, RZ, -R26 ;  /* 0x000000ffff1a7224 */ /* 0x000fe400078e0a1a */
[----:B------:R-:W-:Y:S02]  /*bb50*/  @!P3 IMAD.IADD R19, R19, 0x1, -R59 ;  /* 0x000000011313b824 */ /* 0x000fe400078e0a3b */
[C---:B------:R-:W-:Y:S02]  /*bb60*/  IMAD R55, R59.reuse, R32, R31 ;  /* 0x000000203b377224 */ /* 0x040fe400078e021f */
[----:B------:R-:W-:Y:S02]  /*bb70*/  IMAD R32, R59, R27, R22 ;  /* 0x0000001b3b207224 */ /* 0x000fe400078e0216 */
[----:B------:R-:W-:-:S04]  /*bb80*/  IMAD.HI.U32 R22, R2, R39, RZ ;  /* 0x0000002702167227 */ /* 0x000fc800078e00ff */
[----:B------:R-:W-:Y:S02]  /*bb90*/  IMAD.MOV R24, RZ, RZ, -R24 ;  /* 0x000000ffff187224 */ /* 0x000fe400078e0a18 */
[C---:B------:R-:W-:Y:S02]  /*bba0*/  IMAD R33, R59.reuse, R26, R25 ;  /* 0x0000001a3b217224 */ /* 0x040fe400078e0219 */
[----:B------:R-:W-:Y:S02]  /*bbb0*/  IMAD.MOV.U32 R25, RZ, RZ, R19 ;  /* 0x000000ffff197224 */ /* 0x000fe400078e0013 */
[----:B------:R-:W-:Y:S02]  /*bbc0*/  IMAD.MOV R22, RZ, RZ, -R22 ;  /* 0x000000ffff167224 */ /* 0x000fe400078e0a16 */
[----:B------:R-:W-:Y:S02]  /*bbd0*/  IMAD R61, R59, R24, R61 ;  /* 0x000000183b3d7224 */ /* 0x000fe400078e023d */
[----:B------:R-:W-:-:S02]  /*bbe0*/  @!P5 IMAD.MOV R25, RZ, RZ, -R25 ;  /* 0x000000ffff19d224 */ /* 0x000fc400078e0a19 */
[----:B------:R-:W-:Y:S02]  /*bbf0*/  IMAD R39, R59, R22, R39 ;  /* 0x000000163b277224 */ /* 0x000fe400078e0227 */
[--C-:B------:R-:W-:Y:S02]  /*bc00*/  @!P6 IMAD.IADD R20, R20, 0x1, -R59.reuse ;  /* 0x000000011414e824 */ /* 0x100fe400078e0a3b */
[----:B------:R-:W-:Y:S01]  /*bc10*/  @!P2 IMAD.IADD R18, R18, 0x1, -R59 ;  /* 0x000000011212a824 */ /* 0x000fe200078e0a3b */
[----:B--2---:R-:W-:Y:S02]  /*bc20*/  IABS R21, R52 ;  /* 0x0000003400157213 */ /* 0x004fe40000000000 */
[----:B------:R-:W2:Y:S04]  /*bc30*/  LDL R52, [R1+0x427c] ;  /* 0x00427c0001347983 */ /* 0x000ea80000100800 */
[----:B------:R0:W-:Y:S01]  /*bc40*/  STL [R1+0x3b4], R23 ;  /* 0x0003b41701007387 */ /* 0x0001e20000100800 */
[----:B------:R-:W-:-:S04]  /*bc50*/  IMAD.HI.U32 R19, R2, R21, RZ ;  /* 0x0000001502137227 */ /* 0x000fc800078e00ff */
[----:B0-----:R-:W-:-:S04]  /*bc60*/  IMAD.HI.U32 R23, R2, R38, RZ ;  /* 0x0000002602177227 */ /* 0x001fc800078e00ff */
[----:B------:R-:W-:Y:S02]  /*bc70*/  IMAD.MOV R24, RZ, RZ, -R23 ;  /* 0x000000ffff187224 */ /* 0x000fe400078e0a17 */
[----:B------:R-:W-:Y:S01]  /*bc80*/  IMAD.MOV R23, RZ, RZ, -R19 ;  /* 0x000000ffff177224 */ /* 0x000fe200078e0a13 */
[----:B------:R-:W-:Y:S01]  /*bc90*/  STL [R1+0x3b0], R25 ;  /* 0x0003b01901007387 */ /* 0x000fe20000100800 */
[----:B----4-:R-:W-:Y:S02]  /*bca0*/  IABS R22, R37 ;  /* 0x0000002500167213 */ /* 0x010fe40000000000 */
[C---:B------:R-:W-:Y:S01]  /*bcb0*/  IMAD R37, R59.reuse, R23, R21 ;  /* 0x000000173b257224 */ /* 0x040fe200078e0215 */
[----:B---3--:R-:W-:Y:S02]  /*bcc0*/  IABS R21, R36 ;  /* 0x0000002400157213 */ /* 0x008fe40000000000 */
[----:B------:R-:W3:Y:S04]  /*bcd0*/  LDL R36, [R1+0x4280] ;  /* 0x0042800001247983 */ /* 0x000ee80000100800 */
[----:B------:R-:W-:Y:S04]  /*bce0*/  STL [R1+0x562c], R20 ;  /* 0x00562c1401007387 */ /* 0x000fe80000100800 */
[----:B------:R-:W-:Y:S04]  /*bcf0*/  STL [R1+0x5630], R18 ;  /* 0x0056301201007387 */ /* 0x000fe80000100800 */
[----:B------:R-:W4:Y:S01]  /*bd00*/  LDL R57, [R1+0x4284] ;  /* 0x0042840001397983 */ /* 0x000f220000100800 */
[----:B------:R-:W-:-:S02]  /*bd10*/  ISETP.GT.U32.AND P3, PT, R59, R17, PT ;  /* 0x000000113b00720c */ /* 0x000fc40003f64070 */
[C---:B------:R-:W-:Y:S02]  /*bd20*/  ISETP.GT.U32.AND P5, PT, R59.reuse, R16, PT ;  /* 0x000000103b00720c */ /* 0x040fe40003fa4070 */
[C---:B------:R-:W-:Y:S02]  /*bd30*/  ISETP.GT.U32.AND P6, PT, R59.reuse, R15, PT ;  /* 0x0000000f3b00720c */ /* 0x040fe40003fc4070 */
[----:B------:R-:W-:-:S07]  /*bd40*/  ISETP.GT.U32.AND P2, PT, R59, R14, PT ;  /* 0x0000000e3b00720c */ /* 0x000fce0003f44070 */
[--C-:B------:R-:W-:Y:S02]  /*bd50*/  @!P3 IMAD.IADD R17, R17, 0x1, -R59.reuse ;  /* 0x000000011111b824 */ /* 0x100fe400078e0a3b */
[----:B------:R-:W-:-:S03]  /*bd60*/  @!P5 IMAD.IADD R16, R16, 0x1, -R59 ;  /* 0x000000011010d824 */ /* 0x000fc600078e0a3b */
[C---:B------:R-:W-:Y:S02]  /*bd70*/  ISETP.GT.U32.AND P3, PT, R59.reuse, R17, PT ;  /* 0x000000113b00720c */ /* 0x040fe40003f64070 */
[----:B------:R-:W-:Y:S01]  /*bd80*/  ISETP.GT.U32.AND P5, PT, R59, R16, PT ;  /* 0x000000103b00720c */ /* 0x000fe20003fa4070 */
[----:B------:R-:W-:-:S04]  /*bd90*/  IMAD.HI.U32 R19, R2, R22, RZ ;  /* 0x0000001602137227 */ /* 0x000fc800078e00ff */
[----:B------:R-:W-:Y:S02]  /*bda0*/  @!P6 IMAD.IADD R15, R15, 0x1, -R59 ;  /* 0x000000010f0fe824 */ /* 0x000fe400078e0a3b */
[----:B------:R-:W-:Y:S02]  /*bdb0*/  IMAD.MOV R19, RZ, RZ, -R19 ;  /* 0x000000ffff137224 */ /* 0x000fe400078e0a13 */
[----:B------:R-:W-:Y:S01]  /*bdc0*/  @!P2 IMAD.IADD R14, R14, 0x1, -R59 ;  /* 0x000000010e0ea824 */ /* 0x000fe200078e0a3b */
[C---:B------:R-:W-:Y:S01]  /*bdd0*/  ISETP.GT.U32.AND P6, PT, R59.reuse, R15, PT ;  /* 0x0000000f3b00720c */ /* 0x040fe20003fc4070 */
[C---:B------:R-:W-:Y:S02]  /*bde0*/  IMAD R38, R59.reuse, R24, R38 ;  /* 0x000000183b267224 */ /* 0x040fe400078e0226 */
[C---:B------:R-:W-:Y:S01]  /*bdf0*/  IMAD R30, R59.reuse, R19, R22 ;  /* 0x000000133b1e7224 */ /* 0x040fe200078e0216 */
[----:B------:R-:W-:Y:S01]  /*be00*/  ISETP.GT.U32.AND P2, PT, R59, R14, PT ;  /* 0x0000000e3b00720c */ /* 0x000fe20003f44070 */
[----:B------:R-:W-:-:S04]  /*be10*/  IMAD.HI.U32 R24, R2, R21, RZ ;  /* 0x0000001502187227 */ /* 0x000fc800078e00ff */
[--C-:B------:R-:W-:Y:S01]  /*be20*/  @!P3 IMAD.IADD R17, R17, 0x1, -R59.reuse ;  /* 0x000000011111b824 */ /* 0x100fe200078e0a3b */
[----:B-----5:R-:W-:Y:S01]  /*be30*/  IABS R22, R53 ;  /* 0x0000003500167213 */ /* 0x020fe20000000000 */
[----:B------:R-:W-:Y:S02]  /*be40*/  @!P5 IMAD.IADD R16, R16, 0x1, -R59 ;  /* 0x000000011010d824 */ /* 0x000fe400078e0a3b */
[----:B------:R-:W-:Y:S02]  /*be50*/  IMAD.MOV R24, RZ, RZ, -R24 ;  /* 0x000000ffff187224 */ /* 0x000fe400078e0a18 */
[----:B------:R-:W-:-:S04]  /*be60*/  IMAD.HI.U32 R23, R2, R22, RZ ;  /* 0x0000001602177227 */ /* 0x000fc800078e00ff */
[----:B------:R-:W-:Y:S02]  /*be70*/  IMAD.MOV R23, RZ, RZ, -R23 ;  /* 0x000000ffff177224 */ /* 0x000fe400078e0a17 */
[--C-:B------:R-:W-:Y:S02]  /*be80*/  @!P6 IMAD.IADD R15, R15, 0x1, -R59.reuse ;  /* 0x000000010f0fe824 */ /* 0x100fe400078e0a3b */
[C---:B------:R-:W-:Y:S02]  /*be90*/  IMAD R53, R59.reuse, R23, R22 ;  /* 0x000000173b357224 */ /* 0x040fe400078e0216 */
[----:B------:R-:W-:Y:S01]  /*bea0*/  @!P2 IMAD.IADD R14, R14, 0x1, -R59 ;  /* 0x000000010e0ea824 */ /* 0x000fe200078e0a3b */
[----:B--2---:R-:W-:Y:S02]  /*beb0*/  IABS R19, R52 ;  /* 0x0000003400137213 */ /* 0x004fe40000000000 */
[----:B------:R-:W2:Y:S04]  /*bec0*/  LDL R52, [R1+0x4288] ;  /* 0x0042880001347983 */ /* 0x000ea80000100800 */
[----:B------:R-:W-:Y:S04]  /*bed0*/  STL [R1+0x5634], R17 ;  /* 0x0056341101007387 */ /* 0x000fe80000100800 */
[----:B------:R0:W-:Y:S02]  /*bee0*/  STL [R1+0x5638], R16 ;  /* 0x0056381001007387 */ /* 0x0001e40000100800 */
[----:B0-----:R-:W-:-:S02]  /*bef0*/  IMAD R16, R59, R24, R21 ;  /* 0x000000183b107224 */ /* 0x001fc400078e0215 */
[----:B------:R-:W-:-:S03]  /*bf00*/  IMAD.HI.U32 R21, R2, R19, RZ ;  /* 0x0000001302157227 */ /* 0x000fc600078e00ff */
[----:B------:R-:W-:Y:S01]  /*bf10*/  STL [R1+0x274], R16 ;  /* 0x0002741001007387 */ /* 0x000fe20000100800 */
[----:B------:R-:W-:Y:S01]  /*bf20*/  IMAD.MOV R21, RZ, RZ, -R21 ;  /* 0x000000ffff157224 */ /* 0x000fe200078e0a15 */
[----:B---3--:R-:W-:Y:S02]  /*bf30*/  IABS R22, R36 ;  /* 0x0000002400167213 */ /* 0x008fe40000000000 */
[----:B------:R-:W3:Y:S01]  /*bf40*/  LDL R36, [R1+0x428c] ;  /* 0x00428c0001247983 */ /* 0x000ee20000100800 */
[----:B------:R-:W-:-:S03]  /*bf50*/  IMAD R20, R59, R21, R19 ;  /* 0x000000153b147224 */ /* 0x000fc600078e0213 */
[----:B------:R-:W-:Y:S04]  /*bf60*/  STL [R1+0x563c], R15 ;  /* 0x00563c0f01007387 */ /* 0x000fe80000100800 */
[----:B------:R-:W-:Y:S01]  /*bf70*/  STL [R1+0x5640], R14 ;  /* 0x0056400e01007387 */ /* 0x000fe20000100800 */
[----:B----4-:R-:W-:-:S03]  /*bf80*/  IABS R21, R57 ;  /* 0x0000003900157213 */ /* 0x010fc60000000000 */
[----:B------:R-:W4:Y:S01]  /*bf90*/  LDL R57, [R1+0x42a0] ;  /* 0x0042a00001397983 */ /* 0x000f220000100800 */
[C---:B------:R-:W-:Y:S02]  /*bfa0*/  ISETP.GT.U32.AND P3, PT, R59.reuse, R11, PT ;  /* 0x0000000b3b00720c */ /* 0x040fe40003f64070 */
[C---:B------:R-:W-:Y:S02]  /*bfb0*/  ISETP.GT.U32.AND P5, PT, R59.reuse, R13, PT ;  /* 0x0000000d3b00720c */ /* 0x040fe40003fa4070 */
[----:B------:R-:W-:-:S09]  /*bfc0*/  ISETP.GT.U32.AND P6, PT, R59, R12, PT ;  /* 0x0000000c3b00720c */ /* 0x000fd20003fc4070 */
[--C-:B------:R-:W-:Y:S02]  /*bfd0*/  @!P3 IMAD.IADD R11, R11, 0x1, -R59.reuse ;  /* 0x000000010b0bb824 */ /* 0x100fe400078e0a3b */
[----:B------:R-:W-:-:S03]  /*bfe0*/  @!P5 IMAD.IADD R13, R13, 0x1, -R59 ;  /* 0x000000010d0dd824 */ /* 0x000fc600078e0a3b */
[C---:B------:R-:W-:Y:S02]  /*bff0*/  ISETP.GT.U32.AND P3, PT, R59.reuse, R11, PT ;  /* 0x0000000b3b00720c */ /* 0x040fe40003f64070 */
[----:B------:R-:W-:Y:S01]  /*c000*/  ISETP.GT.U32.AND P5, PT, R59, R13, PT ;  /* 0x0000000d3b00720c */ /* 0x000fe20003fa4070 */
[----:B------:R-:W-:Y:S02]  /*c010*/  @!P6 IMAD.IADD R12, R12, 0x1, -R59 ;  /* 0x000000010c0ce824 */ /* 0x000fe400078e0a3b */
[----:B------:R-:W-:-:S03]  /*c020*/  IMAD.HI.U32 R24, R2, R22, RZ ;  /* 0x0000001602187227 */ /* 0x000fc600078e00ff */
[----:B------:R-:W-:Y:S01]  /*c030*/  ISETP.GT.U32.AND P6, PT, R59, R12, PT ;  /* 0x0000000c3b00720c */ /* 0x000fe20003fc4070 */
[----:B------:R-:W-:-:S04]  /*c040*/  IMAD.MOV R24, RZ, RZ, -R24 ;  /* 0x000000ffff187224 */ /* 0x000fc800078e0a18 */
[----:B------:R-:W-:Y:S02]  /*c050*/  @!P3 IMAD.IADD R11, R11, 0x1, -R59 ;  /* 0x000000010b0bb824 */ /* 0x000fe400078e0a3b */
[----:B------:R-:W-:-:S04]  /*c060*/  IMAD.HI.U32 R23, R2, R21, RZ ;  /* 0x0000001502177227 */ /* 0x000fc800078e00ff */
[----:B------:R-:W-:Y:S02]  /*c070*/  @!P5 IMAD.IADD R13, R13, 0x1, -R59 ;  /* 0x000000010d0dd824 */ /* 0x000fe400078e0a3b */
[----:B------:R-:W-:Y:S02]  /*c080*/  IMAD.MOV R23, RZ, RZ, -R23 ;  /* 0x000000ffff177224 */ /* 0x000fe400078e0a17 */
[----:B------:R-:W-:Y:S01]  /*c090*/  @!P6 IMAD.IADD R12, R12, 0x1, -R59 ;  /* 0x000000010c0ce824 */ /* 0x000fe200078e0a3b */
[----:B--2---:R-:W-:Y:S02]  /*c0a0*/  IABS R19, R52 ;  /* 0x0000003400137213 */ /* 0x004fe40000000000 */
[----:B------:R-:W2:Y:S04]  /*c0b0*/  LDL R52, [R1+0x42a4] ;  /* 0x0042a40001347983 */ /* 0x000ea80000100800 */
[----:B------:R0:W-:Y:S04]  /*c0c0*/  STL [R1+0x5644], R11 ;  /* 0x0056440b01007387 */ /* 0x0001e80000100800 */
[----:B------:R-:W-:Y:S01]  /*c0d0*/  STL [R1+0x5648], R13 ;  /* 0x0056480d01007387 */ /* 0x000fe20000100800 */
[----:B0-----:R-:W-:-:S02]  /*c0e0*/  IMAD R11, R59, R24, R22 ;  /* 0x000000183b0b7224 */ /* 0x001fc400078e0216 */
[----:B------:R-:W-:-:S03]  /*c0f0*/  IMAD.HI.U32 R22, R2, R19, RZ ;  /* 0x0000001302167227 */ /* 0x000fc600078e00ff */
[----:B------:R0:W-:Y:S01]  /*c100*/  STL [R1+0x264], R11 ;  /* 0x0002640b01007387 */ /* 0x0001e20000100800 */
[----:B------:R-:W-:Y:S02]  /*c110*/  IMAD.MOV R22, RZ, RZ, -R22 ;  /* 0x000000ffff167224 */ /* 0x000fe400078e0a16 */
[C---:B0-----:R-:W-:Y:S01]  /*c120*/  IMAD R11, R59.reuse, R23, R21 ;  /* 0x000000173b0b7224 */ /* 0x041fe200078e0215 */
[----:B---3--:R-:W-:Y:S02]  /*c130*/  IABS R21, R36 ;  /* 0x0000002400157213 */ /* 0x008fe40000000000 */
[----:B------:R-:W3:Y:S04]  /*c140*/  LDL R36, [R1+0x42b0] ;  /* 0x0042b00001247983 */ /* 0x000ee80000100800 */
[----:B------:R0:W-:Y:S04]  /*c150*/  STL [R1+0x26c], R11 ;  /* 0x00026c0b01007387 */ /* 0x0001e80000100800 */
[----:B------:R-:W-:Y:S01]  /*c160*/  STL [R1+0x564c], R12 ;  /* 0x00564c0c01007387 */ /* 0x000fe20000100800 */
[----:B0-----:R-:W-:Y:S01]  /*c170*/  IMAD R11, R59, R22, R19 ;  /* 0x000000163b0b7224 */ /* 0x001fe200078e0213 */
[----:B----4-:R-:W-:-:S02]  /*c180*/  IABS R22, R57 ;  /* 0x0000003900167213 */ /* 0x010fc40000000000 */
[----:B------:R-:W4:Y:S01]  /*c190*/  LDL R57, [R1+0x42b4] ;  /* 0x0042b40001397983 */ /* 0x000f220000100800 */
[C---:B------:R-:W-:Y:S02]  /*c1a0*/  ISETP.GT.U32.AND P2, PT, R59.reuse, R10, PT ;  /* 0x0000000a3b00720c */ /* 0x040fe40003f44070 */
[C---:B------:R-:W-:Y:S02]  /*c1b0*/  ISETP.GT.U32.AND P3, PT, R59.reuse, R8, PT ;  /* 0x000000083b00720c */ /* 0x040fe40003f64070 */
[----:B------:R-:W-:-:S09]  /*c1c0*/  ISETP.GT.U32.AND P5, PT, R59, R9, PT ;  /* 0x000000093b00720c */ /* 0x000fd20003fa4070 */
[----:B------:R-:W-:-:S05]  /*c1d0*/  @!P2 IMAD.IADD R10, R10, 0x1, -R59 ;  /* 0x000000010a0aa824 */ /* 0x000fca00078e0a3b */
[----:B------:R-:W-:Y:S01]  /*c1e0*/  ISETP.GT.U32.AND P2, PT, R59, R10, PT ;  /* 0x0000000a3b00720c */ /* 0x000fe20003f44070 */
[--C-:B------:R-:W-:Y:S02]  /*c1f0*/  @!P3 IMAD.IADD R8, R8, 0x1, -R59.reuse ;  /* 0x000000010808b824 */ /* 0x100fe400078e0a3b */
[----:B------:R-:W-:-:S03]  /*c200*/  @!P5 IMAD.IADD R9, R9, 0x1, -R59 ;  /* 0x000000010909d824 */ /* 0x000fc600078e0a3b */
[C---:B------:R-:W-:Y:S02]  /*c210*/  ISETP.GT.U32.AND P3, PT, R59.reuse, R8, PT ;  /* 0x000000083b00720c */ /* 0x040fe40003f64070 */
[----:B------:R-:W-:Y:S01]  /*c220*/  ISETP.GT.U32.AND P5, PT, R59, R9, PT ;  /* 0x000000093b00720c */ /* 0x000fe20003fa4070 */
[----:B------:R-:W-:-:S04]  /*c230*/  IMAD.HI.U32 R24, R2, R21, RZ ;  /* 0x0000001502187227 */ /* 0x000fc800078e00ff */
[----:B------:R-:W-:Y:S01]  /*c240*/  @!P2 IMAD.IADD R10, R10, 0x1, -R59 ;  /* 0x000000010a0aa824 */ /* 0x000fe200078e0a3b */
[----:B------:R-:W-:Y:S01]  /*c250*/  STL [R1+0x270], R11 ;  /* 0x0002700b01007387 */ /* 0x000fe20000100800 */
[----:B------:R-:W-:-:S03]  /*c260*/  IMAD.MOV R24, RZ, RZ, -R24 ;  /* 0x000000ffff187224 */ /* 0x000fc600078e0a18 */
[----:B------:R-:W-:Y:S01]  /*c270*/  STL [R1+0x5650], R10 ;  /* 0x0056500a01007387 */ /* 0x000fe20000100800 */
[----:B------:R-:W-:-:S04]  /*c280*/  IMAD.HI.U32 R23, R2, R22, RZ ;  /* 0x0000001602177227 */ /* 0x000fc800078e00ff */
[----:B------:R-:W-:Y:S02]  /*c290*/  IMAD R25, R59, R24, R21 ;  /* 0x000000183b197224 */ /* 0x000fe400078e0215 */
[--C-:B------:R-:W-:Y:S02]  /*c2a0*/  @!P3 IMAD.IADD R8, R8, 0x1, -R59.reuse ;  /* 0x000000010808b824 */ /* 0x100fe400078e0a3b */
[----:B------:R-:W-:Y:S02]  /*c2b0*/  @!P5 IMAD.IADD R9, R9, 0x1, -R59 ;  /* 0x000000010909d824 */ /* 0x000fe400078e0a3b */
[----:B------:R-:W-:-:S04]  /*c2c0*/  IMAD.MOV R23, RZ, RZ, -R23 ;  /* 0x000000ffff177224 */ /* 0x000fc800078e0a17 */
[C---:B------:R-:W-:Y:S01]  /*c2d0*/  IMAD R60, R59.reuse, R23, R22 ;  /* 0x000000173b3c7224 */ /* 0x040fe200078e0216 */
[----:B--2---:R-:W-:Y:S02]  /*c2e0*/  IABS R19, R52 ;  /* 0x0000003400137213 */ /* 0x004fe40000000000 */
[----:B------:R-:W2:Y:S03]  /*c2f0*/  LDL R52, [R1+0x42c0] ;  /* 0x0042c00001347983 */ /* 0x000ea60000100800 */
[----:B------:R-:W-:Y:S01]  /*c300*/  IMAD.HI.U32 R21, R2, R19, RZ ;  /* 0x0000001302157227 */ /* 0x000fe200078e00ff */
[----:B------:R-:W-:Y:S03]  /*c310*/  STL [R1+0x5654], R8 ;  /* 0x0056540801007387 */ /* 0x000fe60000100800 */
[----:B------:R-:W-:Y:S01]  /*c320*/  IMAD.MOV R21, RZ, RZ, -R21 ;  /* 0x000000ffff157224 */ /* 0x000fe200078e0a15 */
[----:B------:R0:W-:Y:S01]  /*c330*/  STL [R1+0x5658], R9 ;  /* 0x0056580901007387 */ /* 0x0001e20000100800 */
[----:B------:R-:W-:-:S03]  /*c340*/  ISETP.GT.U32.AND P2, PT, R59, R7, PT ;  /* 0x000000073b00720c */ /* 0x000fc60003f44070 */
[----:B------:R-:W5:Y:S01]  /*c350*/  LDL R58, [R1+0x42dc] ;  /* 0x0042dc00013a7983 */ /* 0x000f620000100800 */
[----:B0-----:R-:W-:Y:S01]  /*c360*/  IMAD R9, R59, R21, R19 ;  /* 0x000000153b097224 */ /* 0x001fe200078e0213 */
[----:B---3--:R-:W-:Y:S02]  /*c370*/  IABS R22, R36 ;  /* 0x0000002400167213 */ /* 0x008fe40000000000 */
[----:B------:R-:W3:Y:S01]  /*c380*/  LDL R36, [R1+0x42c4] ;  /* 0x0042c40001247983 */ /* 0x000ee20000100800 */
[----:B----4-:R-:W-:-:S03]  /*c390*/  IABS R21, R57 ;  /* 0x0000003900157213 */ /* 0x010fc60000000000 */
[----:B------:R-:W4:Y:S02]  /*c3a0*/  LDL R57, [R1+0x42d8] ;  /* 0x0042d80001397983 */ /* 0x000f240000100800 */
[----:B------:R-:W-:Y:S02]  /*c3b0*/  @!P2 IMAD.IADD R7, R7, 0x1, -R59 ;  /* 0x000000010707a824 */ /* 0x000fe400078e0a3b */
[----:B------:R-:W-:-:S03]  /*c3c0*/  IMAD.HI.U32 R24, R2, R22, RZ ;  /* 0x0000001602187227 */ /* 0x000fc600078e00ff */
[----:B------:R-:W-:Y:S01]  /*c3d0*/  ISETP.GT.U32.AND P2, PT, R59, R7, PT ;  /* 0x000000073b00720c */ /* 0x000fe20003f44070 */
[----:B------:R-:W-:Y:S02]  /*c3e0*/  IMAD.MOV R24, RZ, RZ, -R24 ;  /* 0x000000ffff187224 */ /* 0x000fe400078e0a18 */
[----:B------:R-:W-:-:S04]  /*c3f0*/  IMAD.HI.U32 R23, R2, R21, RZ ;  /* 0x0000001502177227 */ /* 0x000fc800078e00ff */
[----:B------:R-:W-:Y:S02]  /*c400*/  IMAD R8, R59, R24, R22 ;  /* 0x000000183b087224 */ /* 0x000fe400078e0216 */
[----:B------:R-:W-:-:S04]  /*c410*/  IMAD.MOV R23, RZ, RZ, -R23 ;  /* 0x000000ffff177224 */ /* 0x000fc800078e0a17 */
[----:B------:R-:W-:Y:S01]  /*c420*/  @!P2 IMAD.IADD R7, R7, 0x1, -R59 ;  /* 0x000000010707a824 */ /* 0x000fe200078e0a3b */
[----:B------:R-:W-:-:S13]  /*c430*/  ISETP.GT.U32.AND P2, PT, R59, R51, PT ;  /* 0x000000333b00720c */ /* 0x000fda0003f44070 */
[----:B------:R-:W-:-:S05]  /*c440*/  @!P2 IMAD.IADD R51, R51, 0x1, -R59 ;  /* 0x000000013333a824 */ /* 0x000fca00078e0a3b */
[----:B------:R-:W-:-:S13]  /*c450*/  ISETP.GT.U32.AND P2, PT, R59, R51, PT ;  /* 0x000000333b00720c */ /* 0x000fda0003f44070 */
[----:B------:R-:W-:Y:S01]  /*c460*/  @!P2 IMAD.IADD R51, R51, 0x1, -R59 ;  /* 0x000000013333a824 */ /* 0x000fe200078e0a3b */
[----:B--2---:R-:W-:-:S05]  /*c470*/  IABS R19, R52 ;  /* 0x0000003400137213 */ /* 0x004fca0000000000 */
[----:B------:R-:W-:-:S04]  /*c480*/  IMAD.HI.U32 R22, R2, R19, RZ ;  /* 0x0000001302167227 */ /* 0x000fc800078e00ff */
[----:B------:R-:W-:Y:S02]  /*c490*/  IMAD.MOV R22, RZ, RZ, -R22 ;  /* 0x000000ffff167224 */ /* 0x000fe400078e0a16 */
[C---:B------:R-:W-:Y:S02]  /*c4a0*/  IMAD R52, R59.reuse, R23, R21 ;  /* 0x000000173b347224 */ /* 0x040fe400078e0215 */
[----:B------:R-:W-:Y:S01]  /*c4b0*/  IMAD R10, R59, R22, R19 ;  /* 0x000000163b0a7224 */ /* 0x000fe200078e0213 */
[----:B---3--:R-:W-:Y:S02]  /*c4c0*/  IABS R21, R36 ;  /* 0x0000002400157213 */ /* 0x008fe40000000000 */
[----:B------:R-:W2:Y:S01]  /*c4d0*/  LDL R36, [R1+0x42e0] ;  /* 0x0042e00001247983 */ /* 0x000ea20000100800 */
[----:B----4-:R-:W-:-:S03]  /*c4e0*/  IABS R22, R57 ;  /* 0x0000003900167213 */ /* 0x010fc60000000000 */
[----:B------:R-:W3:Y:S04]  /*c4f0*/  LDL R57, [R1+0x42e4] ;  /* 0x0042e40001397983 */ /* 0x000ee80000100800 */
[----:B------:R-:W-:Y:S04]  /*c500*/  STL [R1+0x55f8], R51 ;  /* 0x0055f83301007387 */ /* 0x000fe80000100800 */
[----:B------:R-:W4:Y:S01]  /*c510*/  LDL R31, [R1+0x42f0] ;  /* 0x0042f000011f7983 */ /* 0x000f220000100800 */
[----:B------:R-:W-:-:S13]  /*c520*/  ISETP.GT.U32.AND P6, PT, R59, R6, PT ;  /* 0x000000063b00720c */ /* 0x000fda0003fc4070 */
[----:B------:R-:W-:-:S05]  /*c530*/  @!P6 IMAD.IADD R6, R6, 0x1, -R59 ;  /* 0x000000010606e824 */ /* 0x000fca00078e0a3b */
[C---:B------:R-:W-:Y:S02]  /*c540*/  ISETP.GT.U32.AND P6, PT, R59.reuse, R6, PT ;  /* 0x000000063b00720c */ /* 0x040fe40003fc4070 */
[C---:B------:R-:W-:Y:S02]  /*c550*/  ISETP.GT.U32.AND P5, PT, R59.reuse, R5, PT ;  /* 0x000000053b00720c */ /* 0x040fe40003fa4070 */
[----:B------:R-:W-:-:S09]  /*c560*/  ISETP.GT.U32.AND P3, PT, R59, R4, PT ;  /* 0x000000043b00720c */ /* 0x000fd20003f64070 */
[--C-:B------:R-:W-:Y:S01]  /*c570*/  @!P6 IMAD.IADD R6, R6, 0x1, -R59.reuse ;  /* 0x000000010606e824 */ /* 0x100fe200078e0a3b */
[----:B------:R-:W-:Y:S01]  /*c580*/  ISETP.GT.U32.AND P6, PT, R59, R3, PT ;  /* 0x000000033b00720c */ /* 0x000fe20003fc4070 */
[--C-:B------:R-:W-:Y:S02]  /*c590*/  @!P5 IMAD.IADD R5, R5, 0x1, -R59.reuse ;  /* 0x000000010505d824 */ /* 0x100fe400078e0a3b */
[----:B------:R-:W-:-:S03]  /*c5a0*/  @!P3 IMAD.IADD R4, R4, 0x1, -R59 ;  /* 0x000000010404b824 */ /* 0x000fc600078e0a3b */
[----:B------:R-:W-:-:S07]  /*c5b0*/  ISETP.GT.U32.AND P5, PT, R59, R5, PT ;  /* 0x000000053b00720c */ /* 0x000fce0003fa4070 */
[----:B------:R-:W-:Y:S01]  /*c5c0*/  @!P6 IMAD.IADD R3, R3, 0x1, -R59 ;  /* 0x000000010303e824 */ /* 0x000fe200078e0a3b */
[----:B------:R-:W-:-:S04]  /*c5d0*/  ISETP.GT.U32.AND P3, PT, R59, R4, PT ;  /* 0x000000043b00720c */ /* 0x000fc80003f64070 */
[----:B------:R-:W-:Y:S01]  /*c5e0*/  ISETP.GT.U32.AND P6, PT, R59, R3, PT ;  /* 0x000000033b00720c */ /* 0x000fe20003fc4070 */
[----:B------:R-:W-:Y:S01]  /*c5f0*/  @!P5 IMAD.IADD R5, R5, 0x1, -R59 ;  /* 0x000000010505d824 */ /* 0x000fe200078e0a3b */
[C---:B------:R-:W-:Y:S02]  /*c600*/  ISETP.GT.U32.AND P5, PT, R59.reuse, R49, PT ;  /* 0x000000313b00720c */ /* 0x040fe40003fa4070 */
[----:B------:R-:W-:-:S05]  /*c610*/  ISETP.GT.U32.AND P2, PT, R59, R47, PT ;  /* 0x0000002f3b00720c */ /* 0x000fca0003f44070 */
[----:B------:R-:W-:Y:S01]  /*c620*/  @!P3 IMAD.IADD R4, R4, 0x1, -R59 ;  /* 0x000000010404b824 */ /* 0x000fe200078e0a3b */
[----:B------:R-:W-:-:S03]  /*c630*/  ISETP.GT.U32.AND P3, PT, R59, R50, PT ;  /* 0x000000323b00720c */ /* 0x000fc60003f64070 */
[--C-:B------:R-:W-:Y:S01]  /*c640*/  @!P6 IMAD.IADD R3, R3, 0x1, -R59.reuse ;  /* 0x000000010303e824 */ /* 0x100fe200078e0a3b */
[----:B------:R-:W-:Y:S01]  /*c650*/  ISETP.GT.U32.AND P6, PT, R59, R48, PT ;  /* 0x000000303b00720c */ /* 0x000fe20003fc4070 */
[--C-:B------:R-:W-:Y:S02]  /*c660*/  @!P5 IMAD.IADD R49, R49, 0x1, -R59.reuse ;  /* 0x000000013131d824 */ /* 0x100fe400078e0a3b */
[----:B------:R-:W-:Y:S02]  /*c670*/  @!P2 IMAD.IADD R47, R47, 0x1, -R59 ;  /* 0x000000012f2fa824 */ /* 0x000fe400078e0a3b */
[----:B------:R-:W-:Y:S01]  /*c680*/  IMAD.HI.U32 R24, R2, R21, RZ ;  /* 0x0000001502187227 */ /* 0x000fe200078e00ff */
[----:B------:R-:W-:-:S03]  /*c690*/  ISETP.GT.U32.AND P5, PT, R59, R49, PT ;  /* 0x000000313b00720c */ /* 0x000fc60003fa4070 */
[----:B------:R-:W-:-:S04]  /*c6a0*/  @!P3 IMAD.IADD R50, R50, 0x1, -R59 ;  /* 0x000000013232b824 */ /* 0x000fc800078e0a3b */
[----:B------:R-:W-:Y:S01]  /*c6b0*/  @!P6 IMAD.IADD R48, R48, 0x1, -R59 ;  /* 0x000000013030e824 */ /* 0x000fe200078e0a3b */
[C---:B------:R-:W-:Y:S02]  /*c6c0*/  ISETP.GT.U32.AND P3, PT, R59.reuse, R50, PT ;  /* 0x000000323b00720c */ /* 0x040fe40003f64070 */
[C---:B------:R-:W-:Y:S02]  /*c6d0*/  ISETP.GT.U32.AND P2, PT, R59.reuse, R47, PT ;  /* 0x0000002f3b00720c */ /* 0x040fe40003f44070 */
[----:B------:R-:W-:Y:S01]  /*c6e0*/  ISETP.GT.U32.AND P6, PT, R59, R48, PT ;  /* 0x000000303b00720c */ /* 0x000fe20003fc4070 */
[----:B------:R-:W-:Y:S01]  /*c6f0*/  IMAD.MOV R24, RZ, RZ, -R24 ;  /* 0x000000ffff187224 */ /* 0x000fe200078e0a18 */
[----:B-----5:R-:W-:Y:S01]  /*c700*/  IABS R19, R58 ;  /* 0x0000003a00137213 */ /* 0x020fe20000000000 */
[----:B------:R-:W-:-:S04]  /*c710*/  IMAD.HI.U32 R23, R2, R22, RZ ;  /* 0x0000001602177227 */ /* 0x000fc800078e00ff */
[----:B------:R-:W-:Y:S02]  /*c720*/  IMAD R12, R59, R24, R21 ;  /* 0x000000183b0c7224 */ /* 0x000fe400078e0215 */
[----:B------:R-:W-:-:S04]  /*c730*/  IMAD.HI.U32 R21, R2, R19, RZ ;  /* 0x0000001302157227 */ /* 0x000fc800078e00ff */
[----:B------:R-:W-:Y:S02]  /*c740*/  IMAD.MOV R23, RZ, RZ, -R23 ;  /* 0x000000ffff177224 */ /* 0x000fe400078e0a17 */
[----:B------:R-:W-:Y:S02]  /*c750*/  @!P5 IMAD.IADD R49, R49, 0x1, -R59 ;  /* 0x000000013131d824 */ /* 0x000fe400078e0a3b */
[----:B------:R-:W-:Y:S02]  /*c760*/  IMAD.MOV R21, RZ, RZ, -R21 ;  /* 0x000000ffff157224 */ /* 0x000fe400078e0a15 */
[--C-:B------:R-:W-:Y:S02]  /*c770*/  @!P6 IMAD.IADD R48, R48, 0x1, -R59.reuse ;  /* 0x000000013030e824 */ /* 0x100fe400078e0a3b */
[--C-:B------:R-:W-:Y:S01]  /*c780*/  @!P3 IMAD.IADD R50, R50, 0x1, -R59.reuse ;  /* 0x000000013232b824 */ /* 0x100fe200078e0a3b */
[C---:B------:R-:W-:Y:S01]  /*c790*/  ISETP.GT.U32.AND P3, PT, R59.reuse, R46, PT ;  /* 0x0000002e3b00720c */ /* 0x040fe20003f64070 */
[C---:B------:R-:W-:Y:S01]  /*c7a0*/  IMAD R58, R59.reuse, R23, R22 ;  /* 0x000000173b3a7224 */ /* 0x040fe200078e0216 */
[----:B------:R-:W-:Y:S01]  /*c7b0*/  ISETP.GT.U32.AND P5, PT, R59, R45, PT ;  /* 0x0000002d3b00720c */ /* 0x000fe20003fa4070 */
[--C-:B------:R-:W-:Y:S01]  /*c7c0*/  @!P2 IMAD.IADD R47, R47, 0x1, -R59.reuse ;  /* 0x000000012f2fa824 */ /* 0x100fe200078e0a3b */
[----:B------:R-:W-:Y:S04]  /*c7d0*/  STL [R1+0x55f0], R49 ;  /* 0x0055f03101007387 */ /* 0x000fe80000100800 */
[----:B------:R-:W-:Y:S05]  /*c7e0*/  STL [R1+0x55ec], R48 ;  /* 0x0055ec3001007387 */ /* 0x000fea0000100800 */
[----:B------:R-:W-:-:S02]  /*c7f0*/  @!P3 IMAD.IADD R46, R46, 0x1, -R59 ;  /* 0x000000012e2eb824 */ /* 0x000fc400078e0a3b */
[----:B------:R-:W-:-:S03]  /*c800*/  @!P5 IMAD.IADD R45, R45, 0x1, -R59 ;  /* 0x000000012d2dd824 */ /* 0x000fc600078e0a3b */
[C---:B------:R-:W-:Y:S02]  /*c810*/  ISETP.GT.U32.AND P3, PT, R59.reuse, R46, PT ;  /* 0x0000002e3b00720c */ /* 0x040fe40003f64070 */
[----:B------:R-:W-:-:S11]  /*c820*/  ISETP.GT.U32.AND P5, PT, R59, R45, PT ;  /* 0x0000002d3b00720c */ /* 0x000fd60003fa4070 */
[--C-:B------:R-:W-:Y:S02]  /*c830*/  @!P3 IMAD.IADD R46, R46, 0x1, -R59.reuse ;  /* 0x000000012e2eb824 */ /* 0x100fe400078e0a3b */
[----:B------:R-:W-:Y:S01]  /*c840*/  @!P5 IMAD.IADD R45, R45, 0x1, -R59 ;  /* 0x000000012d2dd824 */ /* 0x000fe200078e0a3b */
[----:B--2---:R-:W-:Y:S01]  /*c850*/  IABS R22, R36 ;  /* 0x0000002400167213 */ /* 0x004fe20000000000 */
[----:B------:R-:W-:Y:S01]  /*c860*/  IMAD R36, R59, R21, R19 ;  /* 0x000000153b247224 */ /* 0x000fe200078e0213 */
[----:B---3--:R-:W-:Y:S02]  /*c870*/  IABS R21, R57 ;  /* 0x0000003900157213 */ /* 0x008fe40000000000 */
[----:B------:R-:W2:Y:S04]  /*c880*/  LDL R57, [R1+0x42f4] ;  /* 0x0042f40001397983 */ /* 0x000ea80000100800 */
[----:B------:R-:W-:Y:S04]  /*c890*/  STL [R1+0x55f4], R47 ;  /* 0x0055f42f01007387 */ /* 0x000fe80000100800 */
[----:B------:R-:W3:Y:S04]  /*c8a0*/  LDL R27, [R1+0x42fc] ;  /* 0x0042fc00011b7983 */ /* 0x000ee80000100800 */
[----:B------:R-:W5:Y:S01]  /*c8b0*/  LDL R26, [R1+0x42f8] ;  /* 0x0042f800011a7983 */ /* 0x000f620000100800 */
[----:B----4-:R-:W-:-:S03]  /*c8c0*/  IABS R19, R31 ;  /* 0x0000001f00137213 */ /* 0x010fc60000000000 */
[----:B------:R-:W4:Y:S04]  /*c8d0*/  LDL.LU R17, [R1+0x20] ;  /* 0x0000200001117983 */ /* 0x000f280000300800 */
[----:B------:R-:W4:Y:S04]  /*c8e0*/  LDL.LU R31, [R1+0x1c] ;  /* 0x00001c00011f7983 */ /* 0x000f280000300800 */
[----:B------:R0:W-:Y:S04]  /*c8f0*/  STL [R1+0x55e8], R46 ;  /* 0x0055e82e01007387 */ /* 0x0001e80000100800 */
[----:B------:R-:W-:Y:S04]  /*c900*/  STL [R1+0x55e4], R45 ;  /* 0x0055e42d01007387 */ /* 0x000fe80000100800 */
[----:B------:R-:W4:Y:S01]  /*c910*/  LDL R18, [R1+0x4300] ;  /* 0x0043000001127983 */ /* 0x000f220000100800 */
[----:B------:R-:W-:-:S03]  /*c920*/  IMAD.HI.U32 R24, R2, R22, RZ ;  /* 0x0000001602187227 */ /* 0x000fc600078e00ff */
[----:B------:R-:W4:Y:S01]  /*c930*/  LDL R16, [R1+0x4304] ;  /* 0x0043040001107983 */ /* 0x000f220000100800 */
[----:B------:R-:W-:Y:S02]  /*c940*/  IMAD.MOV R24, RZ, RZ, -R24 ;  /* 0x000000ffff187224 */ /* 0x000fe400078e0a18 */
[----:B------:R-:W-:-:S04]  /*c950*/  IMAD.HI.U32 R23, R2, R21, RZ ;  /* 0x0000001502177227 */ /* 0x000fc800078e00ff */
[----:B------:R-:W-:Y:S02]  /*c960*/  IMAD R28, R59, R24, R22 ;  /* 0x000000183b1c7224 */ /* 0x000fe400078e0216 */
[----:B------:R-:W-:-:S04]  /*c970*/  IMAD.HI.U32 R22, R2, R19, RZ ;  /* 0x0000001302167227 */ /* 0x000fc800078e00ff */
[----:B------:R-:W-:Y:S02]  /*c980*/  IMAD.MOV R23, RZ, RZ, -R23 ;  /* 0x000000ffff177224 */ /* 0x000fe400078e0a17 */
[----:B------:R-:W-:Y:S02]  /*c990*/  IMAD.MOV R22, RZ, RZ, -R22 ;  /* 0x000000ffff167224 */ /* 0x000fe400078e0a16 */
[C---:B------:R-:W-:Y:S01]  /*c9a0*/  IMAD R13, R59.reuse, R23, R21 ;  /* 0x000000173b0d7224 */ /* 0x040fe200078e0215 */
[C---:B------:R-:W-:Y:S02]  /*c9b0*/  ISETP.GT.U32.AND P2, PT, R59.reuse, R43, PT ;  /* 0x0000002b3b00720c */ /* 0x040fe40003f44070 */
[C---:B------:R-:W-:Y:S02]  /*c9c0*/  ISETP.GT.U32.AND P6, PT, R59.reuse, R44, PT ;  /* 0x0000002c3b00720c */ /* 0x040fe40003fc4070 */
[----:B--2---:R-:W-:Y:S01]  /*c9d0*/  IABS R21, R57 ;  /* 0x0000003900157213 */ /* 0x004fe20000000000 */
[----:B------:R-:W-:Y:S01]  /*c9e0*/  IMAD R57, R59, R22, R19 ;  /* 0x000000163b397224 */ /* 0x000fe200078e0213 */
[----:B---3--:R-:W-:-:S02]  /*c9f0*/  IABS R19, R27 ;  /* 0x0000001b00137213 */ /* 0x008fc40000000000 */
[----:B------:R-:W2:Y:S01]  /*ca00*/  LDL R27, [R1+0x4318] ;  /* 0x00431800011b7983 */ /* 0x000ea20000100800 */
[----:B-----5:R-:W-:-:S03]  /*ca10*/  IABS R22, R26 ;  /* 0x0000001a00167213 */ /* 0x020fc60000000000 */
[----:B------:R-:W3:Y:S02]  /*ca20*/  LDL.LU R26, [R1+0x2d8] ;  /* 0x0002d800011a7983 */ /* 0x000ee40000300800 */
[----:B------:R-:W-:Y:S02]  /*ca30*/  IMAD.HI.U32 R23, R2, R22, RZ ;  /* 0x0000001602177227 */ /* 0x000fe400078e00ff */
[----:B------:R-:W5:Y:S02]  /*ca40*/  LDL.LU R15, [R1+0x10] ;  /* 0x00001000010f7983 */ /* 0x000f640000300800 */
[----:B------:R-:W-:-:S04]  /*ca50*/  IMAD.MOV R23, RZ, RZ, -R23 ;  /* 0x000000ffff177224 */ /* 0x000fc800078e0a17 */
[----:B0-----:R-:W-:Y:S01]  /*ca60*/  IMAD R46, R59, R23, R22 ;  /* 0x000000173b2e7224 */ /* 0x001fe200078e0216 */
[----:B----4-:R-:W-:Y:S02]  /*ca70*/  IABS R22, R18 ;  /* 0x0000001200167213 */ /* 0x010fe40000000000 */
[----:B------:R-:W4:Y:S01]  /*ca80*/  LDL R18, [R1+0x431c] ;  /* 0x00431c0001127983 */ /* 0x000f220000100800 */
[--C-:B------:R-:W-:Y:S01]  /*ca90*/  @!P2 IMAD.IADD R43, R43, 0x1, -R59.reuse ;  /* 0x000000012b2ba824 */ /* 0x100fe200078e0a3b */
[C---:B------:R-:W-:Y:S01]  /*caa0*/  ISETP.GT.U32.AND P3, PT, R59.reuse, R42, PT ;  /* 0x0000002a3b00720c */ /* 0x040fe20003f64070 */
[--C-:B------:R-:W-:Y:S01]  /*cab0*/  @!P6 IMAD.IADD R44, R44, 0x1, -R59.reuse ;  /* 0x000000012c2ce824 */ /* 0x100fe200078e0a3b */
[C---:B------:R-:W-:Y:S01]  /*cac0*/  ISETP.GT.U32.AND P5, PT, R59.reuse, R41, PT ;  /* 0x000000293b00720c */ /* 0x040fe20003fa4070 */
[----:B------:R-:W5:Y:S01]  /*cad0*/  LDL.LU R49, [R1+0x2b0] ;  /* 0x0002b00001317983 */ /* 0x000f620000300800 */
[C---:B------:R-:W-:Y:S02]  /*cae0*/  ISETP.GT.U32.AND P2, PT, R59.reuse, R43, PT ;  /* 0x0000002b3b00720c */ /* 0x040fe40003f44070 */
[----:B------:R-:W-:Y:S01]  /*caf0*/  ISETP.GT.U32.AND P6, PT, R59, R44, PT ;  /* 0x0000002c3b00720c */ /* 0x000fe20003fc4070 */
[----:B------:R-:W5:Y:S06]  /*cb00*/  LDL R14, [R1+0x3758] ;  /* 0x00375800010e7983 */ /* 0x000f6c0000100800 */
[----:B------:R-:W-:-:S04]  /*cb10*/  @!P3 IMAD.IADD R42, R42, 0x1, -R59 ;  /* 0x000000012a2ab824 */ /* 0x000fc800078e0a3b */
[--C-:B------:R-:W-:Y:S01]  /*cb20*/  @!P2 IMAD.IADD R43, R43, 0x1, -R59.reuse ;  /* 0x000000012b2ba824 */ /* 0x100fe200078e0a3b */
[C---:B------:R-:W-:Y:S02]  /*cb30*/  ISETP.GT.U32.AND P2, PT, R59.reuse, R17, PT ;  /* 0x000000113b00720c */ /* 0x040fe40003f44070 */
[C---:B------:R-:W-:Y:S01]  /*cb40*/  ISETP.GT.U32.AND P3, PT, R59.reuse, R42, PT ;  /* 0x0000002a3b00720c */ /* 0x040fe20003f64070 */
[----:B------:R-:W-:Y:S01]  /*cb50*/  @!P6 IMAD.IADD R44, R44, 0x1, -R59 ;  /* 0x000000012c2ce824 */ /* 0x000fe200078e0a3b */
[----:B------:R-:W-:-:S09]  /*cb60*/  ISETP.GT.U32.AND P6, PT, R59, R0, PT ;  /* 0x000000003b00720c */ /* 0x000fd20003fc4070 */
[--C-:B------:R-:W-:Y:S02]  /*cb70*/  @!P2 IMAD.IADD R17, R17, 0x1, -R59.reuse ;  /* 0x000000011111a824 */ /* 0x100fe400078e0a3b */
[--C-:B------:R-:W-:Y:S01]  /*cb80*/  @!P3 IMAD.IADD R42, R42, 0x1, -R59.reuse ;  /* 0x000000012a2ab824 */ /* 0x100fe200078e0a3b */
[C---:B------:R-:W-:Y:S02]  /*cb90*/  ISETP.GT.U32.AND P3, PT, R59.reuse, R31, PT ;  /* 0x0000001f3b00720c */ /* 0x040fe40003f64070 */
[----:B------:R-:W-:Y:S01]  /*cba0*/  ISETP.GT.U32.AND P2, PT, R59, R17, PT ;  /* 0x000000113b00720c */ /* 0x000fe20003f44070 */
[--C-:B------:R-:W-:Y:S02]  /*cbb0*/  @!P5 IMAD.IADD R41, R41, 0x1, -R59.reuse ;  /* 0x000000012929d824 */ /* 0x100fe400078e0a3b */
[----:B------:R-:W-:-:S03]  /*cbc0*/  @!P6 IMAD.IADD R0, R0, 0x1, -R59 ;  /* 0x000000010000e824 */ /* 0x000fc600078e0a3b */
[C---:B------:R-:W-:Y:S02]  /*cbd0*/  ISETP.GT.U32.AND P5, PT, R59.reuse, R41, PT ;  /* 0x000000293b00720c */ /* 0x040fe40003fa4070 */
[----:B------:R-:W-:-:S03]  /*cbe0*/  ISETP.GT.U32.AND P6, PT, R59, R0, PT ;  /* 0x000000003b00720c */ /* 0x000fc60003fc4070 */
[--C-:B------:R-:W-:Y:S02]  /*cbf0*/  @!P3 IMAD.IADD R31, R31, 0x1, -R59.reuse ;  /* 0x000000011f1fb824 */ /* 0x100fe400078e0a3b */
[----:B------:R-:W-:-:S03]  /*cc00*/  @!P2 IMAD.IADD R17, R17, 0x1, -R59 ;  /* 0x000000011111a824 */ /* 0x000fc600078e0a3b */
[----:B------:R-:W-:Y:S02]  /*cc10*/  ISETP.GT.U32.AND P3, PT, R59, R31, PT ;  /* 0x0000001f3b00720c */ /* 0x000fe40003f64070 */
[----:B------:R0:W-:Y:S04]  /*cc20*/  STL [R1+0x20], R17 ;  /* 0x0000201101007387 */ /* 0x0001e80000100800 */
[----:B------:R-:W5:Y:S01]  /*cc30*/  LDL.LU R47, [R1+0x2bc] ;  /* 0x0002bc00012f7983 */ /* 0x000f620000300800 */
[----:B------:R-:W-:-:S03]  /*cc40*/  @!P5 IMAD.IADD R41, R41, 0x1, -R59 ;  /* 0x000000012929d824 */ /* 0x000fc600078e0a3b */
[----:B0-----:R-:W5:Y:S01]  /*cc50*/  LDL R17, [R1+0x375c] ;  /* 0x00375c0001117983 */ /* 0x001f620000100800 */
[C---:B------:R-:W-:Y:S01]  /*cc60*/  ISETP.GT.U32.AND P5, PT, R59.reuse, R35, PT ;  /* 0x000000233b00720c */ /* 0x040fe20003fa4070 */
[----:B------:R-:W-:Y:S01]  /*cc70*/  @!P6 IMAD.IADD R0, R0, 0x1, -R59 ;  /* 0x000000010000e824 */ /* 0x000fe200078e0a3b */
[----:B------:R-:W-:Y:S01]  /*cc80*/  ISETP.GT.U32.AND P6, PT, R59, R56, PT ;  /* 0x000000383b00720c */ /* 0x000fe20003fc4070 */
[----:B------:R-:W-:-:S04]  /*cc90*/  IMAD.HI.U32 R24, R2, R21, RZ ;  /* 0x0000001502187227 */ /* 0x000fc800078e00ff */
[----:B------:R-:W-:Y:S02]  /*cca0*/  IMAD.MOV R24, RZ, RZ, -R24 ;  /* 0x000000ffff187224 */ /* 0x000fe400078e0a18 */
[----:B------:R-:W-:Y:S01]  /*ccb0*/  @!P3 IMAD.IADD R31, R31, 0x1, -R59 ;  /* 0x000000011f1fb824 */ /* 0x000fe200078e0a3b */
[C---:B------:R-:W-:Y:S01]  /*ccc0*/  ISETP.GT.U32.AND P3, PT, R59.reuse, R54, PT ;  /* 0x000000363b00720c */ /* 0x040fe20003f64070 */
[----:B------:R-:W-:Y:S02]  /*ccd0*/  IMAD R51, R59, R24, R21 ;  /* 0x000000183b337224 */ /* 0x000fe400078e0215 */
[----:B------:R-:W-:-:S04]  /*cce0*/  IMAD.HI.U32 R21, R2, R19, RZ ;  /* 0x0000001302157227 */ /* 0x000fc800078e00ff */
[----:B------:R-:W-:Y:S02]  /*ccf0*/  @!P5 IMAD.IADD R35, R35, 0x1, -R59 ;  /* 0x000000012323d824 */ /* 0x000fe400078e0a3b */
[----:B------:R-:W-:Y:S02]  /*cd00*/  IMAD.MOV R21, RZ, RZ, -R21 ;  /* 0x000000ffff157224 */ /* 0x000fe400078e0a15 */
[----:B------:R-:W-:Y:S01]  /*cd10*/  @!P6 IMAD.IADD R56, R56, 0x1, -R59 ;  /* 0x000000013838e824 */ /* 0x000fe200078e0a3b */
[C---:B------:R-:W-:Y:S01]  /*cd20*/  ISETP.GT.U32.AND P5, PT, R59.reuse, R35, PT ;  /* 0x000000233b00720c */ /* 0x040fe20003fa4070 */
[C---:B------:R-:W-:Y:S01]  /*cd30*/  IMAD R11, R59.reuse, R21, R19 ;  /* 0x000000153b0b7224 */ /* 0x040fe200078e0213 */
[----:B------:R-:W-:Y:S01]  /*cd40*/  IABS R21, R16 ;  /* 0x0000001000157213 */ /* 0x000fe20000000000 */
[----:B------:R-:W-:Y:S01]  /*cd50*/  @!P3 IMAD.IADD R54, R54, 0x1, -R59 ;  /* 0x000000013636b824 */ /* 0x000fe200078e0a3b */
[C---:B------:R-:W-:Y:S01]  /*cd60*/  ISETP.GT.U32.AND P6, PT, R59.reuse, R56, PT ;  /* 0x000000383b00720c */ /* 0x040fe20003fc4070 */
[----:B------:R-:W5:Y:S02]  /*cd70*/  LDL.LU R16, [R1+0x2c0] ;  /* 0x0002c00001107983 */ /* 0x000f640000300800 */
[----:B------:R-:W-:Y:S01]  /*cd80*/  IMAD.HI.U32 R23, R2, R21, RZ ;  /* 0x0000001502177227 */ /* 0x000fe200078e00ff */
[----:B------:R-:W-:-:S03]  /*cd90*/  ISETP.GT.U32.AND P3, PT, R59, R54, PT ;  /* 0x000000363b00720c */ /* 0x000fc60003f64070 */
[----:B------:R-:W-:Y:S02]  /*cda0*/  IMAD.MOV R23, RZ, RZ, -R23 ;  /* 0x000000ffff177224 */ /* 0x000fe400078e0a17 */
[--C-:B------:R-:W-:Y:S01]  /*cdb0*/  @!P5 IMAD.IADD R35, R35, 0x1, -R59.reuse ;  /* 0x000000012323d824 */ /* 0x100fe200078e0a3b */
[----:B------:R0:W-:Y:S03]  /*cdc0*/  STL [R1+0x1c], R31 ;  /* 0x00001c1f01007387 */ /* 0x0001e60000100800 */
[--C-:B------:R-:W-:Y:S01]  /*cdd0*/  @!P6 IMAD.IADD R56, R56, 0x1, -R59.reuse ;  /* 0x000000013838e824 */ /* 0x100fe200078e0a3b */
[----:B0-----:R-:W5:Y:S04]  /*cde0*/  LDL.LU R31, [R1+0x2d0] ;  /* 0x0002d000011f7983 */ /* 0x001f680000300800 */
[----:B------:R-:W-:Y:S01]  /*cdf0*/  STL [R1+0x18], R35 ;  /* 0x0000182301007387 */ /* 0x000fe20000100800 */
[----:B------:R-:W-:Y:S01]  /*ce00*/  @!P3 IMAD.IADD R54, R54, 0x1, -R59 ;  /* 0x000000013636b824 */ /* 0x000fe200078e0a3b */
[----:B---3--:R-:W-:-:S13]  /*ce10*/  ISETP.GT.U32.AND P2, PT, R59, R26, PT ;  /* 0x0000001a3b00720c */ /* 0x008fda0003f44070 */
[----:B------:R-:W-:-:S05]  /*ce20*/  @!P2 IMAD.IADD R26, R26, 0x1, -R59 ;  /* 0x000000011a1aa824 */ /* 0x000fca00078e0a3b */
[C---:B------:R-:W-:Y:S02]  /*ce30*/  ISETP.GT.U32.AND P2, PT, R59.reuse, R26, PT ;  /* 0x0000001a3b00720c */ /* 0x040fe40003f44070 */
[----:B--2---:R-:W-:Y:S01]  /*ce40*/  IABS R19, R27 ;  /* 0x0000001b00137213 */ /* 0x004fe20000000000 */
[----:B------:R-:W-:Y:S01]  /*ce50*/  IMAD R27, R59, R23, R21 ;  /* 0x000000173b1b7224 */ /* 0x000fe200078e0215 */
[----:B----4-:R-:W-:Y:S02]  /*ce60*/  IABS R21, R18 ;  /* 0x0000001200157213 */ /* 0x010fe40000000000 */
[----:B------:R-:W2:Y:S07]  /*ce70*/  LDL R18, [R1+0x4338] ;  /* 0x0043380001127983 */ /* 0x000eae0000100800 */
[----:B------:R-:W-:Y:S01]  /*ce80*/  @!P2 IMAD.IADD R26, R26, 0x1, -R59 ;  /* 0x000000011a1aa824 */ /* 0x000fe200078e0a3b */
[----:B------:R-:W-:Y:S04]  /*ce90*/  STL [R1+0x14], R56 ;  /* 0x0000143801007387 */ /* 0x000fe80000100800 */
[----:B------:R0:W-:Y:S04]  /*cea0*/  STL [R1+0x2d8], R26 ;  /* 0x0002d81a01007387 */ /* 0x0001e80000100800 */
[----:B0-----:R-:W3:Y:S04]  /*ceb0*/  LDL R26, [R1+0x433c] ;  /* 0x00433c00011a7983 */ /* 0x001ee80000100800 */
[----:B------:R-:W4:Y:S04]  /*cec0*/  LDL.LU R48, [R1+0x8] ;  /* 0x0000080001307983 */ /* 0x000f280000300800 */
[----:B------:R0:W-:Y:S04]  /*ced0*/  STL [R1+0x2e4], R54 ;  /* 0x0002e43601007387 */ /* 0x0001e80000100800 */
[----:B0-----:R-:W4:Y:S01]  /*cee0*/  LDL R54, [R1+0x4348] ;  /* 0x0043480001367983 */ /* 0x001f220000100800 */
[----:B------:R-:W-:-:S04]  /*cef0*/  IMAD.HI.U32 R24, R2, R22, RZ ;  /* 0x0000001602187227 */ /* 0x000fc800078e00ff */
[----:B------:R-:W-:-:S04]  /*cf00*/  IMAD.MOV R24, RZ, RZ, -R24 ;  /* 0x000000ffff187224 */ /* 0x000fc800078e0a18 */
[----:B------:R-:W-:Y:S02]  /*cf10*/  IMAD R35, R59, R24, R22 ;  /* 0x000000183b237224 */ /* 0x000fe400078e0216 */
[----:B------:R-:W-:-:S04]  /*cf20*/  IMAD.HI.U32 R22, R2, R19, RZ ;  /* 0x0000001302167227 */ /* 0x000fc800078e00ff */
[----:B------:R-:W-:-:S04]  /*cf30*/  IMAD.MOV R22, RZ, RZ, -R22 ;  /* 0x000000ffff167224 */ /* 0x000fc800078e0a16 */
[C---:B------:R-:W-:Y:S01]  /*cf40*/  IMAD R56, R59.reuse, R22, R19 ;  /* 0x000000163b387224 */ /* 0x040fe200078e0213 */
[----:B-----5:R-:W-:Y:S02]  /*cf50*/  IABS R19, R17 ;  /* 0x0000001100137213 */ /* 0x020fe40000000000 */
[----:B------:R-:W5:Y:S01]  /*cf60*/  LDL.LU R17, [R1+0x29c] ;  /* 0x00029c0001117983 */ /* 0x000f620000300800 */
[C---:B------:R-:W-:Y:S02]  /*cf70*/  ISETP.GT.U32.AND P5, PT, R59.reuse, R15, PT ;  /* 0x0000000f3b00720c */ /* 0x040fe40003fa4070 */
[----:B------:R-:W-:-:S11]  /*cf80*/  ISETP.GT.U32.AND P6, PT, R59, R49, PT ;  /* 0x000000313b00720c */ /* 0x000fd60003fc4070 */
[--C-:B------:R-:W-:Y:S02]  /*cf90*/  @!P5 IMAD.IADD R15, R15, 0x1, -R59.reuse ;  /* 0x000000010f0fd824 */ /* 0x100fe400078e0a3b */
[----:B------:R-:W-:-:S03]  /*cfa0*/  @!P6 IMAD.IADD R49, R49, 0x1, -R59 ;  /* 0x000000013131e824 */ /* 0x000fc600078e0a3b */
[C---:B------:R-:W-:Y:S02]  /*cfb0*/  ISETP.GT.U32.AND P5, PT, R59.reuse, R15, PT ;  /* 0x0000000f3b00720c */ /* 0x040fe40003fa4070 */
[----:B------:R-:W-:Y:S01]  /*cfc0*/  ISETP.GT.U32.AND P6, PT, R59, R49, PT ;  /* 0x000000313b00720c */ /* 0x000fe20003fc4070 */
[----:B------:R-:W-:Y:S01]  /*cfd0*/  IMAD.HI.U32 R24, R2, R21, RZ ;  /* 0x0000001502187227 */ /* 0x000fe200078e00ff */
[----:B------:R-:W-:-:S03]  /*cfe0*/  IABS R22, R14 ;  /* 0x0000000e00167213 */ /* 0x000fc60000000000 */
[----:B------:R-:W-:Y:S02]  /*cff0*/  IMAD.MOV R24, RZ, RZ, -R24 ;  /* 0x000000ffff187224 */ /* 0x000fe400078e0a18 */
[----:B------:R-:W-:-:S04]  /*d000*/  IMAD.HI.U32 R23, R2, R22, RZ ;  /* 0x0000001602177227 */ /* 0x000fc800078e00ff */
[----:B------:R-:W-:Y:S02]  /*d010*/  @!P5 IMAD.IADD R15, R15, 0x1, -R59 ;  /* 0x000000010f0fd824 */ /* 0x000fe400078e0a3b */
[----:B------:R-:W-:Y:S02]  /*d020*/  IMAD.MOV R23, RZ, RZ, -R23 ;  /* 0x000000ffff177224 */ /* 0x000fe400078e0a17 */
[----:B------:R-:W-:Y:S02]  /*d030*/  IMAD R14, R59, R24, R21 ;  /* 0x000000183b0e7224 */ /* 0x000fe400078e0215 */
[----:B------:R-:W-:Y:S01]  /*d040*/  IMAD.HI.U32 R21, R2, R19, RZ ;  /* 0x0000001302157227 */ /* 0x000fe200078e00ff */
[----:B------:R0:W-:Y:S03]  /*d050*/  STL [R1+0x10], R15 ;  /* 0x0000100f01007387 */ /* 0x0001e60000100800 */
[----:B------:R-:W-:-:S02]  /*d060*/  @!P6 IMAD.IADD R49, R49, 0x1, -R59 ;  /* 0x000000013131e824 */ /* 0x000fc400078e0a3b */
[----:B------:R-:W-:Y:S02]  /*d070*/  IMAD.MOV R21, RZ, RZ, -R21 ;  /* 0x000000ffff157224 */ /* 0x000fe400078e0a15 */
[C---:B0-----:R-:W-:Y:S01]  /*d080*/  IMAD R15, R59.reuse, R23, R22 ;  /* 0x000000173b0f7224 */ /* 0x041fe200078e0216 */
[----:B--2---:R-:W-:Y:S02]  /*d090*/  IABS R22, R18 ;  /* 0x0000001200167213 */ /* 0x004fe40000000000 */
[----:B------:R-:W2:Y:S04]  /*d0a0*/  LDL R18, [R1+0x434c] ;  /* 0x00434c0001127983 */ /* 0x000ea80000100800 */
[----:B------:R0:W-:Y:S02]  /*d0b0*/  STL [R1+0x2b0], R49 ;  /* 0x0002b03101007387 */ /* 0x0001e40000100800 */
[----:B0-----:R-:W-:Y:S01]  /*d0c0*/  IMAD R49, R59, R21, R19 ;  /* 0x000000153b317224 */ /* 0x001fe200078e0213 */
[----:B---3--:R-:W-:-:S02]  /*d0d0*/  IABS R21, R26 ;  /* 0x0000001a00157213 */ /* 0x008fc40000000000 */
[----:B------:R-:W3:Y:S01]  /*d0e0*/  LDL R26, [R1+0x4350] ;  /* 0x00435000011a7983 */ /* 0x000ee20000100800 */
[----:B----4-:R-:W-:-:S03]  /*d0f0*/  IABS R19, R54 ;  /* 0x0000003600137213 */ /* 0x010fc60000000000 */
[----:B------:R-:W4:Y:S01]  /*d100*/  LDL R54, [R1+0x4354] ;  /* 0x0043540001367983 */ /* 0x000f220000100800 */
[C---:B------:R-:W-:Y:S02]  /*d110*/  ISETP.GT.U32.AND P2, PT, R59.reuse, R47, PT ;  /* 0x0000002f3b00720c */ /* 0x040fe40003f44070 */
[----:B------:R-:W-:-:S11]  /*d120*/  ISETP.GT.U32.AND P3, PT, R59, R16, PT ;  /* 0x000000103b00720c */ /* 0x000fd60003f64070 */
[--C-:B------:R-:W-:Y:S02]  /*d130*/  @!P2 IMAD.IADD R47, R47, 0x1, -R59.reuse ;  /* 0x000000012f2fa824 */ /* 0x100fe400078e0a3b */
[----:B------:R-:W-:-:S03]  /*d140*/  @!P3 IMAD.IADD R16, R16, 0x1, -R59 ;  /* 0x000000011010b824 */ /* 0x000fc600078e0a3b */
[C---:B------:R-:W-:Y:S02]  /*d150*/  ISETP.GT.U32.AND P2, PT, R59.reuse, R47, PT ;  /* 0x0000002f3b00720c */ /* 0x040fe40003f44070 */
[C---:B------:R-:W-:Y:S02]  /*d160*/  ISETP.GT.U32.AND P3, PT, R59.reuse, R16, PT ;  /* 0x000000103b00720c */ /* 0x040fe40003f64070 */
[C---:B------:R-:W-:Y:S02]  /*d170*/  ISETP.GT.U32.AND P5, PT, R59.reuse, R31, PT ;  /* 0x0000001f3b00720c */ /* 0x040fe40003fa4070 */
[----:B------:R-:W-:-:S07]  /*d180*/  ISETP.GT.U32.AND P6, PT, R59, R55, PT ;  /* 0x000000373b00720c */ /* 0x000fce0003fc4070 */
[--C-:B------:R-:W-:Y:S01]  /*d190*/  @!P2 IMAD.IADD R47, R47, 0x1, -R59.reuse ;  /* 0x000000012f2fa824 */ /* 0x100fe200078e0a3b */
[C---:B------:R-:W-:Y:S01]  /*d1a0*/  ISETP.GT.U32.AND P2, PT, R59.reuse, R48, PT ;  /* 0x000000303b00720c */ /* 0x040fe20003f44070 */
[--C-:B------:R-:W-:Y:S01]  /*d1b0*/  @!P3 IMAD.IADD R16, R16, 0x1, -R59.reuse ;  /* 0x000000011010b824 */ /* 0x100fe200078e0a3b */
[----:B-----5:R-:W-:Y:S01]  /*d1c0*/  ISETP.GT.U32.AND P3, PT, R59, R17, PT ;  /* 0x000000113b00720c */ /* 0x020fe20003f64070 */
[--C-:B------:R-:W-:Y:S02]  /*d1d0*/  @!P5 IMAD.IADD R31, R31, 0x1, -R59.reuse ;  /* 0x000000011f1fd824 */ /* 0x100fe400078e0a3b */
[----:B------:R-:W-:-:S03]  /*d1e0*/  @!P6 IMAD.IADD R55, R55, 0x1, -R59 ;  /* 0x000000013737e824 */ /* 0x000fc600078e0a3b */
[C---:B------:R-:W-:Y:S02]  /*d1f0*/  ISETP.GT.U32.AND P5, PT, R59.reuse, R31, PT ;  /* 0x0000001f3b00720c */ /* 0x040fe40003fa4070 */
[----:B------:R-:W-:-:S03]  /*d200*/  ISETP.GT.U32.AND P6, PT, R59, R55, PT ;  /* 0x000000373b00720c */ /* 0x000fc60003fc4070 */
[--C-:B------:R-:W-:Y:S02]  /*d210*/  @!P2 IMAD.IADD R48, R48, 0x1, -R59.reuse ;  /* 0x000000013030a824 */ /* 0x100fe400078e0a3b */
[----:B------:R-:W-:-:S03]  /*d220*/  @!P3 IMAD.IADD R17, R17, 0x1, -R59 ;  /* 0x000000011111b824 */ /* 0x000fc600078e0a3b */
[C---:B------:R-:W-:Y:S02]  /*d230*/  ISETP.GT.U32.AND P2, PT, R59.reuse, R48, PT ;  /* 0x000000303b00720c */ /* 0x040fe40003f44070 */
[----:B------:R-:W-:Y:S01]  /*d240*/  ISETP.GT.U32.AND P3, PT, R59, R17, PT ;  /* 0x000000113b00720c */ /* 0x000fe20003f64070 */
[--C-:B------:R-:W-:Y:S01]  /*d250*/  @!P5 IMAD.IADD R31, R31, 0x1, -R59.reuse ;  /* 0x000000011f1fd824 */ /* 0x100fe200078e0a3b */
[----:B------:R-:W-:Y:S01]  /*d260*/  ISETP.GT.U32.AND P5, PT, R59, R34, PT ;  /* 0x000000223b00720c */ /* 0x000fe20003fa4070 */
[----:B------:R-:W-:Y:S01]  /*d270*/  @!P6 IMAD.IADD R55, R55, 0x1, -R59 ;  /* 0x000000013737e824 */ /* 0x000fe200078e0a3b */
[----:B------:R-:W-:Y:S01]  /*d280*/  ISETP.GT.U32.AND P6, PT, R59, R29, PT ;  /* 0x0000001d3b00720c */ /* 0x000fe20003fc4070 */
[----:B------:R-:W-:-:S06]  /*d290*/  IMAD.HI.U32 R24, R2, R22, RZ ;  /* 0x0000001602187227 */ /* 0x000fcc00078e00ff */
[--C-:B------:R-:W-:Y:S01]  /*d2a0*/  @!P2 IMAD.IADD R48, R48, 0x1, -R59.reuse ;  /* 0x000000013030a824 */ /* 0x100fe200078e0a3b */
[----:B------:R-:W-:Y:S01]  /*d2b0*/  ISETP.GT.U32.AND P2, PT, R59, R32, PT ;  /* 0x000000203b00720c */ /* 0x000fe20003f44070 */
[----:B------:R-:W-:Y:S01]  /*d2c0*/  @!P3 IMAD.IADD R17, R17, 0x1, -R59 ;  /* 0x000000011111b824 */ /* 0x000fe200078e0a3b */
[----:B------:R-:W-:Y:S01]  /*d2d0*/  ISETP.GT.U32.AND P3, PT, R59, R33, PT ;  /* 0x000000213b00720c */ /* 0x000fe20003f64070 */
[----:B------:R-:W-:Y:S01]  /*d2e0*/  IMAD.HI.U32 R23, R2, R21, RZ ;  /* 0x0000001502177227 */ /* 0x000fe200078e00ff */
[----:B------:R-:W-:Y:S03]  /*d2f0*/  STL [R1+0x2bc], R47 ;  /* 0x0002bc2f01007387 */ /* 0x000fe60000100800 */
[----:B------:R-:W-:Y:S01]  /*d300*/  IMAD.MOV R24, RZ, RZ, -R24 ;  /* 0x000000ffff187224 */ /* 0x000fe200078e0a18 */
[----:B------:R0:W-:Y:S01]  /*d310*/  STL [R1+0x2c0], R16 ;  /* 0x0002c01001007387 */ /* 0x0001e20000100800 */
[----:B------:R-:W-:-:S02]  /*d320*/  IMAD.MOV R23, RZ, RZ, -R23 ;  /* 0x000000ffff177224 */ /* 0x000fc400078e0a17 */
[--C-:B------:R-:W-:Y:S01]  /*d330*/  @!P5 IMAD.IADD R34, R34, 0x1, -R59.reuse ;  /* 0x000000012222d824 */ /* 0x100fe200078e0a3b */
[----:B------:R1:W-:Y:S01]  /*d340*/  STL [R1+0x2d0], R31 ;  /* 0x0002d01f01007387 */ /* 0x0003e20000100800 */
[--C-:B------:R-:W-:Y:S02]  /*d350*/  @!P6 IMAD.IADD R29, R29, 0x1, -R59.reuse ;  /* 0x000000011d1de824 */ /* 0x100fe400078e0a3b */
[----:B------:R-:W-:Y:S01]  /*d360*/  @!P2 IMAD.IADD R32, R32, 0x1, -R59 ;  /* 0x000000012020a824 */ /* 0x000fe200078e0a3b */
[C---:B------:R-:W-:Y:S01]  /*d370*/  ISETP.GT.U32.AND P5, PT, R59.reuse, R34, PT ;  /* 0x000000223b00720c */ /* 0x040fe20003fa4070 */
[C---:B0-----:R-:W-:Y:S02]  /*d380*/  IMAD R16, R59.reuse, R23, R21 ;  /* 0x000000173b107224 */ /* 0x041fe400078e0215 */
[C---:B-1----:R-:W-:Y:S02]  /*d390*/  IMAD R31, R59.reuse, R24, R22 ;  /* 0x000000183b1f7224 */ /* 0x042fe400078e0216 */
[----:B------:R-:W-:Y:S01]  /*d3a0*/  IMAD.HI.U32 R22, R2, R19, RZ ;  /* 0x0000001302167227 */ /* 0x000fe200078e00ff */
[----:B------:R-:W-:-:S03]  /*d3b0*/  ISETP.GT.U32.AND P6, PT, R59, R29, PT ;  /* 0x0000001d3b00720c */ /* 0x000fc60003fc4070 */
[----:B------:R-:W-:Y:S02]  /*d3c0*/  IMAD.MOV R22, RZ, RZ, -R22 ;  /* 0x000000ffff167224 */ /* 0x000fe400078e0a16 */
[----:B------:R-:W-:Y:S01]  /*d3d0*/  @!P3 IMAD.IADD R33, R33, 0x1, -R59 ;  /* 0x000000012121b824 */ /* 0x000fe200078e0a3b */
[----:B------:R-:W-:-:S04]  /*d3e0*/  ISETP.GT.U32.AND P2, PT, R59, R32, PT ;  /* 0x000000203b00720c */ /* 0x000fc80003f44070 */
[----:B------:R-:W-:Y:S01]  /*d3f0*/  ISETP.GT.U32.AND P3, PT, R59, R33, PT ;  /* 0x000000213b00720c */ /* 0x000fe20003f64070 */
[--C-:B------:R-:W-:Y:S02]  /*d400*/  @!P5 IMAD.IADD R34, R34, 0x1, -R59.reuse ;  /* 0x000000012222d824 */ /* 0x100fe400078e0a3b */
[----:B------:R-:W-:-:S06]  /*d410*/  @!P6 IMAD.IADD R29, R29, 0x1, -R59 ;  /* 0x000000011d1de824 */ /* 0x000fcc00078e0a3b */
[----:B------:R-:W-:-:S04]  /*d420*/  @!P2 IMAD.IADD R32, R32, 0x1, -R59 ;  /* 0x000000012020a824 */ /* 0x000fc800078e0a3b */
[----:B------:R-:W-:Y:S01]  /*d430*/  @!P3 IMAD.IADD R33, R33, 0x1, -R59 ;  /* 0x000000012121b824 */ /* 0x000fe200078e0a3b */
[----:B--2---:R-:W-:Y:S02]  /*d440*/  IABS R21, R18 ;  /* 0x0000001200157213 */ /* 0x004fe40000000000 */
[----:B------:R-:W2:Y:S04]  /*d450*/  LDL R18, [R1+0x4358] ;  /* 0x0043580001127983 */ /* 0x000ea80000100800 */
[----:B------:R0:W-:Y:S02]  /*d460*/  STL [R1+0xc], R55 ;  /* 0x00000c3701007387 */ /* 0x0001e40000100800 */
[----:B0-----:R-:W-:Y:S01]  /*d470*/  IMAD R55, R59, R22, R19 ;  /* 0x000000163b377224 */ /* 0x001fe200078e0213 */
[----:B---3--:R-:W-:-:S02]  /*d480*/  IABS R22, R26 ;  /* 0x0000001a00167213 */ /* 0x008fc40000000000 */
[----:B------:R-:W3:Y:S01]  /*d490*/  LDL R26, [R1+0x435c] ;  /* 0x00435c00011a7983 */ /* 0x000ee20000100800 */
[----:B----4-:R-:W-:-:S03]  /*d4a0*/  IABS R19, R54 ;  /* 0x0000003600137213 */ /* 0x010fc60000000000 */
[----:B------:R-:W4:Y:S04]  /*d4b0*/  LDL R54, [R1+0x4368] ;  /* 0x0043680001367983 */ /* 0x000f280000100800 */
[----:B------:R-:W-:Y:S04]  /*d4c0*/  STL [R1+0x8], R48 ;  /* 0x0000083001007387 */ /* 0x000fe80000100800 */
[----:B------:R-:W-:Y:S04]  /*d4d0*/  STL [R1+0x29c], R17 ;  /* 0x00029c1101007387 */ /* 0x000fe80000100800 */
[----:B------:R-:W-:Y:S04]  /*d4e0*/  STL [R1+0x2a4], R34 ;  /* 0x0002a42201007387 */ /* 0x000fe80000100800 */
[----:B------:R0:W-:Y:S04]  /*d4f0*/  STL [R1+0x2a8], R29 ;  /* 0x0002a81d01007387 */ /* 0x0001e80000100800 */
[----:B0-----:R-:W5:Y:S04]  /*d500*/  LDL R29, [R1+0x436c] ;  /* 0x00436c00011d7983 */ /* 0x001f680000100800 */
[----:B------:R0:W-:Y:S04]  /*d510*/  STL [R1+0x4], R32 ;  /* 0x0000042001007387 */ /* 0x0001e80000100800 */
[----:B0-----:R-:W5:Y:S04]  /*d520*/  LDL R32, [R1+0x4378] ;  /* 0x0043780001207983 */ /* 0x001f680000100800 */
[----:B------:R0:W-:Y:S04]  /*d530*/  STL [R1], R33 ;  /* 0x0000002101007387 */ /* 0x0001e80000100800 */
[----:B0-----:R-:W5:Y:S01]  /*d540*/  LDL R33, [R1+0x437c] ;  /* 0x00437c0001217983 */ /* 0x001f620000100800 */
[----:B------:R-:W-:-:S02]  /*d550*/  ISETP.GT.U32.AND P5, PT, R59, R61, PT ;  /* 0x0000003d3b00720c */ /* 0x000fc40003fa4070 */
[C---:B------:R-:W-:Y:S01]  /*d560*/  ISETP.GT.U32.AND P6, PT, R59.reuse, R40, PT ;  /* 0x000000283b00720c */ /* 0x040fe20003fc4070 */
[----:B------:R-:W-:Y:S01]  /*d570*/  IMAD.HI.U32 R24, R2, R21, RZ ;  /* 0x0000001502187227 */ /* 0x000fe200078e00ff */
[----:B------:R-:W-:-:S03]  /*d580*/  ISETP.GT.U32.AND P2, PT, R59, R39, PT ;  /* 0x000000273b00720c */ /* 0x000fc60003f44070 */
[----:B------:R-:W-:-:S04]  /*d590*/  IMAD.HI.U32 R23, R2, R22, RZ ;  /* 0x0000001602177227 */ /* 0x000fc800078e00ff */
[----:B------:R-:W-:Y:S02]  /*d5a0*/  IMAD.MOV R24, RZ, RZ, -R24 ;  /* 0x000000ffff187224 */ /* 0x000fe400078e0a18 */
[----:B------:R-:W-:Y:S02]  /*d5b0*/  IMAD.MOV R23, RZ, RZ, -R23 ;  /* 0x000000ffff177224 */ /* 0x000fe400078e0a17 */
[----:B------:R-:W-:Y:S02]  /*d5c0*/  IMAD R45, R59, R24, R21 ;  /* 0x000000183b2d7224 */ /* 0x000fe400078e0215 */
[----:B------:R-:W-:Y:S02]  /*d5d0*/  @!P5 IMAD.IADD R61, R61, 0x1, -R59 ;  /* 0x000000013d3dd824 */ /* 0x000fe400078e0a3b */
[----:B------:R-:W-:-:S04]  /*d5e0*/  IMAD.HI.U32 R21, R2, R19, RZ ;  /* 0x0000001302157227 */ /* 0x000fc800078e00ff */
[--C-:B------:R-:W-:Y:S01]  /*d5f0*/  @!P6 IMAD.IADD R40, R40, 0x1, -R59.reuse ;  /* 0x000000012828e824 */ /* 0x100fe200078e0a3b */
[C---:B------:R-:W-:Y:S01]  /*d600*/  ISETP.GT.U32.AND P5, PT, R59.reuse, R61, PT ;  /* 0x0000003d3b00720c */ /* 0x040fe20003fa4070 */
[----:B------:R-:W-:Y:S02]  /*d610*/  IMAD R34, R59, R23, R22 ;  /* 0x000000173b227224 */ /* 0x000fe400078e0216 */
[----:B------:R-:W-:Y:S01]  /*d620*/  @!P2 IMAD.IADD R39, R39, 0x1, -R59 ;  /* 0x000000012727a824 */ /* 0x000fe200078e0a3b */
[----:B------:R-:W-:Y:S01]  /*d630*/  ISETP.GT.U32.AND P6, PT, R59, R40, PT ;  /* 0x000000283b00720c */ /* 0x000fe20003fc4070 */
[----:B------:R-:W-:-:S03]  /*d640*/  IMAD.MOV R21, RZ, RZ, -R21 ;  /* 0x000000ffff157224 */ /* 0x000fc600078e0a15 */
[C---:B------:R-:W-:Y:S01]  /*d650*/  ISETP.GT.U32.AND P2, PT, R59.reuse, R39, PT ;  /* 0x000000273b00720c */ /* 0x040fe20003f44070 */
[----:B------:R-:W-:-:S04]  /*d660*/  IMAD R17, R59, R21, R19 ;  /* 0x000000153b117224 */ /* 0x000fc800078e0213 */
[----:B------:R-:W-:-:S04]  /*d670*/  @!P5 IMAD.IADD R61, R61, 0x1, -R59 ;  /* 0x000000013d3dd824 */ /* 0x000fc800078e0a3b */
[--C-:B------:R-:W-:Y:S01]  /*d680*/  @!P6 IMAD.IADD R40, R40, 0x1, -R59.reuse ;  /* 0x000000012828e824 */ /* 0x100fe200078e0a3b */
[----:B------:R-:W-:Y:S03]  /*d690*/  STL [R1+0x55c0], R61 ;  /* 0x0055c03d01007387 */ /* 0x000fe60000100800 */
[----:B------:R-:W-:Y:S01]  /*d6a0*/  @!P2 IMAD.IADD R39, R39, 0x1, -R59 ;  /* 0x000000012727a824 */ /* 0x000fe200078e0a3b */
[----:B------:R0:W-:Y:S01]  /*d6b0*/  STL [R1+0x55c4], R40 ;  /* 0x0055c42801007387 */ /* 0x0001e20000100800 */
[----:B--2---:R-:W-:-:S05]  /*d6c0*/  IABS R22, R18 ;  /* 0x0000001200167213 */ /* 0x004fca0000000000 */
[----:B------:R-:W-:-:S04]  /*d6d0*/  IMAD.HI.U32 R24, R2, R22, RZ ;  /* 0x0000001602187227 */ /* 0x000fc800078e00ff */
[----:B------:R-:W-:Y:S01]  /*d6e0*/  IMAD.MOV R24, RZ, RZ, -R24 ;  /* 0x000000ffff187224 */ /* 0x000fe200078e0a18 */
[----:B---3--:R-:W-:-:S05]  /*d6f0*/  IABS R21, R26 ;  /* 0x0000001a00157213 */ /* 0x008fca0000000000 */
[----:B------:R-:W-:-:S04]  /*d700*/  IMAD.HI.U32 R23, R2, R21, RZ ;  /* 0x0000001502177227 */ /* 0x000fc800078e00ff */
[----:B------:R-:W-:Y:S01]  /*d710*/  IMAD.MOV R23, RZ, RZ, -R23 ;  /* 0x000000ffff177224 */ /* 0x000fe200078e0a17 */
[----:B----4-:R-:W-:Y:S01]  /*d720*/  IABS R19, R54 ;  /* 0x0000003600137213 */ /* 0x010fe20000000000 */
[----:B------:R-:W-:-:S04]  /*d730*/  IMAD R54, R59, R24, R22 ;  /* 0x000000183b367224 */ /* 0x000fc800078e0216 */
[----:B------:R-:W-:-:S04]  /*d740*/  IMAD.HI.U32 R22, R2, R19, RZ ;  /* 0x0000001302167227 */ /* 0x000fc800078e00ff */
[----:B------:R-:W-:Y:S02]  /*d750*/  IMAD R26, R59, R23, R21 ;  /* 0x000000173b1a7224 */ /* 0x000fe400078e0215 */
[----:B------:R-:W-:-:S04]  /*d760*/  IMAD.MOV R22, RZ, RZ, -R22 ;  /* 0x000000ffff167224 */ /* 0x000fc800078e0a16 */
[----:B------:R-:W-:Y:S01]  /*d770*/  IMAD R48, R59, R22, R19 ;  /* 0x000000163b307224 */ /* 0x000fe200078e0213 */
[----:B-----5:R-:W-:Y:S02]  /*d780*/  IABS R21, R29 ;  /* 0x0000001d00157213 */ /* 0x020fe40000000000 */
[----:B------:R-:W2:Y:S04]  /*d790*/  LDL R29, [R1+0x4390] ;  /* 0x00439000011d7983 */ /* 0x000ea80000100800 */
[----:B0-----:R-:W3:Y:S04]  /*d7a0*/  LDL.LU R40, [R1+0x264] ;  /* 0x0002640001287983 */ /* 0x001ee80000300800 */
[----:B------:R0:W-:Y:S01]  /*d7b0*/  STL [R1+0x55c8], R39 ;  /* 0x0055c82701007387 */ /* 0x0001e20000100800 */
[----:B------:R-:W-:-:S03]  /*d7c0*/  IABS R22, R32 ;  /* 0x0000002000167213 */ /* 0x000fc60000000000 */
[----:B0-----:R-:W4:Y:S04]  /*d7d0*/  LDL.LU R39, [R1+0x274] ;  /* 0x0002740001277983 */ /* 0x001f280000300800 */
[----:B------:R-:W5:Y:S01]  /*d7e0*/  LDL R32, [R1+0x4394] ;  /* 0x0043940001207983 */ /* 0x000f620000100800 */
[----:B------:R-:W-:-:S03]  /*d7f0*/  IABS R19, R33 ;  /* 0x0000002100137213 */ /* 0x000fc60000000000 */
[----:B------:R-:W3:Y:S01]  /*d800*/  LDL R33, [R1+0x43a0] ;  /* 0x0043a00001217983 */ /* 0x000ee20000100800 */
[C---:B------:R-:W-:Y:S02]  /*d810*/  ISETP.GT.U32.AND P3, PT, R59.reuse, R38, PT ;  /* 0x000000263b00720c */ /* 0x040fe40003f64070 */
[C---:B------:R-:W-:Y:S02]  /*d820*/  ISETP.GT.U32.AND P5, PT, R59.reuse, R37, PT ;  /* 0x000000253b00720c */ /* 0x040fe40003fa4070 */
[----:B------:R-:W-:Y:S01]  /*d830*/  ISETP.GT.U32.AND P6, PT, R59, R30, PT ;  /* 0x0000001e3b00720c */ /* 0x000fe20003fc4070 */
[----:B------:R-:W-:Y:S01]  /*d840*/  IMAD.HI.U32 R24, R2, R21, RZ ;  /* 0x0000001502187227 */ /* 0x000fe200078e00ff */
[----:B------:R-:W4:Y:S07]  /*d850*/  LDL.LU R61, [R1+0x26c] ;  /* 0x00026c00013d7983 */ /* 0x000f2e0000300800 */
[--C-:B------:R-:W-:Y:S01]  /*d860*/  @!P3 IMAD.IADD R38, R38, 0x1, -R59.reuse ;  /* 0x000000012626b824 */ /* 0x100fe200078e0a3b */
[----:B------:R-:W4:Y:S01]  /*d870*/  LDL.LU R47, [R1+0x270] ;  /* 0x00027000012f7983 */ /* 0x000f220000300800 */
[----:B------:R-:W-:-:S02]  /*d880*/  @!P5 IMAD.IADD R37, R37, 0x1, -R59 ;  /* 0x000000012525d824 */ /* 0x000fc400078e0a3b */
[----:B------:R-:W-:Y:S01]  /*d890*/  @!P6 IMAD.IADD R30, R30, 0x1, -R59 ;  /* 0x000000011e1ee824 */ /* 0x000fe200078e0a3b */
[C---:B------:R-:W-:Y:S02]  /*d8a0*/  ISETP.GT.U32.AND P3, PT, R59.reuse, R38, PT ;  /* 0x000000263b00720c */ /* 0x040fe40003f64070 */
[C---:B------:R-:W-:Y:S02]  /*d8b0*/  ISETP.GT.U32.AND P5, PT, R59.reuse, R37, PT ;  /* 0x000000253b00720c */ /* 0x040fe40003fa4070 */
[----:B------:R-:W-:Y:S01]  /*d8c0*/  ISETP.GT.U32.AND P6, PT, R59, R30, PT ;  /* 0x0000001e3b00720c */ /* 0x000fe20003fc4070 */
[----:B------:R-:W-:Y:S02]  /*d8d0*/  IMAD.MOV R24, RZ, RZ, -R24 ;  /* 0x000000ffff187224 */ /* 0x000fe400078e0a18 */
[----:B------:R-:W-:-:S04]  /*d8e0*/  IMAD.HI.U32 R23, R2, R22, RZ ;  /* 0x0000001602177227 */ /* 0x000fc800078e00ff */
[----:B------:R-:W-:Y:S02]  /*d8f0*/  IMAD R18, R59, R24, R21 ;  /* 0x000000183b127224 */ /* 0x000fe400078e0215 */
[--C-:B------:R-:W-:Y:S02]  /*d900*/  @!P3 IMAD.IADD R38, R38, 0x1, -R59.reuse ;  /* 0x000000012626b824 */ /* 0x100fe400078e0a3b */
[----:B------:R-:W-:Y:S02]  /*d910*/  @!P5 IMAD.IADD R37, R37, 0x1, -R59 ;  /* 0x000000012525d824 */ /* 0x000fe400078e0a3b */
[----:B------:R-:W-:Y:S02]  /*d920*/  IMAD.MOV R23, RZ, RZ, -R23 ;  /* 0x000000ffff177224 */ /* 0x000fe400078e0a17 */
[----:B------:R-:W-:Y:S01]  /*d930*/  IMAD.HI.U32 R21, R2, R19, RZ ;  /* 0x0000001302157227 */ /* 0x000fe200078e00ff */
[----:B------:R-:W-:Y:S03]  /*d940*/  STL [R1+0x55cc], R38 ;  /* 0x0055cc2601007387 */ /* 0x000fe60000100800 */
[----:B------:R-:W-:Y:S01]  /*d950*/  @!P6 IMAD.IADD R30, R30, 0x1, -R59 ;  /* 0x000000011e1ee824 */ /* 0x000fe200078e0a3b */
[----:B------:R0:W-:Y:S01]  /*d960*/  STL [R1+0x288], R37 ;  /* 0x0002882501007387 */ /* 0x0001e20000100800 */
[----:B------:R-:W-:-:S02]  /*d970*/  IMAD.MOV R21, RZ, RZ, -R21 ;  /* 0x000000ffff157224 */ /* 0x000fc400078e0a15 */
[C---:B0-----:R-:W-:Y:S01]  /*d980*/  IMAD R37, R59.reuse, R23, R22 ;  /* 0x000000173b257224 */ /* 0x041fe200078e0216 */
[----:B--2---:R-:W-:Y:S02]  /*d990*/  IABS R22, R29 ;  /* 0x0000001d00167213 */ /* 0x004fe40000000000 */
[----:B------:R-:W2:Y:S04]  /*d9a0*/  LDL R29, [R1+0x43a4] ;  /* 0x0043a400011d7983 */ /* 0x000ea80000100800 */
[----:B------:R0:W-:Y:S02]  /*d9b0*/  STL [R1+0x294], R30 ;  /* 0x0002941e01007387 */ /* 0x0001e40000100800 */
[----:B0-----:R-:W-:Y:S01]  /*d9c0*/  IMAD R30, R59, R21, R19 ;  /* 0x000000153b1e7224 */ /* 0x001fe200078e0213 */
[----:B-----5:R-:W-:-:S02]  /*d9d0*/  IABS R21, R32 ;  /* 0x0000002000157213 */ /* 0x020fc40000000000 */
[----:B------:R-:W5:Y:S01]  /*d9e0*/  LDL R32, [R1+0x43b0] ;  /* 0x0043b00001207983 */ /* 0x000f620000100800 */
[----:B---3--:R-:W-:-:S03]  /*d9f0*/  IABS R19, R33 ;  /* 0x0000002100137213 */ /* 0x008fc60000000000 */
[----:B------:R-:W3:Y:S01]  /*da00*/  LDL R33, [R1+0x43b4] ;  /* 0x0043b40001217983 */ /* 0x000ee20000100800 */
[C---:B----4-:R-:W-:Y:S02]  /*da10*/  ISETP.GT.U32.AND P2, PT, R59.reuse, R39, PT ;  /* 0x000000273b00720c */ /* 0x050fe40003f44070 */
[C---:B------:R-:W-:Y:S02]  /*da20*/  ISETP.GT.U32.AND P3, PT, R59.reuse, R53, PT ;  /* 0x000000353b00720c */ /* 0x040fe40003f64070 */
[C---:B------:R-:W-:Y:S02]  /*da30*/  ISETP.GT.U32.AND P5, PT, R59.reuse, R20, PT ;  /* 0x000000143b00720c */ /* 0x040fe40003fa4070 */
[----:B------:R-:W-:-:S07]  /*da40*/  ISETP.GT.U32.AND P6, PT, R59, R40, PT ;  /* 0x000000283b00720c */ /* 0x000fce0003fc4070 */
[--C-:B------:R-:W-:Y:S02]  /*da50*/  @!P2 IMAD.IADD R39, R39, 0x1, -R59.reuse ;  /* 0x000000012727a824 */ /* 0x100fe400078e0a3b */
[--C-:B------:R-:W-:Y:S02]  /*da60*/  @!P3 IMAD.IADD R53, R53, 0x1, -R59.reuse ;  /* 0x000000013535b824 */ /* 0x100fe400078e0a3b */
[--C-:B------:R-:W-:Y:S01]  /*da70*/  @!P5 IMAD.IADD R20, R20, 0x1, -R59.reuse ;  /* 0x000000011414d824 */ /* 0x100fe200078e0a3b */
[C---:B------:R-:W-:Y:S02]  /*da80*/  ISETP.GT.U32.AND P2, PT, R59.reuse, R39, PT ;  /* 0x000000273b00720c */ /* 0x040fe40003f44070 */
[C---:B------:R-:W-:Y:S01]  /*da90*/  ISETP.GT.U32.AND P3, PT, R59.reuse, R53, PT ;  /* 0x000000353b00720c */ /* 0x040fe20003f64070 */
[----:B------:R-:W-:Y:S01]  /*daa0*/  @!P6 IMAD.IADD R40, R40, 0x1, -R59 ;  /* 0x000000012828e824 */ /* 0x000fe200078e0a3b */
[----:B------:R-:W-:Y:S01]  /*dab0*/  ISETP.GT.U32.AND P5, PT, R59, R20, PT ;  /* 0x000000143b00720c */ /* 0x000fe20003fa4070 */
[----:B------:R-:W-:-:S03]  /*dac0*/  IMAD.HI.U32 R24, R2, R22, RZ ;  /* 0x0000001602187227 */ /* 0x000fc600078e00ff */
[----:B------:R-:W-:Y:S01]  /*dad0*/  ISETP.GT.U32.AND P6, PT, R59, R40, PT ;  /* 0x000000283b00720c */ /* 0x000fe20003fc4070 */
[----:B------:R-:W-:-:S04]  /*dae0*/  IMAD.MOV R24, RZ, RZ, -R24 ;  /* 0x000000ffff187224 */ /* 0x000fc800078e0a18 */
[--C-:B------:R-:W-:Y:S02]  /*daf0*/  @!P2 IMAD.IADD R39, R39, 0x1, -R59.reuse ;  /* 0x000000012727a824 */ /* 0x100fe400078e0a3b */
[--C-:B------:R-:W-:Y:S02]  /*db00*/  @!P3 IMAD.IADD R53, R53, 0x1, -R59.reuse ;  /* 0x000000013535b824 */ /* 0x100fe400078e0a3b */
[----:B------:R-:W-:Y:S01]  /*db10*/  IMAD.HI.U32 R23, R2, R21, RZ ;  /* 0x0000001502177227 */ /* 0x000fe200078e00ff */
[----:B------:R-:W-:Y:S03]  /*db20*/  STL [R1+0x274], R39 ;  /* 0x0002742701007387 */ /* 0x000fe60000100800 */
[----:B------:R-:W-:Y:S01]  /*db30*/  @!P5 IMAD.IADD R20, R20, 0x1, -R59 ;  /* 0x000000011414d824 */ /* 0x000fe200078e0a3b */
[----:B------:R0:W-:Y:S01]  /*db40*/  STL [R1+0x27c], R53 ;  /* 0x00027c3501007387 */ /* 0x0001e20000100800 */
[----:B------:R-:W-:-:S02]  /*db50*/  IMAD.MOV R23, RZ, RZ, -R23 ;  /* 0x000000ffff177224 */ /* 0x000fc400078e0a17 */
[----:B------:R-:W-:Y:S01]  /*db60*/  @!P6 IMAD.IADD R40, R40, 0x1, -R59 ;  /* 0x000000012828e824 */ /* 0x000fe200078e0a3b */
[----:B------:R1:W-:Y:S01]  /*db70*/  STL [R1+0x284], R20 ;  /* 0x0002841401007387 */ /* 0x0003e20000100800 */
[----:B0-----:R-:W-:Y:S02]  /*db80*/  IMAD R53, R59, R24, R22 ;  /* 0x000000183b357224 */ /* 0x001fe400078e0216 */
[----:B------:R-:W-:-:S04]  /*db90*/  IMAD.HI.U32 R22, R2, R19, RZ ;  /* 0x0000001302167227 */ /* 0x000fc800078e00ff */
[----:B-1----:R-:W-:Y:S02]  /*dba0*/  IMAD R20, R59, R23, R21 ;  /* 0x000000173b147224 */ /* 0x002fe400078e0215 */
[----:B------:R-:W-:-:S04]  /*dbb0*/  IMAD.MOV R22, RZ, RZ, -R22 ;  /* 0x000000ffff167224 */ /* 0x000fc800078e0a16 */
[----:B------:R-:W-:Y:S01]  /*dbc0*/  IMAD R38, R59, R22, R19 ;  /* 0x000000163b267224 */ /* 0x000fe200078e0213 */
[----:B--2---:R-:W-:Y:S02]  /*dbd0*/  IABS R21, R29 ;  /* 0x0000001d00157213 */ /* 0x004fe40000000000 */
[----:B------:R-:W2:Y:S04]  /*dbe0*/  LDL R29, [R1+0x43c0] ;  /* 0x0043c000011d7983 */ /* 0x000ea80000100800 */
[----:B------:R-:W-:Y:S01]  /*dbf0*/  STL [R1+0x264], R40 ;  /* 0x0002642801007387 */ /* 0x000fe20000100800 */
[----:B-----5:R-:W-:-:S03]  /*dc00*/  IABS R22, R32 ;  /* 0x0000002000167213 */ /* 0x020fc60000000000 */
[----:B------:R-:W4:Y:S01]  /*dc10*/  LDL R32, [R1+0x43c4] ;  /* 0x0043c40001207983 */ /* 0x000f220000100800 */
[----:B---3--:R-:W-:-:S03]  /*dc20*/  IABS R19, R33 ;  /* 0x0000002100137213 */ /* 0x008fc60000000000 */
[----:B------:R-:W3:Y:S01]  /*dc30*/  LDL R33, [R1+0x43c8] ;  /* 0x0043c80001217983 */ /* 0x000ee20000100800 */
[C---:B------:R-:W-:Y:S02]  /*dc40*/  ISETP.GT.U32.AND P2, PT, R59.reuse, R61, PT ;  /* 0x0000003d3b00720c */ /* 0x040fe40003f44070 */
[C---:B------:R-:W-:Y:S02]  /*dc50*/  ISETP.GT.U32.AND P3, PT, R59.reuse, R47, PT ;  /* 0x0000002f3b00720c */ /* 0x040fe40003f64070 */
[----:B------:R-:W-:-:S09]  /*dc60*/  ISETP.GT.U32.AND P5, PT, R59, R25, PT ;  /* 0x000000193b00720c */ /* 0x000fd20003fa4070 */
[----:B------:R-:W-:-:S05]  /*dc70*/  @!P2 IMAD.IADD R61, R61, 0x1, -R59 ;  /* 0x000000013d3da824 */ /* 0x000fca00078e0a3b */
[C---:B------:R-:W-:Y:S02]  /*dc80*/  ISETP.GT.U32.AND P2, PT, R59.reuse, R61, PT ;  /* 0x0000003d3b00720c */ /* 0x040fe40003f44070 */
[----:B------:R-:W-:Y:S01]  /*dc90*/  ISETP.GT.U32.AND P6, PT, R59, R60, PT ;  /* 0x0000003c3b00720c */ /* 0x000fe20003fc4070 */
[--C-:B------:R-:W-:Y:S02]  /*dca0*/  @!P3 IMAD.IADD R47, R47, 0x1, -R59.reuse ;  /* 0x000000012f2fb824 */ /* 0x100fe400078e0a3b */
[----:B------:R-:W-:-:S03]  /*dcb0*/  @!P5 IMAD.IADD R25, R25, 0x1, -R59 ;  /* 0x000000011919d824 */ /* 0x000fc600078e0a3b */
[----:B------:R-:W-:-:S05]  /*dcc0*/  ISETP.GT.U32.AND P3, PT, R59, R47, PT ;  /* 0x0000002f3b00720c */ /* 0x000fca0003f64070 */
[--C-:B------:R-:W-:Y:S01]  /*dcd0*/  @!P2 IMAD.IADD R61, R61, 0x1, -R59.reuse ;  /* 0x000000013d3da824 */ /* 0x100fe200078e0a3b */
[C---:B------:R-:W-:Y:S02]  /*dce0*/  ISETP.GT.U32.AND P2, PT, R59.reuse, R9, PT ;  /* 0x000000093b00720c */ /* 0x040fe40003f44070 */
[----:B------:R-:W-:Y:S01]  /*dcf0*/  ISETP.GT.U32.AND P5, PT, R59, R25, PT ;  /* 0x000000193b00720c */ /* 0x000fe20003fa4070 */
[----:B------:R-:W-:Y:S02]  /*dd00*/  @!P6 IMAD.IADD R60, R60, 0x1, -R59 ;  /* 0x000000013c3ce824 */ /* 0x000fe400078e0a3b */
[----:B------:R-:W-:-:S03]  /*dd10*/  IMAD.HI.U32 R24, R2, R21, RZ ;  /* 0x0000001502187227 */ /* 0x000fc600078e00ff */
[----:B------:R-:W-:Y:S01]  /*dd20*/  ISETP.GT.U32.AND P6, PT, R59, R60, PT ;  /* 0x0000003c3b00720c */ /* 0x000fe20003fc4070 */
[----:B------:R-:W-:-:S04]  /*dd30*/  @!P3 IMAD.IADD R47, R47, 0x1, -R59 ;  /* 0x000000012f2fb824 */ /* 0x000fc800078e0a3b */
[--C-:B------:R-:W-:Y:S02]  /*dd40*/  @!P2 IMAD.IADD R9, R9, 0x1, -R59.reuse ;  /* 0x000000010909a824 */ /* 0x100fe400078e0a3b */
[----:B------:R-:W-:-:S03]  /*dd50*/  @!P5 IMAD.IADD R25, R25, 0x1, -R59 ;  /* 0x000000011919d824 */ /* 0x000fc600078e0a3b */
[----:B------:R-:W-:Y:S01]  /*dd60*/  ISETP.GT.U32.AND P2, PT, R59, R9, PT ;  /* 0x000000093b00720c */ /* 0x000fe20003f44070 */
[----:B------:R-:W-:Y:S01]  /*dd70*/  IMAD.MOV R24, RZ, RZ, -R24 ;  /* 0x000000ffff187224 */ /* 0x000fe200078e0a18 */
[----:B------:R0:W-:Y:S01]  /*dd80*/  STL [R1+0x26c], R61 ;  /* 0x00026c3d01007387 */ /* 0x0001e20000100800 */
[----:B------:R-:W-:-:S03]  /*dd90*/  IMAD.HI.U32 R23, R2, R22, RZ ;  /* 0x0000001602177227 */ /* 0x000fc600078e00ff */
[----:B------:R-:W-:Y:S01]  /*dda0*/  STL [R1+0x270], R47 ;  /* 0x0002702f01007387 */ /* 0x000fe20000100800 */
[----:B------:R-:W-:-:S03]  /*ddb0*/  IMAD.MOV R23, RZ, RZ, -R23 ;  /* 0x000000ffff177224 */ /* 0x000fc600078e0a17 */
[----:B------:R1:W-:Y:S01]  /*ddc0*/  STL [R1+0x258], R25 ;  /* 0x0002581901007387 */ /* 0x0003e20000100800 */
[----:B------:R-:W-:Y:S02]  /*ddd0*/  @!P6 IMAD.IADD R60, R60, 0x1, -R59 ;  /* 0x000000013c3ce824 */ /* 0x000fe400078e0a3b */
[C---:B0-----:R-:W-:Y:S02]  /*dde0*/  IMAD R61, R59.reuse, R23, R22 ;  /* 0x000000173b3d7224 */ /* 0x041fe400078e0216 */
[----:B-1----:R-:W-:Y:S02]  /*ddf0*/  IMAD R25, R59, R24, R21 ;  /* 0x000000183b197224 */ /* 0x002fe400078e0215 */
[----:B------:R-:W-:-:S04]  /*de00*/  IMAD.HI.U32 R21, R2, R19, RZ ;  /* 0x0000001302157227 */ /* 0x000fc800078e00ff */
[----:B------:R-:W-:Y:S02]  /*de10*/  IMAD.MOV R21, RZ, RZ, -R21 ;  /* 0x000000ffff157224 */ /* 0x000fe400078e0a15 */
[----:B------:R-:W-:Y:S01]  /*de20*/  @!P2 IMAD.IADD R9, R9, 0x1, -R59 ;  /* 0x000000010909a824 */ /* 0x000fe200078e0a3b */
[----:B--2---:R-:W-:Y:S02]  /*de30*/  IABS R22, R29 ;  /* 0x0000001d00167213 */ /* 0x004fe40000000000 */
[----:B------:R-:W2:Y:S04]  /*de40*/  LDL R29, [R1+0x43cc] ;  /* 0x0043cc00011d7983 */ /* 0x000ea80000100800 */
[----:B------:R0:W-:Y:S02]  /*de50*/  STL [R1+0x25c], R60 ;  /* 0x00025c3c01007387 */ /* 0x0001e40000100800 */
[----:B0-----:R-:W-:Y:S01]  /*de60*/  IMAD R60, R59, R21, R19 ;  /* 0x000000153b3c7224 */ /* 0x001fe200078e0213 */
[----:B----4-:R-:W-:-:S02]  /*de70*/  IABS R21, R32 ;  /* 0x0000002000157213 */ /* 0x010fc40000000000 */
[----:B------:R-:W4:Y:S04]  /*de80*/  LDL R32, [R1+0x43d8] ;  /* 0x0043d80001207983 */ /* 0x000f280000100800 */
[----:B------:R0:W-:Y:S01]  /*de90*/  STL [R1+0x260], R9 ;  /* 0x0002600901007387 */ /* 0x0001e20000100800 */
[----:B---3--:R-:W-:-:S03]  /*dea0*/  IABS R19, R33 ;  /* 0x0000002100137213 */ /* 0x008fc60000000000 */
[----:B0-----:R-:W3:Y:S04]  /*deb0*/  LDL.LU R9, [R1+0x5658] ;  /* 0x0056580001097983 */ /* 0x001ee80000300800 */
[----:B------:R-:W5:Y:S01]  /*dec0*/  LDL R33, [R1+0x43dc] ;  /* 0x0043dc0001217983 */ /* 0x000f620000100800 */
[C---:B------:R-:W-:Y:S02]  /*ded0*/  ISETP.GT.U32.AND P3, PT, R59.reuse, R8, PT ;  /* 0x000000083b00720c */ /* 0x040fe40003f64070 */
[C---:B------:R-:W-:Y:S02]  /*dee0*/  ISETP.GT.U32.AND P5, PT, R59.reuse, R52, PT ;  /* 0x000000343b00720c */ /* 0x040fe40003fa4070 */
[C---:B------:R-:W-:Y:S02]  /*def0*/  ISETP.GT.U32.AND P6, PT, R59.reuse, R10, PT ;  /* 0x0000000a3b00720c */ /* 0x040fe40003fc4070 */
[----:B------:R-:W-:-:S07]  /*df00*/  ISETP.GT.U32.AND P2, PT, R59, R12, PT ;  /* 0x0000000c3b00720c */ /* 0x000fce0003f44070 */
[--C-:B------:R-:W-:Y:S02]  /*df10*/  @!P3 IMAD.IADD R8, R8, 0x1, -R59.reuse ;  /* 0x000000010808b824 */ /* 0x100fe400078e0a3b */
[----:B------:R-:W-:-:S03]  /*df20*/  @!P5 IMAD.IADD R52, R52, 0x1, -R59 ;  /* 0x000000013434d824 */ /* 0x000fc600078e0a3b */
[C---:B------:R-:W-:Y:S02]  /*df30*/  ISETP.GT.U32.AND P3, PT, R59.reuse, R8, PT ;  /* 0x000000083b00720c */ /* 0x040fe40003f64070 */
[C---:B------:R-:W-:Y:S01]  /*df40*/  ISETP.GT.U32.AND P5, PT, R59.reuse, R52, PT ;  /* 0x000000343b00720c */ /* 0x040fe20003fa4070 */
[--C-:B------:R-:W-:Y:S02]  /*df50*/  @!P6 IMAD.IADD R10, R10, 0x1, -R59.reuse ;  /* 0x000000010a0ae824 */ /* 0x100fe400078e0a3b */
[----:B------:R-:W-:Y:S02]  /*df60*/  @!P2 IMAD.IADD R12, R12, 0x1, -R59 ;  /* 0x000000010c0ca824 */ /* 0x000fe400078e0a3b */
[----:B------:R-:W-:Y:S01]  /*df70*/  IMAD.HI.U32 R24, R2, R22, RZ ;  /* 0x0000001602187227 */ /* 0x000fe200078e00ff */
[C---:B------:R-:W-:Y:S02]  /*df80*/  ISETP.GT.U32.AND P6, PT, R59.reuse, R10, PT ;  /* 0x0000000a3b00720c */ /* 0x040fe40003fc4070 */
[----:B------:R-:W-:-:S03]  /*df90*/  ISETP.GT.U32.AND P2, PT, R59, R12, PT ;  /* 0x0000000c3b00720c */ /* 0x000fc60003f44070 */
[--C-:B------:R-:W-:Y:S02]  /*dfa0*/  @!P3 IMAD.IADD R8, R8, 0x1, -R59.reuse ;  /* 0x000000010808b824 */ /* 0x100fe400078e0a3b */
[----:B------:R-:W-:Y:S02]  /*dfb0*/  @!P5 IMAD.IADD R52, R52, 0x1, -R59 ;  /* 0x000000013434d824 */ /* 0x000fe400078e0a3b */
[----:B------:R-:W-:Y:S01]  /*dfc0*/  IMAD.MOV R24, RZ, RZ, -R24 ;  /* 0x000000ffff187224 */ /* 0x000fe200078e0a18 */
[----:B------:R0:W-:Y:S01]  /*dfd0*/  STL [R1+0x24c], R8 ;  /* 0x00024c0801007387 */ /* 0x0001e20000100800 */
[----:B------:R-:W-:-:S04]  /*dfe0*/  IMAD.HI.U32 R23, R2, R21, RZ ;  /* 0x0000001502177227 */ /* 0x000fc800078e00ff */
[----:B------:R-:W-:Y:S01]  /*dff0*/  IMAD.MOV R23, RZ, RZ, -R23 ;  /* 0x000000ffff177224 */ /* 0x000fe200078e0a17 */
[----:B0-----:R-:W3:Y:S04]  /*e000*/  LDL.LU R8, [R1+0x5654] ;  /* 0x0056540001087983 */ /* 0x001ee80000300800 */
[----:B------:R0:W-:Y:S01]  /*e010*/  STL [R1+0x250], R52 ;  /* 0x0002503401007387 */ /* 0x0001e20000100800 */
[----:B------:R-:W-:Y:S02]  /*e020*/  @!P6 IMAD.IADD R10, R10, 0x1, -R59 ;  /* 0x000000010a0ae824 */ /* 0x000fe400078e0a3b */
[C---:B------:R-:W-:Y:S02]  /*e030*/  IMAD R47, R59.reuse, R23, R21 ;  /* 0x000000173b2f7224 */ /* 0x040fe400078e0215 */
[----:B0-----:R-:W-:-:S02]  /*e040*/  IMAD R52, R59, R24, R22 ;  /* 0x000000183b347224 */ /* 0x001fc400078e0216 */
[----:B------:R-:W-:-:S04]  /*e050*/  IMAD.HI.U32 R22, R2, R19, RZ ;  /* 0x0000001302167227 */ /* 0x000fc800078e00ff */
[----:B------:R-:W-:Y:S02]  /*e060*/  IMAD.MOV R22, RZ, RZ, -R22 ;  /* 0x000000ffff167224 */ /* 0x000fe400078e0a16 */
[----:B------:R-:W-:Y:S02]  /*e070*/  @!P2 IMAD.IADD R12, R12, 0x1, -R59 ;  /* 0x000000010c0ca824 */ /* 0x000fe400078e0a3b */
[----:B------:R-:W-:Y:S01]  /*e080*/  IMAD R40, R59, R22, R19 ;  /* 0x000000163b287224 */ /* 0x000fe200078e0213 */
[----:B--2---:R-:W-:Y:S02]  /*e090*/  IABS R21, R29 ;  /* 0x0000001d00157213 */ /* 0x004fe40000000000 */
[----:B------:R-:W2:Y:S04]  /*e0a0*/  LDL R29, [R1+0x43e8] ;  /* 0x0043e800011d7983 */ /* 0x000ea80000100800 */
[----:B------:R0:W-:Y:S04]  /*e0b0*/  STL [R1+0x254], R10 ;  /* 0x0002540a01007387 */ /* 0x0001e80000100800 */
[----:B0-----:R-:W3:Y:S01]  /*e0c0*/  LDL.LU R10, [R1+0x5650] ;  /* 0x00565000010a7983 */ /* 0x001ee20000300800 */
[----:B----4-:R-:W-:-:S03]  /*e0d0*/  IABS R22, R32 ;  /* 0x0000002000167213 */ /* 0x010fc60000000000 */
[----:B------:R-:W4:Y:S04]  /*e0e0*/  LDL R32, [R1+0x43ec] ;  /* 0x0043ec0001207983 */ /* 0x000f280000100800 */
[----:B------:R0:W-:Y:S04]  /*e0f0*/  STL [R1+0x23c], R12 ;  /* 0x00023c0c01007387 */ /* 0x0001e80000100800 */
[----:B0-----:R-:W3:Y:S01]  /*e100*/  LDL.LU R12, [R1+0x564c] ;  /* 0x00564c00010c7983 */ /* 0x001ee20000300800 */
[----:B-----5:R-:W-:-:S03]  /*e110*/  IABS R19, R33 ;  /* 0x0000002100137213 */ /* 0x020fc60000000000 */
[----:B------:R-:W5:Y:S01]  /*e120*/  LDL R33, [R1+0x4400] ;  /* 0x0044000001217983 */ /* 0x000f620000100800 */
[C---:B------:R-:W-:Y:S02]  /*e130*/  ISETP.GT.U32.AND P3, PT, R59.reuse, R58, PT ;  /* 0x0000003a3b00720c */ /* 0x040fe40003f64070 */
[C---:B------:R-:W-:Y:S02]  /*e140*/  ISETP.GT.U32.AND P5, PT, R59.reuse, R36, PT ;  /* 0x000000243b00720c */ /* 0x040fe40003fa4070 */
[C---:B------:R-:W-:Y:S02]  /*e150*/  ISETP.GT.U32.AND P6, PT, R59.reuse, R28, PT ;  /* 0x0000001c3b00720c */ /* 0x040fe40003fc4070 */
[----:B------:R-:W-:-:S07]  /*e160*/  ISETP.GT.U32.AND P2, PT, R59, R13, PT ;  /* 0x0000000d3b00720c */ /* 0x000fce0003f44070 */
[--C-:B------:R-:W-:Y:S02]  /*e170*/  @!P3 IMAD.IADD R58, R58, 0x1, -R59.reuse ;  /* 0x000000013a3ab824 */ /* 0x100fe400078e0a3b */
[----:B------:R-:W-:-:S03]  /*e180*/  @!P5 IMAD.IADD R36, R36, 0x1, -R59 ;  /* 0x000000012424d824 */ /* 0x000fc600078e0a3b */
[C---:B------:R-:W-:Y:S01]  /*e190*/  ISETP.GT.U32.AND P3, PT, R59.reuse, R58, PT ;  /* 0x0000003a3b00720c */ /* 0x040fe20003f64070 */
[--C-:B------:R-:W-:Y:S01]  /*e1a0*/  @!P6 IMAD.IADD R28, R28, 0x1, -R59.reuse ;  /* 0x000000011c1ce824 */ /* 0x100fe200078e0a3b */
[----:B------:R-:W-:Y:S01]  /*e1b0*/  ISETP.GT.U32.AND P5, PT, R59, R36, PT ;  /* 0x000000243b00720c */ /* 0x000fe20003fa4070 */
[----:B------:R-:W-:-:S03]  /*e1c0*/  @!P2 IMAD.IADD R13, R13, 0x1, -R59 ;  /* 0x000000010d0da824 */ /* 0x000fc600078e0a3b */
[C---:B------:R-:W-:Y:S01]  /*e1d0*/  ISETP.GT.U32.AND P6, PT, R59.reuse, R28, PT ;  /* 0x0000001c3b00720c */ /* 0x040fe20003fc4070 */
[----:B------:R-:W-:Y:S01]  /*e1e0*/  IMAD.HI.U32 R24, R2, R21, RZ ;  /* 0x0000001502187227 */ /* 0x000fe200078e00ff */
[----:B------:R-:W-:-:S03]  /*e1f0*/  ISETP.GT.U32.AND P2, PT, R59, R13, PT ;  /* 0x0000000d3b00720c */ /* 0x000fc60003f44070 */
[----:B------:R-:W-:Y:S02]  /*e200*/  IMAD.MOV R24, RZ, RZ, -R24 ;  /* 0x000000ffff187224 */ /* 0x000fe400078e0a18 */
[----:B------:R-:W-:Y:S02]  /*e210*/  @!P3 IMAD.IADD R58, R58, 0x1, -R59 ;  /* 0x000000013a3ab824 */ /* 0x000fe400078e0a3b */
[----:B------:R-:W-:-:S03]  /*e220*/  IMAD.HI.U32 R23, R2, R22, RZ ;  /* 0x0000001602177227 */ /* 0x000fc600078e00ff */
[----:B------:R0:W-:Y:S01]  /*e230*/  STL [R1+0x240], R58 ;  /* 0x0002403a01007387 */ /* 0x0001e20000100800 */
[----:B------:R-:W-:Y:S02]  /*e240*/  @!P5 IMAD.IADD R36, R36, 0x1, -R59 ;  /* 0x000000012424d824 */ /* 0x000fe400078e0a3b */
[----:B------:R-:W-:Y:S02]  /*e250*/  IMAD.MOV R23, RZ, RZ, -R23 ;  /* 0x000000ffff177224 */ /* 0x000fe400078e0a17 */
[----:B------:R-:W-:Y:S01]  /*e260*/  @!P6 IMAD.IADD R28, R28, 0x1, -R59 ;  /* 0x000000011c1ce824 */ /* 0x000fe200078e0a3b */
[----:B------:R1:W-:Y:S01]  /*e270*/  STL [R1+0x244], R36 ;  /* 0x0002442401007387 */ /* 0x0003e20000100800 */
[----:B0-----:R-:W-:Y:S02]  /*e280*/  IMAD R58, R59, R24, R21 ;  /* 0x000000183b3a7224 */ /* 0x001fe400078e0215 */
[----:B------:R-:W-:-:S04]  /*e290*/  IMAD.HI.U32 R21, R2, R19, RZ ;  /* 0x0000001302157227 */ /* 0x000fc800078e00ff */
[----:B-1----:R-:W-:Y:S02]  /*e2a0*/  IMAD R36, R59, R23, R22 ;  /* 0x000000173b247224 */ /* 0x002fe400078e0216 */
        /* <DEDUP_REMOVED lines=19> */
[----:B------:R-:W-:Y:S01]  /*e3e0*/  ISETP.GT.U32.AND P5, PT, R59, R51, PT ;  /* 0x000000333b00720c */ /* 0x000fe20003fa4070 */
[--C-:B------:R-:W-:Y:S02]  /*e3f0*/  @!P6 IMAD.IADD R46, R46, 0x1, -R59.reuse ;  /* 0x000000012e2ee824 */ /* 0x100fe400078e0a3b */
[----:B------:R-:W-:-:S03]  /*e400*/  @!P2 IMAD.IADD R11, R11, 0x1, -R59 ;  /* 0x000000010b0ba824 */ /* 0x000fc600078e0a3b */
[C---:B------:R-:W-:Y:S01]  /*e410*/  ISETP.GT.U32.AND P6, PT, R59.reuse, R46, PT ;  /* 0x0000002e3b00720c */ /* 0x040fe20003fc4070 */
[----:B------:R-:W-:Y:S01]  /*e420*/  IMAD.HI.U32 R24, R2, R22, RZ ;  /* 0x0000001602187227 */ /* 0x000fe200078e00ff */
[----:B------:R-:W-:-:S03]  /*e430*/  ISETP.GT.U32.AND P2, PT, R59, R11, PT ;  /* 0x0000000b3b00720c */ /* 0x000fc60003f44070 */
[--C-:B------:R-:W-:Y:S02]  /*e440*/  @!P3 IMAD.IADD R57, R57, 0x1, -R59.reuse ;  /* 0x000000013939b824 */ /* 0x100fe400078e0a3b */
[----:B------:R-:W-:Y:S02]  /*e450*/  @!P5 IMAD.IADD R51, R51, 0x1, -R59 ;  /* 0x000000013333d824 */ /* 0x000fe400078e0a3b */
[----:B------:R-:W-:Y:S01]  /*e460*/  IMAD.MOV R24, RZ, RZ, -R24 ;  /* 0x000000ffff187224 */ /* 0x000fe200078e0a18 */
[----:B------:R-:W-:Y:S01]  /*e470*/  STL [R1+0x238], R57 ;  /* 0x0002383901007387 */ /* 0x000fe20000100800 */
[----:B------:R-:W-:-:S03]  /*e480*/  IMAD.HI.U32 R23, R2, R21, RZ ;  /* 0x0000001502177227 */ /* 0x000fc600078e00ff */
[----:B------:R0:W-:Y:S01]  /*e490*/  STL [R1+0x214], R51 ;  /* 0x0002143301007387 */ /* 0x0001e20000100800 */
[----:B------:R-:W-:Y:S02]  /*e4a0*/  IMAD.MOV R23, RZ, RZ, -R23 ;  /* 0x000000ffff177224 */ /* 0x000fe400078e0a17 */
[----:B------:R-:W-:Y:S02]  /*e4b0*/  @!P6 IMAD.IADD R46, R46, 0x1, -R59 ;  /* 0x000000012e2ee824 */ /* 0x000fe400078e0a3b */
[----:B0-----:R-:W-:Y:S02]  /*e4c0*/  IMAD R51, R59, R24, R22 ;  /* 0x000000183b337224 */ /* 0x001fe400078e0216 */
[----:B------:R-:W-:-:S04]  /*e4d0*/  IMAD.HI.U32 R22, R2, R19, RZ ;  /* 0x0000001302167227 */ /* 0x000fc800078e00ff */
[----:B------:R-:W-:Y:S02]  /*e4e0*/  IMAD R57, R59, R23, R21 ;  /* 0x000000173b397224 */ /* 0x000fe400078e0215 */
        /* <DEDUP_REMOVED lines=35> */
[C---:B------:R-:W-:Y:S02]  /*e720*/  IMAD R35, R59.reuse, R23, R22 ;  /* 0x000000173b237224 */ /* 0x040fe400078e0216 */
        /* <DEDUP_REMOVED lines=127> */
[----:B------:R-:W-:Y:S01]  /*ef20*/  ISETP.GT.U32.AND P3, PT, R59, R37, PT ;  /* 0x000000253b00720c */ /* 0x000fe20003f64070 */
        /* <DEDUP_REMOVED lines=16> */
[C---:B-1----:R-:W-:Y:S02]  /*f030*/  IMAD R30, R59.reuse, R23, R22 ;  /* 0x000000173b1e7224 */ /* 0x042fe400078e0216 */
        /* <DEDUP_REMOVED lines=446> */
[----:B------:R-:W-:-:S09]  /*10c20*/  ISETP.GT.U32.AND P6, PT, R59, R38, PT ;  /* 0x000000263b00720c */ /* 0x000fd20003fc4070 */
[--C-:B------:R-:W-:Y:S02]  /*10c30*/  @!P3 IMAD.IADD R30, R30, 0x1, -R59.reuse ;  /* 0x000000011e1eb824 */ /* 0x100fe400078e0a3b */
[----:B------:R-:W-:-:S03]  /*10c40*/  @!P5 IMAD.IADD R25, R25, 0x1, -R59 ;  /* 0x000000011919d824 */ /* 0x000fc600078e0a3b */
[C---:B------:R-:W-:Y:S01]  /*10c50*/  ISETP.GT.U32.AND P3, PT, R59.reuse, R30, PT ;  /* 0x0000001e3b00720c */ /* 0x040fe20003f64070 */
[----:B------:R-:W-:Y:S01]  /*10c60*/  @!P6 IMAD.IADD R38, R38, 0x1, -R59 ;  /* 0x000000012626e824 */ /* 0x000fe200078e0a3b */
[----:B------:R-:W-:Y:S01]  /*10c70*/  ISETP.GT.U32.AND P5, PT, R59, R25, PT ;  /* 0x000000193b00720c */ /* 0x000fe20003fa4070 */
[----:B------:R-:W-:-:S03]  /*10c80*/  IMAD.HI.U32 R24, R2, R22, RZ ;  /* 0x0000001602187227 */ /* 0x000fc600078e00ff */
[----:B------:R-:W-:Y:S01]  /*10c90*/  ISETP.GT.U32.AND P6, PT, R59, R38, PT ;  /* 0x000000263b00720c */ /* 0x000fe20003fc4070 */
[----:B------:R-:W-:Y:S02]  /*10ca0*/  IMAD.MOV R24, RZ, RZ, -R24 ;  /* 0x000000ffff187224 */ /* 0x000fe400078e0a18 */
[----:B------:R-:W-:-:S04]  /*10cb0*/  IMAD.HI.U32 R23, R2, R21, RZ ;  /* 0x0000001502177227 */ /* 0x000fc800078e00ff */
[--C-:B------:R-:W-:Y:S02]  /*10cc0*/  @!P3 IMAD.IADD R30, R30, 0x1, -R59.reuse ;  /* 0x000000011e1eb824 */ /* 0x100fe400078e0a3b */
[----:B------:R-:W-:-:S03]  /*10cd0*/  @!P5 IMAD.IADD R25, R25, 0x1, -R59 ;  /* 0x000000011919d824 */ /* 0x000fc600078e0a3b */
[----:B------:R0:W-:Y:S01]  /*10ce0*/  STL [R1+0xc4], R30 ;  /* 0x0000c41e01007387 */ /* 0x0001e20000100800 */
[----:B------:R-:W-:Y:S02]  /*10cf0*/  IMAD.MOV R23, RZ, RZ, -R23 ;  /* 0x000000ffff177224 */ /* 0x000fe400078e0a17 */
[----:B------:R-:W-:Y:S01]  /*10d00*/  @!P6 IMAD.IADD R38, R38, 0x1, -R59 ;  /* 0x000000012626e824 */ /* 0x000fe200078e0a3b */
[----:B------:R1:W-:Y:S01]  /*10d10*/  STL [R1+0xb0], R25 ;  /* 0x0000b01901007387 */ /* 0x0003e20000100800 */
[----:B0-----:R-:W-:Y:S02]  /*10d20*/  IMAD R30, R59, R24, R22 ;  /* 0x000000183b1e7224 */ /* 0x001fe400078e0216 */
[----:B------:R-:W-:-:S04]  /*10d30*/  IMAD.HI.U32 R22, R2, R19, RZ ;  /* 0x0000001302167227 */ /* 0x000fc800078e00ff */
[C---:B-1----:R-:W-:Y:S02]  /*10d40*/  IMAD R25, R59.reuse, R23, R21 ;  /* 0x000000173b197224 */ /* 0x042fe400078e0215 */
[----:B------:R-:W-:Y:S01]  /*10d50*/  IMAD.MOV R22, RZ, RZ, -R22 ;  /* 0x000000ffff167224 */ /* 0x000fe200078e0a16 */
[----:B--2---:R-:W-:Y:S02]  /*10d60*/  IABS R21, R29 ;  /* 0x0000001d00157213 */ /* 0x004fe40000000000 */
[----:B------:R-:W2:Y:S04]  /*10d70*/  LDL R29, [R1+0x4590] ;  /* 0x00459000011d7983 */ /* 0x000ea80000100800 */
[----:B------:R0:W-:Y:S02]  /*10d80*/  STL [R1+0xb4], R38 ;  /* 0x0000b42601007387 */ /* 0x0001e40000100800 */
[----:B0-----:R-:W-:Y:S01]  /*10d90*/  IMAD R38, R59, R22, R19 ;  /* 0x000000163b267224 */ /* 0x001fe200078e0213 */
[----:B----4-:R-:W-:-:S02]  /*10da0*/  IABS R22, R32 ;  /* 0x0000002000167213 */ /* 0x010fc40000000000 */
[----:B------:R-:W4:Y:S01]  /*10db0*/  LDL R32, [R1+0x4594] ;  /* 0x0045940001207983 */ /* 0x000f220000100800 */
[----:B-----5:R-:W-:-:S03]  /*10dc0*/  IABS R19, R33 ;  /* 0x0000002100137213 */ /* 0x020fc60000000000 */
[----:B------:R-:W5:Y:S01]  /*10dd0*/  LDL R33, [R1+0x45a0] ;  /* 0x0045a00001217983 */ /* 0x000f620000100800 */
[C---:B------:R-:W-:Y:S02]  /*10de0*/  ISETP.GT.U32.AND P2, PT, R59.reuse, R61, PT ;  /* 0x0000003d3b00720c */ /* 0x040fe40003f44070 */
        /* <DEDUP_REMOVED lines=42> */
[C---:B------:R-:W-:Y:S02]  /*11090*/  ISETP.GT.U32.AND P3, PT, R59.reuse, R46, PT ;  /* 0x0000002e3b00720c */ /* 0x040fe40003f64070 */
[----:B------:R-:W-:Y:S01]  /*110a0*/  ISETP.GT.U32.AND P5, PT, R59, R27, PT ;  /* 0x0000001b3b00720c */ /* 0x000fe20003fa4070 */
[----:B------:R-:W-:-:S02]  /*110b0*/  @!P6 IMAD.IADD R39, R39, 0x1, -R59 ;  /* 0x000000012727e824 */ /* 0x000fc400078e0a3b */
[----:B------:R-:W-:-:S03]  /*110c0*/  IMAD.HI.U32 R24, R2, R22, RZ ;  /* 0x0000001602187227 */ /* 0x000fc600078e00ff */
[----:B------:R-:W-:-:S03]  /*110d0*/  ISETP.GT.U32.AND P6, PT, R59, R39, PT ;  /* 0x000000273b00720c */ /* 0x000fc60003fc4070 */
[--C-:B------:R-:W-:Y:S02]  /*110e0*/  @!P2 IMAD.IADD R51, R51, 0x1, -R59.reuse ;  /* 0x000000013333a824 */ /* 0x100fe400078e0a3b */
[--C-:B------:R-:W-:Y:S02]  /*110f0*/  @!P3 IMAD.IADD R46, R46, 0x1, -R59.reuse ;  /* 0x000000012e2eb824 */ /* 0x100fe400078e0a3b */
[----:B------:R-:W-:Y:S01]  /*11100*/  @!P5 IMAD.IADD R27, R27, 0x1, -R59 ;  /* 0x000000011b1bd824 */ /* 0x000fe200078e0a3b */
[----:B------:R-:W-:Y:S01]  /*11110*/  STL [R1+0x98], R51 ;  /* 0x0000983301007387 */ /* 0x000fe20000100800 */
[----:B------:R-:W-:Y:S02]  /*11120*/  IMAD.MOV R24, RZ, RZ, -R24 ;  /* 0x000000ffff187224 */ /* 0x000fe400078e0a18 */
[----:B------:R-:W-:Y:S01]  /*11130*/  IMAD.HI.U32 R23, R2, R21, RZ ;  /* 0x0000001502177227 */ /* 0x000fe200078e00ff */
[----:B------:R-:W-:Y:S04]  /*11140*/  STL [R1+0x9c], R46 ;  /* 0x00009c2e01007387 */ /* 0x000fe80000100800 */
[----:B------:R0:W-:Y:S01]  /*11150*/  STL [R1+0xa0], R27 ;  /* 0x0000a01b01007387 */ /* 0x0001e20000100800 */
[----:B------:R-:W-:-:S02]  /*11160*/  IMAD.MOV R23, RZ, RZ, -R23 ;  /* 0x000000ffff177224 */ /* 0x000fc400078e0a17 */
[----:B------:R-:W-:Y:S02]  /*11170*/  @!P6 IMAD.IADD R39, R39, 0x1, -R59 ;  /* 0x000000012727e824 */ /* 0x000fe400078e0a3b */
[----:B0-----:R-:W-:Y:S02]  /*11180*/  IMAD R27, R59, R24, R22 ;  /* 0x000000183b1b7224 */ /* 0x001fe400078e0216 */
[----:B------:R-:W-:-:S04]  /*11190*/  IMAD.HI.U32 R22, R2, R19, RZ ;  /* 0x0000001302167227 */ /* 0x000fc800078e00ff */
[C---:B------:R-:W-:Y:S02]  /*111a0*/  IMAD R46, R59.reuse, R23, R21 ;  /* 0x000000173b2e7224 */ /* 0x040fe400078e0215 */
        /* <DEDUP_REMOVED lines=87> */
[----:B------:R-:W-:Y:S01]  /*11720*/  ISETP.GT.U32.AND P3, PT, R59, R40, PT ;  /* 0x000000283b00720c */ /* 0x000fe20003f64070 */
        /* <DEDUP_REMOVED lines=132> */
[----:B------:R-:W-:-:S11]  /*11f70*/  ISETP.GT.U32.AND P3, PT, R59, R31, PT ;  /* 0x0000001f3b00720c */ /* 0x000fd60003f64070 */
[----:B------:R-:W-:-:S05]  /*11f80*/  @!P2 IMAD.IADD R39, R39, 0x1, -R59 ;  /* 0x000000012727a824 */ /* 0x000fca00078e0a3b */
[C---:B------:R-:W-:Y:S02]  /*11f90*/  ISETP.GT.U32.AND P2, PT, R59.reuse, R39, PT ;  /* 0x000000273b00720c */ /* 0x040fe40003f44070 */
[C---:B------:R-:W-:Y:S02]  /*11fa0*/  ISETP.GT.U32.AND P5, PT, R59.reuse, R30, PT ;  /* 0x0000001e3b00720c */ /* 0x040fe40003fa4070 */
[----:B------:R-:W-:Y:S01]  /*11fb0*/  ISETP.GT.U32.AND P6, PT, R59, R25, PT ;  /* 0x000000193b00720c */ /* 0x000fe20003fc4070 */
[----:B------:R-:W-:-:S08]  /*11fc0*/  @!P3 IMAD.IADD R31, R31, 0x1, -R59 ;  /* 0x000000011f1fb824 */ /* 0x000fd000078e0a3b */
[--C-:B------:R-:W-:Y:S01]  /*11fd0*/  @!P2 IMAD.IADD R39, R39, 0x1, -R59.reuse ;  /* 0x000000012727a824 */ /* 0x100fe200078e0a3b */
[C---:B------:R-:W-:Y:S01]  /*11fe0*/  ISETP.GT.U32.AND P2, PT, R59.reuse, R38, PT ;  /* 0x000000263b00720c */ /* 0x040fe20003f44070 */
[--C-:B------:R-:W-:Y:S01]  /*11ff0*/  @!P5 IMAD.IADD R30, R30, 0x1, -R59.reuse ;  /* 0x000000011e1ed824 */ /* 0x100fe200078e0a3b */
[----:B------:R-:W-:Y:S01]  /*12000*/  ISETP.GT.U32.AND P3, PT, R59, R31, PT ;  /* 0x0000001f3b00720c */ /* 0x000fe20003f64070 */
[----:B------:R-:W-:-:S03]  /*12010*/  @!P6 IMAD.IADD R25, R25, 0x1, -R59 ;  /* 0x000000011919e824 */ /* 0x000fc600078e0a3b */
[C---:B------:R-:W-:Y:S02]  /*12020*/  ISETP.GT.U32.AND P5, PT, R59.reuse, R30, PT ;  /* 0x0000001e3b00720c */ /* 0x040fe40003fa4070 */
[----:B------:R-:W-:Y:S01]  /*12030*/  ISETP.GT.U32.AND P6, PT, R59, R25, PT ;  /* 0x000000193b00720c */ /* 0x000fe20003fc4070 */
[----:B------:R-:W-:-:S04]  /*12040*/  IMAD.HI.U32 R24, R2, R21, RZ ;  /* 0x0000001502187227 */ /* 0x000fc800078e00ff */
[--C-:B------:R-:W-:Y:S02]  /*12050*/  @!P2 IMAD.IADD R38, R38, 0x1, -R59.reuse ;  /* 0x000000012626a824 */ /* 0x100fe400078e0a3b */
[----:B------:R-:W-:-:S03]  /*12060*/  @!P3 IMAD.IADD R31, R31, 0x1, -R59 ;  /* 0x000000011f1fb824 */ /* 0x000fc600078e0a3b */
[----:B------:R-:W-:Y:S01]  /*12070*/  ISETP.GT.U32.AND P2, PT, R59, R38, PT ;  /* 0x000000263b00720c */ /* 0x000fe20003f44070 */
[----:B------:R-:W-:Y:S01]  /*12080*/  IMAD.MOV R24, RZ, RZ, -R24 ;  /* 0x000000ffff187224 */ /* 0x000fe200078e0a18 */
[----:B------:R-:W-:Y:S01]  /*12090*/  STL [R1+0x2f8], R39 ;  /* 0x0002f82701007387 */ /* 0x000fe20000100800 */
        /* <DEDUP_REMOVED lines=17> */
[----:B------:R-:W-:Y:S01]  /*121b0*/  STL [R1+0x2e0], R38 ;  /* 0x0002e02601007387 */ /* 0x000fe20000100800 */
        /* <DEDUP_REMOVED lines=15> */
[----:B------:R-:W-:-:S04]  /*122b0*/  IMAD.HI.U32 R23, R2, R21, RZ ;  /* 0x0000001502177227 */ /* 0x000fc800078e00ff */
[--C-:B------:R-:W-:Y:S02]  /*122c0*/  @!P3 IMAD.IADD R28, R28, 0x1, -R59.reuse ;  /* 0x000000011c1cb824 */ /* 0x100fe400078e0a3b */
[----:B------:R-:W-:Y:S02]  /*122d0*/  IMAD.MOV R24, RZ, RZ, -R24 ;  /* 0x000000ffff187224 */ /* 0x000fe400078e0a18 */
[----:B------:R-:W-:Y:S01]  /*122e0*/  @!P5 IMAD.IADD R27, R27, 0x1, -R59 ;  /* 0x000000011b1bd824 */ /* 0x000fe200078e0a3b */
[----:B------:R0:W-:Y:S01]  /*122f0*/  STL [R1+0x2c4], R28 ;  /* 0x0002c41c01007387 */ /* 0x0001e20000100800 */
[----:B------:R-:W-:Y:S02]  /*12300*/  IMAD.MOV R23, RZ, RZ, -R23 ;  /* 0x000000ffff177224 */ /* 0x000fe400078e0a17 */
[--C-:B------:R-:W-:Y:S01]  /*12310*/  @!P6 IMAD.IADD R26, R26, 0x1, -R59.reuse ;  /* 0x000000011a1ae824 */ /* 0x100fe200078e0a3b */
[----:B------:R1:W-:Y:S01]  /*12320*/  STL [R1+0x2c8], R27 ;  /* 0x0002c81b01007387 */ /* 0x0003e20000100800 */
[----:B------:R-:W-:-:S02]  /*12330*/  @!P2 IMAD.IADD R31, R31, 0x1, -R59 ;  /* 0x000000011f1fa824 */ /* 0x000fc400078e0a3b */
        /* <DEDUP_REMOVED lines=9> */
[----:B------:R-:W4:Y:S04]  /*123d0*/  LDL R32, [R1+0x4664] ;  /* 0x0046640001207983 */ /* 0x000f280000100800 */
[----:B------:R0:W-:Y:S04]  /*123e0*/  STL [R1+0x2ac], R31 ;  /* 0x0002ac1f01007387 */ /* 0x0001e80000100800 */
[----:B0-----:R-:W3:Y:S01]  /*123f0*/  LDL R31, [R1+0x4670] ;  /* 0x00467000011f7983 */ /* 0x001ee20000100800 */
        /* <DEDUP_REMOVED lines=9> */
[----:B------:R-:W-:Y:S01]  /*12490*/  ISETP.GT.U32.AND P3, PT, R59, R30, PT ;  /* 0x0000001e3b00720c */ /* 0x000fe20003f64070 */
[----:B------:R-:W-:Y:S01]  /*124a0*/  @!P2 IMAD.IADD R27, R27, 0x1, -R59 ;  /* 0x000000011b1ba824 */ /* 0x000fe200078e0a3b */
[C---:B------:R-:W-:Y:S02]  /*124b0*/  ISETP.GT.U32.AND P5, PT, R59.reuse, R25, PT ;  /* 0x000000193b00720c */ /* 0x040fe40003fa4070 */
[C---:B------:R-:W-:Y:S01]  /*124c0*/  ISETP.GT.U32.AND P6, PT, R59.reuse, R28, PT ;  /* 0x0000001c3b00720c */ /* 0x040fe20003fc4070 */
[----:B------:R-:W-:Y:S01]  /*124d0*/  IMAD.HI.U32 R22, R2, R21, RZ ;  /* 0x0000001502167227 */ /* 0x000fe200078e00ff */
[----:B------:R-:W-:-:S03]  /*124e0*/  ISETP.GT.U32.AND P2, PT, R59, R27, PT ;  /* 0x0000001b3b00720c */ /* 0x000fc60003f44070 */
[----:B------:R-:W-:Y:S02]  /*124f0*/  IMAD.MOV R22, RZ, RZ, -R22 ;  /* 0x000000ffff167224 */ /* 0x000fe400078e0a16 */
[----:B------:R-:W-:-:S04]  /*12500*/  IMAD.HI.U32 R24, R2, R23, RZ ;  /* 0x0000001702187227 */ /* 0x000fc800078e00ff */
[--C-:B------:R-:W-:Y:S02]  /*12510*/  @!P3 IMAD.IADD R30, R30, 0x1, -R59.reuse ;  /* 0x000000011e1eb824 */ /* 0x100fe400078e0a3b */
[----:B------:R-:W-:Y:S02]  /*12520*/  @!P5 IMAD.IADD R25, R25, 0x1, -R59 ;  /* 0x000000011919d824 */ /* 0x000fe400078e0a3b */
[----:B------:R-:W-:Y:S02]  /*12530*/  IMAD R38, R59, R22, R21 ;  /* 0x000000163b267224 */ /* 0x000fe400078e0215 */
[----:B------:R-:W-:Y:S01]  /*12540*/  IMAD.HI.U32 R21, R2, R19, RZ ;  /* 0x0000001302157227 */ /* 0x000fe200078e00ff */
[----:B------:R0:W-:Y:S03]  /*12550*/  STL [R1+0x2b4], R30 ;  /* 0x0002b41e01007387 */ /* 0x0001e60000100800 */
[----:B------:R-:W-:Y:S01]  /*12560*/  @!P6 IMAD.IADD R28, R28, 0x1, -R59 ;  /* 0x000000011c1ce824 */ /* 0x000fe200078e0a3b */
[----:B------:R1:W-:Y:S01]  /*12570*/  STL [R1+0x2b8], R25 ;  /* 0x0002b81901007387 */ /* 0x0003e20000100800 */
[----:B------:R-:W-:-:S02]  /*12580*/  IMAD.MOV R24, RZ, RZ, -R24 ;  /* 0x000000ffff187224 */ /* 0x000fc400078e0a18 */
[----:B------:R-:W-:Y:S02]  /*12590*/  @!P2 IMAD.IADD R27, R27, 0x1, -R59 ;  /* 0x000000011b1ba824 */ /* 0x000fe400078e0a3b */
[----:B------:R-:W-:-:S04]  /*125a0*/  IMAD.MOV R21, RZ, RZ, -R21 ;  /* 0x000000ffff157224 */ /* 0x000fc800078e0a15 */
[C---:B0-----:R-:W-:Y:S02]  /*125b0*/  IMAD R30, R59.reuse, R21, R19 ;  /* 0x000000153b1e7224 */ /* 0x041fe400078e0213 */
[----:B-1----:R-:W-:Y:S01]  /*125c0*/  IMAD R25, R59, R24, R23 ;  /* 0x000000183b197224 */ /* 0x002fe200078e0217 */
[----:B--2---:R-:W-:Y:S02]  /*125d0*/  IABS R22, R29 ;  /* 0x0000001d00167213 */ /* 0x004fe40000000000 */
[----:B------:R-:W2:Y:S04]  /*125e0*/  LDL R29, [R1+0x4c90] ;  /* 0x004c9000011d7983 */ /* 0x000ea80000100800 */
[----:B------:R-:W-:Y:S04]  /*125f0*/  STL [R1+0x290], R28 ;  /* 0x0002901c01007387 */ /* 0x000fe80000100800 */
[----:B------:R-:W-:Y:S01]  /*12600*/  STL [R1+0x298], R27 ;  /* 0x0002981b01007387 */ /* 0x000fe20000100800 */
[----:B----4-:R-:W-:-:S03]  /*12610*/  IABS R23, R32 ;  /* 0x0000002000177213 */ /* 0x010fc60000000000 */
[----:B------:R-:W4:Y:S01]  /*12620*/  LDL R32, [R1+0x4c94] ;  /* 0x004c940001207983 */ /* 0x000f220000100800 */
[----:B---3--:R-:W-:-:S03]  /*12630*/  IABS R21, R31 ;  /* 0x0000001f00157213 */ /* 0x008fc60000000000 */
[----:B------:R-:W3:Y:S01]  /*12640*/  LDL R31, [R1+0x4c98] ;  /* 0x004c9800011f7983 */ /* 0x000ee20000100800 */
[----:B-----5:R-:W-:-:S03]  /*12650*/  IABS R19, R33 ;  /* 0x0000002100137213 */ /* 0x020fc60000000000 */
[----:B------:R-:W5:Y:S01]  /*12660*/  LDL R33, [R1+0x4c9c] ;  /* 0x004c9c0001217983 */ /* 0x000f620000100800 */
        /* <DEDUP_REMOVED lines=8> */
[----:B------:R-:W-:Y:S02]  /*126f0*/  @!P2 IMAD.IADD R25, R25, 0x1, -R59 ;  /* 0x000000011919a824 */ /* 0x000fe400078e0a3b */
[----:B------:R-:W-:Y:S02]  /*12700*/  @!P1 IMAD.MOV R18, RZ, RZ, -R18 ;  /* 0x000000ffff129224 */ /* 0x000fe400078e0a12 */
[----:B------:R-:W-:Y:S01]  /*12710*/  @!P4 IMAD.MOV R20, RZ, RZ, -R20 ;  /* 0x000000ffff14c224 */ /* 0x000fe200078e0a14 */
[----:B------:R-:W-:-:S05]  /*12720*/  ISETP.GT.U32.AND P1, PT, R59, R25, PT ;  /* 0x000000193b00720c */ /* 0x000fca0003f24070 */
[----:B------:R-:W-:Y:S01]  /*12730*/  @!P3 IMAD.IADD R30, R30, 0x1, -R59 ;  /* 0x000000011e1eb824 */ /* 0x000fe200078e0a3b */
[----:B------:R-:W-:Y:S01]  /*12740*/  ISETP.GT.U32.AND P3, PT, R59, R38, PT ;  /* 0x000000263b00720c */ /* 0x000fe20003f64070 */
[----:B------:R-:W-:-:S03]  /*12750*/  IMAD.HI.U32 R24, R2, R22, RZ ;  /* 0x0000001602187227 */ /* 0x000fc600078e00ff */
[----:B------:R-:W-:Y:S01]  /*12760*/  ISETP.GT.U32.AND P4, PT, R59, R30, PT ;  /* 0x0000001e3b00720c */ /* 0x000fe20003f84070 */
[----:B------:R-:W-:Y:S01]  /*12770*/  IMAD.MOV R24, RZ, RZ, -R24 ;  /* 0x000000ffff187224 */ /* 0x000fe200078e0a18 */
[----:B------:R0:W-:Y:S01]  /*12780*/  STL [R1+0x2a0], R26 ;  /* 0x0002a01a01007387 */ /* 0x0001e20000100800 */
[----:B------:R-:W-:-:S03]  /*12790*/  @!P1 IMAD.IADD R25, R25, 0x1, -R59 ;  /* 0x0000000119199824 */ /* 0x000fc600078e0a3b */
[----:B------:R1:W-:Y:S03]  /*127a0*/  STL [R1+0x3ac], R20 ;  /* 0x0003ac1401007387 */ /* 0x0003e60000100800 */
[----:B------:R-:W-:Y:S02]  /*127b0*/  @!P3 IMAD.IADD R38, R38, 0x1, -R59 ;  /* 0x000000012626b824 */ /* 0x000fe400078e0a3b */
[----:B0-----:R-:W-:Y:S02]  /*127c0*/  IMAD R26, R59, R24, R22 ;  /* 0x000000183b1a7224 */ /* 0x001fe400078e0216 */
[C---:B------:R-:W-:Y:S01]  /*127d0*/  IMAD.HI.U32 R24, R2.reuse, R23, RZ ;  /* 0x0000001702187227 */ /* 0x040fe200078e00ff */
[----:B------:R2:W-:Y:S03]  /*127e0*/  STL [R1+0x3a8], R18 ;  /* 0x0003a81201007387 */ /* 0x0005e60000100800 */
[----:B------:R-:W-:-:S04]  /*127f0*/  IMAD.HI.U32 R22, R2, R21, RZ ;  /* 0x0000001502167227 */ /* 0x000fc800078e00ff */
[----:B-1----:R-:W-:-:S04]  /*12800*/  IMAD.HI.U32 R20, R2, R19, RZ ;  /* 0x0000001302147227 */ /* 0x002fc800078e00ff */
[----:B------:R-:W-:Y:S02]  /*12810*/  IMAD.MOV R24, RZ, RZ, -R24 ;  /* 0x000000ffff187224 */ /* 0x000fe400078e0a18 */
[----:B------:R-:W-:Y:S02]  /*12820*/  @!P4 IMAD.IADD R30, R30, 0x1, -R59 ;  /* 0x000000011e1ec824 */ /* 0x000fe400078e0a3b */
[----:B------:R-:W-:Y:S02]  /*12830*/  IMAD.MOV R22, RZ, RZ, -R22 ;  /* 0x000000ffff167224 */ /* 0x000fe400078e0a16 */
[----:B------:R-:W-:Y:S02]  /*12840*/  IMAD.MOV R20, RZ, RZ, -R20 ;  /* 0x000000ffff147224 */ /* 0x000fe400078e0a14 */
[C---:B------:R-:W-:Y:S02]  /*12850*/  IMAD R28, R59.reuse, R24, R23 ;  /* 0x000000183b1c7224 */ /* 0x040fe400078e0217 */
[----:B------:R-:W-:Y:S01]  /*12860*/  IMAD R27, R59, R22, R21 ;  /* 0x000000163b1b7224 */ /* 0x000fe200078e0215 */
[----:B--2---:R-:W-:-:S02]  /*12870*/  IABS R18, R29 ;  /* 0x0000001d00127213 */ /* 0x004fc40000000000 */
[----:B------:R-:W2:Y:S04]  /*12880*/  LDL R29, [R1+0x4ca0] ;  /* 0x004ca000011d7983 */ /* 0x000ea80000100800 */
[----:B------:R-:W-:Y:S04]  /*12890*/  STL [R1+0x28c], R38 ;  /* 0x00028c2601007387 */ /* 0x000fe80000100800 */
[----:B------:R0:W-:Y:S04]  /*128a0*/  STL [R1+0x278], R25 ;  /* 0x0002781901007387 */ /* 0x0001e80000100800 */
[----:B------:R-:W-:Y:S01]  /*128b0*/  STL [R1+0x280], R30 ;  /* 0x0002801e01007387 */ /* 0x000fe20000100800 */
[----:B0-----:R-:W-:Y:S01]  /*128c0*/  IMAD R25, R59, R20, R19 ;  /* 0x000000143b197224 */ /* 0x001fe200078e0213 */
[----:B----4-:R-:W-:-:S02]  /*128d0*/  IABS R23, R32 ;  /* 0x0000002000177213 */ /* 0x010fc40000000000 */
[----:B------:R-:W4:Y:S01]  /*128e0*/  LDL R32, [R1+0x4ca4] ;  /* 0x004ca40001207983 */ /* 0x000f220000100800 */
[----:B---3--:R-:W-:-:S03]  /*128f0*/  IABS R21, R31 ;  /* 0x0000001f00157213 */ /* 0x008fc60000000000 */
[----:B------:R-:W3:Y:S01]  /*12900*/  LDL R31, [R1+0x4da8] ;  /* 0x004da800011f7983 */ /* 0x000ee20000100800 */
[----:B-----5:R-:W-:-:S03]  /*12910*/  IABS R19, R33 ;  /* 0x0000002100137213 */ /* 0x020fc60000000000 */
[----:B------:R-:W5:Y:S01]  /*12920*/  LDL R33, [R1+0x4dac] ;  /* 0x004dac0001217983 */ /* 0x000f620000100800 */
[C---:B------:R-:W-:Y:S02]  /*12930*/  ISETP.GT.U32.AND P2, PT, R59.reuse, R26, PT ;  /* 0x0000001a3b00720c */ /* 0x040fe40003f44070 */
[C---:B------:R-:W-:Y:S02]  /*12940*/  ISETP.GT.U32.AND P3, PT, R59.reuse, R28, PT ;  /* 0x0000001c3b00720c */ /* 0x040fe40003f64070 */
[----:B------:R-:W-:-:S09]  /*12950*/  ISETP.GT.U32.AND P4, PT, R59, R27, PT ;  /* 0x0000001b3b00720c */ /* 0x000fd20003f84070 */
[----:B------:R-:W-:-:S05]  /*12960*/  @!P2 IMAD.IADD R26, R26, 0x1, -R59 ;  /* 0x000000011a1aa824 */ /* 0x000fca00078e0a3b */
[----:B------:R-:W-:Y:S01]  /*12970*/  ISETP.GT.U32.AND P2, PT, R59, R26, PT ;  /* 0x0000001a3b00720c */ /* 0x000fe20003f44070 */
[--C-:B------:R-:W-:Y:S02]  /*12980*/  @!P3 IMAD.IADD R28, R28, 0x1, -R59.reuse ;  /* 0x000000011c1cb824 */ /* 0x100fe400078e0a3b */
        /* <DEDUP_REMOVED lines=8> */
[--C-:B------:R-:W-:Y:S02]  /*12a10*/  @!P3 IMAD.IADD R28, R28, 0x1, -R59.reuse ;  /* 0x000000011c1cb824 */ /* 0x100fe400078e0a3b */
[----:B------:R-:W-:Y:S02]  /*12a20*/  @!P4 IMAD.IADD R27, R27, 0x1, -R59 ;  /* 0x000000011b1bc824 */ /* 0x000fe400078e0a3b */
[----:B0-----:R-:W-:Y:S02]  /*12a30*/  IMAD R26, R59, R20, R18 ;  /* 0x000000143b1a7224 */ /* 0x001fe400078e0212 */
[----:B------:R-:W-:Y:S01]  /*12a40*/  IMAD.HI.U32 R20, R2, R19, RZ ;  /* 0x0000001302147227 */ /* 0x000fe200078e00ff */
[----:B------:R0:W-:Y:S03]  /*12a50*/  STL [R1+0x224], R28 ;  /* 0x0002241c01007387 */ /* 0x0001e60000100800 */
[----:B------:R-:W-:-:S02]  /*12a60*/  IMAD.MOV R20, RZ, RZ, -R20 ;  /* 0x000000ffff147224 */ /* 0x000fc400078e0a14 */
[----:B------:R-:W-:Y:S01]  /*12a70*/  IMAD.MOV R22, RZ, RZ, -R22 ;  /* 0x000000ffff167224 */ /* 0x000fe200078e0a16 */
[----:B------:R1:W-:Y:S01]  /*12a80*/  STL [R1+0x228], R27 ;  /* 0x0002281b01007387 */ /* 0x0003e20000100800 */
[C---:B0-----:R-:W-:Y:S01]  /*12a90*/  IMAD R28, R59.reuse, R20, R19 ;  /* 0x000000143b1c7224 */ /* 0x041fe200078e0213 */
[----:B--2---:R-:W-:Y:S01]  /*12aa0*/  IABS R18, R29 ;  /* 0x0000001d00127213 */ /* 0x004fe20000000000 */
[----:B------:R-:W-:Y:S01]  /*12ab0*/  IMAD R29, R59, R22, R21 ;  /* 0x000000163b1d7224 */ /* 0x000fe200078e0215 */
[----:B----4-:R-:W-:Y:S02]  /*12ac0*/  IABS R19, R32 ;  /* 0x0000002000137213 */ /* 0x010fe40000000000 */
[----:B------:R-:W2:Y:S01]  /*12ad0*/  LDL R32, [R1+0x4db4] ;  /* 0x004db40001207983 */ /* 0x000ea20000100800 */
[----:B---3--:R-:W-:-:S03]  /*12ae0*/  IABS R20, R31 ;  /* 0x0000001f00147213 */ /* 0x008fc60000000000 */
[----:B------:R-:W3:Y:S01]  /*12af0*/  LDL R31, [R1+0x4db8] ;  /* 0x004db800011f7983 */ /* 0x000ee20000100800 */
[----:B-----5:R-:W-:-:S03]  /*12b00*/  IABS R21, R33 ;  /* 0x0000002100157213 */ /* 0x020fc60000000000 */
[----:B------:R-:W4:Y:S01]  /*12b10*/  LDL R33, [R1+0x4dbc] ;  /* 0x004dbc0001217983 */ /* 0x000f220000100800 */
[----:B------:R-:W-:Y:S01]  /*12b20*/  ISETP.GT.U32.AND P2, PT, R59, R25, PT ;  /* 0x000000193b00720c */ /* 0x000fe20003f44070 */
[----:B------:R-:W-:-:S04]  /*12b30*/  IMAD.HI.U32 R24, R2, R23, RZ ;  /* 0x0000001702187227 */ /* 0x000fc800078e00ff */
[----:B------:R-:W-:-:S04]  /*12b40*/  IMAD.MOV R24, RZ, RZ, -R24 ;  /* 0x000000ffff187224 */ /* 0x000fc800078e0a18 */
[C---:B------:R-:W-:Y:S01]  /*12b50*/  IMAD R30, R59.reuse, R24, R23 ;  /* 0x000000183b1e7224 */ /* 0x040fe200078e0217 */
[----:B------:R-:W-:-:S03]  /*12b60*/  ISETP.GT.U32.AND P3, PT, R59, R26, PT ;  /* 0x0000001a3b00720c */ /* 0x000fc60003f64070 */
[----:B------:R-:W-:Y:S01]  /*12b70*/  @!P2 IMAD.IADD R25, R25, 0x1, -R59 ;  /* 0x000000011919a824 */ /* 0x000fe200078e0a3b */
[----:B------:R-:W-:-:S04]  /*12b80*/  ISETP.GT.U32.AND P4, PT, R59, R30, PT ;  /* 0x0000001e3b00720c */ /* 0x000fc80003f84070 */
[----:B------:R-:W-:-:S05]  /*12b90*/  ISETP.GT.U32.AND P2, PT, R59, R25, PT ;  /* 0x000000193b00720c */ /* 0x000fca0003f44070 */
[----:B------:R-:W-:-:S04]  /*12ba0*/  @!P3 IMAD.IADD R26, R26, 0x1, -R59 ;  /* 0x000000011a1ab824 */ /* 0x000fc800078e0a3b */
[----:B------:R-:W-:Y:S01]  /*12bb0*/  @!P4 IMAD.IADD R30, R30, 0x1, -R59 ;  /* 0x000000011e1ec824 */ /* 0x000fe200078e0a3b */
[----:B------:R-:W-:-:S03]  /*12bc0*/  ISETP.GT.U32.AND P3, PT, R59, R26, PT ;  /* 0x0000001a3b00720c */ /* 0x000fc60003f64070 */
[----:B------:R-:W-:Y:S01]  /*12bd0*/  @!P2 IMAD.IADD R25, R25, 0x1, -R59 ;  /* 0x000000011919a824 */ /* 0x000fe200078e0a3b */
[C---:B------:R-:W-:Y:S02]  /*12be0*/  ISETP.GT.U32.AND P2, PT, R59.reuse, R29, PT ;  /* 0x0000001d3b00720c */ /* 0x040fe40003f44070 */
[----:B------:R-:W-:Y:S01]  /*12bf0*/  ISETP.GT.U32.AND P4, PT, R59, R30, PT ;  /* 0x0000001e3b00720c */ /* 0x000fe20003f84070 */
[----:B------:R-:W-:-:S04]  /*12c00*/  IMAD.HI.U32 R22, R2, R18, RZ ;  /* 0x0000001202167227 */ /* 0x000fc800078e00ff */
[----:B------:R-:W-:-:S04]  /*12c10*/  IMAD.HI.U32 R23, R2, R19, RZ ;  /* 0x0000001302177227 */ /* 0x000fc800078e00ff */
[--C-:B------:R-:W-:Y:S02]  /*12c20*/  @!P3 IMAD.IADD R26, R26, 0x1, -R59.reuse ;  /* 0x000000011a1ab824 */ /* 0x100fe400078e0a3b */
[--C-:B------:R-:W-:Y:S02]  /*12c30*/  @!P2 IMAD.IADD R29, R29, 0x1, -R59.reuse ;  /* 0x000000011d1da824 */ /* 0x100fe400078e0a3b */
[----:B------:R-:W-:Y:S02]  /*12c40*/  @!P4 IMAD.IADD R30, R30, 0x1, -R59 ;  /* 0x000000011e1ec824 */ /* 0x000fe400078e0a3b */
[----:B------:R-:W-:Y:S02]  /*12c50*/  IMAD.MOV R22, RZ, RZ, -R22 ;  /* 0x000000ffff167224 */ /* 0x000fe400078e0a16 */
[----:B------:R-:W-:Y:S01]  /*12c60*/  IMAD.MOV R23, RZ, RZ, -R23 ;  /* 0x000000ffff177224 */ /* 0x000fe200078e0a17 */
[----:B------:R-:W-:Y:S01]  /*12c70*/  STL [R1+0x248], R25 ;  /* 0x0002481901007387 */ /* 0x000fe20000100800 */
[C---:B------:R-:W-:Y:S01]  /*12c80*/  ISETP.GT.U32.AND P2, PT, R59.reuse, R29, PT ;  /* 0x0000001d3b00720c */ /* 0x040fe20003f44070 */
[----:B------:R-:W-:Y:S01]  /*12c90*/  IMAD.HI.U32 R24, R2, R20, RZ ;  /* 0x0000001402187227 */ /* 0x000fe200078e00ff */
[----:B------:R-:W-:Y:S01]  /*12ca0*/  ISETP.GE.AND P1, PT, R36, RZ, PT ;  /* 0x000000ff2400720c */ /* 0x000fe20003f26270 */
[----:B------:R-:W-:Y:S01]  /*12cb0*/  STL [R1+0x230], R26 ;  /* 0x0002301a01007387 */ /* 0x000fe20000100800 */
[C---:B------:R-:W-:Y:S01]  /*12cc0*/  ISETP.GT.U32.AND P3, PT, R59.reuse, R28, PT ;  /* 0x0000001c3b00720c */ /* 0x040fe20003f64070 */
[----:B-1----:R-:W-:-:S02]  /*12cd0*/  IMAD R27, R59, R22, R18 ;  /* 0x000000163b1b7224 */ /* 0x002fc400078e0212 */
[C---:B------:R-:W-:Y:S01]  /*12ce0*/  IMAD R23, R59.reuse, R23, R19 ;  /* 0x000000173b177224 */ /* 0x040fe200078e0213 */
[----:B------:R-:W-:Y:S01]  /*12cf0*/  STL [R1+0x1f8], R30 ;  /* 0x0001f81e01007387 */ /* 0x000fe20000100800 */
[----:B------:R-:W-:Y:S01]  /*12d00*/  IMAD.MOV R24, RZ, RZ, -R24 ;  /* 0x000000ffff187224 */ /* 0x000fe200078e0a18 */
[----:B------:R-:W-:-:S03]  /*12d10*/  ISETP.GT.U32.AND P4, PT, R59, R27, PT ;  /* 0x0000001b3b00720c */ /* 0x000fc60003f84070 */
[----:B------:R-:W-:Y:S02]  /*12d20*/  IMAD R24, R59, R24, R20 ;  /* 0x000000183b187224 */ /* 0x000fe400078e0214 */
[--C-:B------:R-:W-:Y:S01]  /*12d30*/  @!P2 IMAD.IADD R29, R29, 0x1, -R59.reuse ;  /* 0x000000011d1da824 */ /* 0x100fe200078e0a3b */
[C---:B------:R-:W-:Y:S01]  /*12d40*/  ISETP.GT.U32.AND P2, PT, R59.reuse, R23, PT ;  /* 0x000000173b00720c */ /* 0x040fe20003f44070 */
[----:B------:R-:W-:Y:S01]  /*12d50*/  @!P3 IMAD.IADD R28, R28, 0x1, -R59 ;  /* 0x000000011c1cb824 */ /* 0x000fe200078e0a3b */
[----:B------:R-:W-:-:S05]  /*12d60*/  ISETP.GT.U32.AND P3, PT, R59, R24, PT ;  /* 0x000000183b00720c */ /* 0x000fca0003f64070 */
[----:B------:R-:W-:Y:S01]  /*12d70*/  @!P4 IMAD.IADD R27, R27, 0x1, -R59 ;  /* 0x000000011b1bc824 */ /* 0x000fe200078e0a3b */
[----:B------:R-:W-:-:S05]  /*12d80*/  ISETP.GT.U32.AND P4, PT, R59, R28, PT ;  /* 0x0000001c3b00720c */ /* 0x000fca0003f84070 */
[--C-:B------:R-:W-:Y:S02]  /*12d90*/  @!P2 IMAD.IADD R23, R23, 0x1, -R59.reuse ;  /* 0x000000011717a824 */ /* 0x100fe400078e0a3b */
[----:B------:R-:W-:Y:S01]  /*12da0*/  @!P3 IMAD.IADD R24, R24, 0x1, -R59 ;  /* 0x000000011818b824 */ /* 0x000fe200078e0a3b */
[C---:B------:R-:W-:Y:S01]  /*12db0*/  ISETP.GT.U32.AND P2, PT, R59.reuse, R27, PT ;  /* 0x0000001b3b00720c */ /* 0x040fe20003f44070 */
[----:B------:R-:W-:Y:S01]  /*12dc0*/  @!P0 IMAD.MOV R17, RZ, RZ, -R17 ;  /* 0x000000ffff118224 */ /* 0x000fe200078e0a11 */
[C---:B------:R-:W-:Y:S02]  /*12dd0*/  ISETP.GT.U32.AND P3, PT, R59.reuse, R23, PT ;  /* 0x000000173b00720c */ /* 0x040fe40003f64070 */
[----:B------:R-:W-:Y:S01]  /*12de0*/  ISETP.GT.U32.AND P0, PT, R59, R24, PT ;  /* 0x000000183b00720c */ /* 0x000fe20003f04070 */
[----:B------:R-:W-:-:S08]  /*12df0*/  @!P4 IMAD.IADD R28, R28, 0x1, -R59 ;  /* 0x000000011c1cc824 */ /* 0x000fd000078e0a3b */
[--C-:B------:R-:W-:Y:S02]  /*12e00*/  @!P2 IMAD.IADD R27, R27, 0x1, -R59.reuse ;  /* 0x000000011b1ba824 */ /* 0x100fe400078e0a3b */
[--C-:B------:R-:W-:Y:S02]  /*12e10*/  @!P3 IMAD.IADD R23, R23, 0x1, -R59.reuse ;  /* 0x000000011717b824 */ /* 0x100fe400078e0a3b */
[----:B------:R-:W-:Y:S01]  /*12e20*/  @!P0 IMAD.IADD R24, R24, 0x1, -R59 ;  /* 0x0000000118188824 */ /* 0x000fe200078e0a3b */
[----:B--2---:R-:W-:Y:S02]  /*12e30*/  IABS R36, R32 ;  /* 0x0000002000247213 */ /* 0x004fe40000000000 */
[----:B------:R-:W2:Y:S01]  /*12e40*/  LDL R32, [R1+0x4dc0] ;  /* 0x004dc00001207983 */ /* 0x000ea20000100800 */
[----:B---3--:R-:W-:-:S03]  /*12e50*/  IABS R19, R31 ;  /* 0x0000001f00137213 */ /* 0x008fc60000000000 */
[----:B------:R-:W3:Y:S01]  /*12e60*/  LDL R31, [R1+0x4dc4] ;  /* 0x004dc400011f7983 */ /* 0x000ee20000100800 */
[----:B----4-:R-:W-:-:S03]  /*12e70*/  IABS R18, R33 ;  /* 0x0000002100127213 */ /* 0x010fc60000000000 */
[----:B------:R-:W4:Y:S04]  /*12e80*/  LDL R33, [R1+0x4dc8] ;  /* 0x004dc80001217983 */ /* 0x000f280000100800 */
[----:B------:R0:W-:Y:S04]  /*12e90*/  STL [R1+0x200], R29 ;  /* 0x0002001d01007387 */ /* 0x0001e80000100800 */
[----:B------:R1:W-:Y:S04]  /*12ea0*/  STL [R1+0x3a4], R17 ;  /* 0x0003a41101007387 */ /* 0x0003e80000100800 */
[----:B------:R-:W-:Y:S04]  /*12eb0*/  STL [R1+0x218], R28 ;  /* 0x0002181c01007387 */ /* 0x000fe80000100800 */
[----:B------:R-:W-:Y:S04]  /*12ec0*/  STL [R1+0x1fc], R27 ;  /* 0x0001fc1b01007387 */ /* 0x000fe80000100800 */
[----:B------:R-:W-:Y:S04]  /*12ed0*/  STL [R1+0x1e0], R23 ;  /* 0x0001e01701007387 */ /* 0x000fe80000100800 */
[----:B------:R5:W-:Y:S04]  /*12ee0*/  STL [R1+0x1d8], R24 ;  /* 0x0001d81801007387 */ /* 0x000be80000100800 */
[----:B0-----:R-:W4:Y:S01]  /*12ef0*/  LDL R29, [R1+0x4dcc] ;  /* 0x004dcc00011d7983 */ /* 0x001f220000100800 */
[----:B------:R-:W-:Y:S01]  /*12f00*/  IMAD.HI.U32 R25, R2, R21, RZ ;  /* 0x0000001502197227 */ /* 0x000fe200078e00ff */
[----:B------:R-:W-:-:S03]  /*12f10*/  IABS R37, R37 ;  /* 0x0000002500257213 */ /* 0x000fc60000000000 */
[----:B------:R-:W-:Y:S02]  /*12f20*/  IMAD.MOV R25, RZ, RZ, -R25 ;  /* 0x000000ffff197224 */ /* 0x000fe400078e0a19 */
[----:B------:R-:W-:-:S04]  /*12f30*/  IMAD.HI.U32 R20, R2, R19, RZ ;  /* 0x0000001302147227 */ /* 0x000fc800078e00ff */
[----:B-1----:R-:W-:-:S04]  /*12f40*/  IMAD.HI.U32 R17, R2, R18, RZ ;  /* 0x0000001202117227 */ /* 0x002fc800078e00ff */
[C---:B------:R-:W-:Y:S02]  /*12f50*/  IMAD R26, R59.reuse, R25, R21 ;  /* 0x000000193b1a7224 */ /* 0x040fe400078e0215 */
[----:B------:R-:W-:Y:S02]  /*12f60*/  IMAD.MOV R20, RZ, RZ, -R20 ;  /* 0x000000ffff147224 */ /* 0x000fe400078e0a14 */
[----:B------:R-:W-:Y:S01]  /*12f70*/  IMAD.MOV R17, RZ, RZ, -R17 ;  /* 0x000000ffff117224 */ /* 0x000fe200078e0a11 */
[----:B------:R-:W-:Y:S01]  /*12f80*/  ISETP.GT.U32.AND P4, PT, R59, R26, PT ;  /* 0x0000001a3b00720c */ /* 0x000fe20003f84070 */
[----:B------:R-:W-:-:S04]  /*12f90*/  IMAD.HI.U32 R22, R2, R37, RZ ;  /* 0x0000002502167227 */ /* 0x000fc800078e00ff */
[----:B------:R-:W-:-:S04]  /*12fa0*/  IMAD.HI.U32 R21, R2, R36, RZ ;  /* 0x0000002402157227 */ /* 0x000fc800078e00ff */
[C---:B------:R-:W-:Y:S02]  /*12fb0*/  IMAD R25, R59.reuse, R20, R19 ;  /* 0x000000143b197224 */ /* 0x040fe400078e0213 */
[C---:B-----5:R-:W-:Y:S02]  /*12fc0*/  IMAD R24, R59.reuse, R17, R18 ;  /* 0x000000113b187224 */ /* 0x060fe400078e0212 */
[----:B------:R-:W-:Y:S02]  /*12fd0*/  IMAD.MOV R22, RZ, RZ, -R22 ;  /* 0x000000ffff167224 */ /* 0x000fe400078e0a16 */
[----:B------:R-:W-:Y:S02]  /*12fe0*/  IMAD.MOV R21, RZ, RZ, -R21 ;  /* 0x000000ffff157224 */ /* 0x000fe400078e0a15 */
[C---:B------:R-:W-:Y:S02]  /*12ff0*/  IMAD R37, R59.reuse, R22, R37 ;  /* 0x000000163b257224 */ /* 0x040fe400078e0225 */
[----:B------:R-:W-:-:S02]  /*13000*/  IMAD R36, R59, R21, R36 ;  /* 0x000000153b247224 */ /* 0x000fc400078e0224 */
[----:B------:R-:W-:Y:S01]  /*13010*/  @!P4 IMAD.IADD R26, R26, 0x1, -R59 ;  /* 0x000000011a1ac824 */ /* 0x000fe200078e0a3b */
[C---:B------:R-:W-:Y:S02]  /*13020*/  ISETP.GT.U32.AND P2, PT, R59.reuse, R37, PT ;  /* 0x000000253b00720c */ /* 0x040fe40003f44070 */
[C---:B------:R-:W-:Y:S02]  /*13030*/  ISETP.GT.U32.AND P3, PT, R59.reuse, R36, PT ;  /* 0x000000243b00720c */ /* 0x040fe40003f64070 */
[----:B------:R-:W-:Y:S02]  /*13040*/  ISETP.GT.U32.AND P4, PT, R59, R25, PT ;  /* 0x000000193b00720c */ /* 0x000fe40003f84070 */
[----:B------:R-:W-:-:S07]  /*13050*/  ISETP.GE.AND P5, PT, R34, RZ, PT ;  /* 0x000000ff2200720c */ /* 0x000fce0003fa6270 */
[--C-:B------:R-:W-:Y:S02]  /*13060*/  @!P2 IMAD.IADD R37, R37, 0x1, -R59.reuse ;  /* 0x000000012525a824 */ /* 0x100fe400078e0a3b */
[--C-:B------:R-:W-:Y:S02]  /*13070*/  @!P3 IMAD.IADD R36, R36, 0x1, -R59.reuse ;  /* 0x000000012424b824 */ /* 0x100fe400078e0a3b */
[----:B------:R-:W-:Y:S01]  /*13080*/  @!P4 IMAD.IADD R25, R25, 0x1, -R59 ;  /* 0x000000011919c824 */ /* 0x000fe200078e0a3b */
[C---:B------:R-:W-:Y:S01]  /*13090*/  ISETP.GT.U32.AND P2, PT, R59.reuse, R26, PT ;  /* 0x0000001a3b00720c */ /* 0x040fe20003f44070 */
[----:B------:R-:W-:Y:S01]  /*130a0*/  @!P5 IMAD.MOV R16, RZ, RZ, -R16 ;  /* 0x000000ffff10d224 */ /* 0x000fe200078e0a10 */
[C---:B------:R-:W-:Y:S02]  /*130b0*/  ISETP.GT.U32.AND P3, PT, R59.reuse, R37, PT ;  /* 0x000000253b00720c */ /* 0x040fe40003f64070 */
[C---:B------:R-:W-:Y:S02]  /*130c0*/  ISETP.GT.U32.AND P5, PT, R59.reuse, R36, PT ;  /* 0x000000243b00720c */ /* 0x040fe40003fa4070 */
[----:B------:R-:W-:-:S07]  /*130d0*/  ISETP.GT.U32.AND P4, PT, R59, R25, PT ;  /* 0x000000193b00720c */ /* 0x000fce0003f84070 */
[--C-:B------:R-:W-:Y:S02]  /*130e0*/  @!P2 IMAD.IADD R26, R26, 0x1, -R59.reuse ;  /* 0x000000011a1aa824 */ /* 0x100fe400078e0a3b */
[--C-:B------:R-:W-:Y:S02]  /*130f0*/  @!P3 IMAD.IADD R37, R37, 0x1, -R59.reuse ;  /* 0x000000012525b824 */ /* 0x100fe400078e0a3b */
[--C-:B------:R-:W-:Y:S02]  /*13100*/  @!P5 IMAD.IADD R36, R36, 0x1, -R59.reuse ;  /* 0x000000012424d824 */ /* 0x100fe400078e0a3b */
[----:B------:R-:W-:Y:S01]  /*13110*/  @!P4 IMAD.IADD R25, R25, 0x1, -R59 ;  /* 0x000000011919c824 */ /* 0x000fe200078e0a3b */
[----:B------:R-:W-:Y:S02]  /*13120*/  ISETP.GE.AND P6, PT, R35, RZ, PT ;  /* 0x000000ff2300720c */ /* 0x000fe40003fc6270 */
[----:B--2---:R-:W-:Y:S02]  /*13130*/  IABS R19, R32 ;  /* 0x0000002000137213 */ /* 0x004fe40000000000 */
[----:B------:R-:W2:Y:S01]  /*13140*/  LDL R32, [R1+0x4dd0] ;  /* 0x004dd00001207983 */ /* 0x000ea20000100800 */
[----:B---3--:R-:W-:-:S03]  /*13150*/  IABS R18, R31 ;  /* 0x0000001f00127213 */ /* 0x008fc60000000000 */
[----:B------:R-:W3:Y:S01]  /*13160*/  LDL R31, [R1+0x4dd4] ;  /* 0x004dd400011f7983 */ /* 0x000ee20000100800 */
[----:B----4-:R-:W-:-:S03]  /*13170*/  IABS R17, R33 ;  /* 0x0000002100117213 */ /* 0x010fc60000000000 */
[----:B------:R-:W4:Y:S04]  /*13180*/  LDL R33, [R1+0x4dd8] ;  /* 0x004dd80001217983 */ /* 0x000f280000100800 */
[----:B------:R0:W-:Y:S04]  /*13190*/  STL [R1+0x3a0], R16 ;  /* 0x0003a01001007387 */ /* 0x0001e80000100800 */
[----:B------:R-:W-:Y:S04]  /*131a0*/  STL [R1+0x1d0], R26 ;  /* 0x0001d01a01007387 */ /* 0x000fe80000100800 */
[----:B------:R-:W-:Y:S04]  /*131b0*/  STL [R1+0x55d0], R37 ;  /* 0x0055d02501007387 */ /* 0x000fe80000100800 */
[----:B------:R-:W-:Y:S04]  /*131c0*/  STL [R1+0x55d4], R36 ;  /* 0x0055d42401007387 */ /* 0x000fe80000100800 */
[----:B------:R-:W-:Y:S01]  /*131d0*/  STL [R1+0x160], R25 ;  /* 0x0001601901007387 */ /* 0x000fe20000100800 */
[----:B------:R-:W-:-:S03]  /*131e0*/  IABS R35, R29 ;  /* 0x0000001d00237213 */ /* 0x000fc60000000000 */
[----:B------:R-:W5:Y:S01]  /*131f0*/  LDL R29, [R1+0x4de8] ;  /* 0x004de800011d7983 */ /* 0x000f620000100800 */
[----:B------:R-:W-:-:S04]  /*13200*/  IMAD.HI.U32 R21, R2, R19, RZ ;  /* 0x0000001302157227 */ /* 0x000fc800078e00ff */
[----:B------:R-:W-:Y:S01]  /*13210*/  IMAD.MOV R21, RZ, RZ, -R21 ;  /* 0x000000ffff157224 */ /* 0x000fe200078e0a15 */
[----:B------:R-:W-:Y:S01]  /*13220*/  ISETP.GT.U32.AND P2, PT, R59, R24, PT ;  /* 0x000000183b00720c */ /* 0x000fe20003f44070 */
[----:B------:R-:W-:-:S04]  /*13230*/  IMAD.HI.U32 R20, R2, R18, RZ ;  /* 0x0000001202147227 */ /* 0x000fc800078e00ff */
[----:B------:R-:W-:Y:S02]  /*13240*/  IMAD R23, R59, R21, R19 ;  /* 0x000000153b177224 */ /* 0x000fe400078e0213 */
[----:B------:R-:W-:-:S03]  /*13250*/  IMAD.MOV R20, RZ, RZ, -R20 ;  /* 0x000000ffff147224 */ /* 0x000fc600078e0a14 */
[C---:B------:R-:W-:Y:S01]  /*13260*/  ISETP.GT.U32.AND P5, PT, R59.reuse, R23, PT ;  /* 0x000000173b00720c */ /* 0x040fe20003fa4070 */
[----:B------:R-:W-:Y:S02]  /*13270*/  IMAD R22, R59, R20, R18 ;  /* 0x000000143b167224 */ /* 0x000fe400078e0212 */
[----:B------:R-:W-:-:S03]  /*13280*/  @!P2 IMAD.IADD R24, R24, 0x1, -R59 ;  /* 0x000000011818a824 */ /* 0x000fc600078e0a3b */
[----:B------:R-:W-:Y:S01]  /*13290*/  ISETP.GT.U32.AND P2, PT, R59, R22, PT ;  /* 0x000000163b00720c */ /* 0x000fe20003f44070 */
[----:B0-----:R-:W-:-:S06]  /*132a0*/  IMAD.HI.U32 R16, R2, R17, RZ ;  /* 0x0000001102107227 */ /* 0x001fcc00078e00ff */
[----:B------:R-:W-:Y:S01]  /*132b0*/  @!P5 IMAD.IADD R23, R23, 0x1, -R59 ;  /* 0x000000011717d824 */ /* 0x000fe200078e0a3b */
[C---:B------:R-:W-:Y:S01]  /*132c0*/  ISETP.GT.U32.AND P5, PT, R59.reuse, R24, PT ;  /* 0x000000183b00720c */ /* 0x040fe20003fa4070 */
[----:B------:R-:W-:Y:S02]  /*132d0*/  IMAD.MOV R16, RZ, RZ, -R16 ;  /* 0x000000ffff107224 */ /* 0x000fe400078e0a10 */
[----:B------:R-:W-:Y:S02]  /*132e0*/  IMAD.MOV.U32 R18, RZ, RZ, R15 ;  /* 0x000000ffff127224 */ /* 0x000fe400078e000f */
[----:B------:R-:W-:Y:S02]  /*132f0*/  @!P2 IMAD.IADD R22, R22, 0x1, -R59 ;  /* 0x000000011616a824 */ /* 0x000fe400078e0a3b */
[C---:B------:R-:W-:Y:S02]  /*13300*/  IMAD R21, R59.reuse, R16, R17 ;  /* 0x000000103b157224 */ /* 0x040fe400078e0211 */
[----:B------:R-:W-:Y:S01]  /*13310*/  @!P6 IMAD.MOV R18, RZ, RZ, -R18 ;  /* 0x000000ffff12e224 */ /* 0x000fe200078e0a12 */
[C---:B------:R-:W-:Y:S01]  /*13320*/  ISETP.GT.U32.AND P6, PT, R59.reuse, R23, PT ;  /* 0x000000173b00720c */ /* 0x040fe20003fc4070 */
[----:B------:R-:W-:Y:S01]  /*13330*/  IMAD.HI.U32 R20, R2, R35, RZ ;  /* 0x0000002302147227 */ /* 0x000fe200078e00ff */
[----:B------:R-:W-:-:S03]  /*13340*/  ISETP.GT.U32.AND P2, PT, R59, R22, PT ;  /* 0x000000163b00720c */ /* 0x000fc60003f44070 */
[----:B------:R-:W-:Y:S01]  /*13350*/  @!P5 IMAD.IADD R24, R24, 0x1, -R59 ;  /* 0x000000011818d824 */ /* 0x000fe200078e0a3b */
[----:B------:R-:W-:Y:S01]  /*13360*/  ISETP.GT.U32.AND P5, PT, R59, R21, PT ;  /* 0x000000153b00720c */ /* 0x000fe20003fa4070 */
[----:B------:R-:W-:-:S04]  /*13370*/  IMAD.MOV R20, RZ, RZ, -R20 ;  /* 0x000000ffff147224 */ /* 0x000fc800078e0a14 */
[----:B------:R-:W-:Y:S02]  /*13380*/  IMAD R35, R59, R20, R35 ;  /* 0x000000143b237224 */ /* 0x000fe400078e0223 */
[--C-:B------:R-:W-:Y:S02]  /*13390*/  @!P6 IMAD.IADD R23, R23, 0x1, -R59.reuse ;  /* 0x000000011717e824 */ /* 0x100fe400078e0a3b */
[----:B------:R-:W-:Y:S01]  /*133a0*/  @!P2 IMAD.IADD R22, R22, 0x1, -R59 ;  /* 0x000000011616a824 */ /* 0x000fe200078e0a3b */
[----:B------:R-:W-:-:S03]  /*133b0*/  ISETP.GT.U32.AND P6, PT, R59, R35, PT ;  /* 0x000000233b00720c */ /* 0x000fc60003fc4070 */
[----:B------:R-:W-:Y:S02]  /*133c0*/  @!P5 IMAD.IADD R21, R21, 0x1, -R59 ;  /* 0x000000011515d824 */ /* 0x000fe400078e0a3b */
[----:B------:R-:W-:-:S08]  /*133d0*/  @!P1 IMAD.MOV R14, RZ, RZ, -R14 ;  /* 0x000000ffff0e9224 */ /* 0x000fd000078e0a0e */
[----:B------:R-:W-:Y:S01]  /*133e0*/  @!P6 IMAD.IADD R35, R35, 0x1, -R59 ;  /* 0x000000012323e824 */ /* 0x000fe200078e0a3b */
[----:B------:R-:W-:-:S13]  /*133f0*/  ISETP.GT.U32.AND P6, PT, R59, R21, PT ;  /* 0x000000153b00720c */ /* 0x000fda0003fc4070 */
[----:B------:R-:W-:Y:S01]  /*13400*/  @!P6 IMAD.IADD R21, R21, 0x1, -R59 ;  /* 0x000000011515e824 */ /* 0x000fe200078e0a3b */
[----:B--2---:R-:W-:Y:S02]  /*13410*/  IABS R34, R32 ;  /* 0x0000002000227213 */ /* 0x004fe40000000000 */
[----:B------:R-:W2:Y:S03]  /*13420*/  LDL R32, [R1+0x4de0] ;  /* 0x004de00001207983 */ /* 0x000ea60000100800 */
[----:B------:R-:W-:Y:S01]  /*13430*/  IMAD.HI.U32 R19, R2, R34, RZ ;  /* 0x0000002202137227 */ /* 0x000fe200078e00ff */
[----:B---3--:R-:W-:Y:S02]  /*13440*/  IABS R16, R31 ;  /* 0x0000001f00107213 */ /* 0x008fe40000000000 */
[----:B------:R-:W3:Y:S01]  /*13450*/  LDL R31, [R1+0x4de4] ;  /* 0x004de400011f7983 */ /* 0x000ee20000100800 */
[----:B----4-:R-:W-:-:S03]  /*13460*/  IABS R17, R33 ;  /* 0x0000002100117213 */ /* 0x010fc60000000000 */
[----:B------:R-:W4:Y:S04]  /*13470*/  LDL R33, [R1+0x4ddc] ;  /* 0x004ddc0001217983 */ /* 0x000f280000100800 */
[----:B------:R0:W-:Y:S01]  /*13480*/  STL [R1+0x39c], R18 ;  /* 0x00039c1201007387 */ /* 0x0001e20000100800 */
[----:B------:R-:W-:Y:S02]  /*13490*/  IMAD.MOV R19, RZ, RZ, -R19 ;  /* 0x000000ffff137224 */ /* 0x000fe400078e0a13 */
[----:B0-----:R-:W-:-:S04]  /*134a0*/  IMAD.HI.U32 R18, R2, R16, RZ ;  /* 0x0000001002127227 */ /* 0x001fc800078e00ff */
[----:B------:R-:W-:Y:S02]  /*134b0*/  IMAD.MOV R18, RZ, RZ, -R18 ;  /* 0x000000ffff127224 */ /* 0x000fe400078e0a12 */
[C---:B------:R-:W-:Y:S02]  /*134c0*/  IMAD R34, R59.reuse, R19, R34 ;  /* 0x000000133b227224 */ /* 0x040fe400078e0222 */
[----:B------:R-:W-:-:S03]  /*134d0*/  IMAD R19, R59, R18, R16 ;  /* 0x000000123b137224 */ /* 0x000fc600078e0210 */
[C---:B------:R-:W-:Y:S02]  /*134e0*/  ISETP.GT.U32.AND P2, PT, R59.reuse, R34, PT ;  /* 0x000000223b00720c */ /* 0x040fe40003f44070 */
[----:B------:R-:W-:Y:S01]  /*134f0*/  ISETP.GT.U32.AND P5, PT, R59, R19, PT ;  /* 0x000000133b00720c */ /* 0x000fe20003fa4070 */
[----:B------:R-:W-:Y:S01]  /*13500*/  STL [R1+0x198], R24 ;  /* 0x0001981801007387 */ /* 0x000fe20000100800 */
[----:B------:R-:W-:-:S03]  /*13510*/  IMAD.MOV.U32 R15, RZ, RZ, R17 ;  /* 0x000000ffff0f7224 */ /* 0x000fc600078e0011 */
[----:B------:R-:W-:Y:S06]  /*13520*/  STL [R1+0x16c], R23 ;  /* 0x00016c1701007387 */ /* 0x000fec0000100800 */
[--C-:B------:R-:W-:Y:S02]  /*13530*/  @!P2 IMAD.IADD R34, R34, 0x1, -R59.reuse ;  /* 0x000000012222a824 */ /* 0x100fe400078e0a3b */
[----:B------:R-:W-:Y:S01]  /*13540*/  @!P5 IMAD.IADD R19, R19, 0x1, -R59 ;  /* 0x000000011313d824 */ /* 0x000fe200078e0a3b */
[----:B------:R-:W-:Y:S01]  /*13550*/  STL [R1+0x170], R22 ;  /* 0x0001701601007387 */ /* 0x000fe20000100800 */
[----:B------:R-:W-:-:S02]  /*13560*/  ISETP.GT.U32.AND P2, PT, R59, R35, PT ;  /* 0x000000233b00720c */ /* 0x000fc40003f44070 */
[C---:B------:R-:W-:Y:S01]  /*13570*/  ISETP.GT.U32.AND P1, PT, R59.reuse, R34, PT ;  /* 0x000000223b00720c */ /* 0x040fe20003f24070 */
[----:B------:R-:W3:Y:S01]  /*13580*/  LDL R28, [R1+0x4df4] ;  /* 0x004df400011c7983 */ /* 0x000ee20000100800 */
[----:B------:R-:W-:Y:S01]  /*13590*/  ISETP.GT.U32.AND P5, PT, R59, R19, PT ;  /* 0x000000133b00720c */ /* 0x000fe20003fa4070 */
[----:B------:R-:W-:Y:S02]  /*135a0*/  IMAD.HI.U32 R17, R2, R15, RZ ;  /* 0x0000000f02117227 */ /* 0x000fe400078e00ff */
[----:B------:R-:W3:Y:S02]  /*135b0*/  LDL R30, [R1+0x4dec] ;  /* 0x004dec00011e7983 */ /* 0x000ee40000100800 */
[----:B------:R-:W-:Y:S02]  /*135c0*/  IMAD.MOV R17, RZ, RZ, -R17 ;  /* 0x000000ffff117224 */ /* 0x000fe400078e0a11 */
[----:B------:R-:W3:Y:S02]  /*135d0*/  LDL R27, [R1+0x4df8] ;  /* 0x004df800011b7983 */ /* 0x000ee40000100800 */
[----:B------:R-:W-:-:S02]  /*135e0*/  @!P2 IMAD.IADD R35, R35, 0x1, -R59 ;  /* 0x000000012323a824 */ /* 0x000fc400078e0a3b */
[----:B------:R-:W-:Y:S01]  /*135f0*/  IMAD R18, R59, R17, R15 ;  /* 0x000000113b127224 */ /* 0x000fe200078e020f */
[----:B-----5:R-:W-:Y:S01]  /*13600*/  IABS R15, R29 ;  /* 0x0000001d000f7213 */ /* 0x020fe20000000000 */
[--C-:B------:R-:W-:Y:S01]  /*13610*/  @!P1 IMAD.IADD R34, R34, 0x1, -R59.reuse ;  /* 0x0000000122229824 */ /* 0x100fe200078e0a3b */
[----:B------:R-:W5:Y:S01]  /*13620*/  LDL R29, [R1+0x4df0] ;  /* 0x004df000011d7983 */ /* 0x000f620000100800 */
[----:B------:R-:W-:-:S03]  /*13630*/  @!P5 IMAD.IADD R19, R19, 0x1, -R59 ;  /* 0x000000011313d824 */ /* 0x000fc600078e0a3b */
[----:B------:R0:W-:Y:S04]  /*13640*/  STL [R1+0x398], R14 ;  /* 0x0003980e01007387 */ /* 0x0001e80000100800 */
[----:B------:R-:W-:Y:S04]  /*13650*/  STL [R1+0x55d8], R35 ;  /* 0x0055d82301007387 */ /* 0x000fe80000100800 */
[----:B------:R-:W-:Y:S04]  /*13660*/  STL [R1+0x188], R21 ;  /* 0x0001881501007387 */ /* 0x000fe80000100800 */
[----:B------:R-:W-:Y:S04]  /*13670*/  STL [R1+0x55dc], R34 ;  /* 0x0055dc2201007387 */ /* 0x000fe80000100800 */
[----:B------:R-:W-:Y:S04]  /*13680*/  STL [R1+0x140], R19 ;  /* 0x0001401301007387 */ /* 0x000fe80000100800 */
[----:B------:R-:W5:Y:S04]  /*13690*/  LDL R49, [R1+0x4e04] ;  /* 0x004e040001317983 */ /* 0x000f680000100800 */
[----:B------:R-:W5:Y:S01]  /*136a0*/  LDL R51, [R1+0x4e08] ;  /* 0x004e080001337983 */ /* 0x000f620000100800 */
[----:B------:R-:W-:Y:S01]  /*136b0*/  ISETP.GT.U32.AND P6, PT, R59, R18, PT ;  /* 0x000000123b00720c */ /* 0x000fe20003fc4070 */
[----:B0-----:R-:W-:Y:S01]  /*136c0*/  IMAD.MOV.U32 R14, RZ, RZ, R15 ;  /* 0x000000ffff0e7224 */ /* 0x001fe200078e000f */
[----:B------:R-:W-:Y:S01]  /*136d0*/  ISETP.GE.AND P0, PT, R52, RZ, PT ;  /* 0x000000ff3400720c */ /* 0x000fe20003f06270 */
[----:B------:R-:W5:Y:S01]  /*136e0*/  LDL R26, [R1+0x4dfc] ;  /* 0x004dfc00011a7983 */ /* 0x000f620000100800 */
[----:B------:R-:W-:-:S02]  /*136f0*/  ISETP.GE.AND P3, PT, R53, RZ, PT ;  /* 0x000000ff3500720c */ /* 0x000fc40003f66270 */
[----:B------:R-:W-:Y:S01]  /*13700*/  ISETP.GE.AND P4, PT, R54, RZ, PT ;  /* 0x000000ff3600720c */ /* 0x000fe20003f86270 */
[----:B------:R-:W5:Y:S06]  /*13710*/  LDL R48, [R1+0x4e00] ;  /* 0x004e000001307983 */ /* 0x000f6c0000100800 */
[----:B------:R-:W-:Y:S02]  /*13720*/  @!P6 IMAD.IADD R18, R18, 0x1, -R59 ;  /* 0x000000011212e824 */ /* 0x000fe400078e0a3b */
[----:B------:R-:W-:-:S04]  /*13730*/  @!P0 IMAD.MOV R11, RZ, RZ, -R11 ;  /* 0x000000ffff0b8224 */ /* 0x000fc800078e0a0b */
[----:B------:R-:W-:Y:S01]  /*13740*/  @!P4 IMAD.MOV R12, RZ, RZ, -R12 ;  /* 0x000000ffff0cc224 */ /* 0x000fe200078e0a0c */
[----:B------:R0:W-:Y:S01]  /*13750*/  STL [R1+0x394], R11 ;  /* 0x0003940b01007387 */ /* 0x0001e20000100800 */
[----:B--2---:R-:W-:-:S05]  /*13760*/  IABS R32, R32 ;  /* 0x0000002000207213 */ /* 0x004fca0000000000 */
[----:B------:R-:W-:Y:S01]  /*13770*/  IMAD.HI.U32 R17, R2, R32, RZ ;  /* 0x0000002002117227 */ /* 0x000fe200078e00ff */
[----:B----4-:R-:W-:-:S05]  /*13780*/  IABS R33, R33 ;  /* 0x0000002100217213 */ /* 0x010fca0000000000 */
[----:B------:R-:W-:-:S04]  /*13790*/  IMAD.HI.U32 R16, R2, R33, RZ ;  /* 0x0000002102107227 */ /* 0x000fc800078e00ff */
[----:B------:R-:W-:Y:S02]  /*137a0*/  IMAD.MOV R16, RZ, RZ, -R16 ;  /* 0x000000ffff107224 */ /* 0x000fe400078e0a10 */
[----:B------:R-:W-:Y:S02]  /*137b0*/  IMAD.MOV R17, RZ, RZ, -R17 ;  /* 0x000000ffff117224 */ /* 0x000fe400078e0a11 */
[C---:B------:R-:W-:Y:S02]  /*137c0*/  IMAD R33, R59.reuse, R16, R33 ;  /* 0x000000103b217224 */ /* 0x040fe400078e0221 */
[----:B------:R-:W-:-:S03]  /*137d0*/  IMAD R32, R59, R17, R32 ;  /* 0x000000113b207224 */ /* 0x000fc600078e0220 */
[C---:B------:R-:W-:Y:S02]  /*137e0*/  ISETP.GT.U32.AND P1, PT, R59.reuse, R33, PT ;  /* 0x000000213b00720c */ /* 0x040fe40003f24070 */
[----:B------:R-:W-:Y:S01]  /*137f0*/  ISETP.GT.U32.AND P5, PT, R59, R32, PT ;  /* 0x000000203b00720c */ /* 0x000fe20003fa4070 */
[----:B------:R-:W-:-:S04]  /*13800*/  IMAD.HI.U32 R16, R2, R14, RZ ;  /* 0x0000000e02107227 */ /* 0x000fc800078e00ff */
[----:B------:R-:W-:-:S06]  /*13810*/  IMAD.MOV R16, RZ, RZ, -R16 ;  /* 0x000000ffff107224 */ /* 0x000fcc00078e0a10 */
[--C-:B------:R-:W-:Y:S01]  /*13820*/  @!P1 IMAD.IADD R33, R33, 0x1, -R59.reuse ;  /* 0x0000000121219824 */ /* 0x100fe200078e0a3b */
[C---:B------:R-:W-:Y:S01]  /*13830*/  ISETP.GT.U32.AND P1, PT, R59.reuse, R18, PT ;  /* 0x000000123b00720c */ /* 0x040fe20003f24070 */
[----:B------:R-:W-:Y:S02]  /*13840*/  @!P5 IMAD.IADD R32, R32, 0x1, -R59 ;  /* 0x000000012020d824 */ /* 0x000fe400078e0a3b */
[C---:B------:R-:W-:Y:S01]  /*13850*/  IMAD R17, R59.reuse, R16, R14 ;  /* 0x000000103b117224 */ /* 0x040fe200078e020e */
[----:B------:R-:W-:Y:S02]  /*13860*/  ISETP.GT.U32.AND P5, PT, R59, R33, PT ;  /* 0x000000213b00720c */ /* 0x000fe40003fa4070 */
[----:B---3--:R-:W-:-:S05]  /*13870*/  IABS R28, R28 ;  /* 0x0000001c001c7213 */ /* 0x008fca0000000000 */
[----:B------:R-:W-:-:S04]  /*13880*/  IMAD.HI.U32 R14, R2, R28, RZ ;  /* 0x0000001c020e7227 */ /* 0x000fc800078e00ff */
[----:B------:R-:W-:Y:S02]  /*13890*/  IMAD.MOV R14, RZ, RZ, -R14 ;  /* 0x000000ffff0e7224 */ /* 0x000fe400078e0a0e */
[----:B------:R-:W-:Y:S02]  /*138a0*/  @!P1 IMAD.IADD R18, R18, 0x1, -R59 ;  /* 0x0000000112129824 */ /* 0x000fe400078e0a3b */
[----:B------:R-:W-:Y:S02]  /*138b0*/  IMAD R28, R59, R14, R28 ;  /* 0x0000000e3b1c7224 */ /* 0x000fe400078e021c */
[----:B------:R-:W-:Y:S02]  /*138c0*/  IMAD.MOV.U32 R14, RZ, RZ, R13 ;  /* 0x000000ffff0e7224 */ /* 0x000fe400078e000d */
[----:B------:R-:W-:Y:S02]  /*138d0*/  @!P5 IMAD.IADD R33, R33, 0x1, -R59 ;  /* 0x000000012121d824 */ /* 0x000fe400078e0a3b */
[----:B------:R-:W-:Y:S01]  /*138e0*/  @!P3 IMAD.MOV R14, RZ, RZ, -R14 ;  /* 0x000000ffff0eb224 */ /* 0x000fe200078e0a0e */
[----:B------:R-:W-:Y:S04]  /*138f0*/  STL [R1+0x148], R18 ;  /* 0x0001481201007387 */ /* 0x000fe80000100800 */
[----:B------:R-:W-:Y:S01]  /*13900*/  STL [R1+0x55e0], R33 ;  /* 0x0055e02101007387 */ /* 0x000fe20000100800 */
[----:B-----5:R-:W-:-:S03]  /*13910*/  IABS R24, R49 ;  /* 0x0000003100187213 */ /* 0x020fc60000000000 */
[----:B------:R-:W2:Y:S01]  /*13920*/  LDL R49, [R1+0x4e0c] ;  /* 0x004e0c0001317983 */ /* 0x000ea20000100800 */
[----:B------:R-:W-:-:S03]  /*13930*/  IABS R23, R51 ;  /* 0x0000003300177213 */ /* 0x000fc60000000000 */
[----:B------:R-:W-:Y:S04]  /*13940*/  STL [R1+0x390], R14 ;  /* 0x0003900e01007387 */ /* 0x000fe80000100800 */
[----:B------:R1:W-:Y:S04]  /*13950*/  STL [R1+0x38c], R12 ;  /* 0x00038c0c01007387 */ /* 0x0003e80000100800 */
[----:B------:R-:W3:Y:S01]  /*13960*/  LDL R51, [R1+0x4e10] ;  /* 0x004e100001337983 */ /* 0x000ee20000100800 */
[----:B------:R-:W-:-:S05]  /*13970*/  IABS R31, R31 ;  /* 0x0000001f001f7213 */ /* 0x000fca0000000000 */
[----:B------:R-:W-:-:S04]  /*13980*/  IMAD.HI.U32 R15, R2, R31, RZ ;  /* 0x0000001f020f7227 */ /* 0x000fc800078e00ff */
[----:B------:R-:W-:Y:S01]  /*13990*/  IMAD.MOV R15, RZ, RZ, -R15 ;  /* 0x000000ffff0f7224 */ /* 0x000fe200078e0a0f */
[----:B------:R-:W-:-:S03]  /*139a0*/  IABS R30, R30 ;  /* 0x0000001e001e7213 */ /* 0x000fc60000000000 */
[----:B------:R-:W-:Y:S02]  /*139b0*/  IMAD R31, R59, R15, R31 ;  /* 0x0000000f3b1f7224 */ /* 0x000fe400078e021f */
[----:B0-----:R-:W-:-:S03]  /*139c0*/  IMAD.HI.U32 R11, R2, R30, RZ ;  /* 0x0000001e020b7227 */ /* 0x001fc600078e00ff */
[C---:B------:R-:W-:Y:S01]  /*139d0*/  ISETP.GT.U32.AND P1, PT, R59.reuse, R31, PT ;  /* 0x0000001f3b00720c */ /* 0x040fe20003f24070 */
[----:B------:R-:W-:Y:S01]  /*139e0*/  IMAD.MOV R11, RZ, RZ, -R11 ;  /* 0x000000ffff0b7224 */ /* 0x000fe200078e0a0b */
[----:B------:R-:W-:-:S03]  /*139f0*/  ISETP.GT.U32.AND P5, PT, R59, R17, PT ;  /* 0x000000113b00720c */ /* 0x000fc60003fa4070 */
[----:B------:R-:W-:-:S08]  /*13a00*/  IMAD R30, R59, R11, R30 ;  /* 0x0000000b3b1e7224 */ /* 0x000fd000078e021e */
[--C-:B------:R-:W-:Y:S01]  /*13a10*/  @!P1 IMAD.IADD R31, R31, 0x1, -R59.reuse ;  /* 0x000000011f1f9824 */ /* 0x100fe200078e0a3b */
[----:B------:R-:W-:Y:S01]  /*13a20*/  ISETP.GT.U32.AND P1, PT, R59, R30, PT ;  /* 0x0000001e3b00720c */ /* 0x000fe20003f24070 */
[----:B------:R-:W-:Y:S01]  /*13a30*/  @!P5 IMAD.IADD R17, R17, 0x1, -R59 ;  /* 0x000000011111d824 */ /* 0x000fe200078e0a3b */
[----:B------:R-:W-:Y:S01]  /*13a40*/  ISETP.GE.AND P2, PT, R55, RZ, PT ;  /* 0x000000ff3700720c */ /* 0x000fe20003f46270 */
[----:B-1----:R-:W-:Y:S01]  /*13a50*/  IMAD.HI.U32 R12, R2, R24, RZ ;  /* 0x00000018020c7227 */ /* 0x002fe200078e00ff */
[----:B------:R-:W-:-:S09]  /*13a60*/  ISETP.GE.AND P6, PT, R56, RZ, PT ;  /* 0x000000ff3800720c */ /* 0x000fd20003fc6270 */
[----:B------:R-:W-:Y:S01]  /*13a70*/  @!P1 IMAD.IADD R30, R30, 0x1, -R59 ;  /* 0x000000011e1e9824 */ /* 0x000fe200078e0a3b */
[----:B------:R-:W-:Y:S01]  /*13a80*/  ISETP.GT.U32.AND P1, PT, R59, R17, PT ;  /* 0x000000113b00720c */ /* 0x000fe20003f24070 */
[----:B------:R-:W-:-:S04]  /*13a90*/  IMAD.MOV R12, RZ, RZ, -R12 ;  /* 0x000000ffff0c7224 */ /* 0x000fc800078e0a0c */
[----:B------:R-:W-:Y:S02]  /*13aa0*/  IMAD R24, R59, R12, R24 ;  /* 0x0000000c3b187224 */ /* 0x000fe400078e0218 */
[----:B------:R-:W-:-:S06]  /*13ab0*/  IMAD.MOV.U32 R12, RZ, RZ, R10 ;  /* 0x000000ffff0c7224 */ /* 0x000fcc00078e000a */
[----:B------:R-:W-:Y:S02]  /*13ac0*/  @!P1 IMAD.IADD R17, R17, 0x1, -R59 ;  /* 0x0000000111119824 */ /* 0x000fe400078e0a3b */
[----:B------:R-:W-:-:S03]  /*13ad0*/  @!P2 IMAD.MOV R12, RZ, RZ, -R12 ;  /* 0x000000ffff0ca224 */ /* 0x000fc600078e0a0c */
[----:B------:R-:W-:Y:S01]  /*13ae0*/  STL [R1+0x100], R17 ;  /* 0x0001001101007387 */ /* 0x000fe20000100800 */
[----:B------:R-:W-:-:S03]  /*13af0*/  @!P6 IMAD.MOV R8, RZ, RZ, -R8 ;  /* 0x000000ffff08e224 */ /* 0x000fc600078e0a08 */
[----:B------:R-:W4:Y:S04]  /*13b00*/  LDL.LU R39, [R1+0x24] ;  /* 0x0000240001277983 */ /* 0x000f280000300800 */
[----:B------:R-:W5:Y:S04]  /*13b10*/  LDL R40, [R1+0x4e14] ;  /* 0x004e140001287983 */ /* 0x000f680000100800 */
[----:B------:R-:W4:Y:S04]  /*13b20*/  LDL.LU R61, [R1+0x28] ;  /* 0x00002800013d7983 */ /* 0x000f280000300800 */
[----:B------:R-:W4:Y:S04]  /*13b30*/  LDL.LU R45, [R1+0x2c] ;  /* 0x00002c00012d7983 */ /* 0x000f280000300800 */
[----:B------:R-:W-:Y:S04]  /*13b40*/  STL [R1+0x388], R12 ;  /* 0x0003880c01007387 */ /* 0x000fe80000100800 */
[----:B------:R-:W4:Y:S04]  /*13b50*/  LDL R46, [R1+0x4e18] ;  /* 0x004e1800012e7983 */ /* 0x000f280000100800 */
[----:B------:R5:W-:Y:S01]  /*13b60*/  STL [R1+0x384], R8 ;  /* 0x0003840801007387 */ /* 0x000be20000100800 */
[----:B------:R-:W-:-:S02]  /*13b70*/  IABS R27, R27 ;  /* 0x0000001b001b7213 */ /* 0x000fc40000000000 */
[----:B------:R-:W-:Y:S01]  /*13b80*/  ISETP.GT.U32.AND P0, PT, R59, R32, PT ;  /* 0x000000203b00720c */ /* 0x000fe20003f04070 */
[----:B------:R-:W4:Y:S01]  /*13b90*/  LDL R47, [R1+0x4e24] ;  /* 0x004e2400012f7983 */ /* 0x000f220000100800 */
[----:B--2---:R-:W-:-:S03]  /*13ba0*/  IABS R22, R49 ;  /* 0x0000003100167213 */ /* 0x004fc60000000000 */
[----:B------:R-:W2:Y:S01]  /*13bb0*/  LDL R49, [R1+0x4e1c] ;  /* 0x004e1c0001317983 */ /* 0x000ea20000100800 */
[----:B---3--:R-:W-:-:S03]  /*13bc0*/  IABS R21, R51 ;  /* 0x0000003300157213 */ /* 0x008fc60000000000 */
[----:B------:R-:W3:Y:S01]  /*13bd0*/  LDL R51, [R1+0x4e28] ;  /* 0x004e280001337983 */ /* 0x000ee20000100800 */
[----:B------:R-:W-:-:S04]  /*13be0*/  IMAD.HI.U32 R16, R2, R27, RZ ;  /* 0x0000001b02107227 */ /* 0x000fc800078e00ff */
[----:B------:R-:W-:-:S04]  /*13bf0*/  IMAD.MOV R11, RZ, RZ, -R16 ;  /* 0x000000ffff0b7224 */ /* 0x000fc800078e0a10 */
[----:B------:R-:W-:Y:S01]  /*13c00*/  IMAD R27, R59, R11, R27 ;  /* 0x0000000b3b1b7224 */ /* 0x000fe200078e021b */
[----:B------:R-:W-:Y:S01]  /*13c10*/  IABS R11, R48 ;  /* 0x00000030000b7213 */ /* 0x000fe20000000000 */
[----:B------:R-:W-:Y:S01]  /*13c20*/  @!P0 IMAD.IADD R32, R32, 0x1, -R59 ;  /* 0x0000000120208824 */ /* 0x000fe200078e0a3b */
[----:B------:R-:W4:Y:S03]  /*13c30*/  LDL R48, [R1+0x4e2c] ;  /* 0x004e2c0001307983 */ /* 0x000f260000100800 */
[----:B------:R-:W-:-:S04]  /*13c40*/  IMAD.HI.U32 R25, R2, R11, RZ ;  /* 0x0000000b02197227 */ /* 0x000fc800078e00ff */
[----:B------:R-:W-:Y:S01]  /*13c50*/  IMAD.MOV R25, RZ, RZ, -R25 ;  /* 0x000000ffff197224 */ /* 0x000fe200078e0a19 */
[----:B------:R-:W-:-:S03]  /*13c60*/  ISETP.GE.AND P0, PT, R57, RZ, PT ;  /* 0x000000ff3900720c */ /* 0x000fc60003f06270 */
[----:B------:R-:W-:Y:S02]  /*13c70*/  IMAD R25, R59, R25, R11 ;  /* 0x000000193b197224 */ /* 0x000fe400078e020b */
[----:B------:R-:W-:-:S04]  /*13c80*/  IMAD.HI.U32 R11, R2, R23, RZ ;  /* 0x00000017020b7227 */ /* 0x000fc800078e00ff */
[----:B------:R-:W-:-:S04]  /*13c90*/  IMAD.MOV R11, RZ, RZ, -R11 ;  /* 0x000000ffff0b7224 */ /* 0x000fc800078e0a0b */
[----:B------:R-:W-:Y:S02]  /*13ca0*/  IMAD R23, R59, R11, R23 ;  /* 0x0000000b3b177224 */ /* 0x000fe400078e0217 */
[----:B------:R-:W-:-:S04]  /*13cb0*/  IMAD.MOV.U32 R11, RZ, RZ, R9 ;  /* 0x000000ffff0b7224 */ /* 0x000fc800078e0009 */
[----:B------:R-:W-:-:S05]  /*13cc0*/  @!P0 IMAD.MOV R11, RZ, RZ, -R11 ;  /* 0x000000ffff0b8224 */ /* 0x000fca00078e0a0b */
[----:B------:R0:W-:Y:S01]  /*13cd0*/  STL [R1+0x380], R11 ;  /* 0x0003800b01007387 */ /* 0x0001e20000100800 */
[----:B--2---:R-:W-:-:S03]  /*13ce0*/  IABS R18, R49 ;  /* 0x0000003100127213 */ /* 0x004fc60000000000 */
[----:B------:R-:W2:Y:S01]  /*13cf0*/  LDL R49, [R1+0x4e30] ;  /* 0x004e300001317983 */ /* 0x000ea20000100800 */
[----:B---3--:R-:W-:-:S03]  /*13d00*/  IABS R16, R51 ;  /* 0x0000003300107213 */ /* 0x008fc60000000000 */
[----:B------:R-:W3:Y:S01]  /*13d10*/  LDL R51, [R1+0x4e34] ;  /* 0x004e340001337983 */ /* 0x000ee20000100800 */
[----:B------:R-:W-:-:S13]  /*13d20*/  ISETP.GT.U32.AND P1, PT, R59, R27, PT ;  /* 0x0000001b3b00720c */ /* 0x000fda0003f24070 */
[----:B------:R-:W-:Y:S01]  /*13d30*/  @!P1 IMAD.IADD R27, R27, 0x1, -R59 ;  /* 0x000000011b1b9824 */ /* 0x000fe200078e0a3b */
[----:B------:R-:W-:Y:S02]  /*13d40*/  ISETP.GT.U32.AND P1, PT, R59, R24, PT ;  /* 0x000000183b00720c */ /* 0x000fe40003f24070 */
[----:B------:R-:W-:Y:S02]  /*13d50*/  IABS R29, R29 ;  /* 0x0000001d001d7213 */ /* 0x000fe40000000000 */
[----:B------:R-:W-:-:S09]  /*13d60*/  IABS R26, R26 ;  /* 0x0000001a001a7213 */ /* 0x000fd20000000000 */
[----:B------:R-:W-:-:S05]  /*13d70*/  @!P1 IMAD.IADD R24, R24, 0x1, -R59 ;  /* 0x0000000118189824 */ /* 0x000fca00078e0a3b */
[----:B------:R-:W-:Y:S01]  /*13d80*/  ISETP.GT.U32.AND P1, PT, R59, R24, PT ;  /* 0x000000183b00720c */ /* 0x000fe20003f24070 */
[----:B------:R-:W-:-:S04]  /*13d90*/  IMAD.HI.U32 R15, R2, R29, RZ ;  /* 0x0000001d020f7227 */ /* 0x000fc800078e00ff */
[----:B------:R-:W-:-:S04]  /*13da0*/  IMAD.HI.U32 R13, R2, R26, RZ ;  /* 0x0000001a020d7227 */ /* 0x000fc800078e00ff */
[----:B------:R-:W-:Y:S02]  /*13db0*/  IMAD.MOV R15, RZ, RZ, -R15 ;  /* 0x000000ffff0f7224 */ /* 0x000fe400078e0a0f */
[----:B------:R-:W-:Y:S02]  /*13dc0*/  IMAD.MOV R13, RZ, RZ, -R13 ;  /* 0x000000ffff0d7224 */ /* 0x000fe400078e0a0d */
[----:B------:R-:W-:Y:S01]  /*13dd0*/  @!P1 IMAD.IADD R24, R24, 0x1, -R59 ;  /* 0x0000000118189824 */ /* 0x000fe200078e0a3b */
[----:B----4-:R-:W-:Y:S01]  /*13de0*/  ISETP.GE.AND P1, PT, R61, RZ, PT ;  /* 0x000000ff3d00720c */ /* 0x010fe20003f26270 */
[C---:B------:R-:W-:Y:S01]  /*13df0*/  IMAD R29, R59.reuse, R15, R29 ;  /* 0x0000000f3b1d7224 */ /* 0x040fe200078e021d */
[----:B------:R-:W4:Y:S01]  /*13e00*/  LDL.LU R61, [R1+0xe0] ;  /* 0x0000e000013d7983 */ /* 0x000f220000300800 */
[C---:B------:R-:W-:Y:S01]  /*13e10*/  IMAD R26, R59.reuse, R13, R26 ;  /* 0x0000000d3b1a7224 */ /* 0x040fe200078e021a */
[----:B------:R-:W-:Y:S02]  /*13e20*/  IABS R15, R48 ;  /* 0x00000030000f7213 */ /* 0x000fe40000000000 */
[----:B------:R-:W4:Y:S01]  /*13e30*/  LDL R48, [R1+0x4e38] ;  /* 0x004e380001307983 */ /* 0x000f220000100800 */
[----:B------:R-:W-:Y:S01]  /*13e40*/  ISETP.GT.U32.AND P2, PT, R59, R27, PT ;  /* 0x0000001b3b00720c */ /* 0x000fe20003f44070 */
[----:B------:R-:W-:-:S12]  /*13e50*/  IMAD.HI.U32 R10, R2, R22, RZ ;  /* 0x00000016020a7227 */ /* 0x000fd800078e00ff */
[----:B------:R-:W-:Y:S01]  /*13e60*/  @!P2 IMAD.IADD R27, R27, 0x1, -R59 ;  /* 0x000000011b1ba824 */ /* 0x000fe200078e0a3b */
[----:B------:R-:W-:Y:S02]  /*13e70*/  ISETP.GT.U32.AND P2, PT, R59, R23, PT ;  /* 0x000000173b00720c */ /* 0x000fe40003f44070 */
[----:B--2---:R-:W-:Y:S02]  /*13e80*/  IABS R14, R49 ;  /* 0x00000031000e7213 */ /* 0x004fe40000000000 */
[----:B------:R-:W0:Y:S01]  /*13e90*/  LDL R49, [R1+0x4e3c] ;  /* 0x004e3c0001317983 */ /* 0x000e220000100800 */
[----:B---3--:R-:W-:-:S03]  /*13ea0*/  IABS R13, R51 ;  /* 0x00000033000d7213 */ /* 0x008fc60000000000 */
[----:B------:R-:W2:Y:S05]  /*13eb0*/  LDL.LU R51, [R1+0x30] ;  /* 0x0000300001337983 */ /* 0x000eaa0000300800 */
[----:B------:R-:W-:Y:S02]  /*13ec0*/  @!P2 IMAD.IADD R23, R23, 0x1, -R59 ;  /* 0x000000011717a824 */ /* 0x000fe400078e0a3b */
[----:B------:R-:W-:-:S03]  /*13ed0*/  IMAD.MOV R10, RZ, RZ, -R10 ;  /* 0x000000ffff0a7224 */ /* 0x000fc600078e0a0a */
[C---:B------:R-:W-:Y:S01]  /*13ee0*/  ISETP.GT.U32.AND P2, PT, R59.reuse, R23, PT ;  /* 0x000000173b00720c */ /* 0x040fe20003f44070 */
[C---:B------:R-:W-:Y:S02]  /*13ef0*/  IMAD R22, R59.reuse, R10, R22 ;  /* 0x0000000a3b167224 */ /* 0x040fe400078e0216 */
[----:B------:R-:W-:Y:S01]  /*13f00*/  IMAD.HI.U32 R10, R2, R21, RZ ;  /* 0x00000015020a7227 */ /* 0x000fe200078e00ff */
[----:B------:R-:W-:-:S03]  /*13f10*/  ISETP.GT.U32.AND P3, PT, R59, R31, PT ;  /* 0x0000001f3b00720c */ /* 0x000fc60003f64070 */
[----:B------:R-:W-:Y:S01]  /*13f20*/  IMAD.MOV R9, RZ, RZ, -R10 ;  /* 0x000000ffff097224 */ /* 0x000fe200078e0a0a */
[C---:B------:R-:W-:Y:S02]  /*13f30*/  ISETP.GT.U32.AND P4, PT, R59.reuse, R30, PT ;  /* 0x0000001e3b00720c */ /* 0x040fe40003f84070 */
[----:B------:R-:W-:Y:S01]  /*13f40*/  IABS R19, R46 ;  /* 0x0000002e00137213 */ /* 0x000fe20000000000 */
[----:B------:R-:W-:Y:S02]  /*13f50*/  IMAD R21, R59, R9, R21 ;  /* 0x000000093b157224 */ /* 0x000fe400078e0215 */
[----:B------:R-:W-:Y:S02]  /*13f60*/  @!P2 IMAD.IADD R23, R23, 0x1, -R59 ;  /* 0x000000011717a824 */ /* 0x000fe400078e0a3b */
[----:B------:R-:W-:Y:S01]  /*13f70*/  IMAD.HI.U32 R9, R2, R19, RZ ;  /* 0x0000001302097227 */ /* 0x000fe200078e00ff */
[----:B------:R-:W-:-:S03]  /*13f80*/  ISETP.GT.U32.AND P2, PT, R59, R21, PT ;  /* 0x000000153b00720c */ /* 0x000fc60003f44070 */
[----:B------:R-:W-:Y:S01]  /*13f90*/  @!P3 IMAD.IADD R31, R31, 0x1, -R59 ;  /* 0x000000011f1fb824 */ /* 0x000fe200078e0a3b */
[C---:B------:R-:W-:Y:S01]  /*13fa0*/  ISETP.GT.U32.AND P3, PT, R59.reuse, R28, PT ;  /* 0x0000001c3b00720c */ /* 0x040fe20003f64070 */
[----:B------:R-:W-:Y:S01]  /*13fb0*/  IMAD.MOV R9, RZ, RZ, -R9 ;  /* 0x000000ffff097224 */ /* 0x000fe200078e0a09 */
[----:B-----5:R-:W-:Y:S01]  /*13fc0*/  IABS R8, R40 ;  /* 0x0000002800087213 */ /* 0x020fe20000000000 */
[----:B------:R-:W-:Y:S01]  /*13fd0*/  @!P4 IMAD.IADD R30, R30, 0x1, -R59 ;  /* 0x000000011e1ec824 */ /* 0x000fe200078e0a3b */
[C---:B------:R-:W-:Y:S01]  /*13fe0*/  ISETP.GT.U32.AND P4, PT, R59.reuse, R26, PT ;  /* 0x0000001a3b00720c */ /* 0x040fe20003f84070 */
[----:B------:R-:W-:Y:S02]  /*13ff0*/  IMAD R19, R59, R9, R19 ;  /* 0x000000093b137224 */ /* 0x000fe400078e0213 */
[----:B------:R-:W-:-:S04]  /*14000*/  IMAD.HI.U32 R20, R2, R8, RZ ;  /* 0x0000000802147227 */ /* 0x000fc800078e00ff */
[--C-:B------:R-:W-:Y:S01]  /*14010*/  @!P2 IMAD.IADD R21, R21, 0x1, -R59.reuse ;  /* 0x000000011515a824 */ /* 0x100fe200078e0a3b */
[C---:B------:R-:W-:Y:S01]  /*14020*/  ISETP.GT.U32.AND P2, PT, R59.reuse, R19, PT ;  /* 0x000000133b00720c */ /* 0x040fe20003f44070 */
[----:B------:R-:W-:Y:S02]  /*14030*/  IMAD.MOV R20, RZ, RZ, -R20 ;  /* 0x000000ffff147224 */ /* 0x000fe400078e0a14 */
[--C-:B------:R-:W-:Y:S02]  /*14040*/  @!P3 IMAD.IADD R28, R28, 0x1, -R59.reuse ;  /* 0x000000011c1cb824 */ /* 0x100fe400078e0a3b */
[C---:B------:R-:W-:Y:S02]  /*14050*/  IMAD R20, R59.reuse, R20, R8 ;  /* 0x000000143b147224 */ /* 0x040fe400078e0208 */
[----:B------:R-:W-:Y:S01]  /*14060*/  @!P4 IMAD.IADD R26, R26, 0x1, -R59 ;  /* 0x000000011a1ac824 */ /* 0x000fe200078e0a3b */
[----:B------:R-:W-:Y:S01]  /*14070*/  ISETP.GT.U32.AND P4, PT, R59, R28, PT ;  /* 0x0000001c3b00720c */ /* 0x000fe20003f84070 */
[----:B------:R-:W-:Y:S01]  /*14080*/  IMAD.HI.U32 R8, R2, R18, RZ ;  /* 0x0000001202087227 */ /* 0x000fe200078e00ff */
[----:B------:R-:W-:-:S03]  /*14090*/  IABS R17, R47 ;  /* 0x0000002f00117213 */ /* 0x000fc60000000000 */
[----:B------:R-:W-:Y:S02]  /*140a0*/  IMAD.MOV R8, RZ, RZ, -R8 ;  /* 0x000000ffff087224 */ /* 0x000fe400078e0a08 */
[----:B------:R-:W-:Y:S01]  /*140b0*/  @!P2 IMAD.IADD R19, R19, 0x1, -R59 ;  /* 0x000000011313a824 */ /* 0x000fe200078e0a3b */
[C---:B------:R-:W-:Y:S01]  /*140c0*/  ISETP.GT.U32.AND P2, PT, R59.reuse, R21, PT ;  /* 0x000000153b00720c */ /* 0x040fe20003f44070 */
[----:B------:R-:W-:Y:S02]  /*140d0*/  IMAD R18, R59, R8, R18 ;  /* 0x000000083b127224 */ /* 0x000fe400078e0212 */
[----:B------:R-:W-:Y:S01]  /*140e0*/  IMAD.HI.U32 R8, R2, R17, RZ ;  /* 0x0000001102087227 */ /* 0x000fe200078e00ff */
[----:B------:R-:W-:-:S03]  /*140f0*/  ISETP.GE.AND P3, PT, R58, RZ, PT ;  /* 0x000000ff3a00720c */ /* 0x000fc60003f66270 */
[----:B------:R-:W-:Y:S02]  /*14100*/  IMAD.MOV R8, RZ, RZ, -R8 ;  /* 0x000000ffff087224 */ /* 0x000fe400078e0a08 */
[----:B------:R-:W-:Y:S01]  /*14110*/  @!P4 IMAD.IADD R28, R28, 0x1, -R59 ;  /* 0x000000011c1cc824 */ /* 0x000fe200078e0a3b */
[----:B------:R-:W-:Y:S01]  /*14120*/  ISETP.GE.AND P4, PT, R60, RZ, PT ;  /* 0x000000ff3c00720c */ /* 0x000fe20003f86270 */
[----:B------:R-:W-:Y:S02]  /*14130*/  IMAD R17, R59, R8, R17 ;  /* 0x000000083b117224 */ /* 0x000fe400078e0211 */
[----:B------:R-:W-:Y:S02]  /*14140*/  @!P2 IMAD.IADD R21, R21, 0x1, -R59 ;  /* 0x000000011515a824 */ /* 0x000fe400078e0a3b */
[----:B------:R-:W-:Y:S01]  /*14150*/  IMAD.MOV.U32 R8, RZ, RZ, R6 ;  /* 0x000000ffff087224 */ /* 0x000fe200078e0006 */
[----:B------:R-:W-:-:S03]  /*14160*/  ISETP.GT.U32.AND P2, PT, R59, R17, PT ;  /* 0x000000113b00720c */ /* 0x000fc60003f44070 */
[----:B------:R-:W-:-:S04]  /*14170*/  @!P3 IMAD.MOV R8, RZ, RZ, -R8 ;  /* 0x000000ffff08b224 */ /* 0x000fc800078e0a08 */
[----:B------:R-:W-:Y:S01]  /*14180*/  @!P4 IMAD.MOV R7, RZ, RZ, -R7 ;  /* 0x000000ffff07c224 */ /* 0x000fe200078e0a07 */
[----:B------:R-:W-:Y:S01]  /*14190*/  STL [R1+0x37c], R8 ;  /* 0x00037c0801007387 */ /* 0x000fe20000100800 */
[----:B------:R-:W-:-:S03]  /*141a0*/  ISETP.GE.AND P0, PT, R45, RZ, PT ;  /* 0x000000ff2d00720c */ /* 0x000fc60003f06270 */
[----:B------:R1:W-:Y:S01]  /*141b0*/  STL [R1+0x378], R7 ;  /* 0x0003780701007387 */ /* 0x0003e20000100800 */
[----:B------:R-:W-:-:S03]  /*141c0*/  @!P2 IMAD.IADD R17, R17, 0x1, -R59 ;  /* 0x000000011111a824 */ /* 0x000fc600078e0a3b */
[----:B------:R-:W3:Y:S04]  /*141d0*/  LDL.LU R45, [R1+0x34] ;  /* 0x00003400012d7983 */ /* 0x000ee80000300800 */
[----:B------:R-:W5:Y:S04]  /*141e0*/  LDL.LU R46, [R1+0x38] ;  /* 0x00003800012e7983 */ /* 0x000f680000300800 */
[----:B------:R-:W3:Y:S01]  /*141f0*/  LDL.LU R47, [R1+0x3c] ;  /* 0x00003c00012f7983 */ /* 0x000ee20000300800 */
[----:B--2---:R-:W-:-:S03]  /*14200*/  ISETP.GE.AND P2, PT, R51, RZ, PT ;  /* 0x000000ff3300720c */ /* 0x004fc60003f46270 */
[----:B------:R-:W2:Y:S01]  /*14210*/  LDL R51, [R1+0x4e48] ;  /* 0x004e480001337983 */ /* 0x000ea20000100800 */
[----:B------:R-:W-:-:S13]  /*14220*/  ISETP.GT.U32.AND P5, PT, R59, R29, PT ;  /* 0x0000001d3b00720c */ /* 0x000fda0003fa4070 */
[----:B------:R-:W-:-:S05]  /*14230*/  @!P5 IMAD.IADD R29, R29, 0x1, -R59 ;  /* 0x000000011d1dd824 */ /* 0x000fca00078e0a3b */
[----:B------:R-:W-:-:S13]  /*14240*/  ISETP.GT.U32.AND P5, PT, R59, R29, PT ;  /* 0x0000001d3b00720c */ /* 0x000fda0003fa4070 */
[----:B------:R-:W-:Y:S01]  /*14250*/  @!P5 IMAD.IADD R29, R29, 0x1, -R59 ;  /* 0x000000011d1dd824 */ /* 0x000fe200078e0a3b */
[----:B------:R-:W-:-:S13]  /*14260*/  ISETP.GT.U32.AND P5, PT, R59, R25, PT ;  /* 0x000000193b00720c */ /* 0x000fda0003fa4070 */
[--C-:B------:R-:W-:Y:S01]  /*14270*/  @!P5 IMAD.IADD R25, R25, 0x1, -R59.reuse ;  /* 0x000000011919d824 */ /* 0x100fe200078e0a3b */
[----:B------:R-:W-:Y:S02]  /*14280*/  ISETP.GT.U32.AND P5, PT, R59, R26, PT ;  /* 0x0000001a3b00720c */ /* 0x000fe40003fa4070 */
[----:B----4-:R-:W-:Y:S02]  /*14290*/  IABS R12, R48 ;  /* 0x00000030000c7213 */ /* 0x010fe40000000000 */
[----:B0-----:R-:W-:Y:S01]  /*142a0*/  IABS R11, R49 ;  /* 0x00000031000b7213 */ /* 0x001fe20000000000 */
[----:B------:R-:W4:Y:S04]  /*142b0*/  LDL R48, [R1+0x4e40] ;  /* 0x004e400001307983 */ /* 0x000f280000100800 */
[----:B------:R-:W3:Y:S04]  /*142c0*/  LDL R49, [R1+0x4e44] ;  /* 0x004e440001317983 */ /* 0x000ee80000100800 */
[----:B------:R-:W-:Y:S01]  /*142d0*/  @!P5 IMAD.IADD R26, R26, 0x1, -R59 ;  /* 0x000000011a1ad824 */ /* 0x000fe200078e0a3b */
[----:B------:R-:W-:Y:S01]  /*142e0*/  ISETP.GE.AND P5, PT, R39, RZ, PT ;  /* 0x000000ff2700720c */ /* 0x000fe20003fa6270 */
[----:B-1----:R-:W-:-:S02]  /*142f0*/  IMAD.MOV.U32 R7, RZ, RZ, R4 ;  /* 0x000000ffff077224 */ /* 0x002fc400078e0004 */
[----:B------:R-:W-:-:S10]  /*14300*/  @!P1 IMAD.MOV R5, RZ, RZ, -R5 ;  /* 0x000000ffff059224 */ /* 0x000fd400078e0a05 */
[----:B------:R-:W-:-:S05]  /*14310*/  @!P5 IMAD.MOV R7, RZ, RZ, -R7 ;  /* 0x000000ffff07d224 */ /* 0x000fca00078e0a07 */
[----:B------:R-:W-:Y:S04]  /*14320*/  STL [R1+0x374], R7 ;  /* 0x0003740701007387 */ /* 0x000fe80000100800 */
[----:B------:R0:W-:Y:S01]  /*14330*/  STL [R1+0x370], R5 ;  /* 0x0003700501007387 */ /* 0x0001e20000100800 */
[----:B------:R-:W-:Y:S02]  /*14340*/  ISETP.GT.U32.AND P6, PT, R59, R25, PT ;  /* 0x000000193b00720c */ /* 0x000fe40003fc4070 */
[----:B--2---:R-:W-:Y:S01]  /*14350*/  IABS R8, R51 ;  /* 0x0000003300087213 */ /* 0x004fe20000000000 */
[C---:B------:R-:W-:Y:S01]  /*14360*/  IMAD.HI.U32 R10, R2.reuse, R16, RZ ;  /* 0x00000010020a7227 */ /* 0x040fe200078e00ff */
[----:B------:R-:W2:Y:S09]  /*14370*/  LDL R51, [R1+0x4e5c] ;  /* 0x004e5c0001337983 */ /* 0x000eb20000100800 */
[----:B------:R-:W-:Y:S01]  /*14380*/  @!P6 IMAD.IADD R25, R25, 0x1, -R59 ;  /* 0x000000011919e824 */ /* 0x000fe200078e0a3b */
[----:B------:R-:W-:Y:S01]  /*14390*/  ISETP.GT.U32.AND P6, PT, R59, R22, PT ;  /* 0x000000163b00720c */ /* 0x000fe20003fc4070 */
[C---:B------:R-:W-:Y:S01]  /*143a0*/  IMAD.HI.U32 R6, R2.reuse, R14, RZ ;  /* 0x0000000e02067227 */ /* 0x040fe200078e00ff */
[----:B------:R-:W-:Y:S01]  /*143b0*/  IABS R60, R61 ;  /* 0x0000003d003c7213 */ /* 0x000fe20000000000 */
[----:B------:R-:W2:Y:S02]  /*143c0*/  LDL R33, [R1+0x2134] ;  /* 0x0021340001217983 */ /* 0x000ea40000100800 */
[----:B------:R-:W-:-:S02]  /*143d0*/  IMAD.HI.U32 R4, R2, R12, RZ ;  /* 0x0000000c02047227 */ /* 0x000fc400078e00ff */
[----:B------:R-:W2:Y:S02]  /*143e0*/  LDL R34, [R1+0x2138] ;  /* 0x0021380001227983 */ /* 0x000ea40000100800 */
[----:B------:R-:W-:Y:S02]  /*143f0*/  IMAD.HI.U32 R9, R2, R15, RZ ;  /* 0x0000000f02097227 */ /* 0x000fe400078e00ff */
[----:B------:R-:W2:Y:S02]  /*14400*/  LDL R35, [R1+0x213c] ;  /* 0x00213c0001237983 */ /* 0x000ea40000100800 */
[----:B------:R-:W-:-:S05]  /*14410*/  @!P6 IMAD.IADD R22, R22, 0x1, -R59 ;  /* 0x000000011616e824 */ /* 0x000fca00078e0a3b */
[----:B------:R-:W-:-:S13]  /*14420*/  ISETP.GT.U32.AND P6, PT, R59, R22, PT ;  /* 0x000000163b00720c */ /* 0x000fda0003fc4070 */
[----:B------:R-:W-:Y:S01]  /*14430*/  @!P6 IMAD.IADD R22, R22, 0x1, -R59 ;  /* 0x000000011616e824 */ /* 0x000fe200078e0a3b */
[----:B------:R-:W-:-:S13]  /*14440*/  ISETP.GT.U32.AND P6, PT, R59, R20, PT ;  /* 0x000000143b00720c */ /* 0x000fda0003fc4070 */
[----:B------:R-:W-:Y:S01]  /*14450*/  @!P6 IMAD.IADD R20, R20, 0x1, -R59 ;  /* 0x000000011414e824 */ /* 0x000fe200078e0a3b */
[----:B------:R-:W-:-:S04]  /*14460*/  ISETP.GT.U32.AND P6, PT, R59, R18, PT ;  /* 0x000000123b00720c */ /* 0x000fc80003fc4070 */
[----:B------:R-:W-:Y:S01]  /*14470*/  ISETP.GT.U32.AND P3, PT, R59, R20, PT ;  /* 0x000000143b00720c */ /* 0x000fe20003f64070 */
[----:B------:R-:W-:-:S08]  /*14480*/  IMAD.MOV R10, RZ, RZ, -R10 ;  /* 0x000000ffff0a7224 */ /* 0x000fd000078e0a0a */
[----:B------:R-:W-:-:S05]  /*14490*/  @!P6 IMAD.IADD R18, R18, 0x1, -R59 ;  /* 0x000000011212e824 */ /* 0x000fca00078e0a3b */
[C---:B------:R-:W-:Y:S01]  /*144a0*/  ISETP.GT.U32.AND P4, PT, R59.reuse, R18, PT ;  /* 0x000000123b00720c */ /* 0x040fe20003f84070 */
[C---:B------:R-:W-:Y:S02]  /*144b0*/  IMAD R16, R59.reuse, R10, R16 ;  /* 0x0000000a3b107224 */ /* 0x040fe400078e0210 */
[----:B------:R-:W-:Y:S01]  /*144c0*/  IMAD.MOV R6, RZ, RZ, -R6 ;  /* 0x000000ffff067224 */ /* 0x000fe200078e0a06 */
[----:B------:R-:W1:Y:S01]  /*144d0*/  I2F.RP R56, R60 ;  /* 0x0000003c00387306 */ /* 0x000e620000209400 */
[----:B------:R-:W-:Y:S01]  /*144e0*/  @!P3 IMAD.IADD R20, R20, 0x1, -R59 ;  /* 0x000000011414b824 */ /* 0x000fe200078e0a3b */
[C---:B------:R-:W-:Y:S01]  /*144f0*/  ISETP.GT.U32.AND P3, PT, R59.reuse, R16, PT ;  /* 0x000000103b00720c */ /* 0x040fe20003f64070 */
[----:B------:R-:W-:-:S06]  /*14500*/  IMAD R14, R59, R6, R14 ;  /* 0x000000063b0e7224 */ /* 0x000fcc00078e020e */
[--C-:B------:R-:W-:Y:S01]  /*14510*/  @!P4 IMAD.IADD R18, R18, 0x1, -R59.reuse ;  /* 0x000000011212c824 */ /* 0x100fe200078e0a3b */
[----:B------:R-:W-:Y:S01]  /*14520*/  ISETP.GT.U32.AND P4, PT, R59, R14, PT ;  /* 0x0000000e3b00720c */ /* 0x000fe20003f84070 */
[----:B-1----:R-:W1:Y:S04]  /*14530*/  MUFU.RCP R56, R56 ;  /* 0x0000003800387308 */ /* 0x002e680000001000 */
[----:B------:R-:W-:-:S08]  /*14540*/  @!P3 IMAD.IADD R16, R16, 0x1, -R59 ;  /* 0x000000011010b824 */ /* 0x000fd000078e0a3b */
[----:B------:R-:W-:Y:S01]  /*14550*/  @!P4 IMAD.IADD R14, R14, 0x1, -R59 ;  /* 0x000000010e0ec824 */ /* 0x000fe200078e0a3b */
[----:B------:R-:W-:Y:S01]  /*14560*/  ISETP.GT.U32.AND P4, PT, R59, R16, PT ;  /* 0x000000103b00720c */ /* 0x000fe20003f84070 */
[----:B------:R-:W-:Y:S02]  /*14570*/  IMAD.MOV R4, RZ, RZ, -R4 ;  /* 0x000000ffff047224 */ /* 0x000fe400078e0a04 */
[----:B-1----:R-:W-:-:S10]  /*14580*/  VIADD R56, R56, 0xffffffe ;  /* 0x0ffffffe38387836 */ /* 0x002fd40000000000 */
[----:B------:R-:W-:Y:S01]  /*14590*/  @!P4 IMAD.IADD R16, R16, 0x1, -R59 ;  /* 0x000000011010c824 */ /* 0x000fe200078e0a3b */
[----:B-----5:R-:W-:Y:S01]  /*145a0*/  ISETP.GE.AND P4, PT, R46, RZ, PT ;  /* 0x000000ff2e00720c */ /* 0x020fe20003f86270 */
[----:B------:R-:W1:Y:S01]  /*145b0*/  F2I.FTZ.U32.TRUNC.NTZ R57, R56 ;  /* 0x0000003800397305 */ /* 0x000e62000021f000 */
[----:B------:R-:W5:Y:S01]  /*145c0*/  LDL R46, [R1+0x4e4c] ;  /* 0x004e4c00012e7983 */ /* 0x000f620000100800 */
[----:B------:R-:W-:Y:S02]  /*145d0*/  IMAD.MOV R9, RZ, RZ, -R9 ;  /* 0x000000ffff097224 */ /* 0x000fe400078e0a09 */
[C---:B------:R-:W-:Y:S02]  /*145e0*/  IMAD R12, R59.reuse, R4, R12 ;  /* 0x000000043b0c7224 */ /* 0x040fe400078e020c */
[----:B------:R-:W-:Y:S01]  /*145f0*/  IMAD.HI.U32 R4, R2, R11, RZ ;  /* 0x0000000b02047227 */ /* 0x000fe200078e00ff */
[----:B----4-:R-:W-:Y:S02]  /*14600*/  IABS R10, R48 ;  /* 0x00000030000a7213 */ /* 0x010fe40000000000 */
[----:B------:R-:W4:Y:S01]  /*14610*/  LDL R48, [R1+0x4e54] ;  /* 0x004e540001307983 */ /* 0x000f220000100800 */
[C---:B------:R-:W-:Y:S01]  /*14620*/  IMAD R15, R59.reuse, R9, R15 ;  /* 0x000000093b0f7224 */ /* 0x040fe200078e020f */
[----:B---3--:R-:W-:Y:S01]  /*14630*/  IABS R9, R49 ;  /* 0x0000003100097213 */ /* 0x008fe20000000000 */
[----:B------:R-:W-:Y:S01]  /*14640*/  IMAD.MOV R4, RZ, RZ, -R4 ;  /* 0x000000ffff047224 */ /* 0x000fe200078e0a04 */
[----:B------:R-:W3:Y:S03]  /*14650*/  LDL R49, [R1+0x4e58] ;  /* 0x004e580001317983 */ /* 0x000ee60000100800 */
[----:B------:R-:W-:-:S02]  /*14660*/  IMAD R11, R59, R4, R11 ;  /* 0x000000043b0b7224 */ /* 0x000fc400078e020b */
[----:B-1----:R-:W-:Y:S02]  /*14670*/  IMAD.MOV R4, RZ, RZ, -R57 ;  /* 0x000000ffff047224 */ /* 0x002fe400078e0a39 */
[----:B------:R-:W-:Y:S02]  /*14680*/  IMAD.MOV.U32 R56, RZ, RZ, RZ ;  /* 0x000000ffff387224 */ /* 0x000fe400078e00ff */
[----:B------:R-:W-:-:S04]  /*14690*/  IMAD R52, R4, R60, RZ ;  /* 0x0000003c04347224 */ /* 0x000fc800078e02ff */
[----:B------:R-:W-:Y:S01]  /*146a0*/  IMAD.HI.U32 R56, R57, R52, R56 ;  /* 0x0000003439387227 */ /* 0x000fe200078e0038 */
[----:B--2---:R-:W-:Y:S02]  /*146b0*/  IABS R52, R51 ;  /* 0x0000003300347213 */ /* 0x004fe40000000000 */
[----:B------:R-:W2:Y:S01]  /*146c0*/  LDL R51, [R1+0x1c0] ;  /* 0x0001c00001337983 */ /* 0x000ea20000100800 */
[----:B------:R-:W-:Y:S01]  /*146d0*/  ISETP.GT.U32.AND P1, PT, R59, R14, PT ;  /* 0x0000000e3b00720c */ /* 0x000fe20003f24070 */
[----:B------:R-:W-:-:S04]  /*146e0*/  IMAD.HI.U32 R6, R2, R13, RZ ;  /* 0x0000000d02067227 */ /* 0x000fc800078e00ff */
[----:B------:R-:W-:Y:S02]  /*146f0*/  IMAD.MOV R6, RZ, RZ, -R6 ;  /* 0x000000ffff067224 */ /* 0x000fe400078e0a06 */
[----:B0-----:R-:W-:-:S04]  /*14700*/  IMAD.HI.U32 R5, R2, R10, RZ ;  /* 0x0000000a02057227 */ /* 0x001fc800078e00ff */
[----:B------:R-:W-:Y:S02]  /*14710*/  IMAD R13, R59, R6, R13 ;  /* 0x000000063b0d7224 */ /* 0x000fe400078e020d */
[----:B------:R-:W-:-:S04]  /*14720*/  IMAD.HI.U32 R6, R2, R9, RZ ;  /* 0x0000000902067227 */ /* 0x000fc800078e00ff */
[----:B------:R-:W-:-:S04]  /*14730*/  IMAD.HI.U32 R7, R2, R8, RZ ;  /* 0x0000000802077227 */ /* 0x000fc800078e00ff */
[----:B------:R-:W-:Y:S01]  /*14740*/  @!P1 IMAD.IADD R14, R14, 0x1, -R59 ;  /* 0x000000010e0e9824 */ /* 0x000fe200078e0a3b */
[----:B------:R-:W-:Y:S01]  /*14750*/  ISETP.GE.AND P1, PT, R47, RZ, PT ;  /* 0x000000ff2f00720c */ /* 0x000fe20003f26270 */
[----:B------:R-:W-:Y:S01]  /*14760*/  IMAD.MOV R4, RZ, RZ, -R5 ;  /* 0x000000ffff047224 */ /* 0x000fe200078e0a05 */
[----:B------:R-:W2:Y:S01]  /*14770*/  LDL R47, [R1+0x4e50] ;  /* 0x004e5000012f7983 */ /* 0x000ea20000100800 */
[----:B------:R-:W-:Y:S02]  /*14780*/  IMAD.MOV R5, RZ, RZ, -R6 ;  /* 0x000000ffff057224 */ /* 0x000fe400078e0a06 */
[----:B------:R-:W-:Y:S02]  /*14790*/  IMAD.MOV R6, RZ, RZ, -R7 ;  /* 0x000000ffff067224 */ /* 0x000fe400078e0a07 */
[C---:B------:R-:W-:Y:S02]  /*147a0*/  IMAD R9, R59.reuse, R5, R9 ;  /* 0x000000053b097224 */ /* 0x040fe400078e0209 */
[----:B------:R-:W-:-:S02]  /*147b0*/  IMAD R10, R59, R4, R10 ;  /* 0x000000043b0a7224 */ /* 0x000fc400078e020a */
[----:B------:R-:W-:-:S04]  /*147c0*/  IMAD.HI.U32 R57, R2, R52, RZ ;  /* 0x0000003402397227 */ /* 0x000fc800078e00ff */
[----:B------:R-:W-:-:S04]  /*147d0*/  IMAD.MOV.U32 R36, RZ, RZ, R3 ;  /* 0x000000ffff247224 */ /* 0x000fc800078e0003 */
[----:B------:R-:W-:Y:S01]  /*147e0*/  @!P0 IMAD.MOV R36, RZ, RZ, -R36 ;  /* 0x000000ffff248224 */ /* 0x000fe200078e0a24 */
[----:B-----5:R-:W-:-:S05]  /*147f0*/  IABS R7, R46 ;  /* 0x0000002e00077213 */ /* 0x020fca0000000000 */
[----:B------:R-:W-:Y:S01]  /*14800*/  IMAD.HI.U32 R53, R2, R7, RZ ;  /* 0x0000000702357227 */ /* 0x000fe200078e00ff */
[----:B----4-:R-:W-:-:S03]  /*14810*/  IABS R5, R48 ;  /* 0x0000003000057213 */ /* 0x010fc60000000000 */
[----:B------:R-:W-:Y:S01]  /*14820*/  IMAD.MOV R53, RZ, RZ, -R53 ;  /* 0x000000ffff357224 */ /* 0x000fe200078e0a35 */
[----:B---3--:R-:W-:-:S03]  /*14830*/  IABS R4, R49 ;  /* 0x0000003100047213 */ /* 0x008fc60000000000 */
[----:B------:R-:W-:Y:S01]  /*14840*/  IMAD R7, R59, R53, R7 ;  /* 0x000000353b077224 */ /* 0x000fe200078e0207 */
[----:B------:R-:W3:Y:S01]  /*14850*/  LDL.LU R49, [R1+0x1c8] ;  /* 0x0001c80001317983 */ /* 0x000ee20000300800 */
[----:B------:R-:W-:-:S04]  /*14860*/  IMAD.HI.U32 R53, R2, R5, RZ ;  /* 0x0000000502357227 */ /* 0x000fc800078e00ff */
[----:B------:R-:W-:-:S04]  /*14870*/  IMAD.HI.U32 R54, R2, R4, RZ ;  /* 0x0000000402367227 */ /* 0x000fc800078e00ff */
[----:B------:R-:W-:Y:S02]  /*14880*/  IMAD.MOV R3, RZ, RZ, -R53 ;  /* 0x000000ffff037224 */ /* 0x000fe400078e0a35 */
[----:B------:R-:W-:Y:S02]  /*14890*/  IMAD.MOV R53, RZ, RZ, -R54 ;  /* 0x000000ffff357224 */ /* 0x000fe400078e0a36 */
[----:B------:R-:W-:Y:S02]  /*148a0*/  IMAD.MOV R54, RZ, RZ, -R57 ;  /* 0x000000ffff367224 */ /* 0x000fe400078e0a39 */
[C---:B------:R-:W-:Y:S01]  /*148b0*/  IMAD R5, R59.reuse, R3, R5 ;  /* 0x000000033b057224 */ /* 0x040fe200078e0205 */
[----:B------:R0:W-:Y:S01]  /*148c0*/  STL [R1+0x36c], R36 ;  /* 0x00036c2401007387 */ /* 0x0001e20000100800 */
[C---:B------:R-:W-:Y:S01]  /*148d0*/  IMAD R3, R59.reuse, R54, R52 ;  /* 0x000000363b037224 */ /* 0x040fe200078e0234 */
[----:B------:R-:W-:Y:S02]  /*148e0*/  ISETP.GT.U32.AND P6, PT, R59, R19, PT ;  /* 0x000000133b00720c */ /* 0x000fe40003fc4070 */
[----:B--2---:R-:W-:-:S02]  /*148f0*/  IABS R52, R51 ;  /* 0x0000003300347213 */ /* 0x004fc40000000000 */
[----:B------:R-:W2:Y:S04]  /*14900*/  LDL.LU R51, [R1+0x2154] ;  /* 0x0021540001337983 */ /* 0x000ea80000300800 */
[----:B0-----:R-:W4:Y:S05]  /*14910*/  LDL R36, [R1+0x2140] ;  /* 0x0021400001247983 */ /* 0x001f2a0000100800 */
[--C-:B------:R-:W-:Y:S01]  /*14920*/  @!P6 IMAD.IADD R19, R19, 0x1, -R59.reuse ;  /* 0x000000011313e824 */ /* 0x100fe200078e0a3b */
[C---:B------:R-:W-:Y:S01]  /*14930*/  ISETP.GT.U32.AND P6, PT, R59.reuse, R15, PT ;  /* 0x0000000f3b00720c */ /* 0x040fe20003fc4070 */
[C---:B------:R-:W-:Y:S01]  /*14940*/  IMAD R8, R59.reuse, R6, R8 ;  /* 0x000000063b087224 */ /* 0x040fe200078e0208 */
[C---:B------:R-:W-:Y:S01]  /*14950*/  ISETP.GT.U32.AND P3, PT, R59.reuse, R17, PT ;  /* 0x000000113b00720c */ /* 0x040fe20003f64070 */
[----:B------:R-:W-:Y:S01]  /*14960*/  IMAD R4, R59, R53, R4 ;  /* 0x000000353b047224 */ /* 0x000fe200078e0204 */
[----:B------:R-:W-:Y:S01]  /*14970*/  IABS R54, R34 ;  /* 0x0000002200367213 */ /* 0x000fe20000000000 */
[----:B------:R-:W5:Y:S04]  /*14980*/  LDL R39, [R1+0x214c] ;  /* 0x00214c0001277983 */ /* 0x000f680000100800 */
[----:B------:R-:W3:Y:S04]  /*14990*/  LDL R37, [R1+0x2144] ;  /* 0x0021440001257983 */ /* 0x000ee80000100800 */
[--C-:B------:R-:W-:Y:S01]  /*149a0*/  @!P6 IMAD.IADD R15, R15, 0x1, -R59.reuse ;  /* 0x000000010f0fe824 */ /* 0x100fe200078e0a3b */
[C---:B------:R-:W-:Y:S01]  /*149b0*/  ISETP.GT.U32.AND P6, PT, R59.reuse, R13, PT ;  /* 0x0000000d3b00720c */ /* 0x040fe20003fc4070 */
[----:B------:R-:W3:Y:S03]  /*149c0*/  LDL R38, [R1+0x2148] ;  /* 0x0021480001267983 */ /* 0x000ee60000100800 */
[----:B------:R-:W-:Y:S01]  /*149d0*/  ISETP.GT.U32.AND P5, PT, R59, R15, PT ;  /* 0x0000000f3b00720c */ /* 0x000fe20003fa4070 */
[----:B------:R-:W3:Y:S08]  /*149e0*/  LDL R40, [R1+0x2130] ;  /* 0x0021300001287983 */ /* 0x000ef00000100800 */
[----:B------:R-:W-:-:S05]  /*149f0*/  @!P6 IMAD.IADD R13, R13, 0x1, -R59 ;  /* 0x000000010d0de824 */ /* 0x000fca00078e0a3b */
[----:B------:R-:W-:Y:S01]  /*14a00*/  ISETP.GT.U32.AND P6, PT, R59, R13, PT ;  /* 0x0000000d3b00720c */ /* 0x000fe20003fc4070 */
[----:B------:R-:W-:Y:S01]  /*14a10*/  @!P5 IMAD.IADD R15, R15, 0x1, -R59 ;  /* 0x000000010f0fd824 */ /* 0x000fe200078e0a3b */
[----:B------:R-:W-:-:S11]  /*14a20*/  ISETP.GT.U32.AND P5, PT, R59, R12, PT ;  /* 0x0000000c3b00720c */ /* 0x000fd60003fa4070 */
[--C-:B------:R-:W-:Y:S01]  /*14a30*/  @!P6 IMAD.IADD R13, R13, 0x1, -R59.reuse ;  /* 0x000000010d0de824 */ /* 0x100fe200078e0a3b */
[----:B------:R-:W-:Y:S01]  /*14a40*/  ISETP.GT.U32.AND P6, PT, R59, R11, PT ;  /* 0x0000000b3b00720c */ /* 0x000fe20003fc4070 */
[----:B------:R-:W-:-:S05]  /*14a50*/  @!P5 IMAD.IADD R12, R12, 0x1, -R59 ;  /* 0x000000010c0cd824 */ /* 0x000fca00078e0a3b */
[----:B------:R-:W-:-:S07]  /*14a60*/  ISETP.GT.U32.AND P5, PT, R59, R12, PT ;  /* 0x0000000c3b00720c */ /* 0x000fce0003fa4070 */
[----:B------:R-:W-:-:S05]  /*14a70*/  @!P6 IMAD.IADD R11, R11, 0x1, -R59 ;  /* 0x000000010b0be824 */ /* 0x000fca00078e0a3b */
[C---:B------:R-:W-:Y:S01]  /*14a80*/  ISETP.GT.U32.AND P6, PT, R59.reuse, R11, PT ;  /* 0x0000000b3b00720c */ /* 0x040fe20003fc4070 */
[----:B------:R-:W-:Y:S01]  /*14a90*/  @!P5 IMAD.IADD R12, R12, 0x1, -R59 ;  /* 0x000000010c0cd824 */ /* 0x000fe200078e0a3b */
[----:B------:R-:W-:-:S11]  /*14aa0*/  ISETP.GT.U32.AND P5, PT, R59, R10, PT ;  /* 0x0000000a3b00720c */ /* 0x000fd60003fa4070 */
[--C-:B------:R-:W-:Y:S01]  /*14ab0*/  @!P6 IMAD.IADD R11, R11, 0x1, -R59.reuse ;  /* 0x000000010b0be824 */ /* 0x100fe200078e0a3b */
[----:B------:R-:W-:Y:S01]  /*14ac0*/  ISETP.GT.U32.AND P6, PT, R59, R9, PT ;  /* 0x000000093b00720c */ /* 0x000fe20003fc4070 */
[----:B------:R-:W-:Y:S01]  /*14ad0*/  @!P5 IMAD.IADD R10, R10, 0x1, -R59 ;  /* 0x000000010a0ad824 */ /* 0x000fe200078e0a3b */
[----:B------:R-:W-:-:S11]  /*14ae0*/  IABS R6, R47 ;  /* 0x0000002f00067213 */ /* 0x000fd60000000000 */
[----:B------:R-:W-:Y:S01]  /*14af0*/  @!P6 IMAD.IADD R9, R9, 0x1, -R59 ;  /* 0x000000010909e824 */ /* 0x000fe200078e0a3b */
[----:B------:R-:W-:Y:S01]  /*14b00*/  ISETP.GT.U32.AND P6, PT, R59, R10, PT ;  /* 0x0000000a3b00720c */ /* 0x000fe20003fc4070 */
[----:B------:R-:W-:Y:S01]  /*14b10*/  IMAD.HI.U32 R55, R2, R6, RZ ;  /* 0x0000000602377227 */ /* 0x000fe200078e00ff */
[----:B------:R-:W-:-:S03]  /*14b20*/  IABS R53, R33 ;  /* 0x0000002100357213 */ /* 0x000fc60000000000 */
[----:B------:R-:W-:-:S08]  /*14b30*/  IMAD.MOV R55, RZ, RZ, -R55 ;  /* 0x000000ffff377224 */ /* 0x000fd000078e0a37 */
[----:B------:R-:W-:Y:S01]  /*14b40*/  @!P6 IMAD.IADD R10, R10, 0x1, -R59 ;  /* 0x000000010a0ae824 */ /* 0x000fe200078e0a3b */
[C---:B------:R-:W-:Y:S01]  /*14b50*/  ISETP.GT.U32.AND P6, PT, R59.reuse, R7, PT ;  /* 0x000000073b00720c */ /* 0x040fe20003fc4070 */
[----:B------:R-:W-:Y:S01]  /*14b60*/  IMAD R6, R59, R55, R6 ;  /* 0x000000373b067224 */ /* 0x000fe200078e0206 */
[----:B------:R-:W-:Y:S01]  /*14b70*/  IABS R55, R35 ;  /* 0x0000002300377213 */ /* 0x000fe20000000000 */
[----:B------:R-:W-:-:S04]  /*14b80*/  IMAD.HI.U32 R2, R2, R52, RZ ;  /* 0x0000003402027227 */ /* 0x000fc800078e00ff */
[----:B------:R-:W-:Y:S01]  /*14b90*/  @!P3 IMAD.IADD R17, R17, 0x1, -R59 ;  /* 0x000000011111b824 */ /* 0x000fe200078e0a3b */
[----:B------:R-:W-:Y:S01]  /*14ba0*/  ISETP.GE.AND P3, PT, R45, RZ, PT ;  /* 0x000000ff2d00720c */ /* 0x000fe20003f66270 */
[----:B------:R-:W-:-:S04]  /*14bb0*/  IMAD.HI.U32 R57, R56, R53, RZ ;  /* 0x0000003538397227 */ /* 0x000fc800078e00ff */
[----:B------:R-:W-:Y:S01]  /*14bc0*/  @!P6 IMAD.IADD R7, R7, 0x1, -R59 ;  /* 0x000000010707e824 */ /* 0x000fe200078e0a3b */
[----:B------:R-:W-:Y:S01]  /*14bd0*/  ISETP.GT.U32.AND P6, PT, R59, R4, PT ;  /* 0x000000043b00720c */ /* 0x000fe20003fc4070 */
[----:B------:R-:W-:-:S04]  /*14be0*/  IMAD.HI.U32 R58, R56, R54, RZ ;  /* 0x00000036383a7227 */ /* 0x000fc800078e00ff */
[----:B------:R-:W-:-:S04]  /*14bf0*/  IMAD.HI.U32 R45, R56, R55, RZ ;  /* 0x00000037382d7227 */ /* 0x000fc800078e00ff */
[----:B------:R-:W-:Y:S02]  /*14c00*/  IMAD.MOV R2, RZ, RZ, -R2 ;  /* 0x000000ffff027224 */ /* 0x000fe400078e0a02 */
[----:B------:R-:W-:Y:S02]  /*14c10*/  IMAD.MOV R57, RZ, RZ, -R57 ;  /* 0x000000ffff397224 */ /* 0x000fe400078e0a39 */
[----:B------:R-:W-:Y:S02]  /*14c20*/  IMAD.MOV R58, RZ, RZ, -R58 ;  /* 0x000000ffff3a7224 */ /* 0x000fe400078e0a3a */
[----:B------:R-:W-:Y:S02]  /*14c30*/  IMAD.MOV R45, RZ, RZ, -R45 ;  /* 0x000000ffff2d7224 */ /* 0x000fe400078e0a2d */
[----:B------:R-:W-:Y:S02]  /*14c40*/  IMAD R2, R59, R2, R52 ;  /* 0x000000023b027224 */ /* 0x000fe400078e0234 */
[----:B------:R-:W-:-:S02]  /*14c50*/  IMAD R52, R60, R57, R53 ;  /* 0x000000393c347224 */ /* 0x000fc400078e0235 */
[C---:B------:R-:W-:Y:S02]  /*14c60*/  IMAD R53, R60.reuse, R58, R54 ;  /* 0x0000003a3c357224 */ /* 0x040fe400078e0236 */
[----:B------:R-:W-:Y:S02]  /*14c70*/  IMAD R54, R60, R45, R55 ;  /* 0x0000002d3c367224 */ /* 0x000fe400078e0237 */
[----:B------:R-:W-:Y:S01]  /*14c80*/  @!P6 IMAD.IADD R4, R4, 0x1, -R59 ;  /* 0x000000010404e824 */ /* 0x000fe200078e0a3b */
[----:B--2---:R-:W-:Y:S02]  /*14c90*/  ISETP.GE.AND P6, PT, R51, RZ, PT ;  /* 0x000000ff3300720c */ /* 0x004fe40003fc6270 */
[----:B----4-:R-:W-:-:S05]  /*14ca0*/  IABS R55, R36 ;  /* 0x0000002400377213 */ /* 0x010fca0000000000 */
[----:B------:R-:W-:-:S04]  /*14cb0*/  IMAD.HI.U32 R51, R56, R55, RZ ;  /* 0x0000003738337227 */ /* 0x000fc800078e00ff */
[----:B------:R-:W-:-:S04]  /*14cc0*/  IMAD.MOV R51, RZ, RZ, -R51 ;  /* 0x000000ffff337224 */ /* 0x000fc800078e0a33 */
[----:B------:R-:W-:Y:S02]  /*14cd0*/  IMAD R55, R60, R51, R55 ;  /* 0x000000333c377224 */ /* 0x000fe400078e0237 */
[----:B------:R-:W2:Y:S01]  /*14ce0*/  LDL.LU R51, [R1+0x55f8] ;  /* 0x0055f80001337983 */ /* 0x000ea20000300800 */
[----:B------:R-:W-:-:S13]  /*14cf0*/  ISETP.GT.U32.AND P5, PT, R59, R8, PT ;  /* 0x000000083b00720c */ /* 0x000fda0003fa4070 */
[----:B------:R-:W-:-:S05]  /*14d00*/  @!P5 IMAD.IADD R8, R8, 0x1, -R59 ;  /* 0x000000010808d824 */ /* 0x000fca00078e0a3b */
[----:B------:R-:W-:Y:S02]  /*14d10*/  ISETP.GT.U32.AND P0, PT, R59, R8, PT ;  /* 0x000000083b00720c */ /* 0x000fe40003f04070 */
[----:B-----5:R-:W-:-:S11]  /*14d20*/  IABS R45, R39 ;  /* 0x00000027002d7213 */ /* 0x020fd60000000000 */
[----:B------:R-:W-:Y:S01]  /*14d30*/  @!P0 IMAD.IADD R8, R8, 0x1, -R59 ;  /* 0x0000000108088824 */ /* 0x000fe200078e0a3b */
[----:B------:R-:W-:Y:S02]  /*14d40*/  ISETP.GT.U32.AND P0, PT, R59, R5, PT ;  /* 0x000000053b00720c */ /* 0x000fe40003f04070 */
[----:B---3--:R-:W-:Y:S02]  /*14d50*/  IABS R57, R37 ;  /* 0x0000002500397213 */ /* 0x008fe40000000000 */
[----:B------:R-:W-:Y:S01]  /*14d60*/  IABS R58, R38 ;  /* 0x00000026003a7213 */ /* 0x000fe20000000000 */
[----:B------:R-:W-:Y:S02]  /*14d70*/  IMAD.MOV.U32 R48, RZ, RZ, R45 ;  /* 0x000000ffff307224 */ /* 0x000fe400078e002d */
[----:B------:R-:W-:Y:S01]  /*14d80*/  IMAD.HI.U32 R47, R56, R57, RZ ;  /* 0x00000039382f7227 */ /* 0x000fe200078e00ff */
[----:B------:R-:W-:-:S05]  /*14d90*/  IABS R45, R40 ;  /* 0x00000028002d7213 */ /* 0x000fca0000000000 */
[----:B------:R-:W-:Y:S01]  /*14da0*/  @!P0 IMAD.IADD R5, R5, 0x1, -R59 ;  /* 0x0000000105058824 */ /* 0x000fe200078e0a3b */
[----:B------:R-:W-:Y:S01]  /*14db0*/  ISETP.GE.AND P0, PT, R49, RZ, PT ;  /* 0x000000ff3100720c */ /* 0x000fe20003f06270 */
[----:B------:R-:W-:-:S04]  /*14dc0*/  IMAD.HI.U32 R49, R56, R58, RZ ;  /* 0x0000003a38317227 */ /* 0x000fc800078e00ff */
[----:B------:R-:W-:-:S04]  /*14dd0*/  IMAD.HI.U32 R46, R56, R48, RZ ;  /* 0x00000030382e7227 */ /* 0x000fc800078e00ff */
[----:B------:R-:W-:Y:S02]  /*14de0*/  IMAD.MOV R47, RZ, RZ, -R47 ;  /* 0x000000ffff2f7224 */ /* 0x000fe400078e0a2f */
[----:B------:R-:W-:Y:S02]  /*14df0*/  IMAD.MOV R49, RZ, RZ, -R49 ;  /* 0x000000ffff317224 */ /* 0x000fe400078e0a31 */
[----:B------:R-:W-:Y:S02]  /*14e00*/  IMAD.MOV R46, RZ, RZ, -R46 ;  /* 0x000000ffff2e7224 */ /* 0x000fe400078e0a2e */
[----:B------:R-:W-:-:S04]  /*14e10*/  IMAD.HI.U32 R45, R56, R45, RZ ;  /* 0x0000002d382d7227 */ /* 0x000fc800078e00ff */
[C---:B------:R-:W-:Y:S02]  /*14e20*/  IMAD R56, R60.reuse, R47, R57 ;  /* 0x0000002f3c387224 */ /* 0x040fe400078e0239 */
[C---:B------:R-:W-:Y:S01]  /*14e30*/  IMAD R57, R60.reuse, R49, R58 ;  /* 0x000000313c397224 */ /* 0x040fe200078e023a */
[----:B------:R-:W3:Y:S01]  /*14e40*/  LDL.LU R47, [R1+0x55f4] ;  /* 0x0055f400012f7983 */ /* 0x000ee20000300800 */
[----:B------:R-:W-:-:S03]  /*14e50*/  IMAD R58, R60, R46, R48 ;  /* 0x0000002e3c3a7224 */ /* 0x000fc600078e0230 */
[----:B------:R-:W4:Y:S04]  /*14e60*/  LDL.LU R49, [R1+0x55f0] ;  /* 0x0055f00001317983 */ /* 0x000f280000300800 */
[----:B------:R-:W5:Y:S01]  /*14e70*/  LDL.LU R48, [R1+0x55ec] ;  /* 0x0055ec0001307983 */ /* 0x000f620000300800 */
[----:B--2---:R-:W-:-:S04]  /*14e80*/  IMAD.MOV.U32 R46, RZ, RZ, R51 ;  /* 0x000000ffff2e7224 */ /* 0x004fc800078e0033 */
[----:B------:R-:W-:-:S05]  /*14e90*/  @!P2 IMAD.MOV R46, RZ, RZ, -R46 ;  /* 0x000000ffff2ea224 */ /* 0x000fca00078e0a2e */
[----:B------:R0:W-:Y:S04]  /*14ea0*/  STL [R1+0x368], R46 ;  /* 0x0003682e01007387 */ /* 0x0001e80000100800 */
[----:B0-----:R-:W2:Y:S01]  /*14eb0*/  LDL.LU R46, [R1+0x55e8] ;  /* 0x0055e800012e7983 */ /* 0x001ea20000300800 */
[----:B------:R-:W-:Y:S02]  /*14ec0*/  IMAD.MOV R51, RZ, RZ, -R45 ;  /* 0x000000ffff337224 */ /* 0x000fe400078e0a2d */
[----:B------:R-:W-:-:S04]  /*14ed0*/  IMAD.MOV.U32 R45, RZ, RZ, R50 ;  /* 0x000000ffff2d7224 */ /* 0x000fc800078e0032 */
[----:B------:R-:W-:-:S05]  /*14ee0*/  @!P3 IMAD.MOV R45, RZ, RZ, -R45 ;  /* 0x000000ffff2db224 */ /* 0x000fca00078e0a2d */
[----:B------:R5:W-:Y:S04]  /*14ef0*/  STL [R1+0x364], R45 ;  /* 0x0003642d01007387 */ /* 0x000be80000100800 */
[----:B------:R-:W2:Y:S01]  /*14f00*/  LDL.LU R50, [R1+0x2160] ;  /* 0x0021600001327983 */ /* 0x000ea20000300800 */
[----:B------:R-:W-:-:S13]  /*14f10*/  ISETP.GT.U32.AND P5, PT, R59, R9, PT ;  /* 0x000000093b00720c */ /* 0x000fda0003fa4070 */
[----:B------:R-:W-:Y:S01]  /*14f20*/  @!P5 IMAD.IADD R9, R9, 0x1, -R59 ;  /* 0x000000010909d824 */ /* 0x000fe200078e0a3b */
[----:B------:R-:W-:-:S13]  /*14f30*/  ISETP.GT.U32.AND P5, PT, R59, R6, PT ;  /* 0x000000063b00720c */ /* 0x000fda0003fa4070 */
[----:B------:R-:W-:Y:S01]  /*14f40*/  @!P5 IMAD.IADD R6, R6, 0x1, -R59 ;  /* 0x000000010606d824 */ /* 0x000fe200078e0a3b */
[----:B------:R-:W-:-:S13]  /*14f50*/  ISETP.GT.U32.AND P5, PT, R59, R3, PT ;  /* 0x000000033b00720c */ /* 0x000fda0003fa4070 */
[----:B------:R-:W-:Y:S01]  /*14f60*/  @!P5 IMAD.IADD R3, R3, 0x1, -R59 ;  /* 0x000000010303d824 */ /* 0x000fe200078e0a3b */
[C---:B------:R-:W-:Y:S01]  /*14f70*/  ISETP.GT.U32.AND P5, PT, R59.reuse, R2, PT ;  /* 0x000000023b00720c */ /* 0x040fe20003fa4070 */
[----:B----4-:R-:W-:Y:S02]  /*14f80*/  @!P4 IMAD.MOV R49, RZ, RZ, -R49 ;  /* 0x000000ffff31c224 */ /* 0x010fe400078e0a31 */
[----:B-----5:R-:W-:Y:S02]  /*14f90*/  IMAD.MOV.U32 R45, RZ, RZ, R48 ;  /* 0x000000ffff2d7224 */ /* 0x020fe400078e0030 */
[----:B---3--:R-:W-:Y:S01]  /*14fa0*/  IMAD.MOV.U32 R48, RZ, RZ, R47 ;  /* 0x000000ffff307224 */ /* 0x008fe200078e002f */
[----:B------:R-:W-:Y:S01]  /*14fb0*/  STL [R1+0x360], R49 ;  /* 0x0003603101007387 */ /* 0x000fe20000100800 */
[----:B------:R-:W-:Y:S01]  /*14fc0*/  @!P1 IMAD.MOV R45, RZ, RZ, -R45 ;  /* 0x000000ffff2d9224 */ /* 0x000fe200078e0a2d */
[----:B------:R-:W-:Y:S01]  /*14fd0*/  ISETP.GT.U32.AND P2, PT, R59, R7, PT ;  /* 0x000000073b00720c */ /* 0x000fe20003f44070 */
[----:B------:R-:W-:-:S04]  /*14fe0*/  @!P0 IMAD.MOV R48, RZ, RZ, -R48 ;  /* 0x000000ffff308224 */ /* 0x000fc800078e0a30 */
[--C-:B------:R-:W-:Y:S01]  /*14ff0*/  @!P5 IMAD.IADD R2, R2, 0x1, -R59.reuse ;  /* 0x000000010202d824 */ /* 0x100fe200078e0a3b */
[C---:B------:R-:W-:Y:S02]  /*15000*/  ISETP.GT.U32.AND P3, PT, R59.reuse, R6, PT ;  /* 0x000000063b00720c */ /* 0x040fe40003f64070 */
[C---:B------:R-:W-:Y:S02]  /*15010*/  ISETP.GT.U32.AND P4, PT, R59.reuse, R5, PT ;  /* 0x000000053b00720c */ /* 0x040fe40003f84070 */
[C---:B------:R-:W-:Y:S02]  /*15020*/  ISETP.GT.U32.AND P1, PT, R59.reuse, R4, PT ;  /* 0x000000043b00720c */ /* 0x040fe40003f24070 */
[----:B------:R-:W-:Y:S01]  /*15030*/  ISETP.GT.U32.AND P0, PT, R59, R3, PT ;  /* 0x000000033b00720c */ /* 0x000fe20003f04070 */
[----:B------:R0:W-:Y:S01]  /*15040*/  STL [R1+0x35c], R45 ;  /* 0x00035c2d01007387 */ /* 0x0001e20000100800 */
[----:B------:R-:W-:-:S03]  /*15050*/  @!P2 IMAD.IADD R7, R7, 0x1, -R59 ;  /* 0x000000010707a824 */ /* 0x000fc600078e0a3b */
[----:B0-----:R-:W3:Y:S04]  /*15060*/  LDL.LU R45, [R1+0x55e4] ;  /* 0x0055e400012d7983 */ /* 0x001ee80000300800 */
[----:B------:R-:W4:Y:S04]  /*15070*/  LDL.LU R47, [R1+0x2164] ;  /* 0x00216400012f7983 */ /* 0x000f280000300800 */
[----:B------:R0:W-:Y:S01]  /*15080*/  STL [R1+0x358], R48 ;  /* 0x0003583001007387 */ /* 0x0001e20000100800 */
[--C-:B------:R-:W-:Y:S02]  /*15090*/  @!P3 IMAD.IADD R6, R6, 0x1, -R59.reuse ;  /* 0x000000010606b824 */ /* 0x100fe400078e0a3b */
[----:B------:R-:W-:-:S02]  /*150a0*/  @!P4 IMAD.IADD R5, R5, 0x1, -R59 ;  /* 0x000000010505c824 */ /* 0x000fc400078e0a3b */
[--C-:B------:R-:W-:Y:S02]  /*150b0*/  @!P1 IMAD.IADD R4, R4, 0x1, -R59.reuse ;  /* 0x0000000104049824 */ /* 0x100fe400078e0a3b */
[----:B------:R-:W-:Y:S01]  /*150c0*/  @!P0 IMAD.IADD R3, R3, 0x1, -R59 ;  /* 0x0000000103038824 */ /* 0x000fe200078e0a3b */
[----:B0-----:R-:W5:Y:S01]  /*150d0*/  LDL.LU R48, [R1+0x2168] ;  /* 0x0021680001307983 */ /* 0x001f620000300800 */
[----:B------:R-:W-:-:S13]  /*150e0*/  ISETP.GT.U32.AND P4, PT, R60, R55, PT ;  /* 0x000000373c00720c */ /* 0x000fda0003f84070 */
[----:B------:R-:W-:Y:S02]  /*150f0*/  @!P4 IMAD.IADD R55, R55, 0x1, -R60 ;  /* 0x000000013737c824 */ /* 0x000fe400078e0a3c */
[----:B--2---:R-:W-:-:S04]  /*15100*/  IMAD.MOV.U32 R49, RZ, RZ, R46 ;  /* 0x000000ffff317224 */ /* 0x004fc800078e002e */
[----:B------:R-:W-:Y:S01]  /*15110*/  @!P6 IMAD.MOV R49, RZ, RZ, -R49 ;  /* 0x000000ffff31e224 */ /* 0x000fe200078e0a31 */
[----:B------:R-:W-:Y:S02]  /*15120*/  ISETP.GT.U32.AND P6, PT, R59, R2, PT ;  /* 0x000000023b00720c */ /* 0x000fe40003fc4070 */
[----:B------:R-:W-:Y:S02]  /*15130*/  IABS R46, R40 ;  /* 0x00000028002e7213 */ /* 0x000fe40000000000 */
[----:B------:R0:W-:Y:S03]  /*15140*/  STL [R1+0x350], R49 ;  /* 0x0003503101007387 */ /* 0x0001e60000100800 */
[----:B------:R-:W-:-:S06]  /*15150*/  IMAD R46, R60, R51, R46 ;  /* 0x000000333c2e7224 */ /* 0x000fcc00078e022e */
[----:B------:R-:W-:Y:S01]  /*15160*/  @!P6 IMAD.IADD R2, R2, 0x1, -R59 ;  /* 0x000000010202e824 */ /* 0x000fe200078e0a3b */
[----:B0-----:R-:W2:Y:S04]  /*15170*/  LDL.LU R49, [R1+0x216c] ;  /* 0x00216c0001317983 */ /* 0x001ea80000300800 */
[----:B------:R-:W2:Y:S04]  /*15180*/  LDL.LU R51, [R1+0x215c] ;  /* 0x00215c0001337983 */ /* 0x000ea80000300800 */
[----:B------:R-:W3:Y:S01]  /*15190*/  LDL.LU R59, [R1+0x2158] ;  /* 0x00215800013b7983 */ /* 0x000ee20000300800 */
[----:B------:R-:W-:-:S03]  /*151a0*/  ISETP.GE.AND P4, PT, R50, RZ, PT ;  /* 0x000000ff3200720c */ /* 0x000fc60003f86270 */
[----:B------:R-:W3:Y:S01]  /*151b0*/  LDL.LU R50, [R1+0x2170] ;  /* 0x0021700001327983 */ /* 0x000ee20000300800 */
[C---:B------:R-:W-:Y:S02]  /*151c0*/  ISETP.GT.U32.AND P2, PT, R60.reuse, R53, PT ;  /* 0x000000353c00720c */ /* 0x040fe40003f44070 */
[C---:B------:R-:W-:Y:S02]  /*151d0*/  ISETP.GT.U32.AND P3, PT, R60.reuse, R54, PT ;  /* 0x000000363c00720c */ /* 0x040fe40003f64070 */
[C---:B------:R-:W-:Y:S02]  /*151e0*/  ISETP.GT.U32.AND P1, PT, R60.reuse, R56, PT ;  /* 0x000000383c00720c */ /* 0x040fe40003f24070 */
[----:B------:R-:W-:-:S07]  /*151f0*/  ISETP.GT.U32.AND P0, PT, R60, R57, PT ;  /* 0x000000393c00720c */ /* 0x000fce0003f04070 */
[--C-:B------:R-:W-:Y:S02]  /*15200*/  @!P2 IMAD.IADD R53, R53, 0x1, -R60.reuse ;  /* 0x000000013535a824 */ /* 0x100fe400078e0a3c */
[--C-:B------:R-:W-:Y:S02]  /*15210*/  @!P3 IMAD.IADD R54, R54, 0x1, -R60.reuse ;  /* 0x000000013636b824 */ /* 0x100fe400078e0a3c */
[--C-:B------:R-:W-:Y:S02]  /*15220*/  @!P1 IMAD.IADD R56, R56, 0x1, -R60.reuse ;  /* 0x0000000138389824 */ /* 0x100fe400078e0a3c */
[----:B------:R-:W-:Y:S01]  /*15230*/  @!P0 IMAD.IADD R57, R57, 0x1, -R60 ;  /* 0x0000000139398824 */ /* 0x000fe200078e0a3c */
[----:B------:R-:W-:Y:S01]  /*15240*/  ISETP.GT.U32.AND P6, PT, R60, R58, PT ;  /* 0x0000003a3c00720c */ /* 0x000fe20003fc4070 */
[----:B------:R-:W-:-:S12]  /*15250*/  @!P4 IMAD.MOV R43, RZ, RZ, -R43 ;  /* 0x000000ffff2bc224 */ /* 0x000fd800078e0a2b */
[----:B------:R-:W-:Y:S01]  /*15260*/  @!P6 IMAD.IADD R58, R58, 0x1, -R60 ;  /* 0x000000013a3ae824 */ /* 0x000fe200078e0a3c */
[----:B----4-:R-:W-:Y:S02]  /*15270*/  ISETP.GE.AND P1, PT, R47, RZ, PT ;  /* 0x000000ff2f00720c */ /* 0x010fe40003f26270 */
[----:B-----5:R-:W-:-:S11]  /*15280*/  ISETP.GE.AND P0, PT, R48, RZ, PT ;  /* 0x000000ff3000720c */ /* 0x020fd60003f06270 */
[----:B------:R-:W-:Y:S02]  /*15290*/  @!P1 IMAD.MOV R42, RZ, RZ, -R42 ;  /* 0x000000ffff2a9224 */ /* 0x000fe400078e0a2a */
[----:B------:R-:W-:Y:S01]  /*152a0*/  @!P0 IMAD.MOV R41, RZ, RZ, -R41 ;  /* 0x000000ffff298224 */ /* 0x000fe200078e0a29 */
[----:B--2---:R-:W-:Y:S02]  /*152b0*/  ISETP.GE.AND P3, PT, R51, RZ, PT ;  /* 0x000000ff3300720c */ /* 0x004fe40003f66270 */
[----:B------:R-:W2:Y:S01]  /*152c0*/  LDL.LU R51, [R1+0x2174] ;  /* 0x0021740001337983 */ /* 0x000ea20000300800 */
[----:B---3--:R-:W-:-:S10]  /*152d0*/  ISETP.GE.AND P2, PT, R59, RZ, PT ;  /* 0x000000ff3b00720c */ /* 0x008fd40003f46270 */
[----:B------:R-:W-:-:S03]  /*152e0*/  @!P3 IMAD.MOV R44, RZ, RZ, -R44 ;  /* 0x000000ffff2cb224 */ /* 0x000fc600078e0a2c */
[----:B------:R-:W-:-:S05]  /*152f0*/  @!P2 IMAD.MOV R45, RZ, RZ, -R45 ;  /* 0x000000ffff2da224 */ /* 0x000fca00078e0a2d */
[----:B------:R-:W-:Y:S04]  /*15300*/  STL [R1+0x34c], R45 ;  /* 0x00034c2d01007387 */ /* 0x000fe80000100800 */
[----:B------:R-:W-:Y:S04]  /*15310*/  STL [R1+0x348], R44 ;  /* 0x0003482c01007387 */ /* 0x000fe80000100800 */
[----:B------:R-:W-:Y:S01]  /*15320*/  STL [R1+0x344], R43 ;  /* 0x0003442b01007387 */ /* 0x000fe20000100800 */
[----:B------:R-:W-:-:S03]  /*15330*/  ISETP.GE.AND P6, PT, R49, RZ, PT ;  /* 0x000000ff3100720c */ /* 0x000fc60003fc6270 */
[----:B------:R-:W3:Y:S04]  /*15340*/  LDL.LU R47, [R1+0x2178] ;  /* 0x00217800012f7983 */ /* 0x000ee80000300800 */
[----:B------:R-:W-:Y:S04]  /*15350*/  STL [R1+0x340], R42 ;  /* 0x0003402a01007387 */ /* 0x000fe80000100800 */
[----:B------:R0:W-:Y:S04]  /*15360*/  STL [R1+0x33c], R41 ;  /* 0x00033c2901007387 */ /* 0x0001e80000100800 */
[----:B------:R-:W4:Y:S04]  /*15370*/  LDL.LU R48, [R1+0x217c] ;  /* 0x00217c0001307983 */ /* 0x000f280000300800 */
[----:B------:R-:W5:Y:S01]  /*15380*/  LDL.LU R49, [R1+0x2180] ;  /* 0x0021800001317983 */ /* 0x000f620000300800 */
[----:B------:R-:W-:Y:S01]  /*15390*/  ISETP.GT.U32.AND P2, PT, R60, R53, PT ;  /* 0x000000353c00720c */ /* 0x000fe20003f44070 */
[----:B------:R-:W-:-:S05]  /*153a0*/  @!P6 IMAD.MOV R0, RZ, RZ, -R0 ;  /* 0x000000ffff00e224 */ /* 0x000fca00078e0a00 */
[----:B------:R1:W-:Y:S07]  /*153b0*/  STL [R1+0x338], R0 ;  /* 0x0003380001007387 */ /* 0x0003ee0000100800 */
[----:B------:R-:W-:Y:S01]  /*153c0*/  @!P2 IMAD.IADD R53, R53, 0x1, -R60 ;  /* 0x000000013535a824 */ /* 0x000fe200078e0a3c */
[----:B------:R-:W-:Y:S02]  /*153d0*/  ISETP.GE.AND P2, PT, R50, RZ, PT ;  /* 0x000000ff3200720c */ /* 0x000fe40003f46270 */
[----:B------:R-:W4:Y:S01]  /*153e0*/  LDL.LU R50, [R1+0x2184] ;  /* 0x0021840001327983 */ /* 0x000f220000300800 */
[----:B------:R-:W-:-:S13]  /*153f0*/  ISETP.GT.U32.AND P5, PT, R60, R52, PT ;  /* 0x000000343c00720c */ /* 0x000fda0003fa4070 */
[----:B------:R-:W-:-:S05]  /*15400*/  @!P5 IMAD.IADD R52, R52, 0x1, -R60 ;  /* 0x000000013434d824 */ /* 0x000fca00078e0a3c */
[----:B------:R-:W-:-:S13]  /*15410*/  ISETP.GT.U32.AND P5, PT, R60, R52, PT ;  /* 0x000000343c00720c */ /* 0x000fda0003fa4070 */
[----:B------:R-:W-:Y:S01]  /*15420*/  @!P5 IMAD.IADD R52, R52, 0x1, -R60 ;  /* 0x000000013434d824 */ /* 0x000fe200078e0a3c */
[----:B------:R-:W-:-:S13]  /*15430*/  ISETP.GT.U32.AND P5, PT, R60, R46, PT ;  /* 0x0000002e3c00720c */ /* 0x000fda0003fa4070 */
[----:B------:R-:W-:-:S05]  /*15440*/  @!P5 IMAD.IADD R46, R46, 0x1, -R60 ;  /* 0x000000012e2ed824 */ /* 0x000fca00078e0a3c */
[C---:B------:R-:W-:Y:S02]  /*15450*/  ISETP.GT.U32.AND P5, PT, R60.reuse, R46, PT ;  /* 0x0000002e3c00720c */ /* 0x040fe40003fa4070 */
[----:B------:R-:W-:-:S11]  /*15460*/  ISETP.GT.U32.AND P1, PT, R60, R56, PT ;  /* 0x000000383c00720c */ /* 0x000fd60003f24070 */
[--C-:B------:R-:W-:Y:S01]  /*15470*/  @!P5 IMAD.IADD R46, R46, 0x1, -R60.reuse ;  /* 0x000000012e2ed824 */ /* 0x100fe200078e0a3c */
[----:B------:R-:W-:Y:S01]  /*15480*/  ISETP.GE.AND P5, PT, R37, RZ, PT ;  /* 0x000000ff2500720c */ /* 0x000fe20003fa6270 */
[----:B------:R-:W-:Y:S01]  /*15490*/  @!P1 IMAD.IADD R56, R56, 0x1, -R60 ;  /* 0x0000000138389824 */ /* 0x000fe200078e0a3c */
[C---:B------:R-:W-:Y:S02]  /*154a0*/  ISETP.GT.U32.AND P4, PT, R60.reuse, R55, PT ;  /* 0x000000373c00720c */ /* 0x040fe40003f84070 */
[----:B------:R-:W-:-:S09]  /*154b0*/  ISETP.GT.U32.AND P3, PT, R60, R54, PT ;  /* 0x000000363c00720c */ /* 0x000fd20003f64070 */
[----:B------:R-:W-:Y:S02]  /*154c0*/  @!P5 IMAD.MOV R56, RZ, RZ, -R56 ;  /* 0x000000ffff38d224 */ /* 0x000fe400078e0a38 */
[--C-:B------:R-:W-:Y:S01]  /*154d0*/  @!P4 IMAD.IADD R55, R55, 0x1, -R60.reuse ;  /* 0x000000013737c824 */ /* 0x100fe200078e0a3c */
[----:B------:R-:W-:Y:S01]  /*154e0*/  ISETP.GE.AND P4, PT, R34, RZ, PT ;  /* 0x000000ff2200720c */ /* 0x000fe20003f86270 */
[----:B------:R-:W-:Y:S01]  /*154f0*/  @!P3 IMAD.IADD R54, R54, 0x1, -R60 ;  /* 0x000000013636b824 */ /* 0x000fe200078e0a3c */
[----:B------:R-:W-:Y:S02]  /*15500*/  ISETP.GE.AND P3, PT, R33, RZ, PT ;  /* 0x000000ff2100720c */ /* 0x000fe40003f66270 */
[C---:B------:R-:W-:Y:S01]  /*15510*/  ISETP.GT.U32.AND P6, PT, R60.reuse, R58, PT ;  /* 0x0000003a3c00720c */ /* 0x040fe20003fc4070 */
[----:B------:R-:W4:Y:S01]  /*15520*/  LDL.LU R33, [R1+0x55e0] ;  /* 0x0055e00001217983 */ /* 0x000f220000300800 */
[----:B------:R-:W-:-:S03]  /*15530*/  ISETP.GT.U32.AND P0, PT, R60, R57, PT ;  /* 0x000000393c00720c */ /* 0x000fc60003f04070 */
[----:B------:R-:W4:Y:S04]  /*15540*/  LDL.LU R34, [R1+0x55dc] ;  /* 0x0055dc0001227983 */ /* 0x000f280000300800 */
[----:B------:R-:W-:Y:S01]  /*15550*/  @!P4 IMAD.MOV R53, RZ, RZ, -R53 ;  /* 0x000000ffff35c224 */ /* 0x000fe200078e0a35 */
[----:B------:R-:W-:Y:S01]  /*15560*/  ISETP.GE.AND P4, PT, R39, RZ, PT ;  /* 0x000000ff2700720c */ /* 0x000fe20003f86270 */
[----:B------:R-:W-:Y:S01]  /*15570*/  @!P3 IMAD.MOV R52, RZ, RZ, -R52 ;  /* 0x000000ffff34b224 */ /* 0x000fe200078e0a34 */
[----:B------:R-:W-:Y:S01]  /*15580*/  ISETP.GE.AND P3, PT, R38, RZ, PT ;  /* 0x000000ff2600720c */ /* 0x000fe20003f66270 */
[--C-:B------:R-:W-:Y:S02]  /*15590*/  @!P6 IMAD.IADD R58, R58, 0x1, -R60.reuse ;  /* 0x000000013a3ae824 */ /* 0x100fe400078e0a3c */
[----:B------:R-:W-:Y:S01]  /*155a0*/  @!P0 IMAD.IADD R57, R57, 0x1, -R60 ;  /* 0x0000000139398824 */ /* 0x000fe200078e0a3c */
[----:B------:R-:W-:-:S02]  /*155b0*/  ISETP.GE.AND P0, PT, R35, RZ, PT ;  /* 0x000000ff2300720c */ /* 0x000fc40003f06270 */
[----:B------:R-:W4:Y:S05]  /*155c0*/  LDL.LU R35, [R1+0x55d8] ;  /* 0x0055d80001237983 */ /* 0x000f2a0000300800 */
[----:B------:R-:W-:Y:S01]  /*155d0*/  @!P4 IMAD.MOV R58, RZ, RZ, -R58 ;  /* 0x000000ffff3ac224 */ /* 0x000fe200078e0a3a */
[----:B------:R-:W-:Y:S02]  /*155e0*/  ISETP.GE.AND P4, PT, R40, RZ, PT ;  /* 0x000000ff2800720c */ /* 0x000fe40003f86270 */
[----:B------:R-:W-:Y:S02]  /*155f0*/  ISETP.GE.AND P6, PT, R36, RZ, PT ;  /* 0x000000ff2400720c */ /* 0x000fe40003fc6270 */
[----:B------:R-:W4:Y:S01]  /*15600*/  LDL.LU R36, [R1+0x55d4] ;  /* 0x0055d40001247983 */ /* 0x000f220000300800 */
[----:B------:R-:W-:-:S03]  /*15610*/  @!P3 IMAD.MOV R57, RZ, RZ, -R57 ;  /* 0x000000ffff39b224 */ /* 0x000fc600078e0a39 */
[----:B------:R-:W4:Y:S04]  /*15620*/  LDL.LU R37, [R1+0x55d0] ;  /* 0x0055d00001257983 */ /* 0x000f280000300800 */
[----:B------:R-:W4:Y:S04]  /*15630*/  LDL.LU R38, [R1+0x55cc] ;  /* 0x0055cc0001267983 */ /* 0x000f280000300800 */
[----:B------:R-:W4:Y:S04]  /*15640*/  LDL.LU R39, [R1+0x55c8] ;  /* 0x0055c80001277983 */ /* 0x000f280000300800 */
[----:B------:R-:W4:Y:S01]  /*15650*/  LDL.LU R40, [R1+0x55c4] ;  /* 0x0055c40001287983 */ /* 0x000f220000300800 */
[----:B------:R-:W-:-:S03]  /*15660*/  @!P4 IMAD.MOV R46, RZ, RZ, -R46 ;  /* 0x000000ffff2ec224 */ /* 0x000fc600078e0a2e */
[----:B------:R-:W4:Y:S01]  /*15670*/  LDL R59, [R1+0x41f0] ;  /* 0x0041f000013b7983 */ /* 0x000f220000100800 */
[----:B------:R-:W-:Y:S01]  /*15680*/  ISETP.NE.AND P4, PT, R61, RZ, PT ;  /* 0x000000ff3d00720c */ /* 0x000fe20003f85270 */
[----:B------:R-:W-:Y:S02]  /*15690*/  @!P0 IMAD.MOV R54, RZ, RZ, -R54 ;  /* 0x000000ffff368224 */ /* 0x000fe400078e0a36 */
[----:B------:R-:W-:Y:S01]  /*156a0*/  @!P6 IMAD.MOV R55, RZ, RZ, -R55 ;  /* 0x000000ffff37e224 */ /* 0x000fe200078e0a37 */
[----:B-----5:R-:W-:Y:S02]  /*156b0*/  ISETP.GE.AND P5, PT, R49, RZ, PT ;  /* 0x000000ff3100720c */ /* 0x020fe40003fa6270 */
[----:B------:R-:W0:Y:S01]  /*156c0*/  S2R R49, SR_TID.X ;  /* 0x0000000000317919 */ /* 0x000e220000002100 */
[----:B--2---:R-:W-:Y:S02]  /*156d0*/  ISETP.GE.AND P1, PT, R51, RZ, PT ;  /* 0x000000ff3300720c */ /* 0x004fe40003f26270 */
[----:B---3--:R-:W-:-:S02]  /*156e0*/  ISETP.GE.AND P0, PT, R47, RZ, PT ;  /* 0x000000ff2f00720c */ /* 0x008fc40003f06270 */
[----:B----4-:R-:W-:Y:S02]  /*156f0*/  ISETP.GE.AND P3, PT, R50, RZ, PT ;  /* 0x000000ff3200720c */ /* 0x010fe40003f66270 */
[----:B------:R-:W2:Y:S01]  /*15700*/  LDL R50, [R1+0x3760] ;  /* 0x0037600001327983 */ /* 0x000ea20000100800 */
[----:B0-----:R-:W-:Y:S02]  /*15710*/  LOP3.LUT R41, R49, 0x3, RZ, 0xc0, !PT ;  /* 0x0000000331297812 */ /* 0x001fe400078ec0ff */
[--C-:B------:R-:W-:Y:S02]  /*15720*/  SHF.R.S32.HI R42, RZ, 0x2, R49.reuse ;  /* 0x00000002ff2a7819 */ /* 0x100fe40000011431 */
[----:B------:R-:W-:Y:S01]  /*15730*/  SHF.R.U32.HI R43, RZ, 0x2, R49 ;  /* 0x00000002ff2b7819 */ /* 0x000fe20000011631 */
[C---:B-1----:R-:W-:Y:S01]  /*15740*/  IMAD.SHL.U32 R0, R41.reuse, 0x20, RZ ;  /* 0x0000002029007824 */ /* 0x042fe200078e00ff */
[----:B------:R-:W-:Y:S01]  /*15750*/  SGXT R42, R42, 0x1 ;  /* 0x000000012a2a781a */ /* 0x000fe20000000200 */
[----:B------:R-:W-:Y:S01]  /*15760*/  IMAD.SHL.U32 R44, R41, 0x400, RZ ;  /* 0x00000400292c7824 */ /* 0x000fe200078e00ff */
[----:B------:R-:W-:Y:S01]  /*15770*/  SGXT.U32 R43, R43, 0x3 ;  /* 0x000000032b2b781a */ /* 0x000fe20000000000 */
[C---:B------:R-:W-:Y:S01]  /*15780*/  IMAD.SHL.U32 R45, R49.reuse, 0x2, RZ ;  /* 0x00000002312d7824 */ /* 0x040fe200078e00ff */
[C---:B------:R-:W-:Y:S01]  /*15790*/  LOP3.LUT R41, R0.reuse, 0x90, R42, 0xf8, !PT ;  /* 0x0000009000297812 */ /* 0x040fe200078ef82a */
[----:B------:R-:W-:Y:S01]  /*157a0*/  IMAD.SHL.U32 R42, R49, 0x10, RZ ;  /* 0x00000010312a7824 */ /* 0x000fe200078e00ff */
[----:B------:R-:W-:-:S02]  /*157b0*/  LOP3.LUT R0, R0, R44, R43, 0xfe, !PT ;  /* 0x0000002c00007212 */ /* 0x000fc400078efe2b */
[----:B------:R-:W-:Y:S02]  /*157c0*/  LOP3.LUT R41, R41, 0x10, R45, 0x78, !PT ;  /* 0x0000001029297812 */ /* 0x000fe400078e782d */
[----:B------:R-:W-:Y:S01]  /*157d0*/  LOP3.LUT R43, R42, 0x100, RZ, 0xc0, !PT ;  /* 0x000001002a2b7812 */ /* 0x000fe200078ec0ff */
[----:B------:R0:W-:Y:S01]  /*157e0*/  STL [R1+0x54c0], R0 ;  /* 0x0054c00001007387 */ /* 0x0001e20000100800 */
[----:B------:R-:W-:-:S03]  /*157f0*/  LOP3.LUT R42, RZ, R61, RZ, 0x33, !PT ;  /* 0x0000003dff2a7212 */ /* 0x000fc600078e33ff */
[----:B------:R-:W3:Y:S04]  /*15800*/  LDL R45, [R1+0x3764] ;  /* 0x00376400012d7983 */ /* 0x000ee80000100800 */
[----:B------:R-:W4:Y:S01]  /*15810*/  LDL.LU R61, [R1+0x55c0] ;  /* 0x0055c000013d7983 */ /* 0x000f220000300800 */
[----:B0-----:R-:W-:-:S03]  /*15820*/  IADD3 R0, PT, PT, R41, UR21, R43 ;  /* 0x0000001529007c10 */ /* 0x001fc6000fffe02b */
[----:B------:R-:W5:Y:S01]  /*15830*/  LDL R51, [R1+0x41f4] ;  /* 0x0041f40001337983 */ /* 0x000f620000100800 */
[----:B------:R-:W-:-:S03]  /*15840*/  SEL R44, R42, R53, !P4 ;  /* 0x000000352a2c7207 */ /* 0x000fc60006000000 */
[----:B------:R0:W-:Y:S01]  /*15850*/  STL [R1+0x1c8], R0 ;  /* 0x0001c80001007387 */ /* 0x0001e20000100800 */
[----:B------:R-:W-:-:S03]  /*15860*/  SEL R41, R42, R54, !P4 ;  /* 0x000000362a297207 */ /* 0x000fc60006000000 */
[----:B------:R-:W2:Y:S01]  /*15870*/  LDL.LU R43, [R1+0x20] ;  /* 0x00002000012b7983 */ /* 0x000ea20000300800 */
[----:B------:R-:W-:-:S03]  /*15880*/  ISETP.GE.AND P6, PT, R48, RZ, PT ;  /* 0x000000ff3000720c */ /* 0x000fc60003fc6270 */
[----:B------:R-:W3:Y:S01]  /*15890*/  LDL R47, [R1+0x4200] ;  /* 0x00420000012f7983 */ /* 0x000ee20000100800 */
[C---:B0-----:R-:W-:Y:S02]  /*158a0*/  SEL R0, R42.reuse, R52, !P4 ;  /* 0x000000342a007207 */ /* 0x041fe40006000000 */
[----:B------:R-:W-:-:S03]  /*158b0*/  SEL R48, R42, R56, !P4 ;  /* 0x000000382a307207 */ /* 0x000fc60006000000 */
[----:B------:R0:W-:Y:S04]  /*158c0*/  STL [R1+0x438], R0 ;  /* 0x0004380001007387 */ /* 0x0001e80000100800 */
[----:B------:R1:W-:Y:S01]  /*158d0*/  STL [R1+0x434], R44 ;  /* 0x0004342c01007387 */ /* 0x0003e20000100800 */
[----:B0-----:R-:W-:-:S03]  /*158e0*/  SEL R0, R42, R55, !P4 ;  /* 0x000000372a007207 */ /* 0x001fc60006000000 */
[----:B-1----:R-:W3:Y:S04]  /*158f0*/  LDL R44, [R1+0x4204] ;  /* 0x00420400012c7983 */ /* 0x002ee80000100800 */
[----:B------:R0:W-:Y:S04]  /*15900*/  STL [R1+0x430], R41 ;  /* 0x0004302901007387 */ /* 0x0001e80000100800 */
[----:B------:R1:W-:Y:S01]  /*15910*/  STL [R1+0x42c], R0 ;  /* 0x00042c0001007387 */ /* 0x0003e20000100800 */
[----:B0-----:R-:W-:-:S03]  /*15920*/  SEL R41, R42, R57, !P4 ;  /* 0x000000392a297207 */ /* 0x001fc60006000000 */
[----:B------:R0:W-:Y:S01]  /*15930*/  STL [R1+0x428], R48 ;  /* 0x0004283001007387 */ /* 0x0001e20000100800 */
[----:B-1----:R-:W-:-:S03]  /*15940*/  SEL R0, R42, R58, !P4 ;  /* 0x0000003a2a007207 */ /* 0x002fc60006000000 */
[----:B------:R-:W3:Y:S04]  /*15950*/  LDL R60, [R1+0x4208] ;  /* 0x00420800013c7983 */ /* 0x000ee80000100800 */
[----:B------:R-:W-:Y:S04]  /*15960*/  STL [R1+0x424], R41 ;  /* 0x0004242901007387 */ /* 0x000fe80000100800 */
[----:B0-----:R-:W3:Y:S04]  /*15970*/  LDL R48, [R1+0x4218] ;  /* 0x0042180001307983 */ /* 0x001ee80000100800 */
[----:B------:R0:W-:Y:S02]  /*15980*/  STL [R1+0x420], R0 ;  /* 0x0004200001007387 */ /* 0x0001e40000100800 */
[----:B0-----:R-:W-:-:S05]  /*15990*/  SEL R0, R42, R46, !P4 ;  /* 0x0000002e2a007207 */ /* 0x001fca0006000000 */
[----:B------:R0:W-:Y:S04]  /*159a0*/  STL [R1+0x54c4], R0 ;  /* 0x0054c40001007387 */ /* 0x0001e80000100800 */
[----:B------:R-:W3:Y:S01]  /*159b0*/  LDL.LU R41, [R1+0x1c] ;  /* 0x00001c0001297983 */ /* 0x000ee20000300800 */
[----:B--2---:R-:W-:Y:S01]  /*159c0*/  @!P2 IMAD.MOV R43, RZ, RZ, -R43 ;  /* 0x000000ffff2ba224 */ /* 0x004fe200078e0a2b */
[----:B------:R-:W-:Y:S02]  /*159d0*/  ISETP.GE.AND P2, PT, R50, RZ, PT ;  /* 0x000000ff3200720c */ /* 0x000fe40003f46270 */
[----:B------:R-:W2:Y:S04]  /*159e0*/  LDL R50, [R1+0x421c] ;  /* 0x00421c0001327983 */ /* 0x000ea80000100800 */
[----:B0-----:R-:W2:Y:S04]  /*159f0*/  LDL.LU R0, [R1+0x18] ;  /* 0x0000180001007983 */ /* 0x001ea80000300800 */
[----:B------:R-:W-:Y:S01]  /*15a00*/  STL [R1+0x334], R43 ;  /* 0x0003342b01007387 */ /* 0x000fe20000100800 */
[----:B---3--:R-:W-:Y:S01]  /*15a10*/  @!P1 IMAD.MOV R41, RZ, RZ, -R41 ;  /* 0x000000ffff299224 */ /* 0x008fe200078e0a29 */
[----:B------:R-:W-:-:S02]  /*15a20*/  ISETP.GE.AND P1, PT, R45, RZ, PT ;  /* 0x000000ff2d00720c */ /* 0x000fc40003f26270 */
[----:B------:R-:W3:Y:S04]  /*15a30*/  LDL R45, [R1+0x4230] ;  /* 0x00423000012d7983 */ /* 0x000ee80000100800 */
[----:B------:R0:W-:Y:S04]  /*15a40*/  STL [R1+0x330], R41 ;  /* 0x0003302901007387 */ /* 0x0001e80000100800 */
[----:B0-----:R-:W3:Y:S01]  /*15a50*/  LDL.LU R41, [R1+0x14] ;  /* 0x0000140001297983 */ /* 0x001ee20000300800 */
[----:B-----5:R-:W-:Y:S01]  /*15a60*/  ISETP.GE.AND P4, PT, R51, RZ, PT ;  /* 0x000000ff3300720c */ /* 0x020fe20003f86270 */
[----:B--2---:R-:W-:Y:S01]  /*15a70*/  @!P0 IMAD.MOV R0, RZ, RZ, -R0 ;  /* 0x000000ffff008224 */ /* 0x004fe200078e0a00 */
[----:B------:R-:W-:-:S02]  /*15a80*/  ISETP.GE.AND P0, PT, R59, RZ, PT ;  /* 0x000000ff3b00720c */ /* 0x000fc40003f06270 */
[----:B------:R-:W2:Y:S04]  /*15a90*/  LDL R59, [R1+0x4234] ;  /* 0x00423400013b7983 */ /* 0x000ea80000100800 */
[----:B------:R0:W-:Y:S04]  /*15aa0*/  STL [R1+0x32c], R0 ;  /* 0x00032c0001007387 */ /* 0x0001e80000100800 */
[----:B0-----:R-:W5:Y:S04]  /*15ab0*/  LDL.LU R0, [R1+0x2d8] ;  /* 0x0002d80001007983 */ /* 0x001f680000300800 */
[----:B------:R-:W2:Y:S01]  /*15ac0*/  LDL R51, [R1+0x4238] ;  /* 0x0042380001337983 */ /* 0x000ea20000100800 */
[----:B---3--:R-:W-:-:S05]  /*15ad0*/  @!P6 IMAD.MOV R41, RZ, RZ, -R41 ;  /* 0x000000ffff29e224 */ /* 0x008fca00078e0a29 */
[----:B------:R0:W-:Y:S04]  /*15ae0*/  STL [R1+0x328], R41 ;  /* 0x0003282901007387 */ /* 0x0001e80000100800 */
[----:B0-----:R-:W3:Y:S01]  /*15af0*/  LDL.LU R41, [R1+0x2e4] ;  /* 0x0002e40001297983 */ /* 0x001ee20000300800 */
[----:B-----5:R-:W-:Y:S01]  /*15b00*/  @!P5 IMAD.MOV R0, RZ, RZ, -R0 ;  /* 0x000000ffff00d224 */ /* 0x020fe200078e0a00 */
[----:B------:R-:W-:Y:S02]  /*15b10*/  ISETP.GE.AND P5, PT, R47, RZ, PT ;  /* 0x000000ff2f00720c */ /* 0x000fe40003fa6270 */
[----:B------:R-:W5:Y:S04]  /*15b20*/  LDL R47, [R1+0x423c] ;  /* 0x00423c00012f7983 */ /* 0x000f680000100800 */
[----:B------:R0:W-:Y:S04]  /*15b30*/  STL [R1+0x320], R0 ;  /* 0x0003200001007387 */ /* 0x0001e80000100800 */
[----:B0-----:R-:W2:Y:S01]  /*15b40*/  LDL.LU R0, [R1+0x10] ;  /* 0x0000100001007983 */ /* 0x001ea20000300800 */
[----:B---3--:R-:W-:Y:S01]  /*15b50*/  @!P3 IMAD.MOV R41, RZ, RZ, -R41 ;  /* 0x000000ffff29b224 */ /* 0x008fe200078e0a29 */
[----:B------:R-:W-:-:S02]  /*15b60*/  ISETP.GE.AND P3, PT, R44, RZ, PT ;  /* 0x000000ff2c00720c */ /* 0x000fc40003f66270 */
[----:B------:R-:W3:Y:S04]  /*15b70*/  LDL R44, [R1+0x4248] ;  /* 0x00424800012c7983 */ /* 0x000ee80000100800 */
[----:B------:R0:W-:Y:S04]  /*15b80*/  STL [R1+0x31c], R41 ;  /* 0x00031c2901007387 */ /* 0x0001e80000100800 */
[----:B0-----:R-:W3:Y:S01]  /*15b90*/  LDL.LU R41, [R1+0x2b0] ;  /* 0x0002b00001297983 */ /* 0x001ee20000300800 */
[----:B--2---:R-:W-:Y:S01]  /*15ba0*/  @!P2 IMAD.MOV R0, RZ, RZ, -R0 ;  /* 0x000000ffff00a224 */ /* 0x004fe200078e0a00 */
[----:B------:R-:W-:-:S02]  /*15bb0*/  ISETP.GE.AND P2, PT, R60, RZ, PT ;  /* 0x000000ff3c00720c */ /* 0x000fc40003f46270 */
[----:B------:R-:W2:Y:S04]  /*15bc0*/  LDL R60, [R1+0x424c] ;  /* 0x00424c00013c7983 */ /* 0x000ea80000100800 */
        /* <DEDUP_REMOVED lines=28> */
[----:B-----5:R-:W-:-:S02]  /*15d90*/  ISETP.GE.AND P2, PT, R47, RZ, PT ;  /* 0x000000ff2f00720c */ /* 0x020fc40003f46270 */
[----:B------:R-:W2:Y:S04]  /*15da0*/  LDL R47, [R1+0x427c] ;  /* 0x00427c00012f7983 */ /* 0x000ea80000100800 */
[----:B------:R0:W-:Y:S04]  /*15db0*/  STL [R1+0x2f4], R0 ;  /* 0x0002f40001007387 */ /* 0x0001e80000100800 */
[----:B0-----:R-:W5:Y:S01]  /*15dc0*/  LDL.LU R0, [R1+0x2a4] ;  /* 0x0002a40001007983 */ /* 0x001f620000300800 */
[----:B---3--:R-:W-:Y:S01]  /*15dd0*/  @!P1 IMAD.MOV R41, RZ, RZ, -R41 ;  /* 0x000000ffff299224 */ /* 0x008fe200078e0a29 */
[----:B------:R-:W-:-:S02]  /*15de0*/  ISETP.GE.AND P1, PT, R44, RZ, PT ;  /* 0x000000ff2c00720c */ /* 0x000fc40003f26270 */
[----:B------:R-:W3:Y:S04]  /*15df0*/  LDL R44, [R1+0x4280] ;  /* 0x00428000012c7983 */ /* 0x000ee80000100800 */
[----:B------:R0:W-:Y:S04]  /*15e00*/  STL [R1+0x2ec], R41 ;  /* 0x0002ec2901007387 */ /* 0x0001e80000100800 */
[----:B0-----:R-:W2:Y:S01]  /*15e10*/  LDL.LU R41, [R1+0x2a8] ;  /* 0x0002a80001297983 */ /* 0x001ea20000300800 */
[----:B-----5:R-:W-:Y:S01]  /*15e20*/  @!P0 IMAD.MOV R0, RZ, RZ, -R0 ;  /* 0x000000ffff008224 */ /* 0x020fe200078e0a00 */
[----:B------:R-:W-:-:S02]  /*15e30*/  ISETP.GE.AND P0, PT, R60, RZ, PT ;  /* 0x000000ff3c00720c */ /* 0x000fc40003f06270 */
[----:B------:R-:W5:Y:S04]  /*15e40*/  LDL R60, [R1+0x4284] ;  /* 0x00428400013c7983 */ /* 0x000f680000100800 */
[----:B------:R0:W-:Y:S04]  /*15e50*/  STL [R1+0x2e8], R0 ;  /* 0x0002e80001007387 */ /* 0x0001e80000100800 */
[----:B0-----:R-:W3:Y:S01]  /*15e60*/  LDL.LU R0, [R1+0x4] ;  /* 0x0000040001007983 */ /* 0x001ee20000300800 */
[----:B--2---:R-:W-:Y:S01]  /*15e70*/  @!P4 IMAD.MOV R41, RZ, RZ, -R41 ;  /* 0x000000ffff29c224 */ /* 0x004fe200078e0a29 */
[----:B------:R-:W-:-:S02]  /*15e80*/  ISETP.GE.AND P4, PT, R48, RZ, PT ;  /* 0x000000ff3000720c */ /* 0x000fc40003f86270 */
[----:B------:R-:W2:Y:S04]  /*15e90*/  LDL R48, [R1+0x4288] ;  /* 0x0042880001307983 */ /* 0x000ea80000100800 */
[----:B------:R0:W-:Y:S04]  /*15ea0*/  STL [R1+0x2e4], R41 ;  /* 0x0002e42901007387 */ /* 0x0001e80000100800 */
[----:B0-----:R-:W2:Y:S01]  /*15eb0*/  LDL.LU R41, [R1] ;  /* 0x0000000001297983 */ /* 0x001ea20000300800 */
[----:B------:R-:W-:Y:S01]  /*15ec0*/  @!P1 IMAD.MOV R40, RZ, RZ, -R40 ;  /* 0x000000ffff289224 */ /* 0x000fe200078e0a28 */
[----:B------:R-:W-:Y:S01]  /*15ed0*/  ISETP.GE.AND P1, PT, R51, RZ, PT ;  /* 0x000000ff3300720c */ /* 0x000fe20003f26270 */
[----:B---3--:R-:W-:Y:S01]  /*15ee0*/  @!P5 IMAD.MOV R0, RZ, RZ, -R0 ;  /* 0x000000ffff00d224 */ /* 0x008fe200078e0a00 */
[----:B------:R-:W-:-:S02]  /*15ef0*/  ISETP.GE.AND P5, PT, R50, RZ, PT ;  /* 0x000000ff3200720c */ /* 0x000fc40003fa6270 */
[----:B------:R-:W3:Y:S04]  /*15f00*/  LDL R50, [R1+0x428c] ;  /* 0x00428c0001327983 */ /* 0x000ee80000100800 */
[----:B------:R4:W-:Y:S02]  /*15f10*/  STL [R1+0x2d8], R0 ;  /* 0x0002d80001007387 */ /* 0x0009e40000100800 */
[----:B----4-:R-:W-:-:S04]  /*15f20*/  IMAD.MOV.U32 R0, RZ, RZ, R61 ;  /* 0x000000ffff007224 */ /* 0x010fc800078e003d */
[----:B------:R-:W-:Y:S01]  /*15f30*/  @!P2 IMAD.MOV R0, RZ, RZ, -R0 ;  /* 0x000000ffff00a224 */ /* 0x000fe200078e0a00 */
[----:B------:R-:W-:Y:S01]  /*15f40*/  ISETP.GE.AND P2, PT, R59, RZ, PT ;  /* 0x000000ff3b00720c */ /* 0x000fe20003f46270 */
[----:B--2---:R-:W-:Y:S01]  /*15f50*/  @!P3 IMAD.MOV R41, RZ, RZ, -R41 ;  /* 0x000000ffff29b224 */ /* 0x004fe200078e0a29 */
[----:B------:R-:W-:Y:S02]  /*15f60*/  ISETP.GE.AND P3, PT, R45, RZ, PT ;  /* 0x000000ff2d00720c */ /* 0x000fe40003f66270 */
[----:B------:R-:W2:Y:S04]  /*15f70*/  LDL R45, [R1+0x42a0] ;  /* 0x0042a000012d7983 */ /* 0x000ea80000100800 */
[----:B------:R-:W-:Y:S04]  /*15f80*/  STL [R1+0x2d0], R41 ;  /* 0x0002d02901007387 */ /* 0x000fe80000100800 */
[----:B------:R-:W4:Y:S04]  /*15f90*/  LDL R59, [R1+0x42a4] ;  /* 0x0042a400013b7983 */ /* 0x000f280000100800 */
[----:B------:R0:W-:Y:S04]  /*15fa0*/  STL [R1+0x2c0], R0 ;  /* 0x0002c00001007387 */ /* 0x0001e80000100800 */
[----:B------:R-:W2:Y:S01]  /*15fb0*/  LDL R51, [R1+0x42b0] ;  /* 0x0042b00001337983 */ /* 0x000ea20000100800 */
[----:B0-----:R-:W-:-:S03]  /*15fc0*/  IMAD.MOV.U32 R0, RZ, RZ, R39 ;  /* 0x000000ffff007224 */ /* 0x001fc600078e0027 */
[----:B------:R-:W-:Y:S01]  /*15fd0*/  STL [R1+0x2bc], R40 ;  /* 0x0002bc2801007387 */ /* 0x000fe20000100800 */
[----:B------:R-:W-:Y:S01]  /*15fe0*/  @!P0 IMAD.MOV R0, RZ, RZ, -R0 ;  /* 0x000000ffff008224 */ /* 0x000fe200078e0a00 */
[----:B------:R-:W-:Y:S02]  /*15ff0*/  ISETP.GE.AND P0, PT, R47, RZ, PT ;  /* 0x000000ff2f00720c */ /* 0x000fe40003f06270 */
[----:B------:R-:W2:Y:S04]  /*16000*/  LDL R47, [R1+0x42b4] ;  /* 0x0042b400012f7983 */ /* 0x000ea80000100800 */
[----:B------:R0:W-:Y:S04]  /*16010*/  STL [R1+0x2b0], R0 ;  /* 0x0002b00001007387 */ /* 0x0001e80000100800 */
[----:B0-----:R-:W2:Y:S01]  /*16020*/  LDL.LU R0, [R1+0x288] ;  /* 0x0002880001007983 */ /* 0x001ea20000300800 */
[----:B------:R-:W-:Y:S01]  /*16030*/  @!P4 IMAD.MOV R38, RZ, RZ, -R38 ;  /* 0x000000ffff26c224 */ /* 0x000fe200078e0a26 */
        /* <DEDUP_REMOVED lines=25> */
[----:B----4-:R-:W-:-:S02]  /*161d0*/  ISETP.GE.AND P0, PT, R59, RZ, PT ;  /* 0x000000ff3b00720c */ /* 0x010fc40003f06270 */
[----:B------:R-:W3:Y:S04]  /*161e0*/  LDL R59, [R1+0x42e4] ;  /* 0x0042e400013b7983 */ /* 0x000ee80000100800 */
[----:B------:R0:W-:Y:S04]  /*161f0*/  STL [R1+0x284], R0 ;  /* 0x0002840001007387 */ /* 0x0001e80000100800 */
[----:B0-----:R-:W4:Y:S01]  /*16200*/  LDL.LU R0, [R1+0x26c] ;  /* 0x00026c0001007983 */ /* 0x001f220000300800 */
[----:B--2---:R-:W-:Y:S01]  /*16210*/  @!P4 IMAD.MOV R38, RZ, RZ, -R38 ;  /* 0x000000ffff26c224 */ /* 0x004fe200078e0a26 */
[----:B------:R-:W-:-:S02]  /*16220*/  ISETP.GE.AND P4, PT, R51, RZ, PT ;  /* 0x000000ff3300720c */ /* 0x000fc40003f86270 */
[----:B------:R-:W2:Y:S04]  /*16230*/  LDL R51, [R1+0x42f0] ;  /* 0x0042f00001337983 */ /* 0x000ea80000100800 */
[----:B------:R0:W-:Y:S04]  /*16240*/  STL [R1+0x27c], R38 ;  /* 0x00027c2601007387 */ /* 0x0001e80000100800 */
[----:B0-----:R-:W2:Y:S01]  /*16250*/  LDL.LU R38, [R1+0x270] ;  /* 0x0002700001267983 */ /* 0x001ea20000300800 */
[----:B----4-:R-:W-:Y:S01]  /*16260*/  @!P5 IMAD.MOV R0, RZ, RZ, -R0 ;  /* 0x000000ffff00d224 */ /* 0x010fe200078e0a00 */
[----:B------:R-:W-:-:S02]  /*16270*/  ISETP.GE.AND P5, PT, R47, RZ, PT ;  /* 0x000000ff2f00720c */ /* 0x000fc40003fa6270 */
[----:B------:R-:W4:Y:S04]  /*16280*/  LDL R47, [R1+0x42f4] ;  /* 0x0042f400012f7983 */ /* 0x000f280000100800 */
        /* <DEDUP_REMOVED lines=18> */
[----:B-----5:R-:W-:-:S02]  /*163b0*/  ISETP.GE.AND P0, PT, R50, RZ, PT ;  /* 0x000000ff3200720c */ /* 0x020fc40003f06270 */
[----:B------:R-:W3:Y:S04]  /*163c0*/  LDL R50, [R1+0x4304] ;  /* 0x0043040001327983 */ /* 0x000ee80000100800 */
[----:B------:R0:W-:Y:S04]  /*163d0*/  STL [R1+0x260], R0 ;  /* 0x0002600001007387 */ /* 0x0001e80000100800 */
[----:B0-----:R-:W5:Y:S01]  /*163e0*/  LDL.LU R0, [R1+0x250] ;  /* 0x0002500001007983 */ /* 0x001f620000300800 */
[----:B--2---:R-:W-:Y:S01]  /*163f0*/  @!P4 IMAD.MOV R38, RZ, RZ, -R38 ;  /* 0x000000ffff26c224 */ /* 0x004fe200078e0a26 */
[----:B------:R-:W-:-:S02]  /*16400*/  ISETP.GE.AND P4, PT, R45, RZ, PT ;  /* 0x000000ff2d00720c */ /* 0x000fc40003f86270 */
[----:B------:R-:W2:Y:S04]  /*16410*/  LDL R45, [R1+0x4318] ;  /* 0x00431800012d7983 */ /* 0x000ea80000100800 */
        /* <DEDUP_REMOVED lines=542> */
[----:B---3--:R-:W-:-:S05]  /*18600*/  @!P5 IMAD.MOV R0, RZ, RZ, -R0 ;  /* 0x000000ffff00d224 */ /* 0x008fca00078e0a00 */
[----:B------:R0:W-:Y:S04]  /*18610*/  STL [R1+0x50], R0 ;  /* 0x0000500001007387 */ /* 0x0001e80000100800 */
[----:B0-----:R-:W3:Y:S01]  /*18620*/  LDL.LU R0, [R1+0x40] ;  /* 0x0000400001007983 */ /* 0x001ee20000300800 */
[----:B--2---:R-:W-:Y:S01]  /*18630*/  @!P3 IMAD.MOV R38, RZ, RZ, -R38 ;  /* 0x000000ffff26b224 */ /* 0x004fe200078e0a26 */
[----:B-----5:R-:W-:Y:S02]  /*18640*/  ISETP.GE.AND P5, PT, R60, RZ, PT ;  /* 0x000000ff3c00720c */ /* 0x020fe40003fa6270 */
[----:B------:R-:W2:Y:S01]  /*18650*/  LDL R60, [R1+0x461c] ;  /* 0x00461c00013c7983 */ /* 0x000ea20000100800 */
[----:B------:R-:W-:-:S03]  /*18660*/  ISETP.GE.AND P3, PT, R48, RZ, PT ;  /* 0x000000ff3000720c */ /* 0x000fc60003f66270 */
[----:B------:R0:W-:Y:S04]  /*18670*/  STL [R1+0x4c], R38 ;  /* 0x00004c2601007387 */ /* 0x0001e80000100800 */
[----:B0-----:R-:W5:Y:S04]  /*18680*/  LDL.LU R38, [R1+0x44] ;  /* 0x0000440001267983 */ /* 0x001f680000300800 */
[----:B------:R-:W2:Y:S01]  /*18690*/  LDL R48, [R1+0x4628] ;  /* 0x0046280001307983 */ /* 0x000ea20000100800 */
[----:B---3--:R-:W-:-:S05]  /*186a0*/  @!P2 IMAD.MOV R0, RZ, RZ, -R0 ;  /* 0x000000ffff00a224 */ /* 0x008fca00078e0a00 */
[----:B------:R0:W-:Y:S04]  /*186b0*/  STL [R1+0x48], R0 ;  /* 0x0000480001007387 */ /* 0x0001e80000100800 */
[----:B0-----:R-:W3:Y:S01]  /*186c0*/  LDL.LU R0, [R1+0x310] ;  /* 0x0003100001007983 */ /* 0x001ee20000300800 */
[----:B------:R-:W-:-:S03]  /*186d0*/  ISETP.GE.AND P2, PT, R50, RZ, PT ;  /* 0x000000ff3200720c */ /* 0x000fc60003f46270 */
[----:B------:R-:W2:Y:S01]  /*186e0*/  LDL R50, [R1+0x462c] ;  /* 0x00462c0001327983 */ /* 0x000ea20000100800 */
[----:B-----5:R-:W-:-:S05]  /*186f0*/  @!P1 IMAD.MOV R38, RZ, RZ, -R38 ;  /* 0x000000ffff269224 */ /* 0x020fca00078e0a26 */
[----:B------:R0:W-:Y:S04]  /*18700*/  STL [R1+0x44], R38 ;  /* 0x0000442601007387 */ /* 0x0001e80000100800 */
[----:B0-----:R-:W5:Y:S04]  /*18710*/  LDL.LU R38, [R1+0x2f0] ;  /* 0x0002f00001267983 */ /* 0x001f680000300800 */
[----:B------:R-:W2:Y:S01]  /*18720*/  LDL R43, [R1+0x4638] ;  /* 0x00463800012b7983 */ /* 0x000ea20000100800 */
[----:B---3--:R-:W-:Y:S01]  /*18730*/  @!P0 IMAD.MOV R0, RZ, RZ, -R0 ;  /* 0x000000ffff008224 */ /* 0x008fe200078e0a00 */
[----:B----4-:R-:W-:-:S02]  /*18740*/  ISETP.GE.AND P0, PT, R59, RZ, PT ;  /* 0x000000ff3b00720c */ /* 0x010fc40003f06270 */
[----:B------:R-:W3:Y:S04]  /*18750*/  LDL R59, [R1+0x463c] ;  /* 0x00463c00013b7983 */ /* 0x000ee80000100800 */
[----:B------:R0:W-:Y:S04]  /*18760*/  STL [R1+0x40], R0 ;  /* 0x0000400001007387 */ /* 0x0001e80000100800 */
[----:B0-----:R-:W4:Y:S01]  /*18770*/  LDL.LU R0, [R1+0x2f8] ;  /* 0x0002f80001007983 */ /* 0x001f220000300800 */
[----:B-----5:R-:W-:Y:S01]  /*18780*/  @!P4 IMAD.MOV R38, RZ, RZ, -R38 ;  /* 0x000000ffff26c224 */ /* 0x020fe200078e0a26 */
[----:B------:R-:W-:-:S02]  /*18790*/  ISETP.GE.AND P4, PT, R51, RZ, PT ;  /* 0x000000ff3300720c */ /* 0x000fc40003f86270 */
[----:B------:R-:W5:Y:S04]  /*187a0*/  LDL R51, [R1+0x4640] ;  /* 0x0046400001337983 */ /* 0x000f680000100800 */
        /* <DEDUP_REMOVED lines=9> */
[----:B------:R-:W2:Y:S01]  /*18840*/  LDL R45, [R1+0x4650] ;  /* 0x00465000012d7983 */ /* 0x000ea20000100800 */
[----:B------:R-:W-:-:S03]  /*18850*/  ISETP.GE.AND P3, PT, R44, RZ, PT ;  /* 0x000000ff2c00720c */ /* 0x000fc60003f66270 */
[----:B------:R0:W-:Y:S04]  /*18860*/  STL [R1+0x34], R38 ;  /* 0x0000342601007387 */ /* 0x0001e80000100800 */
[----:B0-----:R-:W2:Y:S04]  /*18870*/  LDL.LU R38, [R1+0x2dc] ;  /* 0x0002dc0001267983 */ /* 0x001ea80000300800 */
[----:B------:R-:W4:Y:S01]  /*18880*/  LDL R44, [R1+0x4654] ;  /* 0x00465400012c7983 */ /* 0x000f220000100800 */
[----:B---3--:R-:W-:-:S05]  /*18890*/  @!P2 IMAD.MOV R0, RZ, RZ, -R0 ;  /* 0x000000ffff00a224 */ /* 0x008fca00078e0a00 */
[----:B------:R0:W-:Y:S04]  /*188a0*/  STL [R1+0x30], R0 ;  /* 0x0000300001007387 */ /* 0x0001e80000100800 */
[----:B0-----:R-:W3:Y:S01]  /*188b0*/  LDL.LU R0, [R1+0x2e0] ;  /* 0x0002e00001007983 */ /* 0x001ee20000300800 */
[----:B------:R-:W-:-:S03]  /*188c0*/  ISETP.GE.AND P2, PT, R60, RZ, PT ;  /* 0x000000ff3c00720c */ /* 0x000fc60003f46270 */
[----:B------:R-:W4:Y:S01]  /*188d0*/  LDL R60, [R1+0x4660] ;  /* 0x00466000013c7983 */ /* 0x000f220000100800 */
[----:B--2---:R-:W-:Y:S01]  /*188e0*/  @!P1 IMAD.MOV R38, RZ, RZ, -R38 ;  /* 0x000000ffff269224 */ /* 0x004fe200078e0a26 */
[----:B------:R-:W-:-:S04]  /*188f0*/  ISETP.GE.AND P1, PT, R48, RZ, PT ;  /* 0x000000ff3000720c */ /* 0x000fc80003f26270 */
        /* <DEDUP_REMOVED lines=8> */
[----:B--2---:R-:W-:-:S05]  /*18980*/  @!P4 IMAD.MOV R38, RZ, RZ, -R38 ;  /* 0x000000ffff26c224 */ /* 0x004fca00078e0a26 */
[----:B------:R0:W-:Y:S04]  /*18990*/  STL [R1+0x24], R38 ;  /* 0x0000242601007387 */ /* 0x0001e80000100800 */
[----:B0-----:R-:W2:Y:S01]  /*189a0*/  LDL.LU R38, [R1+0x2cc] ;  /* 0x0002cc0001267983 */ /* 0x001ea20000300800 */
[----:B---3--:R-:W-:Y:S01]  /*189b0*/  @!P5 IMAD.MOV R0, RZ, RZ, -R0 ;  /* 0x000000ffff00d224 */ /* 0x008fe200078e0a00 */
[----:B------:R-:W-:Y:S02]  /*189c0*/  ISETP.GE.AND P5, PT, R59, RZ, PT ;  /* 0x000000ff3b00720c */ /* 0x000fe40003fa6270 */
[----:B------:R-:W3:Y:S04]  /*189d0*/  LDL R59, [R1+0x4674] ;  /* 0x00467400013b7983 */ /* 0x000ee80000100800 */
[----:B------:R0:W-:Y:S04]  /*189e0*/  STL [R1+0x20], R0 ;  /* 0x0000200001007387 */ /* 0x0001e80000100800 */
[----:B0-----:R-:W3:Y:S01]  /*189f0*/  LDL.LU R0, [R1+0x2ac] ;  /* 0x0002ac0001007983 */ /* 0x001ee20000300800 */
[----:B--2---:R-:W-:Y:S01]  /*18a00*/  @!P3 IMAD.MOV R38, RZ, RZ, -R38 ;  /* 0x000000ffff26b224 */ /* 0x004fe200078e0a26 */
[----:B-----5:R-:W-:-:S04]  /*18a10*/  ISETP.GE.AND P3, PT, R51, RZ, PT ;  /* 0x000000ff3300720c */ /* 0x020fc80003f66270 */
[----:B------:R0:W-:Y:S04]  /*18a20*/  STL [R1+0x1c], R38 ;  /* 0x00001c2601007387 */ /* 0x0001e80000100800 */
[----:B0-----:R-:W2:Y:S04]  /*18a30*/  LDL.LU R38, [R1+0x2b4] ;  /* 0x0002b40001267983 */ /* 0x001ea80000300800 */
[----:B------:R-:W5:Y:S01]  /*18a40*/  LDL R51, [R1+0x4c90] ;  /* 0x004c900001337983 */ /* 0x000f620000100800 */
[----:B---3--:R-:W-:-:S05]  /*18a50*/  @!P2 IMAD.MOV R0, RZ, RZ, -R0 ;  /* 0x000000ffff00a224 */ /* 0x008fca00078e0a00 */
[----:B------:R0:W-:Y:S04]  /*18a60*/  STL [R1+0x18], R0 ;  /* 0x0000180001007387 */ /* 0x0001e80000100800 */
[----:B0-----:R-:W3:Y:S01]  /*18a70*/  LDL.LU R0, [R1+0x2b8] ;  /* 0x0002b80001007983 */ /* 0x001ee20000300800 */
[----:B--2---:R-:W-:Y:S01]  /*18a80*/  @!P1 IMAD.MOV R38, RZ, RZ, -R38 ;  /* 0x000000ffff269224 */ /* 0x004fe200078e0a26 */
[----:B----4-:R-:W-:Y:S02]  /*18a90*/  ISETP.GE.AND P2, PT, R47, RZ, PT ;  /* 0x000000ff2f00720c */ /* 0x010fe40003f46270 */
[----:B------:R-:W2:Y:S01]  /*18aa0*/  LDL R47, [R1+0x4c94] ;  /* 0x004c9400012f7983 */ /* 0x000ea20000100800 */
[----:B------:R-:W-:-:S03]  /*18ab0*/  ISETP.GE.AND P1, PT, R45, RZ, PT ;  /* 0x000000ff2d00720c */ /* 0x000fc60003f26270 */
[----:B------:R0:W-:Y:S04]  /*18ac0*/  STL [R1+0x14], R38 ;  /* 0x0000142601007387 */ /* 0x0001e80000100800 */
[----:B0-----:R-:W4:Y:S04]  /*18ad0*/  LDL.LU R38, [R1+0x290] ;  /* 0x0002900001267983 */ /* 0x001f280000300800 */
[----:B------:R-:W2:Y:S01]  /*18ae0*/  LDL R45, [R1+0x4c98] ;  /* 0x004c9800012d7983 */ /* 0x000ea20000100800 */
[----:B---3--:R-:W-:-:S05]  /*18af0*/  @!P0 IMAD.MOV R0, RZ, RZ, -R0 ;  /* 0x000000ffff008224 */ /* 0x008fca00078e0a00 */
[----:B------:R0:W-:Y:S04]  /*18b00*/  STL [R1+0x10], R0 ;  /* 0x0000100001007387 */ /* 0x0001e80000100800 */
[----:B0-----:R-:W3:Y:S01]  /*18b10*/  LDL.LU R0, [R1+0x298] ;  /* 0x0002980001007983 */ /* 0x001ee20000300800 */
[----:B------:R-:W-:Y:S02]  /*18b20*/  ISETP.GE.AND P4, PT, R43, RZ, PT ;  /* 0x000000ff2b00720c */ /* 0x000fe40003f86270 */
[----:B------:R-:W-:-:S11]  /*18b30*/  ISETP.GE.AND P0, PT, R44, RZ, PT ;  /* 0x000000ff2c00720c */ /* 0x000fd60003f06270 */
[----:B----4-:R-:W-:-:S05]  /*18b40*/  @!P4 IMAD.MOV R38, RZ, RZ, -R38 ;  /* 0x000000ffff26c224 */ /* 0x010fca00078e0a26 */
[----:B------:R0:W-:Y:S04]  /*18b50*/  STL [R1+0xc], R38 ;  /* 0x00000c2601007387 */ /* 0x0001e80000100800 */
[----:B0-----:R-:W4:Y:S04]  /*18b60*/  LDL.LU R38, [R1+0x2a0] ;  /* 0x0002a00001267983 */ /* 0x001f280000300800 */
[----:B------:R-:W2:Y:S01]  /*18b70*/  LDL R44, [R1+0x4c9c] ;  /* 0x004c9c00012c7983 */ /* 0x000ea20000100800 */
[----:B---3--:R-:W-:-:S05]  /*18b80*/  @!P5 IMAD.MOV R0, RZ, RZ, -R0 ;  /* 0x000000ffff00d224 */ /* 0x008fca00078e0a00 */
[----:B------:R0:W-:Y:S04]  /*18b90*/  STL [R1+0x8], R0 ;  /* 0x0000080001007387 */ /* 0x0001e80000100800 */
[----:B0-----:R-:W3:Y:S01]  /*18ba0*/  LDL.LU R0, [R1+0x28c] ;  /* 0x00028c0001007983 */ /* 0x001ee20000300800 */
[----:B------:R-:W-:-:S03]  /*18bb0*/  ISETP.GE.AND P5, PT, R48, RZ, PT ;  /* 0x000000ff3000720c */ /* 0x000fc60003fa6270 */
[----:B------:R-:W2:Y:S01]  /*18bc0*/  LDL R48, [R1+0x4ca0] ;  /* 0x004ca00001307983 */ /* 0x000ea20000100800 */
[----:B------:R-:W-:-:S03]  /*18bd0*/  ISETP.GE.AND P4, PT, R60, RZ, PT ;  /* 0x000000ff3c00720c */ /* 0x000fc60003f86270 */
[----:B------:R-:W2:Y:S01]  /*18be0*/  LDL.LU R61, [R1+0x278] ;  /* 0x00027800013d7983 */ /* 0x000ea20000300800 */
[----:B----4-:R-:W-:Y:S01]  /*18bf0*/  @!P3 IMAD.MOV R38, RZ, RZ, -R38 ;  /* 0x000000ffff26b224 */ /* 0x010fe200078e0a26 */
[----:B------:R-:W-:-:S04]  /*18c00*/  ISETP.GE.AND P3, PT, R50, RZ, PT ;  /* 0x000000ff3200720c */ /* 0x000fc80003f66270 */
[----:B------:R0:W-:Y:S04]  /*18c10*/  STL [R1+0x4], R38 ;  /* 0x0000042601007387 */ /* 0x0001e80000100800 */
[----:B------:R-:W4:Y:S01]  /*18c20*/  LDL R50, [R1+0x4ca4] ;  /* 0x004ca40001327983 */ /* 0x000f220000100800 */
[----:B---3--:R-:W-:-:S05]  /*18c30*/  @!P2 IMAD.MOV R0, RZ, RZ, -R0 ;  /* 0x000000ffff00a224 */ /* 0x008fca00078e0a00 */
[----:B------:R1:W-:Y:S04]  /*18c40*/  STL [R1+0x5548], R0 ;  /* 0x0055480001007387 */ /* 0x0003e80000100800 */
[----:B------:R-:W3:Y:S01]  /*18c50*/  LDL.LU R60, [R1+0x280] ;  /* 0x00028000013c7983 */ /* 0x000ee20000300800 */
[----:B--2---:R-:W-:Y:S01]  /*18c60*/  @!P1 IMAD.MOV R61, RZ, RZ, -R61 ;  /* 0x000000ffff3d9224 */ /* 0x004fe200078e0a3d */
[----:B------:R-:W-:Y:S02]  /*18c70*/  ISETP.GE.AND P2, PT, R59, RZ, PT ;  /* 0x000000ff3b00720c */ /* 0x000fe40003f46270 */
[----:B------:R-:W2:Y:S01]  /*18c80*/  LDL R43, [R1+0x4da8] ;  /* 0x004da800012b7983 */ /* 0x000ea20000100800 */
[----:B-----5:R-:W-:-:S03]  /*18c90*/  ISETP.GE.AND P1, PT, R51, RZ, PT ;  /* 0x000000ff3300720c */ /* 0x020fc60003f26270 */
[----:B------:R-:W-:Y:S04]  /*18ca0*/  STL [R1+0x554c], R61 ;  /* 0x00554c3d01007387 */ /* 0x000fe80000100800 */
[----:B------:R-:W5:Y:S04]  /*18cb0*/  LDL.LU R59, [R1+0x268] ;  /* 0x00026800013b7983 */ /* 0x000f680000300800 */
[----:B------:R-:W2:Y:S01]  /*18cc0*/  LDL R51, [R1+0x4dac] ;  /* 0x004dac0001337983 */ /* 0x000ea20000100800 */
[----:B---3--:R-:W-:-:S05]  /*18cd0*/  @!P0 IMAD.MOV R60, RZ, RZ, -R60 ;  /* 0x000000ffff3c8224 */ /* 0x008fca00078e0a3c */
[----:B------:R-:W-:Y:S04]  /*18ce0*/  STL [R1+0x5550], R60 ;  /* 0x0055503c01007387 */ /* 0x000fe80000100800 */
[----:B------:R-:W3:Y:S01]  /*18cf0*/  LDL.LU R58, [R1+0x224] ;  /* 0x00022400013a7983 */ /* 0x000ee20000300800 */
[----:B-----5:R-:W-:Y:S01]  /*18d00*/  @!P4 IMAD.MOV R59, RZ, RZ, -R59 ;  /* 0x000000ffff3bc224 */ /* 0x020fe200078e0a3b */
[----:B------:R-:W-:Y:S02]  /*18d10*/  ISETP.GE.AND P0, PT, R47, RZ, PT ;  /* 0x000000ff2f00720c */ /* 0x000fe40003f06270 */
[----:B------:R-:W5:Y:S01]  /*18d20*/  LDL R47, [R1+0x4db0] ;  /* 0x004db000012f7983 */ /* 0x000f620000100800 */
[----:B------:R-:W-:-:S03]  /*18d30*/  ISETP.GE.AND P4, PT, R45, RZ, PT ;  /* 0x000000ff2d00720c */ /* 0x000fc60003f86270 */
[----:B------:R0:W-:Y:S04]  /*18d40*/  STL [R1+0x5554], R59 ;  /* 0x0055543b01007387 */ /* 0x0001e80000100800 */
[----:B------:R-:W2:Y:S04]  /*18d50*/  LDL.LU R57, [R1+0x228] ;  /* 0x0002280001397983 */ /* 0x000ea80000300800 */
[----:B------:R-:W4:Y:S01]  /*18d60*/  LDL R45, [R1+0x4db4] ;  /* 0x004db400012d7983 */ /* 0x000f220000100800 */
[----:B---3--:R-:W-:-:S05]  /*18d70*/  @!P5 IMAD.MOV R58, RZ, RZ, -R58 ;  /* 0x000000ffff3ad224 */ /* 0x008fca00078e0a3a */
[----:B------:R-:W-:Y:S04]  /*18d80*/  STL [R1+0x5558], R58 ;  /* 0x0055583a01007387 */ /* 0x000fe80000100800 */
[----:B------:R-:W3:Y:S01]  /*18d90*/  LDL.LU R56, [R1+0x248] ;  /* 0x0002480001387983 */ /* 0x000ee20000300800 */
[----:B------:R-:W-:-:S03]  /*18da0*/  ISETP.GE.AND P5, PT, R44, RZ, PT ;  /* 0x000000ff2c00720c */ /* 0x000fc60003fa6270 */
[----:B------:R-:W4:Y:S01]  /*18db0*/  LDL R44, [R1+0x4db8] ;  /* 0x004db800012c7983 */ /* 0x000f220000100800 */
[----:B--2---:R-:W-:Y:S01]  /*18dc0*/  @!P3 IMAD.MOV R57, RZ, RZ, -R57 ;  /* 0x000000ffff39b224 */ /* 0x004fe200078e0a39 */
[----:B------:R-:W-:-:S04]  /*18dd0*/  ISETP.GE.AND P3, PT, R48, RZ, PT ;  /* 0x000000ff3000720c */ /* 0x000fc80003f66270 */
[----:B------:R2:W-:Y:S04]  /*18de0*/  STL [R1+0x555c], R57 ;  /* 0x00555c3901007387 */ /* 0x0005e80000100800 */
[----:B------:R-:W2:Y:S04]  /*18df0*/  LDL.LU R55, [R1+0x230] ;  /* 0x0002300001377983 */ /* 0x000ea80000300800 */
[----:B------:R-:W5:Y:S01]  /*18e00*/  LDL R48, [R1+0x4dbc] ;  /* 0x004dbc0001307983 */ /* 0x000f620000100800 */
[----:B---3--:R-:W-:-:S05]  /*18e10*/  @!P2 IMAD.MOV R56, RZ, RZ, -R56 ;  /* 0x000000ffff38a224 */ /* 0x008fca00078e0a38 */
[----:B------:R3:W-:Y:S04]  /*18e20*/  STL [R1+0x5560], R56 ;  /* 0x0055603801007387 */ /* 0x0007e80000100800 */
[----:B------:R-:W3:Y:S01]  /*18e30*/  LDL.LU R54, [R1+0x1f8] ;  /* 0x0001f80001367983 */ /* 0x000ee20000300800 */
[----:B----4-:R-:W-:-:S03]  /*18e40*/  ISETP.GE.AND P2, PT, R50, RZ, PT ;  /* 0x000000ff3200720c */ /* 0x010fc60003f46270 */
[----:B------:R-:W4:Y:S01]  /*18e50*/  LDL R50, [R1+0x4dc0] ;  /* 0x004dc00001327983 */ /* 0x000f220000100800 */
[----:B--2---:R-:W-:-:S05]  /*18e60*/  @!P1 IMAD.MOV R55, RZ, RZ, -R55 ;  /* 0x000000ffff379224 */ /* 0x004fca00078e0a37 */
[----:B------:R-:W-:Y:S04]  /*18e70*/  STL [R1+0x5564], R55 ;  /* 0x0055643701007387 */ /* 0x000fe80000100800 */
[----:B------:R-:W2:Y:S04]  /*18e80*/  LDL.LU R53, [R1+0x200] ;  /* 0x0002000001357983 */ /* 0x000ea80000300800 */
[----:B------:R-:W4:Y:S01]  /*18e90*/  LDL R41, [R1+0x4dc4] ;  /* 0x004dc40001297983 */ /* 0x000f220000100800 */
[----:B---3--:R-:W-:-:S05]  /*18ea0*/  @!P0 IMAD.MOV R54, RZ, RZ, -R54 ;  /* 0x000000ffff368224 */ /* 0x008fca00078e0a36 */
[----:B------:R-:W-:Y:S04]  /*18eb0*/  STL [R1+0x5568], R54 ;  /* 0x0055683601007387 */ /* 0x000fe80000100800 */
[----:B------:R-:W3:Y:S01]  /*18ec0*/  LDL.LU R52, [R1+0x218] ;  /* 0x0002180001347983 */ /* 0x000ee20000300800 */
[----:B------:R-:W-:Y:S01]  /*18ed0*/  ISETP.GE.AND P1, PT, R43, RZ, PT ;  /* 0x000000ff2b00720c */ /* 0x000fe20003f26270 */
[----:B--2---:R-:W-:Y:S02]  /*18ee0*/  @!P4 IMAD.MOV R53, RZ, RZ, -R53 ;  /* 0x000000ffff35c224 */ /* 0x004fe400078e0a35 */
[----:B------:R-:W2:Y:S01]  /*18ef0*/  LDL R43, [R1+0x4dc8] ;  /* 0x004dc800012b7983 */ /* 0x000ea20000100800 */
[----:B------:R-:W-:Y:S02]  /*18f00*/  ISETP.GE.AND P0, PT, R51, RZ, PT ;  /* 0x000000ff3300720c */ /* 0x000fe40003f06270 */
[----:B-----5:R-:W-:Y:S01]  /*18f10*/  ISETP.GE.AND P4, PT, R47, RZ, PT ;  /* 0x000000ff2f00720c */ /* 0x020fe20003f86270 */
[----:B------:R-:W-:Y:S04]  /*18f20*/  STL [R1+0x556c], R53 ;  /* 0x00556c3501007387 */ /* 0x000fe80000100800 */
[----:B------:R-:W5:Y:S04]  /*18f30*/  LDL.LU R51, [R1+0x1fc] ;  /* 0x0001fc0001337983 */ /* 0x000f680000300800 */
[----:B------:R-:W2:Y:S01]  /*18f40*/  LDL R47, [R1+0x4dcc] ;  /* 0x004dcc00012f7983 */ /* 0x000ea20000100800 */
[----:B---3--:R-:W-:-:S05]  /*18f50*/  @!P5 IMAD.MOV R52, RZ, RZ, -R52 ;  /* 0x000000ffff34d224 */ /* 0x008fca00078e0a34 */
[----:B------:R-:W-:Y:S04]  /*18f60*/  STL [R1+0x5570], R52 ;  /* 0x0055703401007387 */ /* 0x000fe80000100800 */
[----:B0-----:R-:W3:Y:S01]  /*18f70*/  LDL.LU R38, [R1+0x1e0] ;  /* 0x0001e00001267983 */ /* 0x001ee20000300800 */
[----:B------:R-:W-:-:S03]  /*18f80*/  ISETP.GE.AND P5, PT, R45, RZ, PT ;  /* 0x000000ff2d00720c */ /* 0x000fc60003fa6270 */
[----:B------:R-:W2:Y:S01]  /*18f90*/  LDL R45, [R1+0x4dd0] ;  /* 0x004dd000012d7983 */ /* 0x000ea20000100800 */
[----:B-----5:R-:W-:Y:S01]  /*18fa0*/  @!P3 IMAD.MOV R51, RZ, RZ, -R51 ;  /* 0x000000ffff33b224 */ /* 0x020fe200078e0a33 */
[----:B------:R-:W-:-:S04]  /*18fb0*/  ISETP.GE.AND P3, PT, R44, RZ, PT ;  /* 0x000000ff2c00720c */ /* 0x000fc80003f66270 */
[----:B------:R0:W-:Y:S04]  /*18fc0*/  STL [R1+0x5574], R51 ;  /* 0x0055743301007387 */ /* 0x0001e80000100800 */
[----:B------:R-:W5:Y:S04]  /*18fd0*/  LDL.LU R39, [R1+0x1d8] ;  /* 0x0001d80001277983 */ /* 0x000f680000300800 */
[----:B------:R-:W2:Y:S01]  /*18fe0*/  LDL R44, [R1+0x4dd4] ;  /* 0x004dd400012c7983 */ /* 0x000ea20000100800 */
[----:B---3--:R-:W-:-:S05]  /*18ff0*/  @!P2 IMAD.MOV R38, RZ, RZ, -R38 ;  /* 0x000000ffff26a224 */ /* 0x008fca00078e0a26 */
[----:B------:R-:W-:Y:S04]  /*19000*/  STL [R1+0x5578], R38 ;  /* 0x0055782601007387 */ /* 0x000fe80000100800 */
[----:B------:R-:W3:Y:S01]  /*19010*/  LDL.LU R40, [R1+0x1d0] ;  /* 0x0001d00001287983 */ /* 0x000ee20000300800 */
[----:B------:R-:W-:Y:S01]  /*19020*/  ISETP.GE.AND P2, PT, R48, RZ, PT ;  /* 0x000000ff3000720c */ /* 0x000fe20003f46270 */
[----:B------:R-:W-:Y:S02]  /*19030*/  @!P4 IMAD.MOV R37, RZ, RZ, -R37 ;  /* 0x000000ffff25c224 */ /* 0x000fe400078e0a25 */
[----:B------:R-:W2:Y:S01]  /*19040*/  LDL R48, [R1+0x4dd8] ;  /* 0x004dd80001307983 */ /* 0x000ea20000100800 */
[----:B-----5:R-:W-:Y:S01]  /*19050*/  @!P1 IMAD.MOV R39, RZ, RZ, -R39 ;  /* 0x000000ffff279224 */ /* 0x020fe200078e0a27 */
[----:B----4-:R-:W-:-:S04]  /*19060*/  ISETP.GE.AND P1, PT, R50, RZ, PT ;  /* 0x000000ff3200720c */ /* 0x010fc80003f26270 */
[----:B------:R-:W-:Y:S04]  /*19070*/  STL [R1+0x557c], R39 ;  /* 0x00557c2701007387 */ /* 0x000fe80000100800 */
[----:B------:R-:W4:Y:S01]  /*19080*/  LDL R50, [R1+0x4ddc] ;  /* 0x004ddc0001327983 */ /* 0x000f220000100800 */
[----:B---3--:R-:W-:Y:S01]  /*19090*/  @!P0 IMAD.MOV R40, RZ, RZ, -R40 ;  /* 0x000000ffff288224 */ /* 0x008fe200078e0a28 */
[----:B------:R-:W-:-:S04]  /*190a0*/  ISETP.GE.AND P0, PT, R41, RZ, PT ;  /* 0x000000ff2900720c */ /* 0x000fc80003f06270 */
[----:B------:R-:W-:Y:S04]  /*190b0*/  STL [R1+0x5580], R40 ;  /* 0x0055802801007387 */ /* 0x000fe80000100800 */
[----:B-1----:R-:W3:Y:S04]  /*190c0*/  LDL R0, [R1+0x4de0] ;  /* 0x004de00001007983 */ /* 0x002ee80000100800 */
[----:B------:R-:W-:Y:S04]  /*190d0*/  STL [R1+0x5584], R37 ;  /* 0x0055842501007387 */ /* 0x000fe80000100800 */
[----:B------:R-:W5:Y:S01]  /*190e0*/  LDL.LU R41, [R1+0x160] ;  /* 0x0001600001297983 */ /* 0x000f620000300800 */
[----:B------:R-:W-:Y:S01]  /*190f0*/  @!P5 IMAD.MOV R36, RZ, RZ, -R36 ;  /* 0x000000ffff24d224 */ /* 0x000fe200078e0a24 */
[----:B--2---:R-:W-:-:S02]  /*19100*/  ISETP.GE.AND P5, PT, R47, RZ, PT ;  /* 0x000000ff2f00720c */ /* 0x004fc40003fa6270 */
[----:B------:R-:W2:Y:S01]  /*19110*/  LDL R46, [R1+0x4de4] ;  /* 0x004de400012e7983 */ /* 0x000ea20000100800 */
[----:B------:R-:W-:-:S03]  /*19120*/  ISETP.GE.AND P4, PT, R43, RZ, PT ;  /* 0x000000ff2b00720c */ /* 0x000fc60003f86270 */
[----:B------:R-:W-:Y:S04]  /*19130*/  STL [R1+0x5588], R36 ;  /* 0x0055882401007387 */ /* 0x000fe80000100800 */
[----:B------:R-:W2:Y:S04]  /*19140*/  LDL.LU R42, [R1+0x198] ;  /* 0x00019800012a7983 */ /* 0x000ea80000300800 */
[----:B------:R-:W3:Y:S01]  /*19150*/  LDL R47, [R1+0x4de8] ;  /* 0x004de800012f7983 */ /* 0x000ee20000100800 */
[----:B-----5:R-:W-:-:S05]  /*19160*/  @!P3 IMAD.MOV R41, RZ, RZ, -R41 ;  /* 0x000000ffff29b224 */ /* 0x020fca00078e0a29 */
[----:B------:R-:W-:Y:S04]  /*19170*/  STL [R1+0x558c], R41 ;  /* 0x00558c2901007387 */ /* 0x000fe80000100800 */
[----:B------:R-:W5:Y:S01]  /*19180*/  LDL.LU R43, [R1+0x16c] ;  /* 0x00016c00012b7983 */ /* 0x000f620000300800 */
[----:B--2---:R-:W-:-:S03]  /*19190*/  @!P2 IMAD.MOV R42, RZ, RZ, -R42 ;  /* 0x000000ffff2aa224 */ /* 0x004fc600078e0a2a */
[----:B------:R-:W2:Y:S01]  /*191a0*/  LDL R59, [R1+0x4dec] ;  /* 0x004dec00013b7983 */ /* 0x000ea20000100800 */
[----:B------:R-:W-:-:S03]  /*191b0*/  ISETP.GE.AND P2, PT, R44, RZ, PT ;  /* 0x000000ff2c00720c */ /* 0x000fc60003f46270 */
[----:B------:R-:W-:Y:S01]  /*191c0*/  STL [R1+0x5590], R42 ;  /* 0x0055902a01007387 */ /* 0x000fe20000100800 */
[----:B------:R-:W-:-:S03]  /*191d0*/  ISETP.GE.AND P3, PT, R45, RZ, PT ;  /* 0x000000ff2d00720c */ /* 0x000fc60003f66270 */
[----:B------:R-:W2:Y:S04]  /*191e0*/  LDL.LU R44, [R1+0x170] ;  /* 0x00017000012c7983 */ /* 0x000ea80000300800 */
[----:B------:R-:W3:Y:S01]  /*191f0*/  LDL R60, [R1+0x4df0] ;  /* 0x004df000013c7983 */ /* 0x000ee20000100800 */
[----:B-----5:R-:W-:-:S05]  /*19200*/  @!P1 IMAD.MOV R43, RZ, RZ, -R43 ;  /* 0x000000ffff2b9224 */ /* 0x020fca00078e0a2b */
[----:B------:R-:W-:Y:S04]  /*19210*/  STL [R1+0x5594], R43 ;  /* 0x0055942b01007387 */ /* 0x000fe80000100800 */
[----:B------:R-:W5:Y:S01]  /*19220*/  LDL.LU R45, [R1+0x188] ;  /* 0x00018800012d7983 */ /* 0x000f620000300800 */
[----:B--2---:R-:W-:Y:S01]  /*19230*/  @!P0 IMAD.MOV R44, RZ, RZ, -R44 ;  /* 0x000000ffff2c8224 */ /* 0x004fe200078e0a2c */
[----:B------:R-:W-:Y:S01]  /*19240*/  ISETP.GE.AND P1, PT, R48, RZ, PT ;  /* 0x000000ff3000720c */ /* 0x000fe20003f26270 */
[----:B------:R-:W-:Y:S01]  /*19250*/  @!P5 IMAD.MOV R35, RZ, RZ, -R35 ;  /* 0x000000ffff23d224 */ /* 0x000fe200078e0a23 */
[----:B------:R-:W2:Y:S01]  /*19260*/  LDL R48, [R1+0x4df4] ;  /* 0x004df40001307983 */ /* 0x000ea20000100800 */
[----:B----4-:R-:W-:Y:S01]  /*19270*/  ISETP.GE.AND P0, PT, R50, RZ, PT ;  /* 0x000000ff3200720c */ /* 0x010fe20003f06270 */
[----:B------:R-:W-:-:S02]  /*19280*/  @!P3 IMAD.MOV R34, RZ, RZ, -R34 ;  /* 0x000000ffff22b224 */ /* 0x000fc400078e0a22 */
[----:B------:R-:W-:Y:S01]  /*19290*/  STL [R1+0x5598], R44 ;  /* 0x0055982c01007387 */ /* 0x000fe20000100800 */
[----:B------:R-:W-:-:S03]  /*192a0*/  ISETP.GE.AND P5, PT, R46, RZ, PT ;  /* 0x000000ff2e00720c */ /* 0x000fc60003fa6270 */
[----:B------:R-:W4:Y:S01]  /*192b0*/  LDL R50, [R1+0x4df8] ;  /* 0x004df80001327983 */ /* 0x000f220000100800 */
[----:B---3--:R-:W-:Y:S01]  /*192c0*/  ISETP.GE.AND P3, PT, R47, RZ, PT ;  /* 0x000000ff2f00720c */ /* 0x008fe20003f66270 */
[----:B-----5:R-:W-:Y:S01]  /*192d0*/  @!P4 IMAD.MOV R45, RZ, RZ, -R45 ;  /* 0x000000ffff2dc224 */ /* 0x020fe200078e0a2d */
[----:B------:R-:W-:-:S04]  /*192e0*/  ISETP.GE.AND P4, PT, R0, RZ, PT ;  /* 0x000000ff0000720c */ /* 0x000fc80003f86270 */
[----:B------:R-:W-:Y:S04]  /*192f0*/  STL [R1+0x559c], R45 ;  /* 0x00559c2d01007387 */ /* 0x000fe80000100800 */
[----:B------:R-:W3:Y:S04]  /*19300*/  LDL R61, [R1+0x4dfc] ;  /* 0x004dfc00013d7983 */ /* 0x000ee80000100800 */
[----:B------:R-:W-:Y:S04]  /*19310*/  STL [R1+0x55a0], R35 ;  /* 0x0055a02301007387 */ /* 0x000fe80000100800 */
[----:B------:R-:W5:Y:S04]  /*19320*/  LDL.LU R46, [R1+0x140] ;  /* 0x00014000012e7983 */ /* 0x000f680000300800 */
[----:B------:R-:W3:Y:S04]  /*19330*/  LDL R0, [R1+0x4e00] ;  /* 0x004e000001007983 */ /* 0x000ee80000100800 */
[----:B------:R-:W-:Y:S04]  /*19340*/  STL [R1+0x55a4], R34 ;  /* 0x0055a42201007387 */ /* 0x000fe80000100800 */
[----:B------:R-:W3:Y:S01]  /*19350*/  LDL.LU R47, [R1+0x148] ;  /* 0x00014800012f7983 */ /* 0x000ee20000300800 */
[----:B------:R-:W-:-:S03]  /*19360*/  @!P0 IMAD.MOV R33, RZ, RZ, -R33 ;  /* 0x000000ffff218224 */ /* 0x000fc600078e0a21 */
[----:B------:R-:W4:Y:S01]  /*19370*/  LDL R57, [R1+0x4e04] ;  /* 0x004e040001397983 */ /* 0x000f220000100800 */
[----:B------:R-:W-:Y:S01]  /*19380*/  @!P4 IMAD.MOV R32, RZ, RZ, -R32 ;  /* 0x000000ffff20c224 */ /* 0x000fe200078e0a20 */
[----:B--2---:R-:W-:Y:S01]  /*19390*/  ISETP.GE.AND P0, PT, R48, RZ, PT ;  /* 0x000000ff3000720c */ /* 0x004fe20003f06270 */
[----:B-----5:R-:W-:Y:S01]  /*193a0*/  @!P2 IMAD.MOV R46, RZ, RZ, -R46 ;  /* 0x000000ffff2ea224 */ /* 0x020fe200078e0a2e */
[----:B------:R-:W-:-:S04]  /*193b0*/  ISETP.GE.AND P2, PT, R59, RZ, PT ;  /* 0x000000ff3b00720c */ /* 0x000fc80003f46270 */
[----:B------:R-:W-:Y:S04]  /*193c0*/  STL [R1+0x55a8], R46 ;  /* 0x0055a82e01007387 */ /* 0x000fe80000100800 */
[----:B------:R-:W2:Y:S01]  /*193d0*/  LDL R58, [R1+0x4e08] ;  /* 0x004e0800013a7983 */ /* 0x000ea20000100800 */
[----:B---3--:R-:W-:Y:S01]  /*193e0*/  @!P1 IMAD.MOV R47, RZ, RZ, -R47 ;  /* 0x000000ffff2f9224 */ /* 0x008fe200078e0a2f */
[----:B------:R-:W-:-:S04]  /*193f0*/  ISETP.GE.AND P1, PT, R60, RZ, PT ;  /* 0x000000ff3c00720c */ /* 0x000fc80003f26270 */
[----:B------:R-:W-:Y:S04]  /*19400*/  STL [R1+0x55ac], R47 ;  /* 0x0055ac2f01007387 */ /* 0x000fe80000100800 */
[----:B------:R-:W3:Y:S04]  /*19410*/  LDL R59, [R1+0x4e0c] ;  /* 0x004e0c00013b7983 */ /* 0x000ee80000100800 */
[----:B------:R-:W-:Y:S04]  /*19420*/  STL [R1+0x55b0], R33 ;  /* 0x0055b02101007387 */ /* 0x000fe80000100800 */
[----:B------:R-:W5:Y:S04]  /*19430*/  LDL R60, [R1+0x4e10] ;  /* 0x004e1000013c7983 */ /* 0x000f680000100800 */
[----:B------:R-:W-:Y:S04]  /*19440*/  STL [R1+0x55b4], R32 ;  /* 0x0055b42001007387 */ /* 0x000fe80000100800 */
[----:B------:R-:W2:Y:S01]  /*19450*/  LDL.LU R48, [R1+0x100] ;  /* 0x0001000001307983 */ /* 0x000ea20000300800 */
[----:B----4-:R-:W-:-:S03]  /*19460*/  ISETP.GE.AND P4, PT, R50, RZ, PT ;  /* 0x000000ff3200720c */ /* 0x010fc60003f86270 */
[----:B------:R-:W4:Y:S01]  /*19470*/  LDL R50, [R1+0x4e14] ;  /* 0x004e140001327983 */ /* 0x000f220000100800 */
[----:B------:R-:W-:Y:S01]  /*19480*/  @!P5 IMAD.MOV R31, RZ, RZ, -R31 ;  /* 0x000000ffff1fd224 */ /* 0x000fe200078e0a1f */
[----:B------:R-:W-:-:S04]  /*19490*/  ISETP.GE.AND P5, PT, R61, RZ, PT ;  /* 0x000000ff3d00720c */ /* 0x000fc80003fa6270 */
[----:B------:R1:W-:Y:S04]  /*194a0*/  STL [R1+0x55b8], R31 ;  /* 0x0055b81f01007387 */ /* 0x0003e80000100800 */
[----:B------:R-:W3:Y:S05]  /*194b0*/  LDL R61, [R1+0x4e18] ;  /* 0x004e1800013d7983 */ /* 0x000eea0000100800 */
[----:B------:R-:W-:Y:S02]  /*194c0*/  @!P5 IMAD.MOV R26, RZ, RZ, -R26 ;  /* 0x000000ffff1ad224 */ /* 0x000fe400078e0a1a */
[----:B--2---:R-:W-:Y:S01]  /*194d0*/  @!P3 IMAD.MOV R48, RZ, RZ, -R48 ;  /* 0x000000ffff30b224 */ /* 0x004fe200078e0a30 */
[----:B------:R-:W-:-:S04]  /*194e0*/  ISETP.GE.AND P3, PT, R0, RZ, PT ;  /* 0x000000ff0000720c */ /* 0x000fc80003f66270 */
[----:B------:R-:W-:Y:S04]  /*194f0*/  STL [R1+0x55bc], R48 ;  /* 0x0055bc3001007387 */ /* 0x000fe80000100800 */
[----:B------:R-:W2:Y:S01]  /*19500*/  LDL R0, [R1+0x4e1c] ;  /* 0x004e1c0001007983 */ /* 0x000ea20000100800 */
[----:B----4-:R-:W-:-:S03]  /*19510*/  ISETP.GE.AND P5, PT, R50, RZ, PT ;  /* 0x000000ff3200720c */ /* 0x010fc60003fa6270 */
[----:B------:R-:W4:Y:S01]  /*19520*/  LDL R50, [R1+0x4e34] ;  /* 0x004e340001327983 */ /* 0x000f220000100800 */
[----:B------:R-:W-:Y:S01]  /*19530*/  @!P2 IMAD.MOV R30, RZ, RZ, -R30 ;  /* 0x000000ffff1ea224 */ /* 0x000fe200078e0a1e */
[----:B------:R-:W-:Y:S02]  /*19540*/  ISETP.GE.AND P2, PT, R57, RZ, PT ;  /* 0x000000ff3900720c */ /* 0x000fe40003f46270 */
[----:B------:R-:W4:Y:S01]  /*19550*/  LDL R57, [R1+0x4e24] ;  /* 0x004e240001397983 */ /* 0x000f220000100800 */
[----:B------:R-:W-:Y:S01]  /*19560*/  @!P1 IMAD.MOV R29, RZ, RZ, -R29 ;  /* 0x000000ffff1d9224 */ /* 0x000fe200078e0a1d */
[----:B------:R-:W-:Y:S01]  /*19570*/  ISETP.GE.AND P1, PT, R58, RZ, PT ;  /* 0x000000ff3a00720c */ /* 0x000fe20003f26270 */
[----:B------:R-:W-:Y:S01]  /*19580*/  @!P0 IMAD.MOV R28, RZ, RZ, -R28 ;  /* 0x000000ffff1c8224 */ /* 0x000fe200078e0a1c */
[----:B------:R-:W4:Y:S01]  /*19590*/  LDL R58, [R1+0x4e28] ;  /* 0x004e2800013a7983 */ /* 0x000f220000100800 */
[----:B---3--:R-:W-:Y:S01]  /*195a0*/  ISETP.GE.AND P0, PT, R59, RZ, PT ;  /* 0x000000ff3b00720c */ /* 0x008fe20003f06270 */
[----:B------:R-:W-:Y:S01]  /*195b0*/  @!P4 IMAD.MOV R27, RZ, RZ, -R27 ;  /* 0x000000ffff1bc224 */ /* 0x000fe200078e0a1b */
[----:B-----5:R-:W-:Y:S01]  /*195c0*/  ISETP.GE.AND P4, PT, R60, RZ, PT ;  /* 0x000000ff3c00720c */ /* 0x020fe20003f86270 */
[----:B------:R-:W3:Y:S01]  /*195d0*/  LDL R59, [R1+0x4e2c] ;  /* 0x004e2c00013b7983 */ /* 0x000ee20000100800 */
[----:B------:R-:W-:-:S03]  /*195e0*/  @!P3 IMAD.MOV R25, RZ, RZ, -R25 ;  /* 0x000000ffff19b224 */ /* 0x000fc600078e0a19 */
[----:B------:R-:W5:Y:S01]  /*195f0*/  LDL R60, [R1+0x4e30] ;  /* 0x004e3000013c7983 */ /* 0x000f620000100800 */
[----:B------:R-:W-:Y:S01]  /*19600*/  ISETP.GE.AND P3, PT, R61, RZ, PT ;  /* 0x000000ff3d00720c */ /* 0x000fe20003f66270 */
[----:B------:R-:W-:Y:S02]  /*19610*/  @!P2 IMAD.MOV R24, RZ, RZ, -R24 ;  /* 0x000000ffff18a224 */ /* 0x000fe400078e0a18 */
[----:B------:R-:W5:Y:S04]  /*19620*/  LDL R61, [R1+0x4e38] ;  /* 0x004e3800013d7983 */ /* 0x000f680000100800 */
[----:B------:R-:W5:Y:S04]  /*19630*/  LDL R56, [R1+0x4e40] ;  /* 0x004e400001387983 */ /* 0x000f680000100800 */
[----:B0-----:R-:W5:Y:S01]  /*19640*/  LDL R51, [R1+0x1c0] ;  /* 0x0001c00001337983 */ /* 0x001f620000100800 */
[----:B--2---:R-:W-:-:S03]  /*19650*/  ISETP.GE.AND P2, PT, R0, RZ, PT ;  /* 0x000000ff0000720c */ /* 0x004fc60003f46270 */
[----:B------:R-:W2:Y:S01]  /*19660*/  LDL R0, [R1+0x4e3c] ;  /* 0x004e3c0001007983 */ /* 0x000ea20000100800 */
[----:B------:R-:W-:Y:S01]  /*19670*/  @!P3 IMAD.MOV R19, RZ, RZ, -R19 ;  /* 0x000000ffff13b224 */ /* 0x000fe200078e0a13 */
[----:B----4-:R-:W-:Y:S02]  /*19680*/  ISETP.GE.AND P3, PT, R50, RZ, PT ;  /* 0x000000ff3200720c */ /* 0x010fe40003f66270 */
        /* <DEDUP_REMOVED lines=8> */
[----:B------:R-:W-:Y:S01]  /*19710*/  @!P5 IMAD.MOV R20, RZ, RZ, -R20 ;  /* 0x000000ffff14d224 */ /* 0x000fe200078e0a14 */
[----:B---3--:R-:W-:-:S02]  /*19720*/  ISETP.GE.AND P4, PT, R59, RZ, PT ;  /* 0x000000ff3b00720c */ /* 0x008fc40003f86270 */
[----:B------:R-:W3:Y:S01]  /*19730*/  LDL R59, [R1+0x4e4c] ;  /* 0x004e4c00013b7983 */ /* 0x000ee20000100800 */
[----:B-----5:R-:W-:-:S03]  /*19740*/  ISETP.GE.AND P5, PT, R60, RZ, PT ;  /* 0x000000ff3c00720c */ /* 0x020fc60003fa6270 */
[----:B------:R-:W5:Y:S01]  /*19750*/  LDL R60, [R1+0x4e54] ;  /* 0x004e5400013c7983 */ /* 0x000f620000100800 */
[----:B------:R-:W-:Y:S01]  /*19760*/  @!P2 IMAD.MOV R18, RZ, RZ, -R18 ;  /* 0x000000ffff12a224 */ /* 0x000fe200078e0a12 */
[----:B------:R-:W-:Y:S01]  /*19770*/  ISETP.GE.AND P2, PT, R61, RZ, PT ;  /* 0x000000ff3d00720c */ /* 0x000fe20003f46270 */
[----:B------:R-:W-:Y:S01]  /*19780*/  @!P1 IMAD.MOV R17, RZ, RZ, -R17 ;  /* 0x000000ffff119224 */ /* 0x000fe200078e0a11 */
[----:B------:R-:W3:Y:S01]  /*19790*/  LDL R61, [R1+0x4e58] ;  /* 0x004e5800013d7983 */ /* 0x000ee20000100800 */
[----:B--2---:R-:W-:-:S03]  /*197a0*/  ISETP.GE.AND P1, PT, R0, RZ, PT ;  /* 0x000000ff0000720c */ /* 0x004fc60003f26270 */
[----:B------:R-:W2:Y:S07]  /*197b0*/  LDL R0, [R1+0x4e5c] ;  /* 0x004e5c0001007983 */ /* 0x000eae0000100800 */
[----:B------:R-:W-:Y:S01]  /*197c0*/  @!P2 IMAD.MOV R12, RZ, RZ, -R12 ;  /* 0x000000ffff0ca224 */ /* 0x000fe200078e0a0c */
[----:B----4-:R-:W-:Y:S02]  /*197d0*/  ISETP.GE.AND P2, PT, R50, RZ, PT ;  /* 0x000000ff3200720c */ /* 0x010fe40003f46270 */
[----:B------:R-:W4:Y:S01]  /*197e0*/  LDL.LU R50, [R1+0xe4] ;  /* 0x0000e40001327983 */ /* 0x000f220000300800 */
[----:B------:R-:W-:-:S03]  /*197f0*/  @!P0 IMAD.MOV R16, RZ, RZ, -R16 ;  /* 0x000000ffff108224 */ /* 0x000fc600078e0a10 */
[----:B------:R-:W4:Y:S01]  /*19800*/  LDL.LU R52, [R1+0x3c0] ;  /* 0x0003c00001347983 */ /* 0x000f220000300800 */
[----:B------:R-:W-:-:S03]  /*19810*/  ISETP.GE.AND P0, PT, R56, RZ, PT ;  /* 0x000000ff3800720c */ /* 0x000fc60003f06270 */
        /* <DEDUP_REMOVED lines=9> */
[----:B------:R-:W-:Y:S01]  /*198b0*/  @!P3 IMAD.MOV R13, RZ, RZ, -R13 ;  /* 0x000000ffff0db224 */ /* 0x000fe200078e0a0d */
[----:B---3--:R-:W-:Y:S01]  /*198c0*/  ISETP.GE.AND P3, PT, R59, RZ, PT ;  /* 0x000000ff3b00720c */ /* 0x008fe20003f66270 */
[----:B------:R-:W-:Y:S01]  /*198d0*/  @!P1 IMAD.MOV R11, RZ, RZ, -R11 ;  /* 0x000000ffff0b9224 */ /* 0x000fe200078e0a0b */
[----:B------:R-:W3:Y:S01]  /*198e0*/  LDL.LU R58, [R1+0x3ac] ;  /* 0x0003ac00013a7983 */ /* 0x000ee20000300800 */
[----:B-----5:R-:W-:-:S03]  /*198f0*/  ISETP.GE.AND P1, PT, R60, RZ, PT ;  /* 0x000000ff3c00720c */ /* 0x020fc60003f26270 */
[----:B------:R-:W5:Y:S01]  /*19900*/  LDL.LU R59, [R1+0x3a8] ;  /* 0x0003a800013b7983 */ /* 0x000f620000300800 */
[----:B------:R-:W-:-:S03]  /*19910*/  @!P0 IMAD.MOV R10, RZ, RZ, -R10 ;  /* 0x000000ffff0a8224 */ /* 0x000fc600078e0a0a */
[----:B------:R-:W3:Y:S01]  /*19920*/  LDL.LU R60, [R1+0x3a4] ;  /* 0x0003a400013c7983 */ /* 0x000ee20000300800 */
[----:B------:R-:W-:Y:S01]  /*19930*/  ISETP.GE.AND P0, PT, R61, RZ, PT ;  /* 0x000000ff3d00720c */ /* 0x000fe20003f06270 */
[----:B------:R-:W-:Y:S02]  /*19940*/  @!P4 IMAD.MOV R9, RZ, RZ, -R9 ;  /* 0x000000ffff09c224 */ /* 0x000fe400078e0a09 */
[----:B------:R-:W3:Y:S01]  /*19950*/  LDL.LU R61, [R1+0x3a0] ;  /* 0x0003a000013d7983 */ /* 0x000ee20000300800 */
[----:B--2---:R-:W-:-:S03]  /*19960*/  ISETP.GE.AND P4, PT, R0, RZ, PT ;  /* 0x000000ff0000720c */ /* 0x004fc60003f86270 */
[----:B------:R-:W2:Y:S01]  /*19970*/  LDL.LU R0, [R1+0x39c] ;  /* 0x00039c0001007983 */ /* 0x000ea20000300800 */
[----:B------:R-:W-:Y:S01]  /*19980*/  LOP3.LUT R49, R49, 0x1f, RZ, 0xc0, !PT ;  /* 0x0000001f31317812 */ /* 0x000fe200078ec0ff */
[----:B------:R-:W-:Y:S01]  /*19990*/  @!P3 IMAD.MOV R7, RZ, RZ, -R7 ;  /* 0x000000ffff07b224 */ /* 0x000fe200078e0a07 */
[----:B----4-:R-:W-:-:S03]  /*199a0*/  ISETP.NE.AND P3, PT, R50, RZ, PT ;  /* 0x000000ff3200720c */ /* 0x010fc60003f65270 */
[----:B-1----:R-:W-:Y:S01]  /*199b0*/  IMAD R31, R49, UR20, RZ ;  /* 0x00000014311f7c24 */ /* 0x002fe2000f8e02ff */
[----:B------:R-:W-:Y:S01]  /*199c0*/  LOP3.LUT R50, RZ, R50, RZ, 0x33, !PT ;  /* 0x00000032ff327212 */ /* 0x000fe200078e33ff */
[----:B------:R-:W-:-:S03]  /*199d0*/  @!P2 IMAD.MOV R6, RZ, RZ, -R6 ;  /* 0x000000ffff06a224 */ /* 0x000fc600078e0a06 */
[----:B------:R0:W-:Y:S01]  /*199e0*/  STL [R1+0x418], R31 ;  /* 0x0004181f01007387 */ /* 0x0001e20000100800 */
[----:B------:R-:W-:Y:S02]  /*199f0*/  IADD3 R49, P2, PT, R31, UR24, RZ ;  /* 0x000000181f317c10 */ /* 0x000fe4000ff5e0ff */
[C---:B------:R-:W-:Y:S02]  /*19a00*/  SEL R33, R50.reuse, R53, !P3 ;  /* 0x0000003532217207 */ /* 0x040fe40005800000 */
[C---:B------:R-:W-:Y:S01]  /*19a10*/  SEL R32, R50.reuse, R54, !P3 ;  /* 0x0000003632207207 */ /* 0x040fe20005800000 */
[----:B------:R-:W-:Y:S01]  /*19a20*/  STL [R1+0x54cc], R49 ;  /* 0x0054cc3101007387 */ /* 0x000fe20000100800 */
[----:B0-----:R-:W-:-:S05]  /*19a30*/  SEL R31, R50, R52, !P3 ;  /* 0x00000034321f7207 */ /* 0x001fca0005800000 */
[----:B------:R0:W-:Y:S04]  /*19a40*/  STL [R1+0x1d0], R31 ;  /* 0x0001d01f01007387 */ /* 0x0001e80000100800 */
[----:B------:R1:W-:Y:S04]  /*19a50*/  STL [R1+0x228], R33 ;  /* 0x0002282101007387 */ /* 0x0003e80000100800 */
[----:B------:R4:W-:Y:S01]  /*19a60*/  STL [R1+0x268], R32 ;  /* 0x0002682001007387 */ /* 0x0009e20000100800 */
[C---:B0-----:R-:W-:Y:S02]  /*19a70*/  SEL R31, R50.reuse, R55, !P3 ;  /* 0x00000037321f7207 */ /* 0x041fe40005800000 */
[----:B-1----:R-:W-:-:S03]  /*19a80*/  SEL R33, R50, R56, !P3 ;  /* 0x0000003832217207 */ /* 0x002fc60005800000 */
[----:B------:R3:W-:Y:S01]  /*19a90*/  STL [R1+0x28c], R31 ;  /* 0x00028c1f01007387 */ /* 0x0007e20000100800 */
[----:B----4-:R-:W-:-:S03]  /*19aa0*/  SEL R32, R50, R57, !P3 ;  /* 0x0000003932207207 */ /* 0x010fc60005800000 */
[----:B------:R5:W-:Y:S04]  /*19ab0*/  STL [R1+0x2b4], R33 ;  /* 0x0002b42101007387 */ /* 0x000be80000100800 */
[----:B------:R0:W-:Y:S01]  /*19ac0*/  STL [R1+0x414], R32 ;  /* 0x0004142001007387 */ /* 0x0001e20000100800 */
[C---:B---3--:R-:W-:Y:S02]  /*19ad0*/  SEL R31, R50.reuse, R58, !P3 ;  /* 0x0000003a321f7207 */ /* 0x048fe40005800000 */
[----:B-----5:R-:W-:-:S03]  /*19ae0*/  SEL R33, R50, R59, !P3 ;  /* 0x0000003b32217207 */ /* 0x020fc60005800000 */
[----:B------:R1:W-:Y:S01]  /*19af0*/  STL [R1+0x410], R31 ;  /* 0x0004101f01007387 */ /* 0x0003e20000100800 */
[----:B0-----:R-:W-:-:S03]  /*19b00*/  SEL R32, R50, R60, !P3 ;  /* 0x0000003c32207207 */ /* 0x001fc60005800000 */
[----:B------:R-:W-:Y:S04]  /*19b10*/  STL [R1+0x40c], R33 ;  /* 0x00040c2101007387 */ /* 0x000fe80000100800 */
[----:B------:R-:W-:Y:S01]  /*19b20*/  STL [R1+0x408], R32 ;  /* 0x0004082001007387 */ /* 0x000fe20000100800 */
[----:B-1----:R-:W-:-:S03]  /*19b30*/  SEL R31, R50, R61, !P3 ;  /* 0x0000003d321f7207 */ /* 0x002fc60005800000 */
[----:B------:R-:W3:Y:S04]  /*19b40*/  LDL.LU R49, [R1+0x398] ;  /* 0x0003980001317983 */ /* 0x000ee80000300800 */
[----:B------:R0:W-:Y:S04]  /*19b50*/  STL [R1+0x404], R31 ;  /* 0x0004041f01007387 */ /* 0x0001e80000100800 */
[----:B------:R-:W4:Y:S01]  /*19b60*/  LDL.LU R48, [R1+0x394] ;  /* 0x0003940001307983 */ /* 0x000f220000300800 */
[----:B------:R-:W-:Y:S01]  /*19b70*/  @!P5 IMAD.MOV R8, RZ, RZ, -R8 ;  /* 0x000000ffff08d224 */ /* 0x000fe200078e0a08 */
[----:B------:R-:W-:-:S02]  /*19b80*/  ISETP.GE.AND P5, PT, R51, RZ, PT ;  /* 0x000000ff3300720c */ /* 0x000fc40003fa6270 */
[----:B--2---:R-:W-:-:S05]  /*19b90*/  SEL R0, R50, R0, !P3 ;  /* 0x0000000032007207 */ /* 0x004fca0005800000 */
[----:B------:R1:W-:Y:S04]  /*19ba0*/  STL [R1+0x400], R0 ;  /* 0x0004000001007387 */ /* 0x0003e80000100800 */
[----:B0-----:R-:W2:Y:S04]  /*19bb0*/  LDL.LU R31, [R1+0x390] ;  /* 0x00039000011f7983 */ /* 0x001ea80000300800 */
[----:B------:R-:W5:Y:S04]  /*19bc0*/  LDL.LU R32, [R1+0x38c] ;  /* 0x00038c0001207983 */ /* 0x000f680000300800 */
        /* <DEDUP_REMOVED lines=26> */
[----:B-1----:R-:W5:Y:S01]  /*19d70*/  LDL.LU R0, [R1+0x318] ;  /* 0x0003180001007983 */ /* 0x002f620000300800 */
[----:B---3--:R-:W-:-:S05]  /*19d80*/  SEL R49, R50, R49, !P3 ;  /* 0x0000003132317207 */ /* 0x008fca0005800000 */
[----:B------:R4:W-:Y:S02]  /*19d90*/  STL [R1+0x3fc], R49 ;  /* 0x0003fc3101007387 */ /* 0x0009e40000100800 */
[----:B----4-:R-:W-:-:S05]  /*19da0*/  SEL R49, R50, R48, !P3 ;  /* 0x0000003032317207 */ /* 0x010fca0005800000 */
[----:B------:R-:W-:Y:S01]  /*19db0*/  STL [R1+0x3f8], R49 ;  /* 0x0003f83101007387 */ /* 0x000fe20000100800 */
[C---:B--2---:R-:W-:Y:S02]  /*19dc0*/  SEL R31, R50.reuse, R31, !P3 ;  /* 0x0000001f321f7207 */ /* 0x044fe40005800000 */
[----:B-----5:R-:W-:-:S03]  /*19dd0*/  SEL R48, R50, R32, !P3 ;  /* 0x0000002032307207 */ /* 0x020fc60005800000 */
[----:B------:R0:W-:Y:S01]  /*19de0*/  STL [R1+0x3f4], R31 ;  /* 0x0003f41f01007387 */ /* 0x0001e20000100800 */
[----:B------:R-:W-:-:S03]  /*19df0*/  SEL R32, R50, R33, !P3 ;  /* 0x0000002132207207 */ /* 0x000fc60005800000 */
[----:B------:R-:W-:Y:S04]  /*19e00*/  STL [R1+0x3f0], R48 ;  /* 0x0003f03001007387 */ /* 0x000fe80000100800 */
[----:B------:R1:W-:Y:S01]  /*19e10*/  STL [R1+0x3ec], R32 ;  /* 0x0003ec2001007387 */ /* 0x0003e20000100800 */
[C---:B0-----:R-:W-:Y:S02]  /*19e20*/  SEL R31, R50.reuse, R47, !P3 ;  /* 0x0000002f321f7207 */ /* 0x041fe40005800000 */
[----:B------:R-:W-:-:S03]  /*19e30*/  SEL R33, R50, R46, !P3 ;  /* 0x0000002e32217207 */ /* 0x000fc60005800000 */
[----:B------:R0:W-:Y:S01]  /*19e40*/  STL [R1+0x3e8], R31 ;  /* 0x0003e81f01007387 */ /* 0x0001e20000100800 */
[----:B-1----:R-:W-:-:S03]  /*19e50*/  SEL R32, R50, R34, !P3 ;  /* 0x0000002232207207 */ /* 0x002fc60005800000 */
[----:B------:R1:W-:Y:S04]  /*19e60*/  STL [R1+0x3e4], R33 ;  /* 0x0003e42101007387 */ /* 0x0003e80000100800 */
[----:B------:R2:W-:Y:S01]  /*19e70*/  STL [R1+0x3e0], R32 ;  /* 0x0003e02001007387 */ /* 0x0005e20000100800 */
[C---:B0-----:R-:W-:Y:S02]  /*19e80*/  SEL R31, R50.reuse, R35, !P3 ;  /* 0x00000023321f7207 */ /* 0x041fe40005800000 */
[----:B-1----:R-:W-:-:S03]  /*19e90*/  SEL R33, R50, R45, !P3 ;  /* 0x0000002d32217207 */ /* 0x002fc60005800000 */
[----:B------:R0:W-:Y:S01]  /*19ea0*/  STL [R1+0x3dc], R31 ;  /* 0x0003dc1f01007387 */ /* 0x0001e20000100800 */
[----:B--2---:R-:W-:-:S03]  /*19eb0*/  SEL R32, R50, R44, !P3 ;  /* 0x0000002c32207207 */ /* 0x004fc60005800000 */
        /* <DEDUP_REMOVED lines=36> */
[----:B------:R-:W-:Y:S01]  /*1a100*/  STL [R1+0x390], R33 ;  /* 0x0003902101007387 */ /* 0x000fe20000100800 */
[----:B------:R-:W-:-:S03]  /*1a110*/  SEL R0, R50, R0, !P3 ;  /* 0x0000000032007207 */ /* 0x000fc60005800000 */
[----:B------:R-:W-:Y:S01]  /*1a120*/  STL [R1+0x38c], R32 ;  /* 0x00038c2001007387 */ /* 0x000fe20000100800 */
[----:B0-----:R-:W-:-:S03]  /*1a130*/  SEL R31, R50, R61, !P3 ;  /* 0x0000003d321f7207 */ /* 0x001fc60005800000 */
[----:B------:R-:W2:Y:S04]  /*1a140*/  LDL.LU R49, [R1+0x314] ;  /* 0x0003140001317983 */ /* 0x000ea80000300800 */
[----:B------:R0:W-:Y:S04]  /*1a150*/  STL [R1+0x388], R31 ;  /* 0x0003881f01007387 */ /* 0x0001e80000100800 */
[----:B------:R-:W3:Y:S04]  /*1a160*/  LDL.LU R48, [R1+0x30c] ;  /* 0x00030c0001307983 */ /* 0x000ee80000300800 */
[----:B------:R1:W-:Y:S04]  /*1a170*/  STL [R1+0x384], R0 ;  /* 0x0003840001007387 */ /* 0x0003e80000100800 */
[----:B0-----:R-:W4:Y:S04]  /*1a180*/  LDL.LU R31, [R1+0x308] ;  /* 0x00030800011f7983 */ /* 0x001f280000300800 */
        /* <DEDUP_REMOVED lines=28> */
[----:B--2---:R-:W-:-:S05]  /*1a350*/  SEL R49, R50, R49, !P3 ;  /* 0x0000003132317207 */ /* 0x004fca0005800000 */
[----:B------:R3:W-:Y:S02]  /*1a360*/  STL [R1+0x380], R49 ;  /* 0x0003803101007387 */ /* 0x0007e40000100800 */
[C---:B---3--:R-:W-:Y:S02]  /*1a370*/  SEL R49, R50.reuse, R48, !P3 ;  /* 0x0000003032317207 */ /* 0x048fe40005800000 */
[C---:B----4-:R-:W-:Y:S02]  /*1a380*/  SEL R31, R50.reuse, R31, !P3 ;  /* 0x0000001f321f7207 */ /* 0x050fe40005800000 */
[C---:B-----5:R-:W-:Y:S01]  /*1a390*/  SEL R48, R50.reuse, R32, !P3 ;  /* 0x0000002032307207 */ /* 0x060fe20005800000 */
[----:B------:R-:W-:Y:S01]  /*1a3a0*/  STL [R1+0x37c], R49 ;  /* 0x00037c3101007387 */ /* 0x000fe20000100800 */
[----:B------:R-:W-:-:S03]  /*1a3b0*/  SEL R32, R50, R33, !P3 ;  /* 0x0000002132207207 */ /* 0x000fc60005800000 */
[----:B------:R0:W-:Y:S04]  /*1a3c0*/  STL [R1+0x378], R31 ;  /* 0x0003781f01007387 */ /* 0x0001e80000100800 */
[----:B------:R-:W-:Y:S01]  /*1a3d0*/  STL [R1+0x374], R48 ;  /* 0x0003743001007387 */ /* 0x000fe20000100800 */
[----:B------:R-:W-:-:S03]  /*1a3e0*/  SEL R33, R50, R46, !P3 ;  /* 0x0000002e32217207 */ /* 0x000fc60005800000 */
[----:B------:R1:W-:Y:S01]  /*1a3f0*/  STL [R1+0x370], R32 ;  /* 0x0003702001007387 */ /* 0x0003e20000100800 */
[----:B0-----:R-:W-:-:S05]  /*1a400*/  SEL R31, R50, R47, !P3 ;  /* 0x0000002f321f7207 */ /* 0x001fca0005800000 */
        /* <DEDUP_REMOVED lines=276> */
[C---:B------:R-:W-:Y:S02]  /*1b550*/  SEL R33, R50.reuse, R46, !P3 ;  /* 0x0000002e32217207 */ /* 0x040fe40005800000 */
[C---:B0-----:R-:W-:Y:S01]  /*1b560*/  SEL R31, R50.reuse, R47, !P3 ;  /* 0x0000002f321f7207 */ /* 0x041fe20005800000 */
[----:B------:R0:W-:Y:S04]  /*1b570*/  STL [R1+0x1b4], R32 ;  /* 0x0001b42001007387 */ /* 0x0001e80000100800 */
[----:B------:R1:W-:Y:S01]  /*1b580*/  STL [R1+0x1b0], R31 ;  /* 0x0001b01f01007387 */ /* 0x0003e20000100800 */
[----:B0-----:R-:W-:-:S03]  /*1b590*/  SEL R32, R50, R34, !P3 ;  /* 0x0000002232207207 */ /* 0x001fc60005800000 */
        /* <DEDUP_REMOVED lines=38> */
[----:B------:R1:W-:Y:S01]  /*1b800*/  STL [R1+0x15c], R32 ;  /* 0x00015c2001007387 */ /* 0x0003e20000100800 */
[----:B------:R-:W-:-:S03]  /*1b810*/  SEL R0, R50, R0, !P3 ;  /* 0x0000000032007207 */ /* 0x000fc60005800000 */
[----:B------:R2:W-:Y:S01]  /*1b820*/  STL [R1+0x158], R31 ;  /* 0x0001581f01007387 */ /* 0x0005e20000100800 */
[C---:B0-----:R-:W-:Y:S02]  /*1b830*/  SEL R33, R50.reuse, R59, !P3 ;  /* 0x0000003b32217207 */ /* 0x041fe40005800000 */
[----:B-1----:R-:W-:-:S03]  /*1b840*/  SEL R32, R50, R60, !P3 ;  /* 0x0000003c32207207 */ /* 0x002fc60005800000 */
[----:B------:R-:W-:Y:S01]  /*1b850*/  STL [R1+0x154], R33 ;  /* 0x0001542101007387 */ /* 0x000fe20000100800 */
[----:B--2---:R-:W-:-:S03]  /*1b860*/  SEL R31, R50, R61, !P3 ;  /* 0x0000003d321f7207 */ /* 0x004fc60005800000 */
[----:B------:R-:W-:Y:S04]  /*1b870*/  STL [R1+0x150], R32 ;  /* 0x0001502001007387 */ /* 0x000fe80000100800 */
[----:B------:R-:W2:Y:S04]  /*1b880*/  LDL.LU R48, [R1+0x7c] ;  /* 0x00007c0001307983 */ /* 0x000ea80000300800 */
[----:B------:R0:W-:Y:S04]  /*1b890*/  STL [R1+0x14c], R31 ;  /* 0x00014c1f01007387 */ /* 0x0001e80000100800 */
[----:B0-----:R-:W3:Y:S04]  /*1b8a0*/  LDL.LU R31, [R1+0x78] ;  /* 0x00007800011f7983 */ /* 0x001ee80000300800 */
[----:B------:R0:W-:Y:S04]  /*1b8b0*/  STL [R1+0x148], R0 ;  /* 0x0001480001007387 */ /* 0x0001e80000100800 */
[----:B------:R-:W4:Y:S04]  /*1b8c0*/  LDL.LU R32, [R1+0x74] ;  /* 0x0000740001207983 */ /* 0x000f280000300800 */
        /* <DEDUP_REMOVED lines=26> */
[----:B0-----:R-:W5:Y:S04]  /*1ba70*/  LDL.LU R0, [R1+0x8] ;  /* 0x0000080001007983 */ /* 0x001f680000300800 */
[----:B------:R-:W5:Y:S01]  /*1ba80*/  LDL.LU R49, [R1+0x4] ;  /* 0x0000040001317983 */ /* 0x000f620000300800 */
[----:B--2---:R-:W-:-:S05]  /*1ba90*/  SEL R48, R50, R48, !P3 ;  /* 0x0000003032307207 */ /* 0x004fca0005800000 */
[----:B------:R0:W-:Y:S01]  /*1baa0*/  STL [R1+0x144], R48 ;  /* 0x0001443001007387 */ /* 0x0001e20000100800 */
[----:B---3--:R-:W-:-:S03]  /*1bab0*/  SEL R31, R50, R31, !P3 ;  /* 0x0000001f321f7207 */ /* 0x008fc60005800000 */
[----:B0-----:R-:W2:Y:S04]  /*1bac0*/  LDL.LU R48, [R1+0x55bc] ;  /* 0x0055bc0001307983 */ /* 0x001ea80000300800 */
[----:B------:R0:W-:Y:S01]  /*1bad0*/  STL [R1+0x140], R31 ;  /* 0x0001401f01007387 */ /* 0x0001e20000100800 */
[C---:B----4-:R-:W-:Y:S02]  /*1bae0*/  SEL R32, R50.reuse, R32, !P3 ;  /* 0x0000002032207207 */ /* 0x050fe40005800000 */
[C---:B-----5:R-:W-:Y:S01]  /*1baf0*/  SEL R33, R50.reuse, R33, !P3 ;  /* 0x0000002132217207 */ /* 0x060fe20005800000 */
[----:B0-----:R-:W3:Y:S01]  /*1bb00*/  LDL.LU R31, [R1+0x55b8] ;  /* 0x0055b800011f7983 */ /* 0x001ee20000300800 */
[----:B------:R-:W-:-:S03]  /*1bb10*/  SEL R47, R50, R47, !P3 ;  /* 0x0000002f322f7207 */ /* 0x000fc60005800000 */
[----:B------:R0:W-:Y:S01]  /*1bb20*/  STL [R1+0x13c], R32 ;  /* 0x00013c2001007387 */ /* 0x0001e20000100800 */
[C---:B------:R-:W-:Y:S02]  /*1bb30*/  SEL R46, R50.reuse, R46, !P3 ;  /* 0x0000002e322e7207 */ /* 0x040fe40005800000 */
[C---:B------:R-:W-:Y:S01]  /*1bb40*/  SEL R34, R50.reuse, R34, !P3 ;  /* 0x0000002232227207 */ /* 0x040fe20005800000 */
[----:B0-----:R-:W4:Y:S01]  /*1bb50*/  LDL.LU R32, [R1+0x55b4] ;  /* 0x0055b40001207983 */ /* 0x001f220000300800 */
[----:B------:R-:W-:-:S03]  /*1bb60*/  SEL R35, R50, R35, !P3 ;  /* 0x0000002332237207 */ /* 0x000fc60005800000 */
[----:B------:R0:W-:Y:S01]  /*1bb70*/  STL [R1+0x138], R33 ;  /* 0x0001382101007387 */ /* 0x0001e20000100800 */
[C---:B------:R-:W-:Y:S02]  /*1bb80*/  SEL R45, R50.reuse, R45, !P3 ;  /* 0x0000002d322d7207 */ /* 0x040fe40005800000 */
[C---:B------:R-:W-:Y:S01]  /*1bb90*/  SEL R44, R50.reuse, R44, !P3 ;  /* 0x0000002c322c7207 */ /* 0x040fe20005800000 */
[----:B0-----:R-:W5:Y:S04]  /*1bba0*/  LDL.LU R33, [R1+0x55b0] ;  /* 0x0055b00001217983 */ /* 0x001f680000300800 */
[----:B------:R0:W-:Y:S01]  /*1bbb0*/  STL [R1+0x134], R47 ;  /* 0x0001342f01007387 */ /* 0x0001e20000100800 */
[----:B------:R-:W-:-:S03]  /*1bbc0*/  SEL R43, R50, R43, !P3 ;  /* 0x0000002b322b7207 */ /* 0x000fc60005800000 */
[----:B0-----:R-:W2:Y:S04]  /*1bbd0*/  LDL.LU R47, [R1+0x55ac] ;  /* 0x0055ac00012f7983 */ /* 0x001ea80000300800 */
        /* <DEDUP_REMOVED lines=41> */
[----:B0-----:R-:W3:Y:S04]  /*1be70*/  LDL.LU R51, [R1+0x5574] ;  /* 0x0055740001337983 */ /* 0x001ee80000300800 */
        /* <DEDUP_REMOVED lines=15> */
[----:B------:R0:W-:Y:S04]  /*1bf70*/  STL [R1+0xe4], R57 ;  /* 0x0000e43901007387 */ /* 0x0001e80000100800 */
        /* <DEDUP_REMOVED lines=10> */
[----:B0-----:R-:W3:Y:S01]  /*1c020*/  LDL.LU R0, [R1+0x5548] ;  /* 0x0055480001007983 */ /* 0x001ee20000300800 */
[----:B------:R-:W-:-:S05]  /*1c030*/  SEL R49, R50, R49, !P3 ;  /* 0x0000003132317207 */ /* 0x000fca0005800000 */
[----:B------:R0:W-:Y:S01]  /*1c040*/  STL [R1+0xcc], R49 ;  /* 0x0000cc3101007387 */ /* 0x0001e20000100800 */
[C---:B-----5:R-:W-:Y:S02]  /*1c050*/  SEL R33, R50.reuse, R33, !P3 ;  /* 0x0000002132217207 */ /* 0x060fe40005800000 */
[C---:B----4-:R-:W-:Y:S02]  /*1c060*/  SEL R32, R50.reuse, R32, !P3 ;  /* 0x0000002032207207 */ /* 0x050fe40005800000 */
[C---:B------:R-:W-:Y:S02]  /*1c070*/  SEL R30, R50.reuse, R30, !P3 ;  /* 0x0000001e321e7207 */ /* 0x040fe40005800000 */
[C---:B------:R-:W-:Y:S02]  /*1c080*/  SEL R28, R50.reuse, R28, !P3 ;  /* 0x0000001c321c7207 */ /* 0x040fe40005800000 */
[C---:B------:R-:W-:Y:S02]  /*1c090*/  SEL R27, R50.reuse, R27, !P3 ;  /* 0x0000001b321b7207 */ /* 0x040fe40005800000 */
[----:B------:R-:W-:-:S02]  /*1c0a0*/  SEL R25, R50, R25, !P3 ;  /* 0x0000001932197207 */ /* 0x000fc40005800000 */
[C---:B------:R-:W-:Y:S02]  /*1c0b0*/  SEL R24, R50.reuse, R24, !P3 ;  /* 0x0000001832187207 */ /* 0x040fe40005800000 */
[C---:B------:R-:W-:Y:S02]  /*1c0c0*/  SEL R22, R50.reuse, R22, !P3 ;  /* 0x0000001632167207 */ /* 0x040fe40005800000 */
[C---:B------:R-:W-:Y:S02]  /*1c0d0*/  SEL R21, R50.reuse, R21, !P3 ;  /* 0x0000001532157207 */ /* 0x040fe40005800000 */
[C---:B------:R-:W-:Y:S02]  /*1c0e0*/  SEL R19, R50.reuse, R19, !P3 ;  /* 0x0000001332137207 */ /* 0x040fe40005800000 */
[C---:B------:R-:W-:Y:S02]  /*1c0f0*/  SEL R18, R50.reuse, R18, !P3 ;  /* 0x0000001232127207 */ /* 0x040fe40005800000 */
[----:B------:R-:W-:-:S02]  /*1c100*/  SEL R16, R50, R16, !P3 ;  /* 0x0000001032107207 */ /* 0x000fc40005800000 */
[C---:B------:R-:W-:Y:S02]  /*1c110*/  SEL R15, R50.reuse, R15, !P3 ;  /* 0x0000000f320f7207 */ /* 0x040fe40005800000 */
[C---:B------:R-:W-:Y:S02]  /*1c120*/  SEL R13, R50.reuse, R13, !P3 ;  /* 0x0000000d320d7207 */ /* 0x040fe40005800000 */
[C---:B--2---:R-:W-:Y:S02]  /*1c130*/  SEL R38, R50.reuse, R38, !P3 ;  /* 0x0000002632267207 */ /* 0x044fe40005800000 */
[C---:B---3--:R-:W-:Y:S02]  /*1c140*/  SEL R53, R50.reuse, R53, !P3 ;  /* 0x0000003532357207 */ /* 0x048fe40005800000 */
[C---:B------:R-:W-:Y:S02]  /*1c150*/  SEL R56, R50.reuse, R56, !P3 ;  /* 0x0000003832387207 */ /* 0x040fe40005800000 */
[----:B------:R-:W-:-:S02]  /*1c160*/  SEL R59, R50, R59, !P3 ;  /* 0x0000003b323b7207 */ /* 0x000fc40005800000 */
[C---:B0-----:R-:W-:Y:S02]  /*1c170*/  SEL R49, R50.reuse, R0, !P3 ;  /* 0x0000000032317207 */ /* 0x041fe40005800000 */
[----:B------:R-:W-:-:S03]  /*1c180*/  SEL R0, R50, R61, !P3 ;  /* 0x0000003d32007207 */ /* 0x000fc60005800000 */
[----:B------:R0:W-:Y:S04]  /*1c190*/  STL [R1+0xc8], R49 ;  /* 0x0000c83101007387 */ /* 0x0001e80000100800 */
[----:B------:R1:W-:Y:S01]  /*1c1a0*/  STL [R1+0xc4], R0 ;  /* 0x0000c40001007387 */ /* 0x0003e20000100800 */
[C---:B0-----:R-:W-:Y:S02]  /*1c1b0*/  SEL R49, R50.reuse, R60, !P3 ;  /* 0x0000003c32317207 */ /* 0x041fe40005800000 */
[----:B-1----:R-:W-:-:S03]  /*1c1c0*/  SEL R0, R50, R58, !P3 ;  /* 0x0000003a32007207 */ /* 0x002fc60005800000 */
[----:B------:R0:W-:Y:S04]  /*1c1d0*/  STL [R1+0xc0], R49 ;  /* 0x0000c03101007387 */ /* 0x0001e80000100800 */
[----:B------:R-:W-:Y:S04]  /*1c1e0*/  STL [R1+0xbc], R59 ;  /* 0x0000bc3b01007387 */ /* 0x000fe80000100800 */
[----:B------:R1:W-:Y:S01]  /*1c1f0*/  STL [R1+0xb8], R0 ;  /* 0x0000b80001007387 */ /* 0x0003e20000100800 */
[----:B0-----:R-:W-:-:S05]  /*1c200*/  SEL R49, R50, R57, !P3 ;  /* 0x0000003932317207 */ /* 0x001fca0005800000 */
[----:B------:R0:W-:Y:S01]  /*1c210*/  STL [R1+0xb4], R49 ;  /* 0x0000b43101007387 */ /* 0x0001e20000100800 */
[----:B-1----:R-:W-:-:S03]  /*1c220*/  SEL R0, R50, R55, !P3 ;  /* 0x0000003732007207 */ /* 0x002fc60005800000 */
        /* <DEDUP_REMOVED lines=8> */
[----:B------:R-:W-:Y:S01]  /*1c2b0*/  STL [R1+0x9c], R49 ;  /* 0x00009c3101007387 */ /* 0x000fe20000100800 */
[----:B-1----:R-:W-:-:S03]  /*1c2c0*/  SEL R0, R50, R39, !P3 ;  /* 0x0000002732007207 */ /* 0x002fc60005800000 */
[----:B------:R0:W-:Y:S01]  /*1c2d0*/  STL [R1+0x98], R38 ;  /* 0x0000982601007387 */ /* 0x0001e20000100800 */
[----:B------:R-:W-:-:S03]  /*1c2e0*/  SEL R39, R50, R40, !P3 ;  /* 0x0000002832277207 */ /* 0x000fc60005800000 */
[----:B------:R1:W-:Y:S01]  /*1c2f0*/  STL [R1+0x94], R0 ;  /* 0x0000940001007387 */ /* 0x0003e20000100800 */
[----:B0-----:R-:W-:-:S03]  /*1c300*/  SEL R38, R50, R37, !P3 ;  /* 0x0000002532267207 */ /* 0x001fc60005800000 */
[----:B------:R-:W-:Y:S01]  /*1c310*/  STL [R1+0x90], R39 ;  /* 0x0000902701007387 */ /* 0x000fe20000100800 */
[----:B-1----:R-:W-:-:S03]  /*1c320*/  SEL R0, R50, R36, !P3 ;  /* 0x0000002432007207 */ /* 0x002fc60005800000 */
[----:B------:R-:W-:Y:S01]  /*1c330*/  STL [R1+0x8c], R38 ;  /* 0x00008c2601007387 */ /* 0x000fe20000100800 */
[C---:B------:R-:W-:Y:S02]  /*1c340*/  SEL R37, R50.reuse, R41, !P3 ;  /* 0x0000002932257207 */ /* 0x040fe40005800000 */
[C---:B------:R-:W-:Y:S01]  /*1c350*/  SEL R36, R50.reuse, R42, !P3 ;  /* 0x0000002a32247207 */ /* 0x040fe20005800000 */
[----:B------:R0:W-:Y:S04]  /*1c360*/  STL [R1+0x88], R0 ;  /* 0x0000880001007387 */ /* 0x0001e80000100800 */
[----:B------:R1:W-:Y:S01]  /*1c370*/  STL [R1+0x84], R37 ;  /* 0x0000842501007387 */ /* 0x0003e20000100800 */
[----:B0-----:R-:W-:-:S03]  /*1c380*/  SEL R0, R50, R43, !P3 ;  /* 0x0000002b32007207 */ /* 0x001fc60005800000 */
[----:B------:R0:W-:Y:S01]  /*1c390*/  STL [R1+0x80], R36 ;  /* 0x0000802401007387 */ /* 0x0001e20000100800 */
[----:B-1----:R-:W-:-:S03]  /*1c3a0*/  SEL R37, R50, R44, !P3 ;  /* 0x0000002c32257207 */ /* 0x002fc60005800000 */
        /* <DEDUP_REMOVED lines=8> */
[----:B------:R-:W-:Y:S01]  /*1c430*/  STL [R1+0x6c], R35 ;  /* 0x00006c2301007387 */ /* 0x000fe20000100800 */
[----:B0-----:R-:W-:-:S03]  /*1c440*/  SEL R0, R50, R47, !P3 ;  /* 0x0000002f32007207 */ /* 0x001fc60005800000 */
[----:B------:R-:W-:Y:S04]  /*1c450*/  STL [R1+0x68], R34 ;  /* 0x0000682201007387 */ /* 0x000fe80000100800 */
[----:B------:R0:W-:Y:S04]  /*1c460*/  STL [R1+0x64], R0 ;  /* 0x0000640001007387 */ /* 0x0001e80000100800 */
[----:B------:R-:W-:Y:S01]  /*1c470*/  STL [R1+0x60], R33 ;  /* 0x0000602101007387 */ /* 0x000fe20000100800 */
[----:B0-----:R-:W-:-:S03]  /*1c480*/  SEL R0, R50, R31, !P3 ;  /* 0x0000001f32007207 */ /* 0x001fc60005800000 */
[----:B------:R-:W-:Y:S01]  /*1c490*/  STL [R1+0x5c], R32 ;  /* 0x00005c2001007387 */ /* 0x000fe20000100800 */
[----:B------:R-:W-:-:S03]  /*1c4a0*/  SEL R31, R50, R48, !P3 ;  /* 0x00000030321f7207 */ /* 0x000fc60005800000 */
[----:B------:R0:W-:Y:S04]  /*1c4b0*/  STL [R1+0x58], R0 ;  /* 0x0000580001007387 */ /* 0x0001e80000100800 */
[----:B------:R-:W-:Y:S01]  /*1c4c0*/  STL [R1+0x54], R31 ;  /* 0x0000541f01007387 */ /* 0x000fe20000100800 */
[----:B0-----:R-:W-:-:S03]  /*1c4d0*/  SEL R0, R50, R29, !P3 ;  /* 0x0000001d32007207 */ /* 0x001fc60005800000 */
[----:B------:R-:W-:Y:S04]  /*1c4e0*/  STL [R1+0x50], R30 ;  /* 0x0000501e01007387 */ /* 0x000fe80000100800 */
        /* <DEDUP_REMOVED lines=20> */
[----:B------:R-:W2:Y:S04]  /*1c630*/  LDL.LU R36, [R1+0x418] ;  /* 0x0004180001247983 */ /* 0x000ea80000300800 */
[----:B------:R0:W-:Y:S04]  /*1c640*/  STL [R1+0x10], R0 ;  /* 0x0000100001007387 */ /* 0x0001e80000100800 */
[----:B------:R-:W-:Y:S04]  /*1c650*/  STL [R1+0xc], R13 ;  /* 0x00000c0d01007387 */ /* 0x000fe80000100800 */
[----:B------:R-:W3:Y:S01]  /*1c660*/  LDL.LU R55, [R1+0x1d0] ;  /* 0x0001d00001377983 */ /* 0x000ee20000300800 */
[----:B0-----:R-:W-:-:S03]  /*1c670*/  SEL R0, R50, R12, !P3 ;  /* 0x0000000c32007207 */ /* 0x001fc60005800000 */
[----:B------:R-:W4:Y:S04]  /*1c680*/  LDL.LU R54, [R1+0x228] ;  /* 0x0002280001367983 */ /* 0x000f280000300800 */
[----:B------:R0:W-:Y:S04]  /*1c690*/  STL [R1+0x8], R0 ;  /* 0x0000080001007387 */ /* 0x0001e80000100800 */
[----:B------:R-:W5:Y:S04]  /*1c6a0*/  LDL.LU R53, [R1+0x268] ;  /* 0x0002680001357983 */ /* 0x000f680000300800 */
[----:B------:R-:W5:Y:S04]  /*1c6b0*/  LDL.LU R52, [R1+0x28c] ;  /* 0x00028c0001347983 */ /* 0x000f680000300800 */
[----:B------:R-:W5:Y:S04]  /*1c6c0*/  LDL.LU R51, [R1+0x2b4] ;  /* 0x0002b40001337983 */ /* 0x000f680000300800 */
[----:B------:R-:W5:Y:S04]  /*1c6d0*/  LDL.LU R37, [R1+0x414] ;  /* 0x0004140001257983 */ /* 0x000f680000300800 */
[----:B------:R-:W5:Y:S04]  /*1c6e0*/  LDL.LU R40, [R1+0x410] ;  /* 0x0004100001287983 */ /* 0x000f680000300800 */
[----:B------:R-:W5:Y:S04]  /*1c6f0*/  LDL.LU R39, [R1+0x40c] ;  /* 0x00040c0001277983 */ /* 0x000f680000300800 */
[----:B------:R-:W5:Y:S01]  /*1c700*/  LDL.LU R38, [R1+0x408] ;  /* 0x0004080001267983 */ /* 0x000f620000300800 */
[C---:B------:R-:W-:Y:S01]  /*1c710*/  SEL R49, R50.reuse, R11, !P3 ;  /* 0x0000000b32317207 */ /* 0x040fe20005800000 */
[----:B------:R-:W-:Y:S01]  /*1c720*/  @!P1 IMAD.MOV R5, RZ, RZ, -R5 ;  /* 0x000000ffff059224 */ /* 0x000fe200078e0a05 */
[C---:B0-----:R-:W-:Y:S01]  /*1c730*/  SEL R0, R50.reuse, R10, !P3 ;  /* 0x0000000a32007207 */ /* 0x041fe20005800000 */
[----:B------:R-:W-:Y:S01]  /*1c740*/  @!P0 IMAD.MOV R4, RZ, RZ, -R4 ;  /* 0x000000ffff048224 */ /* 0x000fe200078e0a04 */
[C---:B------:R-:W-:Y:S01]  /*1c750*/  SEL R61, R50.reuse, R9, !P3 ;  /* 0x00000009323d7207 */ /* 0x040fe20005800000 */
[----:B------:R-:W-:Y:S01]  /*1c760*/  @!P5 IMAD.MOV R2, RZ, RZ, -R2 ;  /* 0x000000ffff02d224 */ /* 0x000fe200078e0a02 */
[C---:B------:R-:W-:Y:S01]  /*1c770*/  SEL R60, R50.reuse, R8, !P3 ;  /* 0x00000008323c7207 */ /* 0x040fe20005800000 */
[----:B------:R-:W-:Y:S01]  /*1c780*/  @!P4 IMAD.MOV R3, RZ, RZ, -R3 ;  /* 0x000000ffff03c224 */ /* 0x000fe200078e0a03 */
[C---:B------:R-:W-:Y:S01]  /*1c790*/  SEL R59, R50.reuse, R7, !P3 ;  /* 0x00000007323b7207 */ /* 0x040fe20005800000 */
[----:B------:R-:W-:Y:S01]  /*1c7a0*/  STL [R1+0x54d0], R49 ;  /* 0x0054d03101007387 */ /* 0x000fe20000100800 */
[----:B------:R-:W-:-:S02]  /*1c7b0*/  SEL R58, R50, R6, !P3 ;  /* 0x00000006323a7207 */ /* 0x000fc40005800000 */
[C---:B------:R-:W-:Y:S01]  /*1c7c0*/  SEL R57, R50.reuse, R5, !P3 ;  /* 0x0000000532397207 */ /* 0x040fe20005800000 */
[----:B------:R-:W-:Y:S01]  /*1c7d0*/  STL [R1+0x54d4], R0 ;  /* 0x0054d40001007387 */ /* 0x000fe20000100800 */
[C---:B------:R-:W-:Y:S02]  /*1c7e0*/  SEL R56, R50.reuse, R4, !P3 ;  /* 0x0000000432387207 */ /* 0x040fe40005800000 */
[C---:B------:R-:W-:Y:S01]  /*1c7f0*/  SEL R2, R50.reuse, R2, !P3 ;  /* 0x0000000232027207 */ /* 0x040fe20005800000 */
[----:B------:R-:W-:Y:S01]  /*1c800*/  STL [R1+0x54d8], R61 ;  /* 0x0054d83d01007387 */ /* 0x000fe20000100800 */
[----:B------:R-:W-:-:S03]  /*1c810*/  SEL R3, R50, R3, !P3 ;  /* 0x0000000332037207 */ /* 0x000fc60005800000 */
[----:B------:R-:W-:Y:S04]  /*1c820*/  STL [R1+0x54dc], R60 ;  /* 0x0054dc3c01007387 */ /* 0x000fe80000100800 */
[----:B------:R-:W-:Y:S04]  /*1c830*/  STL [R1+0x54e0], R59 ;  /* 0x0054e03b01007387 */ /* 0x000fe80000100800 */
[----:B------:R-:W-:Y:S04]  /*1c840*/  STL [R1+0x54e4], R58 ;  /* 0x0054e43a01007387 */ /* 0x000fe80000100800 */
[----:B------:R-:W-:Y:S04]  /*1c850*/  STL [R1+0x54e8], R57 ;  /* 0x0054e83901007387 */ /* 0x000fe80000100800 */
[----:B------:R-:W-:Y:S04]  /*1c860*/  STL [R1+0x54ec], R56 ;  /* 0x0054ec3801007387 */ /* 0x000fe80000100800 */
[----:B------:R-:W-:Y:S04]  /*1c870*/  STL [R1+0x54f0], R2 ;  /* 0x0054f00201007387 */ /* 0x000fe80000100800 */
[----:B------:R0:W-:Y:S01]  /*1c880*/  STL [R1+0x54f4], R3 ;  /* 0x0054f40301007387 */ /* 0x0001e20000100800 */
[----:B--2---:R-:W-:Y:S01]  /*1c890*/  LEA.HI.X.SX32 R4, R36, UR25, 0x1, P2 ;  /* 0x0000001924047c11 */ /* 0x004fe200090f0eff */
[----:B------:R-:W1:Y:S04]  /*1c8a0*/  LDCU.64 UR24, c[0x0][0x380] ;  /* 0x00007000ff1877ac */ /* 0x000e680008000a00 */
[----:B------:R2:W-:Y:S01]  /*1c8b0*/  STL [R1+0x54c8], R4 ;  /* 0x0054c80401007387 */ /* 0x0005e20000100800 */
[----:B---3--:R-:W-:-:S02]  /*1c8c0*/  IMAD R55, R55, UR23, RZ ;  /* 0x0000001737377c24 */ /* 0x008fc4000f8e02ff */
[----:B----4-:R-:W-:-:S03]  /*1c8d0*/  IMAD R54, R54, UR23, RZ ;  /* 0x0000001736367c24 */ /* 0x010fc6000f8e02ff */
[----:B------:R-:W-:Y:S01]  /*1c8e0*/  STL [R1+0x54f8], R55 ;  /* 0x0054f83701007387 */ /* 0x000fe20000100800 */
[----:B-----5:R-:W-:-:S03]  /*1c8f0*/  IMAD R53, R53, UR23, RZ ;  /* 0x0000001735357c24 */ /* 0x020fc6000f8e02ff */
[----:B------:R-:W-:Y:S01]  /*1c900*/  STL [R1+0x54fc], R54 ;  /* 0x0054fc3601007387 */ /* 0x000fe20000100800 */
[----:B------:R-:W-:-:S03]  /*1c910*/  IMAD R52, R52, UR23, RZ ;  /* 0x0000001734347c24 */ /* 0x000fc6000f8e02ff */
[----:B------:R-:W-:Y:S01]  /*1c920*/  STL [R1+0x5500], R53 ;  /* 0x0055003501007387 */ /* 0x000fe20000100800 */
[----:B------:R-:W-:-:S03]  /*1c930*/  IMAD R51, R51, UR23, RZ ;  /* 0x0000001733337c24 */ /* 0x000fc6000f8e02ff */
[----:B------:R-:W3:Y:S04]  /*1c940*/  LDL.LU R29, [R1+0x404] ;  /* 0x00040400011d7983 */ /* 0x000ee80000300800 */
[----:B------:R-:W4:Y:S01]  /*1c950*/  LDL.LU R30, [R1+0x400] ;  /* 0x00040000011e7983 */ /* 0x000f220000300800 */
[----:B------:R-:W-:-:S03]  /*1c960*/  IMAD R5, R37, UR23, RZ ;  /* 0x0000001725057c24 */ /* 0x000fc6000f8e02ff */
[----:B------:R-:W-:Y:S01]  /*1c970*/  STL [R1+0x5504], R52 ;  /* 0x0055043401007387 */ /* 0x000fe20000100800 */
[----:B------:R-:W-:-:S03]  /*1c980*/  IMAD R6, R40, UR23, RZ ;  /* 0x0000001728067c24 */ /* 0x000fc6000f8e02ff */
[----:B------:R-:W5:Y:S04]  /*1c990*/  LDL.LU R48, [R1+0x3fc] ;  /* 0x0003fc0001307983 */ /* 0x000f680000300800 */
[----:B------:R-:W2:Y:S04]  /*1c9a0*/  LDL.LU R31, [R1+0x3f8] ;  /* 0x0003f800011f7983 */ /* 0x000ea80000300800 */
[----:B------:R-:W-:Y:S01]  /*1c9b0*/  STL [R1+0x5508], R51 ;  /* 0x0055083301007387 */ /* 0x000fe20000100800 */
[----:B------:R-:W-:-:S03]  /*1c9c0*/  IMAD R7, R39, UR23, RZ ;  /* 0x0000001727077c24 */ /* 0x000fc6000f8e02ff */
[----:B------:R-:W2:Y:S04]  /*1c9d0*/  LDL.LU R32, [R1+0x3f4] ;  /* 0x0003f40001207983 */ /* 0x000ea80000300800 */
[----:B------:R-:W2:Y:S04]  /*1c9e0*/  LDL.LU R33, [R1+0x3f0] ;  /* 0x0003f00001217983 */ /* 0x000ea80000300800 */
[----:B------:R-:W-:Y:S04]  /*1c9f0*/  STL [R1+0x550c], R5 ;  /* 0x00550c0501007387 */ /* 0x000fe80000100800 */
        /* <DEDUP_REMOVED lines=8> */
[----:B------:R-:W2:Y:S04]  /*1ca80*/  LDL.LU R43, [R1+0x3d4] ;  /* 0x0003d400012b7983 */ /* 0x000ea80000300800 */
[----:B------:R-:W2:Y:S04]  /*1ca90*/  LDL.LU R42, [R1+0x3d0] ;  /* 0x0003d000012a7983 */ /* 0x000ea80000300800 */
[----:B------:R-:W2:Y:S01]  /*1caa0*/  LDL.LU R41, [R1+0x3cc] ;  /* 0x0003cc0001297983 */ /* 0x000ea20000300800 */
[----:B------:R-:W-:-:S03]  /*1cab0*/  IMAD R8, R38, UR23, RZ ;  /* 0x0000001726087c24 */ /* 0x000fc6000f8e02ff */
[----:B------:R-:W2:Y:S04]  /*1cac0*/  LDL.LU R36, [R1+0x3c8] ;  /* 0x0003c80001247983 */ /* 0x000ea80000300800 */
[----:B------:R-:W2:Y:S04]  /*1cad0*/  LDL.LU R37, [R1+0x3c4] ;  /* 0x0003c40001257983 */ /* 0x000ea80000300800 */
[----:B------:R-:W2:Y:S04]  /*1cae0*/  LDL.LU R40, [R1+0x3c0] ;  /* 0x0003c00001287983 */ /* 0x000ea80000300800 */
[----:B------:R-:W2:Y:S04]  /*1caf0*/  LDL.LU R39, [R1+0x3bc] ;  /* 0x0003bc0001277983 */ /* 0x000ea80000300800 */
[----:B------:R-:W2:Y:S04]  /*1cb00*/  LDL.LU R38, [R1+0x3b8] ;  /* 0x0003b80001267983 */ /* 0x000ea80000300800 */
[----:B------:R-:W-:Y:S01]  /*1cb10*/  STL [R1+0x5518], R8 ;  /* 0x0055180801007387 */ /* 0x000fe20000100800 */
[----:B---3--:R-:W-:-:S02]  /*1cb20*/  IMAD R9, R29, UR23, RZ ;  /* 0x000000171d097c24 */ /* 0x008fc4000f8e02ff */
[----:B----4-:R-:W-:-:S03]  /*1cb30*/  IMAD R10, R30, UR23, RZ ;  /* 0x000000171e0a7c24 */ /* 0x010fc6000f8e02ff */
[----:B------:R-:W-:Y:S01]  /*1cb40*/  STL [R1+0x551c], R9 ;  /* 0x00551c0901007387 */ /* 0x000fe20000100800 */
[----:B-----5:R-:W-:-:S03]  /*1cb50*/  IMAD R11, R48, UR23, RZ ;  /* 0x00000017300b7c24 */ /* 0x020fc6000f8e02ff */
[----:B------:R-:W-:Y:S01]  /*1cb60*/  STL [R1+0x5520], R10 ;  /* 0x0055200a01007387 */ /* 0x000fe20000100800 */
[----:B--2---:R-:W-:-:S03]  /*1cb70*/  IMAD R12, R31, UR23, RZ ;  /* 0x000000171f0c7c24 */ /* 0x004fc6000f8e02ff */
[----:B------:R-:W-:Y:S01]  /*1cb80*/  STL [R1+0x5524], R11 ;  /* 0x0055240b01007387 */ /* 0x000fe20000100800 */
[----:B------:R-:W-:-:S03]  /*1cb90*/  IMAD R13, R32, UR23, RZ ;  /* 0x00000017200d7c24 */ /* 0x000fc6000f8e02ff */
        /* <DEDUP_REMOVED lines=12> */
[----:B------:R-:W-:Y:S04]  /*1cc60*/  STL [R1+0x5540], R18 ;  /* 0x0055401201007387 */ /* 0x000fe80000100800 */
[----:B------:R-:W-:Y:S04]  /*1cc70*/  STL [R1+0x5544], R19 ;  /* 0x0055441301007387 */ /* 0x000fe80000100800 */
[----:B------:R-:W2:Y:S04]  /*1cc80*/  LDL.LU R29, [R1+0x3b4] ;  /* 0x0003b400011d7983 */ /* 0x000ea80000300800 */
[----:B------:R-:W3:Y:S04]  /*1cc90*/  LDL.LU R30, [R1+0x3b0] ;  /* 0x0003b000011e7983 */ /* 0x000ee80000300800 */
[----:B------:R-:W4:Y:S04]  /*1cca0*/  LDL.LU R31, [R1+0x3ac] ;  /* 0x0003ac00011f7983 */ /* 0x000f280000300800 */
[----:B------:R-:W5:Y:S01]  /*1ccb0*/  LDL.LU R32, [R1+0x3a8] ;  /* 0x0003a80001207983 */ /* 0x000f620000300800 */
[----:B------:R-:W-:-:S03]  /*1ccc0*/  IMAD R24, R36, UR23, RZ ;  /* 0x0000001724187c24 */ /* 0x000fc6000f8e02ff */
[----:B------:R-:W2:Y:S01]  /*1ccd0*/  LDL.LU R33, [R1+0x3a4] ;  /* 0x0003a40001217983 */ /* 0x000ea20000300800 */
[----:B------:R-:W-:-:S03]  /*1cce0*/  IMAD R25, R37, UR23, RZ ;  /* 0x0000001725197c24 */ /* 0x000fc6000f8e02ff */
[----:B------:R-:W2:Y:S04]  /*1ccf0*/  LDL.LU R34, [R1+0x3a0] ;  /* 0x0003a00001227983 */ /* 0x000ea80000300800 */
[----:B------:R-:W2:Y:S01]  /*1cd00*/  LDL.LU R35, [R1+0x39c] ;  /* 0x00039c0001237983 */ /* 0x000ea20000300800 */
[----:B------:R-:W-:Y:S02]  /*1cd10*/  IMAD R27, R39, UR23, RZ ;  /* 0x00000017271b7c24 */ /* 0x000fe4000f8e02ff */
[----:B------:R-:W-:Y:S01]  /*1cd20*/  IMAD R28, R38, UR23, RZ ;  /* 0x00000017261c7c24 */ /* 0x000fe2000f8e02ff */
[----:B------:R-:W2:Y:S01]  /*1cd30*/  LDL.LU R36, [R1+0x398] ;  /* 0x0003980001247983 */ /* 0x000ea20000300800 */
[----:B------:R-:W-:-:S03]  /*1cd40*/  IMAD R26, R40, UR23, RZ ;  /* 0x00000017281a7c24 */ /* 0x000fc6000f8e02ff */
        /* <DEDUP_REMOVED lines=8> */
[----:B------:R-:W2:Y:S04]  /*1cdd0*/  LDL.LU R41, [R1+0x384] ;  /* 0x0003840001297983 */ /* 0x000ea80000300800 */
        /* <DEDUP_REMOVED lines=8> */
[----:B0-----:R-:W2:Y:S04]  /*1ce60*/  LDL.LU R3, [R1+0x360] ;  /* 0x0003600001037983 */ /* 0x001ea80000300800 */
[----:B------:R-:W3:Y:S04]  /*1ce70*/  LDL.LU R2, [R1+0x35c] ;  /* 0x00035c0001027983 */ /* 0x000ee80000300800 */
[----:B------:R-:W4:Y:S04]  /*1ce80*/  LDL.LU R56, [R1+0x358] ;  /* 0x0003580001387983 */ /* 0x000f280000300800 */
[----:B------:R-:W5:Y:S04]  /*1ce90*/  LDL.LU R57, [R1+0x354] ;  /* 0x0003540001397983 */ /* 0x000f680000300800 */
[----:B------:R-:W5:Y:S04]  /*1cea0*/  LDL.LU R58, [R1+0x350] ;  /* 0x00035000013a7983 */ /* 0x000f680000300800 */
[----:B------:R-:W5:Y:S04]  /*1ceb0*/  LDL.LU R59, [R1+0x34c] ;  /* 0x00034c00013b7983 */ /* 0x000f680000300800 */
[----:B------:R-:W5:Y:S04]  /*1cec0*/  LDL.LU R60, [R1+0x348] ;  /* 0x00034800013c7983 */ /* 0x000f680000300800 */
[----:B------:R-:W5:Y:S04]  /*1ced0*/  LDL.LU R61, [R1+0x344] ;  /* 0x00034400013d7983 */ /* 0x000f680000300800 */
[----:B------:R-:W5:Y:S04]  /*1cee0*/  LDL.LU R0, [R1+0x340] ;  /* 0x0003400001007983 */ /* 0x000f680000300800 */
[----:B------:R-:W5:Y:S01]  /*1cef0*/  LDL.LU R49, [R1+0x33c] ;  /* 0x00033c0001317983 */ /* 0x000f620000300800 */
[----:B--2---:R-:W-:-:S02]  /*1cf00*/  IMAD R4, R3, UR23, RZ ;  /* 0x0000001703047c24 */ /* 0x004fc4000f8e02ff */
[----:B---3--:R-:W-:-:S03]  /*1cf10*/  IMAD R3, R2, UR23, RZ ;  /* 0x0000001702037c24 */ /* 0x008fc6000f8e02ff */
[----:B------:R5:W-:Y:S01]  /*1cf20*/  STL [R1+0x1ac], R4 ;  /* 0x0001ac0401007387 */ /* 0x000be20000100800 */
[----:B----4-:R-:W-:-:S03]  /*1cf30*/  IMAD R2, R56, UR23, RZ ;  /* 0x0000001738027c24 */ /* 0x010fc6000f8e02ff */
[----:B------:R0:W-:Y:S04]  /*1cf40*/  STL [R1+0x1bc], R3 ;  /* 0x0001bc0301007387 */ /* 0x0001e80000100800 */
[----:B------:R2:W-:Y:S01]  /*1cf50*/  STL [R1+0x1d0], R2 ;  /* 0x0001d00201007387 */ /* 0x0005e20000100800 */
[----:B-----5:R-:W-:Y:S02]  /*1cf60*/  IMAD R4, R57, UR23, RZ ;  /* 0x0000001739047c24 */ /* 0x020fe4000f8e02ff */
[----:B0-----:R-:W-:-:S03]  /*1cf70*/  IMAD R3, R58, UR23, RZ ;  /* 0x000000173a037c24 */ /* 0x001fc6000f8e02ff */
[----:B------:R0:W-:Y:S01]  /*1cf80*/  STL [R1+0x1dc], R4 ;  /* 0x0001dc0401007387 */ /* 0x0001e20000100800 */
[----:B--2---:R-:W-:-:S03]  /*1cf90*/  IMAD R2, R59, UR23, RZ ;  /* 0x000000173b027c24 */ /* 0x004fc6000f8e02ff */
[----:B------:R2:W-:Y:S04]  /*1cfa0*/  STL [R1+0x1e8], R3 ;  /* 0x0001e80301007387 */ /* 0x0005e80000100800 */
[----:B------:R3:W-:Y:S01]  /*1cfb0*/  STL [R1+0x1f4], R2 ;  /* 0x0001f40201007387 */ /* 0x0007e20000100800 */
[----:B0-----:R-:W-:Y:S02]  /*1cfc0*/  IMAD R4, R60, UR23, RZ ;  /* 0x000000173c047c24 */ /* 0x001fe4000f8e02ff */
[----:B--2---:R-:W-:-:S03]  /*1cfd0*/  IMAD R3, R61, UR23, RZ ;  /* 0x000000173d037c24 */ /* 0x004fc6000f8e02ff */
[----:B------:R0:W-:Y:S01]  /*1cfe0*/  STL [R1+0x204], R4 ;  /* 0x0002040401007387 */ /* 0x0001e20000100800 */
[----:B---3--:R-:W-:-:S03]  /*1cff0*/  IMAD R2, R0, UR23, RZ ;  /* 0x0000001700027c24 */ /* 0x008fc6000f8e02ff */
[----:B------:R2:W-:Y:S01]  /*1d000*/  STL [R1+0x20c], R3 ;  /* 0x00020c0301007387 */ /* 0x0005e20000100800 */
[----:B------:R-:W-:-:S03]  /*1d010*/  IMAD R0, R49, UR23, RZ ;  /* 0x0000001731007c24 */ /* 0x000fc6000f8e02ff */
[----:B------:R-:W3:Y:S04]  /*1d020*/  LDL.LU R19, [R1+0x338] ;  /* 0x0003380001137983 */ /* 0x000ee80000300800 */
[----:B------:R4:W-:Y:S04]  /*1d030*/  STL [R1+0x21c], R2 ;  /* 0x00021c0201007387 */ /* 0x0009e80000100800 */
[----:B------:R-:W5:Y:S04]  /*1d040*/  LDL.LU R18, [R1+0x334] ;  /* 0x0003340001127983 */ /* 0x000f680000300800 */
[----:B------:R0:W-:Y:S04]  /*1d050*/  STL [R1+0x228], R0 ;  /* 0x0002280001007387 */ /* 0x0001e80000100800 */
        /* <DEDUP_REMOVED lines=19> */
[----:B--2---:R-:W2:Y:S04]  /*1d190*/  LDL.LU R3, [R1+0x318] ;  /* 0x0003180001037983 */ /* 0x004ea80000300800 */
[----:B----4-:R-:W4:Y:S04]  /*1d1a0*/  LDL.LU R2, [R1+0x308] ;  /* 0x0003080001027983 */ /* 0x010f280000300800 */
[----:B------:R-:W2:Y:S04]  /*1d1b0*/  LDL.LU R56, [R1+0x304] ;  /* 0x0003040001387983 */ /* 0x000ea80000300800 */
[----:B------:R-:W4:Y:S04]  /*1d1c0*/  LDL.LU R57, [R1+0x2fc] ;  /* 0x0002fc0001397983 */ /* 0x000f280000300800 */
[----:B------:R-:W4:Y:S04]  /*1d1d0*/  LDL.LU R58, [R1+0x2f8] ;  /* 0x0002f800013a7983 */ /* 0x000f280000300800 */
[----:B------:R-:W4:Y:S04]  /*1d1e0*/  LDL.LU R59, [R1+0x2f0] ;  /* 0x0002f000013b7983 */ /* 0x000f280000300800 */
[----:B------:R-:W4:Y:S04]  /*1d1f0*/  LDL.LU R60, [R1+0x2ec] ;  /* 0x0002ec00013c7983 */ /* 0x000f280000300800 */
[----:B------:R-:W4:Y:S04]  /*1d200*/  LDL.LU R61, [R1+0x2e4] ;  /* 0x0002e400013d7983 */ /* 0x000f280000300800 */
[----:B------:R-:W4:Y:S04]  /*1d210*/  LDL.LU R0, [R1+0x2e0] ;  /* 0x0002e00001007983 */ /* 0x000f280000300800 */
[----:B------:R-:W4:Y:S01]  /*1d220*/  LDL.LU R49, [R1+0x2d8] ;  /* 0x0002d80001317983 */ /* 0x000f220000300800 */
[----:B---3--:R-:W-:-:S02]  /*1d230*/  IMAD R19, R19, UR23, RZ ;  /* 0x0000001713137c24 */ /* 0x008fc4000f8e02ff */
[----:B-----5:R-:W-:-:S03]  /*1d240*/  IMAD R18, R18, UR23, RZ ;  /* 0x0000001712127c24 */ /* 0x020fc6000f8e02ff */
        /* <DEDUP_REMOVED lines=24> */
[----:B------:R0:W-:Y:S01]  /*1d3d0*/  STL [R1+0x2cc], R7 ;  /* 0x0002cc0701007387 */ /* 0x0001e20000100800 */
[----:B------:R-:W-:-:S03]  /*1d3e0*/  IMAD R5, R5, UR23, RZ ;  /* 0x0000001705057c24 */ /* 0x000fc6000f8e02ff */
[----:B------:R3:W-:Y:S04]  /*1d3f0*/  STL [R1+0x2dc], R6 ;  /* 0x0002dc0601007387 */ /* 0x0007e80000100800 */
[----:B------:R5:W-:Y:S01]  /*1d400*/  STL [R1+0x2e8], R5 ;  /* 0x0002e80501007387 */ /* 0x000be20000100800 */
[----:B0-----:R-:W-:Y:S02]  /*1d410*/  IMAD R7, R51, UR23, RZ ;  /* 0x0000001733077c24 */ /* 0x001fe4000f8e02ff */
[----:B---3--:R-:W-:-:S03]  /*1d420*/  IMAD R6, R52, UR23, RZ ;  /* 0x0000001734067c24 */ /* 0x008fc6000f8e02ff */
[----:B------:R0:W-:Y:S01]  /*1d430*/  STL [R1+0x2f4], R7 ;  /* 0x0002f40701007387 */ /* 0x0001e20000100800 */
[----:B-----5:R-:W-:-:S03]  /*1d440*/  IMAD R5, R53, UR23, RZ ;  /* 0x0000001735057c24 */ /* 0x020fc6000f8e02ff */
[----:B------:R3:W-:Y:S04]  /*1d450*/  STL [R1+0x300], R6 ;  /* 0x0003000601007387 */ /* 0x0007e80000100800 */
[----:B------:R5:W-:Y:S01]  /*1d460*/  STL [R1+0x30c], R5 ;  /* 0x00030c0501007387 */ /* 0x000be20000100800 */
[----:B0-----:R-:W-:Y:S02]  /*1d470*/  IMAD R7, R54, UR23, RZ ;  /* 0x0000001736077c24 */ /* 0x001fe4000f8e02ff */
[----:B---3--:R-:W-:-:S03]  /*1d480*/  IMAD R6, R55, UR23, RZ ;  /* 0x0000001737067c24 */ /* 0x008fc6000f8e02ff */
[----:B------:R-:W-:Y:S01]  /*1d490*/  STL [R1+0x310], R7 ;  /* 0x0003100701007387 */ /* 0x000fe20000100800 */
[----:B-----5:R-:W-:Y:S02]  /*1d4a0*/  IMAD R5, R4, UR23, RZ ;  /* 0x0000001704057c24 */ /* 0x020fe4000f8e02ff */
[----:B--2---:R-:W-:Y:S02]  /*1d4b0*/  IMAD R4, R3, UR23, RZ ;  /* 0x0000001703047c24 */ /* 0x004fe4000f8e02ff */
[----:B----4-:R-:W-:Y:S01]  /*1d4c0*/  IMAD R3, R2, UR23, RZ ;  /* 0x0000001702037c24 */ /* 0x010fe2000f8e02ff */
[----:B------:R-:W-:Y:S01]  /*1d4d0*/  STL [R1+0x314], R6 ;  /* 0x0003140601007387 */ /* 0x000fe20000100800 */
[----:B------:R-:W-:-:S03]  /*1d4e0*/  IMAD R2, R56, UR23, RZ ;  /* 0x0000001738027c24 */ /* 0x000fc6000f8e02ff */
[----:B------:R-:W-:Y:S04]  /*1d4f0*/  STL [R1+0x31c], R5 ;  /* 0x00031c0501007387 */ /* 0x000fe80000100800 */
[----:B------:R0:W-:Y:S04]  /*1d500*/  STL [R1+0x318], R4 ;  /* 0x0003180401007387 */ /* 0x0001e80000100800 */
[----:B------:R2:W-:Y:S04]  /*1d510*/  STL [R1+0x308], R3 ;  /* 0x0003080301007387 */ /* 0x0005e80000100800 */
[----:B------:R3:W-:Y:S01]  /*1d520*/  STL [R1+0x304], R2 ;  /* 0x0003040201007387 */ /* 0x0007e20000100800 */
[----:B0-----:R-:W-:-:S02]  /*1d530*/  IMAD R4, R57, UR23, RZ ;  /* 0x0000001739047c24 */ /* 0x001fc4000f8e02ff */
[----:B--2---:R-:W-:-:S03]  /*1d540*/  IMAD R3, R58, UR23, RZ ;  /* 0x000000173a037c24 */ /* 0x004fc6000f8e02ff */
[----:B------:R0:W-:Y:S01]  /*1d550*/  STL [R1+0x2fc], R4 ;  /* 0x0002fc0401007387 */ /* 0x0001e20000100800 */
[----:B---3--:R-:W-:-:S03]  /*1d560*/  IMAD R2, R59, UR23, RZ ;  /* 0x000000173b027c24 */ /* 0x008fc6000f8e02ff */
        /* <DEDUP_REMOVED lines=376> */
[----:B------:R-:W-:Y:S01]  /*1ecf0*/  STL [R1+0x90], R4 ;  /* 0x0000900401007387 */ /* 0x000fe20000100800 */
[----:B---3--:R-:W-:-:S03]  /*1ed00*/  IMAD R2, R0, UR23, RZ ;  /* 0x0000001700027c24 */ /* 0x008fc6000f8e02ff */
[----:B------:R0:W-:Y:S01]  /*1ed10*/  STL [R1+0x8c], R3 ;  /* 0x00008c0301007387 */ /* 0x0001e20000100800 */
[----:B------:R-:W-:-:S03]  /*1ed20*/  IMAD R0, R49, UR23, RZ ;  /* 0x0000001731007c24 */ /* 0x000fc6000f8e02ff */
[----:B------:R-:W2:Y:S04]  /*1ed30*/  LDL.LU R19, [R1+0x80] ;  /* 0x0000800001137983 */ /* 0x000ea80000300800 */
[----:B------:R3:W-:Y:S04]  /*1ed40*/  STL [R1+0x88], R2 ;  /* 0x0000880201007387 */ /* 0x0007e80000100800 */
[----:B------:R-:W4:Y:S04]  /*1ed50*/  LDL.LU R18, [R1+0x7c] ;  /* 0x00007c0001127983 */ /* 0x000f280000300800 */
[----:B------:R5:W-:Y:S04]  /*1ed60*/  STL [R1+0x84], R0 ;  /* 0x0000840001007387 */ /* 0x000be80000100800 */
[----:B------:R-:W4:Y:S04]  /*1ed70*/  LDL.LU R17, [R1+0x78] ;  /* 0x0000780001117983 */ /* 0x000f280000300800 */
        /* <DEDUP_REMOVED lines=17> */
[----:B0-----:R-:W4:Y:S04]  /*1ee90*/  LDL.LU R3, [R1+0x30] ;  /* 0x0000300001037983 */ /* 0x001f280000300800 */
[----:B---3--:R-:W3:Y:S04]  /*1eea0*/  LDL.LU R2, [R1+0x2c] ;  /* 0x00002c0001027983 */ /* 0x008ee80000300800 */
[----:B------:R-:W3:Y:S04]  /*1eeb0*/  LDL.LU R56, [R1+0x28] ;  /* 0x0000280001387983 */ /* 0x000ee80000300800 */
[----:B------:R-:W3:Y:S04]  /*1eec0*/  LDL.LU R57, [R1+0x24] ;  /* 0x0000240001397983 */ /* 0x000ee80000300800 */
[----:B------:R-:W3:Y:S04]  /*1eed0*/  LDL.LU R58, [R1+0x20] ;  /* 0x00002000013a7983 */ /* 0x000ee80000300800 */
[----:B------:R-:W3:Y:S04]  /*1eee0*/  LDL.LU R59, [R1+0x1c] ;  /* 0x00001c00013b7983 */ /* 0x000ee80000300800 */
[----:B------:R-:W3:Y:S04]  /*1eef0*/  LDL.LU R60, [R1+0x18] ;  /* 0x00001800013c7983 */ /* 0x000ee80000300800 */
[----:B------:R-:W3:Y:S04]  /*1ef00*/  LDL.LU R61, [R1+0x14] ;  /* 0x00001400013d7983 */ /* 0x000ee80000300800 */
[----:B-----5:R-:W5:Y:S04]  /*1ef10*/  LDL.LU R0, [R1+0x10] ;  /* 0x0000100001007983 */ /* 0x020f680000300800 */
[----:B------:R-:W3:Y:S04]  /*1ef20*/  LDL.LU R49, [R1+0xc] ;  /* 0x00000c0001317983 */ /* 0x000ee80000300800 */
[----:B------:R-:W3:Y:S01]  /*1ef30*/  LDL.LU R4, [R1+0x8] ;  /* 0x0000080001047983 */ /* 0x000ee20000300800 */
[----:B--2---:R-:W-:-:S05]  /*1ef40*/  IMAD R19, R19, UR23, RZ ;  /* 0x0000001713137c24 */ /* 0x004fca000f8e02ff */
[----:B------:R0:W-:Y:S01]  /*1ef50*/  STL [R1+0x80], R19 ;  /* 0x0000801301007387 */ /* 0x0001e20000100800 */
[----:B----4-:R-:W-:-:S03]  /*1ef60*/  IMAD R18, R18, UR23, RZ ;  /* 0x0000001712127c24 */ /* 0x010fc6000f8e02ff */
[----:B0-----:R-:W2:Y:S01]  /*1ef70*/  LDL.LU R19, [R1+0x5544] ;  /* 0x0055440001137983 */ /* 0x001ea20000300800 */
[----:B------:R-:W-:-:S03]  /*1ef80*/  IMAD R17, R17, UR23, RZ ;  /* 0x0000001711117c24 */ /* 0x000fc6000f8e02ff */
[----:B------:R0:W-:Y:S01]  /*1ef90*/  STL [R1+0x7c], R18 ;  /* 0x00007c1201007387 */ /* 0x0001e20000100800 */
[----:B------:R-:W-:Y:S02]  /*1efa0*/  IMAD R16, R16, UR23, RZ ;  /* 0x0000001710107c24 */ /* 0x000fe4000f8e02ff */
[----:B------:R-:W-:Y:S01]  /*1efb0*/  IMAD R15, R15, UR23, RZ ;  /* 0x000000170f0f7c24 */ /* 0x000fe2000f8e02ff */
[----:B0-----:R-:W4:Y:S01]  /*1efc0*/  LDL.LU R18, [R1+0x5540] ;  /* 0x0055400001127983 */ /* 0x001f220000300800 */
[----:B------:R-:W-:-:S03]  /*1efd0*/  IMAD R14, R14, UR23, RZ ;  /* 0x000000170e0e7c24 */ /* 0x000fc6000f8e02ff */
[----:B------:R0:W-:Y:S01]  /*1efe0*/  STL [R1+0x78], R17 ;  /* 0x0000781101007387 */ /* 0x0001e20000100800 */
[----:B------:R-:W-:Y:S02]  /*1eff0*/  IMAD R13, R13, UR23, RZ ;  /* 0x000000170d0d7c24 */ /* 0x000fe4000f8e02ff */
[----:B------:R-:W-:Y:S01]  /*1f000*/  IMAD R12, R12, UR23, RZ ;  /* 0x000000170c0c7c24 */ /* 0x000fe2000f8e02ff */
[----:B0-----:R-:W2:Y:S04]  /*1f010*/  LDL.LU R17, [R1+0x553c] ;  /* 0x00553c0001117983 */ /* 0x001ea80000300800 */
[----:B------:R0:W-:Y:S01]  /*1f020*/  STL [R1+0x74], R16 ;  /* 0x0000741001007387 */ /* 0x0001e20000100800 */
[----:B------:R-:W-:Y:S02]  /*1f030*/  IMAD R11, R11, UR23, RZ ;  /* 0x000000170b0b7c24 */ /* 0x000fe4000f8e02ff */
[----:B------:R-:W-:Y:S01]  /*1f040*/  IMAD R10, R10, UR23, RZ ;  /* 0x000000170a0a7c24 */ /* 0x000fe2000f8e02ff */
[----:B0-----:R-:W2:Y:S04]  /*1f050*/  LDL.LU R16, [R1+0x5538] ;  /* 0x0055380001107983 */ /* 0x001ea80000300800 */
[----:B------:R0:W-:Y:S01]  /*1f060*/  STL [R1+0x70], R15 ;  /* 0x0000700f01007387 */ /* 0x0001e20000100800 */
[----:B------:R-:W-:-:S03]  /*1f070*/  IMAD R9, R9, UR23, RZ ;  /* 0x0000001709097c24 */ /* 0x000fc6000f8e02ff */
        /* <DEDUP_REMOVED lines=32> */
[----:B---3--:R-:W-:-:S03]  /*1f280*/  IMAD R2, R2, UR23, RZ ;  /* 0x0000001702027c24 */ /* 0x008fc6000f8e02ff */
[----:B0-----:R-:W3:Y:S04]  /*1f290*/  LDL.LU R51, [R1+0x5508] ;  /* 0x0055080001337983 */ /* 0x001ee80000300800 */
        /* <DEDUP_REMOVED lines=19> */
[----:B-----5:R-:W-:-:S03]  /*1f3d0*/  IMAD R0, R0, UR23, RZ ;  /* 0x0000001700007c24 */ /* 0x020fc6000f8e02ff */
[----:B0-----:R-:W5:Y:S04]  /*1f3e0*/  LDL.LU R56, [R1+0x54ec] ;  /* 0x0054ec0001387983 */ /* 0x001f680000300800 */
[----:B------:R0:W-:Y:S01]  /*1f3f0*/  STL [R1+0x24], R57 ;  /* 0x0000243901007387 */ /* 0x0001e20000100800 */
[----:B------:R-:W-:-:S03]  /*1f400*/  IMAD R49, R49, UR23, RZ ;  /* 0x0000001731317c24 */ /* 0x000fc6000f8e02ff */
[----:B0-----:R-:W2:Y:S04]  /*1f410*/  LDL.LU R57, [R1+0x54e8] ;  /* 0x0054e80001397983 */ /* 0x001ea80000300800 */
[----:B------:R0:W-:Y:S04]  /*1f420*/  STL [R1+0x20], R58 ;  /* 0x0000203a01007387 */ /* 0x0001e80000100800 */
        /* <DEDUP_REMOVED lines=10> */
[----:B0-----:R-:W2:Y:S01]  /*1f4d0*/  LDL.LU R49, [R1+0x54d0] ;  /* 0x0054d00001317983 */ /* 0x001ea20000300800 */
[----:B------:R-:W-:-:S05]  /*1f4e0*/  IMAD R4, R4, UR23, RZ ;  /* 0x0000001704047c24 */ /* 0x000fca000f8e02ff */
[----:B------:R2:W-:Y:S02]  /*1f4f0*/  STL [R1+0x8], R4 ;  /* 0x0000080401007387 */ /* 0x0005e40000100800 */
[----:B--2---:R-:W-:Y:S02]  /*1f500*/  IMAD R4, R49, UR23, RZ ;  /* 0x0000001731047c24 */ /* 0x004fe4000f8e02ff */
[----:B------:R-:W2:Y:S04]  /*1f510*/  LDL.LU R49, [R1+0x54cc] ;  /* 0x0054cc0001317983 */ /* 0x000ea80000300800 */
[----:B------:R2:W-:Y:S02]  /*1f520*/  STL [R1+0x4], R4 ;  /* 0x0000040401007387 */ /* 0x0005e40000100800 */
[----:B--2---:R-:W-:-:S05]  /*1f530*/  IADD3 R4, P2, PT, R55, R49, RZ ;  /* 0x0000003137047210 */ /* 0x004fca0007f5e0ff */
[----:B------:R0:W-:Y:S02]  /*1f540*/  STL [R1+0x3454], R4 ;  /* 0x0034540401007387 */ /* 0x0001e40000100800 */
[----:B0-----:R-:W-:-:S05]  /*1f550*/  IADD3 R4, P6, PT, R54, R49, RZ ;  /* 0x0000003136047210 */ /* 0x001fca0007fde0ff */
[----:B------:R0:W-:Y:S02]  /*1f560*/  STL [R1+0x3458], R4 ;  /* 0x0034580401007387 */ /* 0x0001e40000100800 */
[----:B0-----:R-:W-:-:S05]  /*1f570*/  IADD3 R4, P1, PT, R53, R49, RZ ;  /* 0x0000003135047210 */ /* 0x001fca0007f3e0ff */
[----:B------:R0:W-:Y:S02]  /*1f580*/  STL [R1+0x345c], R4 ;  /* 0x00345c0401007387 */ /* 0x0001e40000100800 */
[----:B0-----:R-:W-:-:S05]  /*1f590*/  IADD3 R4, P0, PT, R52, R49, RZ ;  /* 0x0000003134047210 */ /* 0x001fca0007f1e0ff */
[----:B------:R3:W-:Y:S02]  /*1f5a0*/  STL [R1+0x3460], R4 ;  /* 0x0034600401007387 */ /* 0x0007e40000100800 */
[----:B---3--:R-:W-:-:S05]  /*1f5b0*/  IADD3 R4, P5, PT, R51, R49, RZ ;  /* 0x0000003133047210 */ /* 0x008fca0007fbe0ff */
[----:B------:R0:W-:Y:S02]  /*1f5c0*/  STL [R1+0x3464], R4 ;  /* 0x0034640401007387 */ /* 0x0001e40000100800 */
[----:B0-----:R-:W-:-:S05]  /*1f5d0*/  IADD3 R4, P4, PT, R5, R49, RZ ;  /* 0x0000003105047210 */ /* 0x001fca0007f9e0ff */
[----:B------:R0:W-:Y:S04]  /*1f5e0*/  STL [R1+0x3468], R4 ;  /* 0x0034680401007387 */ /* 0x0001e80000100800 */
[----:B0-----:R-:W2:Y:S01]  /*1f5f0*/  LDL.LU R4, [R1+0x54c8] ;  /* 0x0054c80001047983 */ /* 0x001ea20000300800 */
[----:B------:R-:W-:Y:S02]  /*1f600*/  IMAD R29, R29, UR23, RZ ;  /* 0x000000171d1d7c24 */ /* 0x000fe4000f8e02ff */
[----:B------:R-:W-:Y:S02]  /*1f610*/  IMAD R30, R30, UR23, RZ ;  /* 0x000000171e1e7c24 */ /* 0x000fe4000f8e02ff */
[----:B------:R-:W-:Y:S02]  /*1f620*/  IMAD R31, R31, UR23, RZ ;  /* 0x000000171f1f7c24 */ /* 0x000fe4000f8e02ff */
[----:B------:R-:W-:-:S02]  /*1f630*/  IMAD R32, R32, UR23, RZ ;  /* 0x0000001720207c24 */ /* 0x000fc4000f8e02ff */
[----:B------:R-:W-:Y:S02]  /*1f640*/  IMAD R33, R33, UR23, RZ ;  /* 0x0000001721217c24 */ /* 0x000fe4000f8e02ff */
[----:B------:R-:W-:Y:S02]  /*1f650*/  IMAD R34, R34, UR23, RZ ;  /* 0x0000001722227c24 */ /* 0x000fe4000f8e02ff */
[----:B------:R-:W-:Y:S02]  /*1f660*/  IMAD R35, R35, UR23, RZ ;  /* 0x0000001723237c24 */ /* 0x000fe4000f8e02ff */
[----:B------:R-:W-:Y:S02]  /*1f670*/  IMAD R36, R36, UR23, RZ ;  /* 0x0000001724247c24 */ /* 0x000fe4000f8e02ff */
[----:B------:R-:W-:Y:S02]  /*1f680*/  IMAD R37, R37, UR23, RZ ;  /* 0x0000001725257c24 */ /* 0x000fe4000f8e02ff */
[----:B------:R-:W-:-:S02]  /*1f690*/  IMAD R38, R38, UR23, RZ ;  /* 0x0000001726267c24 */ /* 0x000fc4000f8e02ff */
[----:B------:R-:W-:Y:S02]  /*1f6a0*/  IMAD R39, R39, UR23, RZ ;  /* 0x0000001727277c24 */ /* 0x000fe4000f8e02ff */
[----:B------:R-:W-:Y:S01]  /*1f6b0*/  IMAD R40, R40, UR23, RZ ;  /* 0x0000001728287c24 */ /* 0x000fe2000f8e02ff */
[----:B--2---:R-:W-:-:S05]  /*1f6c0*/  LEA.HI.X.SX32 R55, R55, R4, 0x1, P2 ;  /* 0x0000000437377211 */ /* 0x004fca00010f0eff */
[----:B------:R0:W-:Y:S02]  /*1f6d0*/  STL [R1+0x344c], R55 ;  /* 0x00344c3701007387 */ /* 0x0001e40000100800 */
[----:B0-----:R-:W-:-:S05]  /*1f6e0*/  IADD3 R55, P3, PT, R6, R49, RZ ;  /* 0x0000003106377210 */ /* 0x001fca0007f7e0ff */
[----:B------:R0:W-:Y:S02]  /*1f6f0*/  STL [R1+0x3450], R55 ;  /* 0x0034503701007387 */ /* 0x0001e40000100800 */
[----:B0-----:R-:W-:Y:S02]  /*1f700*/  LEA.HI.X.SX32 R55, R54, R4, 0x1, P6 ;  /* 0x0000000436377211 */ /* 0x001fe400030f0eff */
[----:B------:R-:W-:-:S03]  /*1f710*/  IADD3 R54, P2, PT, R7, R49, RZ ;  /* 0x0000003107367210 */ /* 0x000fc60007f5e0ff */
[----:B------:R0:W-:Y:S04]  /*1f720*/  STL [R1+0x3444], R55 ;  /* 0x0034443701007387 */ /* 0x0001e80000100800 */
[----:B------:R2:W-:Y:S01]  /*1f730*/  STL [R1+0x3448], R54 ;  /* 0x0034483601007387 */ /* 0x0005e20000100800 */
[-C--:B0-----:R-:W-:Y:S02]  /*1f740*/  LEA.HI.X.SX32 R55, R53, R4.reuse, 0x1, P1 ;  /* 0x0000000435377211 */ /* 0x081fe400008f0eff */
[-C--:B------:R-:W-:Y:S02]  /*1f750*/  IADD3 R53, P1, PT, R8, R49.reuse, RZ ;  /* 0x0000003108357210 */ /* 0x080fe40007f3e0ff */
[-C--:B--2---:R-:W-:Y:S02]  /*1f760*/  LEA.HI.X.SX32 R54, R52, R4.reuse, 0x1, P0 ;  /* 0x0000000434367211 */ /* 0x084fe400000f0eff */
[----:B------:R-:W-:Y:S01]  /*1f770*/  IADD3 R52, P0, PT, R9, R49, RZ ;  /* 0x0000003109347210 */ /* 0x000fe20007f1e0ff */
[----:B------:R-:W-:Y:S04]  /*1f780*/  STL [R1+0x343c], R55 ;  /* 0x00343c3701007387 */ /* 0x000fe80000100800 */
[----:B------:R0:W-:Y:S04]  /*1f790*/  STL [R1+0x3440], R53 ;  /* 0x0034403501007387 */ /* 0x0001e80000100800 */
[----:B------:R-:W-:Y:S04]  /*1f7a0*/  STL [R1+0x3434], R54 ;  /* 0x0034343601007387 */ /* 0x000fe80000100800 */
[----:B------:R2:W-:Y:S01]  /*1f7b0*/  STL [R1+0x3438], R52 ;  /* 0x0034383401007387 */ /* 0x0005e20000100800 */
[----:B0-----:R-:W-:-:S02]  /*1f7c0*/  LEA.HI.X.SX32 R53, R51, R4, 0x1, P5 ;  /* 0x0000000433357211 */ /* 0x001fc400028f0eff */
[----:B------:R-:W-:-:S03]  /*1f7d0*/  IADD3 R51, P5, PT, R10, R49, RZ ;  /* 0x000000310a337210 */ /* 0x000fc60007fbe0ff */
[----:B------:R-:W-:Y:S01]  /*1f7e0*/  STL [R1+0x342c], R53 ;  /* 0x00342c3501007387 */ /* 0x000fe20000100800 */
[-C--:B--2---:R-:W-:Y:S02]  /*1f7f0*/  LEA.HI.X.SX32 R52, R5, R4.reuse, 0x1, P4 ;  /* 0x0000000405347211 */ /* 0x084fe400020f0eff */
[----:B------:R-:W-:Y:S01]  /*1f800*/  IADD3 R5, P4, PT, R11, R49, RZ ;  /* 0x000000310b057210 */ /* 0x000fe20007f9e0ff */
        /* <DEDUP_REMOVED lines=9> */
[----:B------:R2:W-:Y:S04]  /*1f8a0*/  STL [R1+0x3414], R5 ;  /* 0x0034140501007387 */ /* 0x0005e80000100800 */
[----:B------:R3:W-:Y:S01]  /*1f8b0*/  STL [R1+0x3418], R7 ;  /* 0x0034180701007387 */ /* 0x0007e20000100800 */
[----:B0-----:R-:W-:-:S02]  /*1f8c0*/  LEA.HI.X.SX32 R6, R8, R4, 0x1, P1 ;  /* 0x0000000408067211 */ /* 0x001fc400008f0eff */
[----:B--2---:R-:W-:-:S03]  /*1f8d0*/  IADD3 R5, P1, PT, R14, R49, RZ ;  /* 0x000000310e057210 */ /* 0x004fc60007f3e0ff */
[----:B------:R0:W-:Y:S01]  /*1f8e0*/  STL [R1+0x340c], R6 ;  /* 0x00340c0601007387 */ /* 0x0001e20000100800 */
[----:B---3--:R-:W-:-:S03]  /*1f8f0*/  LEA.HI.X.SX32 R7, R9, R4, 0x1, P0 ;  /* 0x0000000409077211 */ /* 0x008fc600000f0eff */
[----:B------:R2:W-:Y:S04]  /*1f900*/  STL [R1+0x3410], R5 ;  /* 0x0034100501007387 */ /* 0x0005e80000100800 */
[----:B------:R3:W-:Y:S01]  /*1f910*/  STL [R1+0x3404], R7 ;  /* 0x0034040701007387 */ /* 0x0007e20000100800 */
[----:B0-----:R-:W-:Y:S02]  /*1f920*/  IADD3 R6, P0, PT, R15, R49, RZ ;  /* 0x000000310f067210 */ /* 0x001fe40007f1e0ff */
[----:B--2---:R-:W-:-:S03]  /*1f930*/  LEA.HI.X.SX32 R5, R10, R4, 0x1, P5 ;  /* 0x000000040a057211 */ /* 0x004fc600028f0eff */
[----:B------:R0:W-:Y:S01]  /*1f940*/  STL [R1+0x3408], R6 ;  /* 0x0034080601007387 */ /* 0x0001e20000100800 */
[----:B---3--:R-:W-:-:S03]  /*1f950*/  IADD3 R7, P5, PT, R16, R49, RZ ;  /* 0x0000003110077210 */ /* 0x008fc60007fbe0ff */
[----:B------:R2:W-:Y:S04]  /*1f960*/  STL [R1+0x33fc], R5 ;  /* 0x0033fc0501007387 */ /* 0x0005e80000100800 */
[----:B------:R3:W-:Y:S01]  /*1f970*/  STL [R1+0x3400], R7 ;  /* 0x0034000701007387 */ /* 0x0007e20000100800 */
[----:B0-----:R-:W-:Y:S02]  /*1f980*/  LEA.HI.X.SX32 R6, R11, R4, 0x1, P4 ;  /* 0x000000040b067211 */ /* 0x001fe400020f0eff */
[----:B--2---:R-:W-:-:S03]  /*1f990*/  IADD3 R5, P4, PT, R17, R49, RZ ;  /* 0x0000003111057210 */ /* 0x004fc60007f9e0ff */
[----:B------:R4:W-:Y:S01]  /*1f9a0*/  STL [R1+0x33f4], R6 ;  /* 0x0033f40601007387 */ /* 0x0009e20000100800 */
[----:B---3--:R-:W-:-:S03]  /*1f9b0*/  LEA.HI.X.SX32 R7, R12, R4, 0x1, P3 ;  /* 0x000000040c077211 */ /* 0x008fc600018f0eff */
[----:B------:R0:W-:Y:S04]  /*1f9c0*/  STL [R1+0x33f8], R5 ;  /* 0x0033f80501007387 */ /* 0x0001e80000100800 */
[----:B------:R2:W-:Y:S01]  /*1f9d0*/  STL [R1+0x33ec], R7 ;  /* 0x0033ec0701007387 */ /* 0x0005e20000100800 */
[----:B----4-:R-:W-:Y:S02]  /*1f9e0*/  IADD3 R6, P3, PT, R18, R49, RZ ;  /* 0x0000003112067210 */ /* 0x010fe40007f7e0ff */
[----:B0-----:R-:W-:-:S03]  /*1f9f0*/  LEA.HI.X.SX32 R5, R13, R4, 0x1, P2 ;  /* 0x000000040d057211 */ /* 0x001fc600010f0eff */
[----:B------:R0:W-:Y:S01]  /*1fa00*/  STL [R1+0x33f0], R6 ;  /* 0x0033f00601007387 */ /* 0x0001e20000100800 */
[----:B--2---:R-:W-:-:S03]  /*1fa10*/  IADD3 R7, P2, PT, R19, R49, RZ ;  /* 0x0000003113077210 */ /* 0x004fc60007f5e0ff */
        /* <DEDUP_REMOVED lines=79> */
[----:B------:R-:W-:Y:S01]  /*1ff10*/  STL [R1+0x3344], R7 ;  /* 0x0033440701007387 */ /* 0x000fe20000100800 */
[----:B0-----:R-:W-:-:S03]  /*1ff20*/  IADD3 R6, P0, PT, R39, R49, RZ ;  /* 0x0000003127067210 */ /* 0x001fc60007f1e0ff */
[----:B------:R-:W3:Y:S01]  /*1ff30*/  LDL.LU R12, [R1+0x1ac] ;  /* 0x0001ac00010c7983 */ /* 0x000ee20000300800 */
[----:B--2---:R-:W-:-:S03]  /*1ff40*/  LEA.HI.X.SX32 R5, R34, R4, 0x1, P5 ;  /* 0x0000000422057211 */ /* 0x004fc600028f0eff */
[----:B------:R0:W-:Y:S04]  /*1ff50*/  STL [R1+0x3348], R6 ;  /* 0x0033480601007387 */ /* 0x0001e80000100800 */
[----:B------:R2:W-:Y:S04]  /*1ff60*/  STL [R1+0x333c], R5 ;  /* 0x00333c0501007387 */ /* 0x0005e80000100800 */
[----:B------:R-:W4:Y:S01]  /*1ff70*/  LDL.LU R11, [R1+0x1bc] ;  /* 0x0001bc00010b7983 */ /* 0x000f220000300800 */
[----:B0-----:R-:W-:Y:S02]  /*1ff80*/  IADD3 R6, P5, PT, R40, R49, RZ ;  /* 0x0000003128067210 */ /* 0x001fe40007fbe0ff */
[----:B--2---:R-:W-:-:S03]  /*1ff90*/  LEA.HI.X.SX32 R5, R35, R4, 0x1, P4 ;  /* 0x0000000423057211 */ /* 0x004fc600020f0eff */
[----:B------:R0:W-:Y:S04]  /*1ffa0*/  STL [R1+0x3340], R6 ;  /* 0x0033400601007387 */ /* 0x0001e80000100800 */
[----:B------:R2:W-:Y:S04]  /*1ffb0*/  STL [R1+0x3334], R5 ;  /* 0x0033340501007387 */ /* 0x0005e80000100800 */
[----:B------:R-:W5:Y:S01]  /*1ffc0*/  LDL.LU R10, [R1+0x1d0] ;  /* 0x0001d000010a7983 */ /* 0x000f620000300800 */
[----:B------:R-:W-:Y:S02]  /*1ffd0*/  IMAD R41, R41, UR23, RZ ;  /* 0x0000001729297c24 */ /* 0x000fe4000f8e02ff */
[----:B------:R-:W-:-:S03]  /*1ffe0*/  IMAD R42, R42, UR23, RZ ;  /* 0x000000172a2a7c24 */ /* 0x000fc6000f8e02ff */
[-C--:B0-----:R-:W-:Y:S02]  /*1fff0*/  IADD3 R6, P4, PT, R41, R49.reuse, RZ ;  /* 0x0000003129067210 */ /* 0x081fe40007f9e0ff */
[----:B--2---:R-:W-:Y:S01]  /*20000*/  LEA.HI.X.SX32 R5, R36, R4, 0x1, P3 ;  /* 0x0000000424057211 */ /* 0x004fe200018f0eff */
[----:B------:R-:W-:Y:S02]  /*20010*/  IMAD R43, R43, UR23, RZ ;  /* 0x000000172b2b7c24 */ /* 0x000fe4000f8e02ff */
[----:B------:R0:W-:Y:S04]  /*20020*/  STL [R1+0x3338], R6 ;  /* 0x0033380601007387 */ /* 0x0001e80000100800 */
[----:B------:R2:W-:Y:S04]  /*20030*/  STL [R1+0x332c], R5 ;  /* 0x00332c0501007387 */ /* 0x0005e80000100800 */
[----:B------:R-:W5:Y:S01]  /*20040*/  LDL.LU R9, [R1+0x1dc] ;  /* 0x0001dc0001097983 */ /* 0x000f620000300800 */
[----:B0-----:R-:W-:-:S02]  /*20050*/  IADD3 R6, P3, PT, R42, R49, RZ ;  /* 0x000000312a067210 */ /* 0x001fc40007f7e0ff */
[----:B--2---:R-:W-:-:S03]  /*20060*/  LEA.HI.X.SX32 R5, R37, R4, 0x1, P2 ;  /* 0x0000000425057211 */ /* 0x004fc600010f0eff */
[----:B------:R0:W-:Y:S01]  /*20070*/  STL [R1+0x3330], R6 ;  /* 0x0033300601007387 */ /* 0x0001e20000100800 */
[----:B------:R-:W-:Y:S01]  /*20080*/  IADD3 R7, P2, PT, R43, R49, RZ ;  /* 0x000000312b077210 */ /* 0x000fe20007f5e0ff */
[----:B------:R-:W-:Y:S02]  /*20090*/  IMAD R44, R44, UR23, RZ ;  /* 0x000000172c2c7c24 */ /* 0x000fe4000f8e02ff */
[----:B------:R2:W-:Y:S04]  /*200a0*/  STL [R1+0x3324], R5 ;  /* 0x0033240501007387 */ /* 0x0005e80000100800 */
[----:B0-----:R-:W5:Y:S01]  /*200b0*/  LDL.LU R6, [R1+0x1e8] ;  /* 0x0001e80001067983 */ /* 0x001f620000300800 */
[----:B--2---:R-:W-:-:S03]  /*200c0*/  LEA.HI.X.SX32 R5, R38, R4, 0x1, P1 ;  /* 0x0000000426057211 */ /* 0x004fc600008f0eff */
[----:B------:R0:W-:Y:S01]  /*200d0*/  STL [R1+0x3328], R7 ;  /* 0x0033280701007387 */ /* 0x0001e20000100800 */
[----:B------:R-:W-:Y:S01]  /*200e0*/  IADD3 R8, P1, PT, R44, R49, RZ ;  /* 0x000000312c087210 */ /* 0x000fe20007f3e0ff */
[----:B------:R-:W-:Y:S02]  /*200f0*/  IMAD R45, R45, UR23, RZ ;  /* 0x000000172d2d7c24 */ /* 0x000fe4000f8e02ff */
[----:B------:R2:W-:Y:S01]  /*20100*/  STL [R1+0x331c], R5 ;  /* 0x00331c0501007387 */ /* 0x0005e20000100800 */
[----:B0-----:R-:W-:-:S03]  /*20110*/  LEA.HI.X.SX32 R7, R39, R4, 0x1, P0 ;  /* 0x0000000427077211 */ /* 0x001fc600000f0eff */
[----:B--2---:R-:W2:Y:S01]  /*20120*/  LDL.LU R5, [R1+0x1f4] ;  /* 0x0001f40001057983 */ /* 0x004ea20000300800 */
[----:B------:R-:W-:-:S03]  /*20130*/  IMAD R46, R46, UR23, RZ ;  /* 0x000000172e2e7c24 */ /* 0x000fc6000f8e02ff */
[----:B------:R0:W-:Y:S04]  /*20140*/  STL [R1+0x3320], R8 ;  /* 0x0033200801007387 */ /* 0x0001e80000100800 */
[----:B------:R1:W-:Y:S04]  /*20150*/  STL [R1+0x3314], R7 ;  /* 0x0033140701007387 */ /* 0x0003e80000100800 */
[----:B------:R-:W2:Y:S01]  /*20160*/  LDL.LU R51, [R1+0x204] ;  /* 0x0002040001337983 */ /* 0x000ea20000300800 */
[----:B0-----:R-:W-:Y:S02]  /*20170*/  IADD3 R8, P0, PT, R45, R49, RZ ;  /* 0x000000312d087210 */ /* 0x001fe40007f1e0ff */
[----:B-1----:R-:W-:-:S03]  /*20180*/  LEA.HI.X.SX32 R7, R40, R4, 0x1, P5 ;  /* 0x0000000428077211 */ /* 0x002fc600028f0eff */
[----:B------:R0:W-:Y:S01]  /*20190*/  STL [R1+0x3318], R8 ;  /* 0x0033180801007387 */ /* 0x0001e20000100800 */
[----:B------:R-:W-:-:S03]  /*201a0*/  IMAD R47, R47, UR23, RZ ;  /* 0x000000172f2f7c24 */ /* 0x000fc6000f8e02ff */
        /* <DEDUP_REMOVED lines=16> */
[----:B------:R0:W-:Y:S04]  /*202b0*/  STL [R1+0x3300], R8 ;  /* 0x0033000801007387 */ /* 0x0001e80000100800 */
[----:B------:R1:W-:Y:S04]  /*202c0*/  STL [R1+0x32f4], R7 ;  /* 0x0032f40701007387 */ /* 0x0003e80000100800 */
[----:B------:R-:W2:Y:S01]  /*202d0*/  LDL.LU R54, [R1+0x234] ;  /* 0x0002340001367983 */ /* 0x000ea20000300800 */
[----:B0-----:R-:W-:Y:S02]  /*202e0*/  IADD3 R8, P2, PT, R50, R49, RZ ;  /* 0x0000003132087210 */ /* 0x001fe40007f5e0ff */
[----:B-1----:R-:W-:-:S03]  /*202f0*/  LEA.HI.X.SX32 R7, R44, R4, 0x1, P1 ;  /* 0x000000042c077211 */ /* 0x002fc600008f0eff */
[----:B------:R-:W-:Y:S04]  /*20300*/  STL [R1+0x32f8], R8 ;  /* 0x0032f80801007387 */ /* 0x000fe80000100800 */
[----:B------:R0:W-:Y:S04]  /*20310*/  STL [R1+0x32ec], R7 ;  /* 0x0032ec0701007387 */ /* 0x0001e80000100800 */
[----:B------:R-:W2:Y:S01]  /*20320*/  LDL.LU R55, [R1+0x240] ;  /* 0x0002400001377983 */ /* 0x000ea20000300800 */
[----:B0-----:R-:W-:Y:S02]  /*20330*/  LEA.HI.X.SX32 R7, R45, R4, 0x1, P0 ;  /* 0x000000042d077211 */ /* 0x001fe400000f0eff */
[----:B---3--:R-:W-:-:S05]  /*20340*/  IADD3 R8, P1, PT, R12, R49, RZ ;  /* 0x000000310c087210 */ /* 0x008fca0007f3e0ff */
[----:B------:R4:W-:Y:S04]  /*20350*/  STL [R1+0x32f0], R8 ;  /* 0x0032f00801007387 */ /* 0x0009e80000100800 */
[----:B------:R0:W-:Y:S04]  /*20360*/  STL [R1+0x32e4], R7 ;  /* 0x0032e40701007387 */ /* 0x0001e80000100800 */
[----:B------:R-:W3:Y:S01]  /*20370*/  LDL.LU R14, [R1+0x250] ;  /* 0x00025000010e7983 */ /* 0x000ee20000300800 */
[----:B----4-:R-:W-:Y:S02]  /*20380*/  IADD3 R8, P0, PT, R11, R49, RZ ;  /* 0x000000310b087210 */ /* 0x010fe40007f1e0ff */
[----:B0-----:R-:W-:-:S03]  /*20390*/  LEA.HI.X.SX32 R7, R46, R4, 0x1, P5 ;  /* 0x000000042e077211 */ /* 0x001fc600028f0eff */
[----:B------:R0:W-:Y:S04]  /*203a0*/  STL [R1+0x32e8], R8 ;  /* 0x0032e80801007387 */ /* 0x0001e80000100800 */
[----:B------:R1:W-:Y:S01]  /*203b0*/  STL [R1+0x32dc], R7 ;  /* 0x0032dc0701007387 */ /* 0x0003e20000100800 */
[----:B-----5:R-:W-:-:S03]  /*203c0*/  IADD3 R13, P5, PT, R10, R49, RZ ;  /* 0x000000310a0d7210 */ /* 0x020fc60007fbe0ff */
[----:B0-----:R-:W4:Y:S01]  /*203d0*/  LDL.LU R8, [R1+0x25c] ;  /* 0x00025c0001087983 */ /* 0x001f220000300800 */
[----:B-1----:R-:W-:-:S03]  /*203e0*/  LEA.HI.X.SX32 R7, R47, R4, 0x1, P4 ;  /* 0x000000042f077211 */ /* 0x002fc600020f0eff */
[----:B------:R-:W-:Y:S04]  /*203f0*/  STL [R1+0x32e0], R13 ;  /* 0x0032e00d01007387 */ /* 0x000fe80000100800 */
[----:B------:R0:W-:Y:S04]  /*20400*/  STL [R1+0x32d4], R7 ;  /* 0x0032d40701007387 */ /* 0x0001e80000100800 */
[----:B0-----:R-:W5:Y:S01]  /*20410*/  LDL.LU R7, [R1+0x268] ;  /* 0x0002680001077983 */ /* 0x001f620000300800 */
[----:B------:R-:W-:Y:S02]  /*20420*/  IADD3 R16, P4, PT, R9, R49, RZ ;  /* 0x0000003109107210 */ /* 0x000fe40007f9e0ff */
[----:B------:R-:W-:-:S03]  /*20430*/  LEA.HI.X.SX32 R13, R48, R4, 0x1, P3 ;  /* 0x00000004300d7211 */ /* 0x000fc600018f0eff */
[----:B------:R0:W-:Y:S04]  /*20440*/  STL [R1+0x32d8], R16 ;  /* 0x0032d81001007387 */ /* 0x0001e80000100800 */
[----:B------:R1:W-:Y:S01]  /*20450*/  STL [R1+0x32cc], R13 ;  /* 0x0032cc0d01007387 */ /* 0x0003e20000100800 */
[-C--:B------:R-:W-:Y:S02]  /*20460*/  IADD3 R17, P3, PT, R6, R49.reuse, RZ ;  /* 0x0000003106117210 */ /* 0x080fe40007f7e0ff */
[----:B0-----:R-:W-:Y:S01]  /*20470*/  LEA.HI.X.SX32 R16, R50, R4, 0x1, P2 ;  /* 0x0000000432107211 */ /* 0x001fe200010f0eff */
[----:B-1----:R-:W5:Y:S04]  /*20480*/  LDL.LU R13, [R1+0x274] ;  /* 0x00027400010d7983 */ /* 0x002f680000300800 */
[----:B------:R2:W-:Y:S04]  /*20490*/  STL [R1+0x32d0], R17 ;  /* 0x0032d01101007387 */ /* 0x0005e80000100800 */
[----:B------:R0:W-:Y:S01]  /*204a0*/  STL [R1+0x2c88], R16 ;  /* 0x002c881001007387 */ /* 0x0001e20000100800 */
[----:B--2---:R-:W-:-:S02]  /*204b0*/  IADD3 R17, P2, PT, R5, R49, RZ ;  /* 0x0000003105117210 */ /* 0x004fc40007f5e0ff */
[----:B0-----:R-:W-:Y:S02]  /*204c0*/  LEA.HI.X.SX32 R16, R12, R4, 0x1, P1 ;  /* 0x000000040c107211 */ /* 0x001fe400008f0eff */
[----:B------:R-:W2:Y:S04]  /*204d0*/  LDL.LU R12, [R1+0x284] ;  /* 0x00028400010c7983 */ /* 0x000ea80000300800 */
[----:B------:R0:W-:Y:S04]  /*204e0*/  STL [R1+0x2ca4], R17 ;  /* 0x002ca41101007387 */ /* 0x0001e80000100800 */
[----:B------:R1:W-:Y:S01]  /*204f0*/  STL [R1+0x2c8c], R16 ;  /* 0x002c8c1001007387 */ /* 0x0003e20000100800 */
[----:B0-----:R-:W-:-:S02]  /*20500*/  IADD3 R17, P1, PT, R51, R49, RZ ;  /* 0x0000003133117210 */ /* 0x001fc40007f3e0ff */
[----:B-1----:R-:W-:Y:S02]  /*20510*/  LEA.HI.X.SX32 R16, R11, R4, 0x1, P0 ;  /* 0x000000040b107211 */ /* 0x002fe400000f0eff */
        /* <DEDUP_REMOVED lines=24> */
[-C--:B-1----:R-:W-:Y:S02]  /*206a0*/  LEA.HI.X.SX32 R16, R51, R4.reuse, 0x1, P1 ;  /* 0x0000000433107211 */ /* 0x082fe400008f0eff */
[----:B------:R-:W2:Y:S04]  /*206b0*/  LDL.LU R51, [R1+0x2cc] ;  /* 0x0002cc0001337983 */ /* 0x000ea80000300800 */
[----:B------:R-:W-:Y:S04]  /*206c0*/  STL [R1+0x2cd4], R17 ;  /* 0x002cd41101007387 */ /* 0x000fe80000100800 */
[----:B------:R0:W-:Y:S02]  /*206d0*/  STL [R1+0x2ca8], R16 ;  /* 0x002ca81001007387 */ /* 0x0001e40000100800 */
[----:B0-----:R-:W-:-:S02]  /*206e0*/  LEA.HI.X.SX32 R16, R52, R4, 0x1, P0 ;  /* 0x0000000434107211 */ /* 0x001fc400000f0eff */
[----:B------:R-:W2:Y:S01]  /*206f0*/  LDL.LU R52, [R1+0x2dc] ;  /* 0x0002dc0001347983 */ /* 0x000ea20000300800 */
[----:B---3--:R-:W-:-:S05]  /*20700*/  IADD3 R17, P1, PT, R14, R49, RZ ;  /* 0x000000310e117210 */ /* 0x008fca0007f3e0ff */
[----:B------:R4:W-:Y:S04]  /*20710*/  STL [R1+0x2cdc], R17 ;  /* 0x002cdc1101007387 */ /* 0x0009e80000100800 */
[----:B------:R0:W-:Y:S01]  /*20720*/  STL [R1+0x2cb0], R16 ;  /* 0x002cb01001007387 */ /* 0x0001e20000100800 */
[-C--:B----4-:R-:W-:Y:S02]  /*20730*/  IADD3 R17, P0, PT, R8, R49.reuse, RZ ;  /* 0x0000003108117210 */ /* 0x090fe40007f1e0ff */
[----:B0-----:R-:W-:Y:S02]  /*20740*/  LEA.HI.X.SX32 R16, R53, R4, 0x1, P5 ;  /* 0x0000000435107211 */ /* 0x001fe400028f0eff */
[----:B------:R-:W3:Y:S04]  /*20750*/  LDL.LU R53, [R1+0x2e8] ;  /* 0x0002e80001357983 */ /* 0x000ee80000300800 */
[----:B------:R5:W-:Y:S04]  /*20760*/  STL [R1+0x2ce4], R17 ;  /* 0x002ce41101007387 */ /* 0x000be80000100800 */
[----:B------:R0:W-:Y:S01]  /*20770*/  STL [R1+0x2cb8], R16 ;  /* 0x002cb81001007387 */ /* 0x0001e20000100800 */
[----:B-----5:R-:W-:-:S02]  /*20780*/  IADD3 R17, P5, PT, R7, R49, RZ ;  /* 0x0000003107117210 */ /* 0x020fc40007fbe0ff */
[-C--:B0-----:R-:W-:Y:S02]  /*20790*/  LEA.HI.X.SX32 R16, R15, R4.reuse, 0x1, P4 ;  /* 0x000000040f107211 */ /* 0x081fe400020f0eff */
[----:B------:R-:W4:Y:S04]  /*207a0*/  LDL.LU R15, [R1+0x2f4] ;  /* 0x0002f400010f7983 */ /* 0x000f280000300800 */
[----:B------:R-:W-:Y:S04]  /*207b0*/  STL [R1+0x2cec], R17 ;  /* 0x002cec1101007387 */ /* 0x000fe80000100800 */
[----:B------:R0:W-:Y:S02]  /*207c0*/  STL [R1+0x2cc0], R16 ;  /* 0x002cc01001007387 */ /* 0x0001e40000100800 */
[----:B0-----:R-:W-:-:S02]  /*207d0*/  LEA.HI.X.SX32 R16, R54, R4, 0x1, P3 ;  /* 0x0000000436107211 */ /* 0x001fc400018f0eff */
[----:B------:R-:W5:Y:S01]  /*207e0*/  LDL.LU R54, [R1+0x300] ;  /* 0x0003000001367983 */ /* 0x000f620000300800 */
[----:B------:R-:W-:-:S05]  /*207f0*/  IADD3 R17, P4, PT, R13, R49, RZ ;  /* 0x000000310d117210 */ /* 0x000fca0007f9e0ff */
[----:B------:R2:W-:Y:S04]  /*20800*/  STL [R1+0x2cf4], R17 ;  /* 0x002cf41101007387 */ /* 0x0005e80000100800 */
[----:B------:R0:W-:Y:S01]  /*20810*/  STL [R1+0x2cc8], R16 ;  /* 0x002cc81001007387 */ /* 0x0001e20000100800 */
[-C--:B--2---:R-:W-:Y:S02]  /*20820*/  IADD3 R17, P3, PT, R12, R49.reuse, RZ ;  /* 0x000000310c117210 */ /* 0x084fe40007f7e0ff */
        /* <DEDUP_REMOVED lines=42> */
[----:B------:R-:W-:Y:S04]  /*20ad0*/  STL [R1+0x2d3c], R17 ;  /* 0x002d3c1101007387 */ /* 0x000fe80000100800 */
[----:B------:R0:W-:Y:S02]  /*20ae0*/  STL [R1+0x2d10], R16 ;  /* 0x002d101001007387 */ /* 0x0001e40000100800 */
[----:B0-----:R-:W-:Y:S02]  /*20af0*/  LEA.HI.X.SX32 R16, R6, R4, 0x1, P5 ;  /* 0x0000000406107211 */ /* 0x001fe400028f0eff */
[-C--:B----4-:R-:W-:Y:S01]  /*20b00*/  IADD3 R17, P0, PT, R15, R49.reuse, RZ ;  /* 0x000000310f117210 */ /* 0x090fe20007f1e0ff */
        /* <DEDUP_REMOVED lines=10> */
[----:B--2---:R-:W-:-:S05]  /*20bb0*/  IADD3 R17, P4, PT, R55, R49, RZ ;  /* 0x0000003137117210 */ /* 0x004fca0007f9e0ff */
[----:B------:R0:W-:Y:S04]  /*20bc0*/  STL [R1+0x2d54], R17 ;  /* 0x002d541101007387 */ /* 0x0001e80000100800 */
[----:B------:R1:W-:Y:S01]  /*20bd0*/  STL [R1+0x2d28], R16 ;  /* 0x002d281001007387 */ /* 0x0003e20000100800 */
[-C--:B0-----:R-:W-:Y:S02]  /*20be0*/  IADD3 R17, P3, PT, R14, R49.reuse, RZ ;  /* 0x000000310e117210 */ /* 0x081fe40007f7e0ff */
        /* <DEDUP_REMOVED lines=45> */
[----:B------:R-:W3:Y:S01]  /*20ec0*/  LDL.LU R12, [R1+0x2ac] ;  /* 0x0002ac00010c7983 */ /* 0x000ee20000300800 */
[----:B----4-:R-:W-:-:S05]  /*20ed0*/  IADD3 R17, P0, PT, R5, R49, RZ ;  /* 0x0000003105117210 */ /* 0x010fca0007f1e0ff */
[----:B------:R-:W-:Y:S04]  /*20ee0*/  STL [R1+0x2da4], R17 ;  /* 0x002da41101007387 */ /* 0x000fe80000100800 */
[----:B------:R0:W-:Y:S02]  /*20ef0*/  STL [R1+0x2d78], R16 ;  /* 0x002d781001007387 */ /* 0x0001e40000100800 */
[-C--:B0-----:R-:W-:Y:S02]  /*20f00*/  LEA.HI.X.SX32 R16, R11, R4.reuse, 0x1, P4 ;  /* 0x000000040b107211 */ /* 0x081fe400020f0eff */
[----:B-----5:R-:W-:Y:S01]  /*20f10*/  IADD3 R17, P5, PT, R51, R49, RZ ;  /* 0x0000003133117210 */ /* 0x020fe20007fbe0ff */
        /* <DEDUP_REMOVED lines=66> */
[----:B------:R-:W-:Y:S04]  /*21340*/  STL [R1+0x2e14], R17 ;  /* 0x002e141101007387 */ /* 0x000fe80000100800 */
[----:B------:R0:W-:Y:S02]  /*21350*/  STL [R1+0x2de8], R16 ;  /* 0x002de81001007387 */ /* 0x0001e40000100800 */
[----:B0-----:R-:W-:Y:S02]  /*21360*/  LEA.HI.X.SX32 R16, R13, R4, 0x1, P2 ;  /* 0x000000040d107211 */ /* 0x001fe400010f0eff */
[-C--:B------:R-:W-:Y:S01]  /*21370*/  IADD3 R17, P3, PT, R6, R49.reuse, RZ ;  /* 0x0000003106117210 */ /* 0x080fe20007f7e0ff */
        /* <DEDUP_REMOVED lines=59> */
[----:B------:R-:W2:Y:S01]  /*21730*/  LDL.LU R55, [R1+0x210] ;  /* 0x0002100001377983 */ /* 0x000ea20000300800 */
[----:B------:R-:W-:-:S05]  /*21740*/  IADD3 R17, P3, PT, R12, R49, RZ ;  /* 0x000000310c117210 */ /* 0x000fca0007f7e0ff */
        /* <DEDUP_REMOVED lines=177> */
[-C--:B0-----:R-:W-:Y:S02]  /*22260*/  LEA.HI.X.SX32 R16, R13, R4.reuse, 0x1, P2 ;  /* 0x000000040d107211 */ /* 0x081fe400010f0eff */
[----:B------:R-:W-:Y:S01]  /*22270*/  IADD3 R17, P3, PT, R6, R49, RZ ;  /* 0x0000003106117210 */ /* 0x000fe20007f7e0ff */
[----:B------:R-:W2:Y:S04]  /*22280*/  LDL.LU R13, [R1+0x158] ;  /* 0x00015800010d7983 */ /* 0x000ea80000300800 */
[----:B------:R-:W-:Y:S04]  /*22290*/  STL [R1+0x2f9c], R17 ;  /* 0x002f9c1101007387 */ /* 0x000fe80000100800 */
[----:B------:R0:W-:Y:S02]  /*222a0*/  STL [R1+0x2f70], R16 ;  /* 0x002f701001007387 */ /* 0x0001e40000100800 */
[----:B0-----:R-:W-:-:S02]  /*222b0*/  LEA.HI.X.SX32 R16, R12, R4, 0x1, P1 ;  /* 0x000000040c107211 */ /* 0x001fc400008f0eff */
        /* <DEDUP_REMOVED lines=118> */
[----:B------:R0:W-:Y:S01]  /*22a20*/  STL [R1+0x3030], R16 ;  /* 0x0030301001007387 */ /* 0x0001e20000100800 */
[----:B------:R-:W-:-:S02]  /*22a30*/  LEA.HI.X.SX32 R15, R15, R4, 0x1, P0 ;  /* 0x000000040f0f7211 */ /* 0x000fc400000f0eff */
[----:B0-----:R-:W-:Y:S02]  /*22a40*/  LEA.HI.X.SX32 R16, R53, R4, 0x1, P1 ;  /* 0x0000000435107211 */ /* 0x001fe400008f0eff */
[-C--:B------:R-:W-:Y:S01]  /*22a50*/  IADD3 R17, P2, PT, R8, R49.reuse, RZ ;  /* 0x0000003108117210 */ /* 0x080fe20007f5e0ff */
[----:B------:R-:W2:Y:S04]  /*22a60*/  LDL.LU R53, [R1+0xf4] ;  /* 0x0000f40001357983 */ /* 0x000ea80000300800 */
[----:B------:R-:W-:Y:S04]  /*22a70*/  STL [R1+0x3064], R17 ;  /* 0x0030641101007387 */ /* 0x000fe80000100800 */
[----:B------:R0:W-:Y:S04]  /*22a80*/  STL [R1+0x3038], R16 ;  /* 0x0030381001007387 */ /* 0x0001e80000100800 */
[----:B0-----:R-:W2:Y:S01]  /*22a90*/  LDL.LU R16, [R1+0xf0] ;  /* 0x0000f00001107983 */ /* 0x001ea20000300800 */
[----:B------:R-:W-:-:S05]  /*22aa0*/  IADD3 R17, P1, PT, R7, R49, RZ ;  /* 0x0000003107117210 */ /* 0x000fca0007f3e0ff */
[----:B------:R-:W-:Y:S04]  /*22ab0*/  STL [R1+0x306c], R17 ;  /* 0x00306c1101007387 */ /* 0x000fe80000100800 */
[----:B------:R0:W-:Y:S02]  /*22ac0*/  STL [R1+0x3040], R15 ;  /* 0x0030400f01007387 */ /* 0x0001e40000100800 */
[----:B0-----:R-:W-:Y:S02]  /*22ad0*/  LEA.HI.X.SX32 R15, R54, R4, 0x1, P5 ;  /* 0x00000004360f7211 */ /* 0x001fe400028f0eff */
[----:B------:R-:W2:Y:S01]  /*22ae0*/  LDL.LU R54, [R1+0xec] ;  /* 0x0000ec0001367983 */ /* 0x000ea20000300800 */
[----:B------:R-:W-:-:S05]  /*22af0*/  IADD3 R17, P0, PT, R13, R49, RZ ;  /* 0x000000310d117210 */ /* 0x000fca0007f1e0ff */
[----:B------:R-:W-:Y:S04]  /*22b00*/  STL [R1+0x3074], R17 ;  /* 0x0030741101007387 */ /* 0x000fe80000100800 */
[----:B------:R0:W-:Y:S01]  /*22b10*/  STL [R1+0x3048], R15 ;  /* 0x0030480f01007387 */ /* 0x0001e20000100800 */
[-C--:B------:R-:W-:Y:S02]  /*22b20*/  LEA.HI.X.SX32 R14, R14, R4.reuse, 0x1, P3 ;  /* 0x000000040e0e7211 */ /* 0x080fe400018f0eff */
[----:B0-----:R-:W-:Y:S02]  /*22b30*/  LEA.HI.X.SX32 R15, R55, R4, 0x1, P4 ;  /* 0x00000004370f7211 */ /* 0x001fe400020f0eff */
[----:B------:R-:W2:Y:S01]  /*22b40*/  LDL.LU R55, [R1+0xe8] ;  /* 0x0000e80001377983 */ /* 0x000ea20000300800 */
[----:B------:R-:W-:-:S05]  /*22b50*/  IADD3 R17, P5, PT, R12, R49, RZ ;  /* 0x000000310c117210 */ /* 0x000fca0007fbe0ff */
[----:B------:R-:W-:Y:S04]  /*22b60*/  STL [R1+0x307c], R17 ;  /* 0x00307c1101007387 */ /* 0x000fe80000100800 */
[----:B------:R0:W-:Y:S04]  /*22b70*/  STL [R1+0x3050], R15 ;  /* 0x0030500f01007387 */ /* 0x0001e80000100800 */
[----:B0-----:R-:W2:Y:S01]  /*22b80*/  LDL.LU R15, [R1+0xe4] ;  /* 0x0000e400010f7983 */ /* 0x001ea20000300800 */
[----:B------:R-:W-:-:S05]  /*22b90*/  IADD3 R17, P4, PT, R11, R49, RZ ;  /* 0x000000310b117210 */ /* 0x000fca0007f9e0ff */
[----:B------:R-:W-:Y:S04]  /*22ba0*/  STL [R1+0x3084], R17 ;  /* 0x0030841101007387 */ /* 0x000fe80000100800 */
[----:B------:R0:W-:Y:S02]  /*22bb0*/  STL [R1+0x3058], R14 ;  /* 0x0030580e01007387 */ /* 0x0001e40000100800 */
[-C--:B0-----:R-:W-:Y:S02]  /*22bc0*/  LEA.HI.X.SX32 R14, R8, R4.reuse, 0x1, P2 ;  /* 0x00000004080e7211 */ /* 0x081fe400010f0eff */
[----:B------:R-:W-:Y:S01]  /*22bd0*/  IADD3 R17, P3, PT, R10, R49, RZ ;  /* 0x000000310a117210 */ /* 0x000fe20007f7e0ff */
[----:B------:R-:W2:Y:S04]  /*22be0*/  LDL.LU R8, [R1+0xe0] ;  /* 0x0000e00001087983 */ /* 0x000ea80000300800 */
[----:B------:R0:W-:Y:S04]  /*22bf0*/  STL [R1+0x308c], R17 ;  /* 0x00308c1101007387 */ /* 0x0001e80000100800 */
[----:B------:R1:W-:Y:S01]  /*22c00*/  STL [R1+0x3060], R14 ;  /* 0x0030600e01007387 */ /* 0x0003e20000100800 */
[----:B------:R-:W-:-:S02]  /*22c10*/  LEA.HI.X.SX32 R13, R13, R4, 0x1, P0 ;  /* 0x000000040d0d7211 */ /* 0x000fc400000f0eff */
[----:B0-----:R-:W-:Y:S02]  /*22c20*/  IADD3 R17, P2, PT, R9, R49, RZ ;  /* 0x0000003109117210 */ /* 0x001fe40007f5e0ff */
[-C--:B-1----:R-:W-:Y:S02]  /*22c30*/  LEA.HI.X.SX32 R14, R7, R4.reuse, 0x1, P1 ;  /* 0x00000004070e7211 */ /* 0x082fe400008f0eff */
[----:B------:R-:W2:Y:S04]  /*22c40*/  LDL.LU R7, [R1+0xdc] ;  /* 0x0000dc0001077983 */ /* 0x000ea80000300800 */
[----:B------:R-:W-:Y:S04]  /*22c50*/  STL [R1+0x3094], R17 ;  /* 0x0030941101007387 */ /* 0x000fe80000100800 */
[----:B------:R0:W-:Y:S01]  /*22c60*/  STL [R1+0x3068], R14 ;  /* 0x0030680e01007387 */ /* 0x0001e20000100800 */
[----:B------:R-:W-:-:S03]  /*22c70*/  LEA.HI.X.SX32 R12, R12, R4, 0x1, P5 ;  /* 0x000000040c0c7211 */ /* 0x000fc600028f0eff */
[----:B0-----:R-:W2:Y:S01]  /*22c80*/  LDL.LU R14, [R1+0xd8] ;  /* 0x0000d800010e7983 */ /* 0x001ea20000300800 */
[----:B------:R-:W-:Y:S02]  /*22c90*/  LEA.HI.X.SX32 R11, R11, R4, 0x1, P4 ;  /* 0x000000040b0b7211 */ /* 0x000fe400020f0eff */
[----:B---3--:R-:W-:-:S05]  /*22ca0*/  IADD3 R17, P1, PT, R6, R49, RZ ;  /* 0x0000003106117210 */ /* 0x008fca0007f3e0ff */
[----:B------:R-:W-:Y:S04]  /*22cb0*/  STL [R1+0x309c], R17 ;  /* 0x00309c1101007387 */ /* 0x000fe80000100800 */
[----:B------:R0:W-:Y:S04]  /*22cc0*/  STL [R1+0x3070], R13 ;  /* 0x0030700d01007387 */ /* 0x0001e80000100800 */
[----:B0-----:R-:W3:Y:S01]  /*22cd0*/  LDL.LU R13, [R1+0xd4] ;  /* 0x0000d400010d7983 */ /* 0x001ee20000300800 */
[----:B----4-:R-:W-:-:S05]  /*22ce0*/  IADD3 R17, P0, PT, R5, R49, RZ ;  /* 0x0000003105117210 */ /* 0x010fca0007f1e0ff */
[----:B------:R-:W-:Y:S04]  /*22cf0*/  STL [R1+0x30a4], R17 ;  /* 0x0030a41101007387 */ /* 0x000fe80000100800 */
[----:B------:R0:W-:Y:S04]  /*22d00*/  STL [R1+0x3078], R12 ;  /* 0x0030780c01007387 */ /* 0x0001e80000100800 */
[----:B0-----:R-:W4:Y:S01]  /*22d10*/  LDL.LU R12, [R1+0xd0] ;  /* 0x0000d000010c7983 */ /* 0x001f220000300800 */
[----:B-----5:R-:W-:-:S05]  /*22d20*/  IADD3 R17, P5, PT, R51, R49, RZ ;  /* 0x0000003133117210 */ /* 0x020fca0007fbe0ff */
[----:B------:R-:W-:Y:S04]  /*22d30*/  STL [R1+0x30ac], R17 ;  /* 0x0030ac1101007387 */ /* 0x000fe80000100800 */
[----:B------:R0:W-:Y:S04]  /*22d40*/  STL [R1+0x3080], R11 ;  /* 0x0030800b01007387 */ /* 0x0001e80000100800 */
[----:B0-----:R-:W5:Y:S01]  /*22d50*/  LDL.LU R11, [R1+0xcc] ;  /* 0x0000cc00010b7983 */ /* 0x001f620000300800 */
[----:B------:R-:W-:Y:S02]  /*22d60*/  LEA.HI.X.SX32 R10, R10, R4, 0x1, P3 ;  /* 0x000000040a0a7211 */ /* 0x000fe400018f0eff */
[----:B--2---:R-:W-:-:S02]  /*22d70*/  IADD3 R17, P4, PT, R52, R49, RZ ;  /* 0x0000003134117210 */ /* 0x004fc40007f9e0ff */
[----:B------:R-:W-:-:S03]  /*22d80*/  LEA.HI.X.SX32 R9, R9, R4, 0x1, P2 ;  /* 0x0000000409097211 */ /* 0x000fc600010f0eff */
[----:B------:R-:W-:Y:S04]  /*22d90*/  STL [R1+0x30b4], R17 ;  /* 0x0030b41101007387 */ /* 0x000fe80000100800 */
[----:B------:R0:W-:Y:S01]  /*22da0*/  STL [R1+0x3088], R10 ;  /* 0x0030880a01007387 */ /* 0x0001e20000100800 */
[----:B------:R-:W-:-:S03]  /*22db0*/  LEA.HI.X.SX32 R6, R6, R4, 0x1, P1 ;  /* 0x0000000406067211 */ /* 0x000fc600008f0eff */
[----:B0-----:R-:W2:Y:S01]  /*22dc0*/  LDL.LU R10, [R1+0xc8] ;  /* 0x0000c800010a7983 */ /* 0x001ea20000300800 */
[----:B------:R-:W-:-:S05]  /*22dd0*/  IADD3 R17, P3, PT, R53, R49, RZ ;  /* 0x0000003135117210 */ /* 0x000fca0007f7e0ff */
[----:B------:R0:W-:Y:S04]  /*22de0*/  STL [R1+0x30bc], R17 ;  /* 0x0030bc1101007387 */ /* 0x0001e80000100800 */
[----:B------:R1:W-:Y:S01]  /*22df0*/  STL [R1+0x3090], R9 ;  /* 0x0030900901007387 */ /* 0x0003e20000100800 */
[----:B0-----:R-:W-:-:S03]  /*22e00*/  IADD3 R17, P2, PT, R16, R49, RZ ;  /* 0x0000003110117210 */ /* 0x001fc60007f5e0ff */
[----:B-1----:R-:W2:Y:S04]  /*22e10*/  LDL.LU R9, [R1+0xc4] ;  /* 0x0000c40001097983 */ /* 0x002ea80000300800 */
[----:B------:R-:W-:Y:S01]  /*22e20*/  STL [R1+0x30c4], R17 ;  /* 0x0030c41101007387 */ /* 0x000fe20000100800 */
[----:B------:R-:W-:-:S03]  /*22e30*/  LEA.HI.X.SX32 R18, R5, R4, 0x1, P0 ;  /* 0x0000000405127211 */ /* 0x000fc600000f0eff */
[----:B------:R0:W-:Y:S04]  /*22e40*/  STL [R1+0x3098], R6 ;  /* 0x0030980601007387 */ /* 0x0001e80000100800 */
[----:B0-----:R-:W2:Y:S01]  /*22e50*/  LDL.LU R6, [R1+0xc0] ;  /* 0x0000c00001067983 */ /* 0x001ea20000300800 */
[----:B------:R-:W-:-:S05]  /*22e60*/  IADD3 R17, P1, PT, R54, R49, RZ ;  /* 0x0000003136117210 */ /* 0x000fca0007f3e0ff */
[----:B------:R0:W-:Y:S04]  /*22e70*/  STL [R1+0x30cc], R17 ;  /* 0x0030cc1101007387 */ /* 0x0001e80000100800 */
[----:B------:R-:W2:Y:S04]  /*22e80*/  LDL.LU R5, [R1+0xbc] ;  /* 0x0000bc0001057983 */ /* 0x000ea80000300800 */
[----:B------:R1:W-:Y:S01]  /*22e90*/  STL [R1+0x30a0], R18 ;  /* 0x0030a01201007387 */ /* 0x0003e20000100800 */
[----:B0-----:R-:W-:Y:S02]  /*22ea0*/  IADD3 R17, P0, PT, R55, R49, RZ ;  /* 0x0000003137117210 */ /* 0x001fe40007f1e0ff */
[----:B-1----:R-:W-:-:S03]  /*22eb0*/  LEA.HI.X.SX32 R18, R51, R4, 0x1, P5 ;  /* 0x0000000433127211 */ /* 0x002fc600028f0eff */
[----:B------:R0:W-:Y:S04]  /*22ec0*/  STL [R1+0x30d4], R17 ;  /* 0x0030d41101007387 */ /* 0x0001e80000100800 */
[----:B------:R-:W2:Y:S04]  /*22ed0*/  LDL.LU R51, [R1+0xb8] ;  /* 0x0000b80001337983 */ /* 0x000ea80000300800 */
[----:B------:R1:W-:Y:S01]  /*22ee0*/  STL [R1+0x30a8], R18 ;  /* 0x0030a81201007387 */ /* 0x0003e20000100800 */
[----:B0-----:R-:W-:Y:S02]  /*22ef0*/  IADD3 R17, P5, PT, R15, R49, RZ ;  /* 0x000000310f117210 */ /* 0x001fe40007fbe0ff */
[----:B-1----:R-:W-:-:S03]  /*22f00*/  LEA.HI.X.SX32 R18, R52, R4, 0x1, P4 ;  /* 0x0000000434127211 */ /* 0x002fc600020f0eff */
[----:B------:R-:W-:Y:S04]  /*22f10*/  STL [R1+0x30dc], R17 ;  /* 0x0030dc1101007387 */ /* 0x000fe80000100800 */
[----:B------:R-:W2:Y:S04]  /*22f20*/  LDL.LU R52, [R1+0xb4] ;  /* 0x0000b40001347983 */ /* 0x000ea80000300800 */
[----:B------:R0:W-:Y:S02]  /*22f30*/  STL [R1+0x30b0], R18 ;  /* 0x0030b01201007387 */ /* 0x0001e40000100800 */
[----:B0-----:R-:W-:-:S02]  /*22f40*/  LEA.HI.X.SX32 R18, R53, R4, 0x1, P3 ;  /* 0x0000000435127211 */ /* 0x001fc400018f0eff */
[----:B------:R-:W-:-:S05]  /*22f50*/  IADD3 R17, P4, PT, R8, R49, RZ ;  /* 0x0000003108117210 */ /* 0x000fca0007f9e0ff */
[----:B------:R0:W-:Y:S04]  /*22f60*/  STL [R1+0x30e4], R17 ;  /* 0x0030e41101007387 */ /* 0x0001e80000100800 */
[----:B------:R-:W2:Y:S04]  /*22f70*/  LDL.LU R53, [R1+0xb0] ;  /* 0x0000b00001357983 */ /* 0x000ea80000300800 */
[----:B------:R1:W-:Y:S01]  /*22f80*/  STL [R1+0x30b8], R18 ;  /* 0x0030b81201007387 */ /* 0x0003e20000100800 */
[----:B0-----:R-:W-:Y:S02]  /*22f90*/  IADD3 R17, P3, PT, R7, R49, RZ ;  /* 0x0000003107117210 */ /* 0x001fe40007f7e0ff */
[----:B-1----:R-:W-:-:S03]  /*22fa0*/  LEA.HI.X.SX32 R18, R16, R4, 0x1, P2 ;  /* 0x0000000410127211 */ /* 0x002fc600010f0eff */
[----:B------:R0:W-:Y:S04]  /*22fb0*/  STL [R1+0x30ec], R17 ;  /* 0x0030ec1101007387 */ /* 0x0001e80000100800 */
[----:B------:R-:W-:Y:S01]  /*22fc0*/  STL [R1+0x30c0], R18 ;  /* 0x0030c01201007387 */ /* 0x000fe20000100800 */
[----:B0-----:R-:W-:-:S03]  /*22fd0*/  LEA.HI.X.SX32 R17, R54, R4, 0x1, P1 ;  /* 0x0000000436117211 */ /* 0x001fc600008f0eff */
[----:B------:R-:W2:Y:S01]  /*22fe0*/  LDL.LU R54, [R1+0xac] ;  /* 0x0000ac0001367983 */ /* 0x000ea20000300800 */
[----:B------:R-:W-:-:S05]  /*22ff0*/  IADD3 R16, P2, PT, R14, R49, RZ ;  /* 0x000000310e107210 */ /* 0x000fca0007f5e0ff */
[----:B------:R-:W-:Y:S04]  /*23000*/  STL [R1+0x30f4], R16 ;  /* 0x0030f41001007387 */ /* 0x000fe80000100800 */
[----:B------:R0:W-:Y:S01]  /*23010*/  STL [R1+0x30c8], R17 ;  /* 0x0030c81101007387 */ /* 0x0001e20000100800 */
[-C--:B------:R-:W-:Y:S02]  /*23020*/  LEA.HI.X.SX32 R15, R15, R4.reuse, 0x1, P5 ;  /* 0x000000040f0f7211 */ /* 0x080fe400028f0eff */
[----:B0-----:R-:W-:Y:S02]  /*23030*/  LEA.HI.X.SX32 R17, R55, R4, 0x1, P0 ;  /* 0x0000000437117211 */ /* 0x001fe400000f0eff */
[----:B------:R-:W2:Y:S01]  /*23040*/  LDL.LU R55, [R1+0xa8] ;  /* 0x0000a80001377983 */ /* 0x000ea20000300800 */
[----:B---3--:R-:W-:-:S05]  /*23050*/  IADD3 R16, P1, PT, R13, R49, RZ ;  /* 0x000000310d107210 */ /* 0x008fca0007f3e0ff */
[----:B------:R-:W-:Y:S04]  /*23060*/  STL [R1+0x30fc], R16 ;  /* 0x0030fc1001007387 */ /* 0x000fe80000100800 */
[----:B------:R0:W-:Y:S04]  /*23070*/  STL [R1+0x30d0], R17 ;  /* 0x0030d01101007387 */ /* 0x0001e80000100800 */
[----:B0-----:R-:W3:Y:S01]  /*23080*/  LDL.LU R17, [R1+0xa4] ;  /* 0x0000a40001117983 */ /* 0x001ee20000300800 */
        /* <DEDUP_REMOVED lines=11> */
[----:B------:R0:W-:Y:S01]  /*23140*/  STL [R1+0x3114], R16 ;  /* 0x0031141001007387 */ /* 0x0001e20000100800 */
[----:B------:R-:W-:-:S03]  /*23150*/  LEA.HI.X.SX32 R14, R14, R4, 0x1, P2 ;  /* 0x000000040e0e7211 */ /* 0x000fc600010f0eff */
[----:B------:R-:W-:Y:S01]  /*23160*/  STL [R1+0x30e8], R15 ;  /* 0x0030e80f01007387 */ /* 0x000fe20000100800 */
[----:B0-----:R-:W-:-:S05]  /*23170*/  IADD3 R16, P3, PT, R9, R49, RZ ;  /* 0x0000003109107210 */ /* 0x001fca0007f7e0ff */
[----:B------:R0:W-:Y:S04]  /*23180*/  STL [R1+0x311c], R16 ;  /* 0x00311c1001007387 */ /* 0x0001e80000100800 */
[----:B0-----:R-:W2:Y:S01]  /*23190*/  LDL.LU R16, [R1+0x98] ;  /* 0x0000980001107983 */ /* 0x001ea20000300800 */
[----:B------:R-:W-:-:S03]  /*231a0*/  IADD3 R15, P2, PT, R6, R49, RZ ;  /* 0x00000031060f7210 */ /* 0x000fc60007f5e0ff */
[----:B------:R0:W-:Y:S04]  /*231b0*/  STL [R1+0x30f0], R14 ;  /* 0x0030f00e01007387 */ /* 0x0001e80000100800 */
[----:B------:R1:W-:Y:S01]  /*231c0*/  STL [R1+0x3124], R15 ;  /* 0x0031240f01007387 */ /* 0x0003e20000100800 */
[-C--:B------:R-:W-:Y:S02]  /*231d0*/  LEA.HI.X.SX32 R12, R12, R4.reuse, 0x1, P0 ;  /* 0x000000040c0c7211 */ /* 0x080fe400000f0eff */
[----:B0-----:R-:W-:Y:S02]  /*231e0*/  LEA.HI.X.SX32 R14, R13, R4, 0x1, P1 ;  /* 0x000000040d0e7211 */ /* 0x001fe400008f0eff */
[-C--:B------:R-:W-:Y:S01]  /*231f0*/  IADD3 R13, P1, PT, R5, R49.reuse, RZ ;  /* 0x00000031050d7210 */ /* 0x080fe20007f3e0ff */
[----:B-1----:R-:W2:Y:S04]  /*23200*/  LDL.LU R15, [R1+0x94] ;  /* 0x00009400010f7983 */ /* 0x002ea80000300800 */
[----:B------:R0:W-:Y:S04]  /*23210*/  STL [R1+0x30f8], R14 ;  /* 0x0030f80e01007387 */ /* 0x0001e80000100800 */
[----:B------:R1:W-:Y:S04]  /*23220*/  STL [R1+0x312c], R13 ;  /* 0x00312c0d01007387 */ /* 0x0003e80000100800 */
[----:B0-----:R-:W2:Y:S04]  /*23230*/  LDL.LU R14, [R1+0x90] ;  /* 0x00009000010e7983 */ /* 0x001ea80000300800 */
[----:B------:R0:W-:Y:S01]  /*23240*/  STL [R1+0x3100], R12 ;  /* 0x0031000c01007387 */ /* 0x0001e20000100800 */
[----:B-1----:R-:W-:-:S05]  /*23250*/  IADD3 R13, P0, PT, R51, R49, RZ ;  /* 0x00000031330d7210 */ /* 0x002fca0007f1e0ff */
[----:B------:R1:W-:Y:S01]  /*23260*/  STL [R1+0x3134], R13 ;  /* 0x0031340d01007387 */ /* 0x0003e20000100800 */
[-C--:B0-----:R-:W-:Y:S02]  /*23270*/  LEA.HI.X.SX32 R12, R11, R4.reuse, 0x1, P5 ;  /* 0x000000040b0c7211 */ /* 0x081fe400028f0eff */
[----:B------:R-:W-:Y:S01]  /*23280*/  LEA.HI.X.SX32 R10, R10, R4, 0x1, P4 ;  /* 0x000000040a0a7211 */ /* 0x000fe200020f0eff */
[----:B-1----:R-:W2:Y:S01]  /*23290*/  LDL.LU R13, [R1+0x8c] ;  /* 0x00008c00010d7983 */ /* 0x002ea20000300800 */
[----:B------:R-:W-:-:S03]  /*232a0*/  IADD3 R11, P5, PT, R52, R49, RZ ;  /* 0x00000031340b7210 */ /* 0x000fc60007fbe0ff */
[----:B------:R0:W-:Y:S04]  /*232b0*/  STL [R1+0x3108], R12 ;  /* 0x0031080c01007387 */ /* 0x0001e80000100800 */
[----:B------:R1:W-:Y:S04]  /*232c0*/  STL [R1+0x313c], R11 ;  /* 0x00313c0b01007387 */ /* 0x0003e80000100800 */
[----:B0-----:R-:W2:Y:S04]  /*232d0*/  LDL.LU R12, [R1+0x88] ;  /* 0x00008800010c7983 */ /* 0x001ea80000300800 */
[----:B------:R0:W-:Y:S01]  /*232e0*/  STL [R1+0x3110], R10 ;  /* 0x0031100a01007387 */ /* 0x0001e20000100800 */
[----:B------:R-:W-:-:S02]  /*232f0*/  LEA.HI.X.SX32 R6, R6, R4, 0x1, P2 ;  /* 0x0000000406067211 */ /* 0x000fc400010f0eff */
[----:B-1----:R-:W-:Y:S02]  /*23300*/  IADD3 R11, P4, PT, R53, R49, RZ ;  /* 0x00000031350b7210 */ /* 0x002fe40007f9e0ff */
[----:B0-----:R-:W-:-:S03]  /*23310*/  LEA.HI.X.SX32 R10, R9, R4, 0x1, P3 ;  /* 0x00000004090a7211 */ /* 0x001fc600018f0eff */
[----:B------:R0:W-:Y:S04]  /*23320*/  STL [R1+0x3144], R11 ;  /* 0x0031440b01007387 */ /* 0x0001e80000100800 */
[----:B0-----:R-:W2:Y:S04]  /*23330*/  LDL.LU R11, [R1+0x84] ;  /* 0x00008400010b7983 */ /* 0x001ea80000300800 */
[----:B------:R0:W-:Y:S01]  /*23340*/  STL [R1+0x3118], R10 ;  /* 0x0031180a01007387 */ /* 0x0001e20000100800 */
[----:B------:R-:W-:-:S03]  /*23350*/  LEA.HI.X.SX32 R5, R5, R4, 0x1, P1 ;  /* 0x0000000405057211 */ /* 0x000fc600008f0eff */
[----:B0-----:R-:W2:Y:S01]  /*23360*/  LDL.LU R10, [R1+0x80] ;  /* 0x00008000010a7983 */ /* 0x001ea20000300800 */
[----:B------:R-:W-:-:S05]  /*23370*/  IADD3 R9, P3, PT, R54, R49, RZ ;  /* 0x0000003136097210 */ /* 0x000fca0007f7e0ff */
[----:B------:R-:W-:Y:S04]  /*23380*/  STL [R1+0x314c], R9 ;  /* 0x00314c0901007387 */ /* 0x000fe80000100800 */
[----:B------:R0:W-:Y:S04]  /*23390*/  STL [R1+0x3120], R6 ;  /* 0x0031200601007387 */ /* 0x0001e80000100800 */
[----:B0-----:R-:W2:Y:S01]  /*233a0*/  LDL.LU R6, [R1+0x7c] ;  /* 0x00007c0001067983 */ /* 0x001ea20000300800 */
[----:B------:R-:W-:-:S05]  /*233b0*/  IADD3 R9, P2, PT, R55, R49, RZ ;  /* 0x0000003137097210 */ /* 0x000fca0007f5e0ff */
[----:B------:R0:W-:Y:S04]  /*233c0*/  STL [R1+0x3154], R9 ;  /* 0x0031540901007387 */ /* 0x0001e80000100800 */
[----:B------:R1:W-:Y:S01]  /*233d0*/  STL [R1+0x3128], R5 ;  /* 0x0031280501007387 */ /* 0x0003e20000100800 */
[----:B0-----:R-:W-:-:S03]  /*233e0*/  LEA.HI.X.SX32 R9, R51, R4, 0x1, P0 ;  /* 0x0000000433097211 */ /* 0x001fc600000f0eff */
[----:B-1----:R-:W2:Y:S01]  /*233f0*/  LDL.LU R5, [R1+0x78] ;  /* 0x0000780001057983 */ /* 0x002ea20000300800 */
[----:B---3--:R-:W-:-:S05]  /*23400*/  IADD3 R18, P1, PT, R17, R49, RZ ;  /* 0x0000003111127210 */ /* 0x008fca0007f3e0ff */
[----:B------:R-:W-:Y:S04]  /*23410*/  STL [R1+0x315c], R18 ;  /* 0x00315c1201007387 */ /* 0x000fe80000100800 */
[----:B------:R-:W3:Y:S04]  /*23420*/  LDL.LU R51, [R1+0x74] ;  /* 0x0000740001337983 */ /* 0x000ee80000300800 */
[----:B------:R0:W-:Y:S02]  /*23430*/  STL [R1+0x3130], R9 ;  /* 0x0031300901007387 */ /* 0x0001e40000100800 */
[----:B0-----:R-:W-:-:S02]  /*23440*/  LEA.HI.X.SX32 R9, R52, R4, 0x1, P5 ;  /* 0x0000000434097211 */ /* 0x001fc400028f0eff */
[----:B----4-:R-:W-:-:S05]  /*23450*/  IADD3 R18, P0, PT, R8, R49, RZ ;  /* 0x0000003108127210 */ /* 0x010fca0007f1e0ff */
[----:B------:R5:W-:Y:S04]  /*23460*/  STL [R1+0x3164], R18 ;  /* 0x0031641201007387 */ /* 0x000be80000100800 */
[----:B------:R-:W4:Y:S04]  /*23470*/  LDL.LU R52, [R1+0x70] ;  /* 0x0000700001347983 */ /* 0x000f280000300800 */
[----:B------:R0:W-:Y:S01]  /*23480*/  STL [R1+0x3138], R9 ;  /* 0x0031380901007387 */ /* 0x0001e20000100800 */
[----:B-----5:R-:W-:Y:S02]  /*23490*/  IADD3 R18, P5, PT, R7, R49, RZ ;  /* 0x0000003107127210 */ /* 0x020fe40007fbe0ff */
[----:B0-----:R-:W-:-:S03]  /*234a0*/  LEA.HI.X.SX32 R9, R53, R4, 0x1, P4 ;  /* 0x0000000435097211 */ /* 0x001fc600020f0eff */
[----:B------:R-:W-:Y:S04]  /*234b0*/  STL [R1+0x316c], R18 ;  /* 0x00316c1201007387 */ /* 0x000fe80000100800 */
[----:B------:R-:W5:Y:S04]  /*234c0*/  LDL.LU R53, [R1+0x6c] ;  /* 0x00006c0001357983 */ /* 0x000f680000300800 */
[----:B------:R0:W-:Y:S02]  /*234d0*/  STL [R1+0x3140], R9 ;  /* 0x0031400901007387 */ /* 0x0001e40000100800 */
[----:B0-----:R-:W-:-:S02]  /*234e0*/  LEA.HI.X.SX32 R9, R54, R4, 0x1, P3 ;  /* 0x0000000436097211 */ /* 0x001fc400018f0eff */
[----:B------:R-:W5:Y:S01]  /*234f0*/  LDL.LU R54, [R1+0x68] ;  /* 0x0000680001367983 */ /* 0x000f620000300800 */
[----:B--2---:R-:W-:-:S05]  /*23500*/  IADD3 R18, P4, PT, R16, R49, RZ ;  /* 0x0000003110127210 */ /* 0x004fca0007f9e0ff */
[----:B------:R0:W-:Y:S04]  /*23510*/  STL [R1+0x3174], R18 ;  /* 0x0031741201007387 */ /* 0x0001e80000100800 */
[----:B------:R1:W-:Y:S01]  /*23520*/  STL [R1+0x3148], R9 ;  /* 0x0031480901007387 */ /* 0x0003e20000100800 */
[----:B0-----:R-:W-:Y:S02]  /*23530*/  IADD3 R18, P3, PT, R15, R49, RZ ;  /* 0x000000310f127210 */ /* 0x001fe40007f7e0ff */
[-C--:B-1----:R-:W-:Y:S02]  /*23540*/  LEA.HI.X.SX32 R9, R55, R4.reuse, 0x1, P2 ;  /* 0x0000000437097211 */ /* 0x082fe400010f0eff */
[----:B------:R-:W2:Y:S04]  /*23550*/  LDL.LU R55, [R1+0x64] ;  /* 0x0000640001377983 */ /* 0x000ea80000300800 */
[----:B------:R0:W-:Y:S01]  /*23560*/  STL [R1+0x317c], R18 ;  /* 0x00317c1201007387 */ /* 0x0001e20000100800 */
[----:B------:R-:W-:-:S03]  /*23570*/  LEA.HI.X.SX32 R19, R17, R4, 0x1, P1 ;  /* 0x0000000411137211 */ /* 0x000fc600008f0eff */
[----:B------:R1:W-:Y:S01]  /*23580*/  STL [R1+0x3150], R9 ;  /* 0x0031500901007387 */ /* 0x0003e20000100800 */
[----:B0-----:R-:W-:-:S03]  /*23590*/  IADD3 R18, P2, PT, R14, R49, RZ ;  /* 0x000000310e127210 */ /* 0x001fc60007f5e0ff */
[----:B-1----:R-:W2:Y:S01]  /*235a0*/  LDL.LU R9, [R1+0x60] ;  /* 0x0000600001097983 */ /* 0x002ea20000300800 */
[----:B------:R-:W-:-:S03]  /*235b0*/  LEA.HI.X.SX32 R17, R8, R4, 0x1, P0 ;  /* 0x0000000408117211 */ /* 0x000fc600000f0eff */
[----:B------:R0:W-:Y:S04]  /*235c0*/  STL [R1+0x3184], R18 ;  /* 0x0031841201007387 */ /* 0x0001e80000100800 */
[----:B------:R1:W-:Y:S04]  /*235d0*/  STL [R1+0x3158], R19 ;  /* 0x0031581301007387 */ /* 0x0003e80000100800 */
[----:B------:R-:W2:Y:S01]  /*235e0*/  LDL.LU R8, [R1+0x5c] ;  /* 0x00005c0001087983 */ /* 0x000ea20000300800 */
[----:B0-----:R-:W-:-:S05]  /*235f0*/  IADD3 R18, P1, PT, R13, R49, RZ ;  /* 0x000000310d127210 */ /* 0x001fca0007f3e0ff */
[----:B------:R-:W-:Y:S04]  /*23600*/  STL [R1+0x318c], R18 ;  /* 0x00318c1201007387 */ /* 0x000fe80000100800 */
[----:B------:R0:W-:Y:S01]  /*23610*/  STL [R1+0x3160], R17 ;  /* 0x0031601101007387 */ /* 0x0001e20000100800 */
[----:B-1----:R-:W-:Y:S02]  /*23620*/  IADD3 R19, P0, PT, R12, R49, RZ ;  /* 0x000000310c137210 */ /* 0x002fe40007f1e0ff */
[----:B0-----:R-:W-:-:S03]  /*23630*/  LEA.HI.X.SX32 R17, R7, R4, 0x1, P5 ;  /* 0x0000000407117211 */ /* 0x001fc600028f0eff */
[----:B------:R-:W-:Y:S04]  /*23640*/  STL [R1+0x3194], R19 ;  /* 0x0031941301007387 */ /* 0x000fe80000100800 */
[----:B------:R-:W2:Y:S04]  /*23650*/  LDL.LU R7, [R1+0x58] ;  /* 0x0000580001077983 */ /* 0x000ea80000300800 */
[----:B------:R0:W-:Y:S01]  /*23660*/  STL [R1+0x3168], R17 ;  /* 0x0031681101007387 */ /* 0x0001e20000100800 */
[-C--:B------:R-:W-:Y:S02]  /*23670*/  LEA.HI.X.SX32 R15, R15, R4.reuse, 0x1, P3 ;  /* 0x000000040f0f7211 */ /* 0x080fe400018f0eff */
[----:B0-----:R-:W-:-:S02]  /*23680*/  LEA.HI.X.SX32 R17, R16, R4, 0x1, P4 ;  /* 0x0000000410117211 */ /* 0x001fc400020f0eff */
[----:B------:R-:W-:-:S05]  /*23690*/  IADD3 R18, P5, PT, R11, R49, RZ ;  /* 0x000000310b127210 */ /* 0x000fca0007fbe0ff */
[----:B------:R-:W-:Y:S04]  /*236a0*/  STL [R1+0x319c], R18 ;  /* 0x00319c1201007387 */ /* 0x000fe80000100800 */
[----:B------:R-:W-:Y:S04]  /*236b0*/  STL [R1+0x3170], R17 ;  /* 0x0031701101007387 */ /* 0x000fe80000100800 */
[----:B------:R-:W2:Y:S01]  /*236c0*/  LDL.LU R20, [R1+0x54] ;  /* 0x0000540001147983 */ /* 0x000ea20000300800 */
[----:B------:R-:W-:Y:S02]  /*236d0*/  IADD3 R16, P4, PT, R10, R49, RZ ;  /* 0x000000310a107210 */ /* 0x000fe40007f9e0ff */
[----:B------:R-:W-:-:S03]  /*236e0*/  LEA.HI.X.SX32 R14, R14, R4, 0x1, P2 ;  /* 0x000000040e0e7211 */ /* 0x000fc600010f0eff */
[----:B------:R0:W-:Y:S04]  /*236f0*/  STL [R1+0x31a4], R16 ;  /* 0x0031a41001007387 */ /* 0x0001e80000100800 */
[----:B------:R1:W-:Y:S01]  /*23700*/  STL [R1+0x3178], R15 ;  /* 0x0031780f01007387 */ /* 0x0003e20000100800 */
[----:B0-----:R-:W-:-:S05]  /*23710*/  IADD3 R16, P3, PT, R6, R49, RZ ;  /* 0x0000003106107210 */ /* 0x001fca0007f7e0ff */
[----:B------:R-:W-:Y:S04]  /*23720*/  STL [R1+0x31ac], R16 ;  /* 0x0031ac1001007387 */ /* 0x000fe80000100800 */
[----:B------:R-:W2:Y:S04]  /*23730*/  LDL.LU R19, [R1+0x50] ;  /* 0x0000500001137983 */ /* 0x000ea80000300800 */
[----:B------:R0:W-:Y:S01]  /*23740*/  STL [R1+0x3180], R14 ;  /* 0x0031800e01007387 */ /* 0x0001e20000100800 */
[----:B------:R-:W-:Y:S02]  /*23750*/  LEA.HI.X.SX32 R12, R12, R4, 0x1, P0 ;  /* 0x000000040c0c7211 */ /* 0x000fe400000f0eff */
[----:B-1----:R-:W-:-:S02]  /*23760*/  IADD3 R15, P2, PT, R5, R49, RZ ;  /* 0x00000031050f7210 */ /* 0x002fc40007f5e0ff */
[----:B0-----:R-:W-:-:S03]  /*23770*/  LEA.HI.X.SX32 R14, R13, R4, 0x1, P1 ;  /* 0x000000040d0e7211 */ /* 0x001fc600008f0eff */
[----:B------:R-:W-:Y:S04]  /*23780*/  STL [R1+0x31b4], R15 ;  /* 0x0031b40f01007387 */ /* 0x000fe80000100800 */
[----:B------:R-:W-:Y:S04]  /*23790*/  STL [R1+0x3188], R14 ;  /* 0x0031880e01007387 */ /* 0x000fe80000100800 */
[----:B------:R-:W2:Y:S01]  /*237a0*/  LDL.LU R18, [R1+0x4c] ;  /* 0x00004c0001127983 */ /* 0x000ea20000300800 */
[----:B------:R-:W-:Y:S02]  /*237b0*/  LEA.HI.X.SX32 R11, R11, R4, 0x1, P5 ;  /* 0x000000040b0b7211 */ /* 0x000fe400028f0eff */
[----:B---3--:R-:W-:-:S05]  /*237c0*/  IADD3 R13, P1, PT, R51, R49, RZ ;  /* 0x00000031330d7210 */ /* 0x008fca0007f3e0ff */
[----:B------:R4:W-:Y:S04]  /*237d0*/  STL [R1+0x31bc], R13 ;  /* 0x0031bc0d01007387 */ /* 0x0009e80000100800 */
[----:B------:R5:W-:Y:S01]  /*237e0*/  STL [R1+0x3190], R12 ;  /* 0x0031900c01007387 */ /* 0x000be20000100800 */
[----:B----4-:R-:W-:-:S05]  /*237f0*/  IADD3 R13, P0, PT, R52, R49, RZ ;  /* 0x00000031340d7210 */ /* 0x010fca0007f1e0ff */
[----:B------:R-:W-:Y:S04]  /*23800*/  STL [R1+0x31c4], R13 ;  /* 0x0031c40d01007387 */ /* 0x000fe80000100800 */
[----:B------:R-:W3:Y:S04]  /*23810*/  LDL.LU R17, [R1+0x48] ;  /* 0x0000480001117983 */ /* 0x000ee80000300800 */
[----:B------:R0:W-:Y:S01]  /*23820*/  STL [R1+0x3198], R11 ;  /* 0x0031980b01007387 */ /* 0x0001e20000100800 */
[----:B-----5:R-:W-:Y:S02]  /*23830*/  IADD3 R12, P5, PT, R53, R49, RZ ;  /* 0x00000031350c7210 */ /* 0x020fe40007fbe0ff */
[----:B0-----:R-:W-:-:S03]  /*23840*/  LEA.HI.X.SX32 R11, R10, R4, 0x1, P4 ;  /* 0x000000040a0b7211 */ /* 0x001fc600020f0eff */
[----:B------:R-:W-:Y:S04]  /*23850*/  STL [R1+0x31cc], R12 ;  /* 0x0031cc0c01007387 */ /* 0x000fe80000100800 */
[----:B------:R-:W-:Y:S04]  /*23860*/  STL [R1+0x31a0], R11 ;  /* 0x0031a00b01007387 */ /* 0x000fe80000100800 */
[----:B------:R-:W4:Y:S01]  /*23870*/  LDL.LU R16, [R1+0x44] ;  /* 0x0000440001107983 */ /* 0x000f220000300800 */
[----:B------:R-:W-:Y:S02]  /*23880*/  LEA.HI.X.SX32 R6, R6, R4, 0x1, P3 ;  /* 0x0000000406067211 */ /* 0x000fe400018f0eff */
[----:B------:R-:W-:-:S05]  /*23890*/  IADD3 R10, P4, PT, R54, R49, RZ ;  /* 0x00000031360a7210 */ /* 0x000fca0007f9e0ff */
[----:B------:R-:W-:Y:S04]  /*238a0*/  STL [R1+0x31d4], R10 ;  /* 0x0031d40a01007387 */ /* 0x000fe80000100800 */
[----:B------:R0:W-:Y:S02]  /*238b0*/  STL [R1+0x31a8], R6 ;  /* 0x0031a80601007387 */ /* 0x0001e40000100800 */
[----:B0-----:R-:W-:Y:S02]  /*238c0*/  LEA.HI.X.SX32 R6, R5, R4, 0x1, P2 ;  /* 0x0000000405067211 */ /* 0x001fe400010f0eff */
[----:B--2---:R-:W-:-:S05]  /*238d0*/  IADD3 R10, P3, PT, R55, R49, RZ ;  /* 0x00000031370a7210 */ /* 0x004fca0007f7e0ff */
[----:B------:R-:W-:Y:S04]  /*238e0*/  STL [R1+0x31dc], R10 ;  /* 0x0031dc0a01007387 */ /* 0x000fe80000100800 */
[----:B------:R-:W2:Y:S04]  /*238f0*/  LDL.LU R15, [R1+0x40] ;  /* 0x00004000010f7983 */ /* 0x000ea80000300800 */
[----:B------:R0:W-:Y:S01]  /*23900*/  STL [R1+0x31b0], R6 ;  /* 0x0031b00601007387 */ /* 0x0001e20000100800 */
[----:B------:R-:W-:Y:S02]  /*23910*/  IADD3 R5, P2, PT, R9, R49, RZ ;  /* 0x0000003109057210 */ /* 0x000fe40007f5e0ff */
[----:B0-----:R-:W-:-:S03]  /*23920*/  LEA.HI.X.SX32 R6, R51, R4, 0x1, P1 ;  /* 0x0000000433067211 */ /* 0x001fc600008f0eff */
[----:B------:R0:W-:Y:S04]  /*23930*/  STL [R1+0x31e4], R5 ;  /* 0x0031e40501007387 */ /* 0x0001e80000100800 */
[----:B------:R-:W5:Y:S04]  /*23940*/  LDL.LU R14, [R1+0x3c] ;  /* 0x00003c00010e7983 */ /* 0x000f680000300800 */
[----:B------:R1:W-:Y:S01]  /*23950*/  STL [R1+0x31b8], R6 ;  /* 0x0031b80601007387 */ /* 0x0003e20000100800 */
[----:B0-----:R-:W-:-:S03]  /*23960*/  IADD3 R5, P1, PT, R8, R49, RZ ;  /* 0x0000003108057210 */ /* 0x001fc60007f3e0ff */
[----:B------:R-:W5:Y:S01]  /*23970*/  LDL.LU R13, [R1+0x38] ;  /* 0x00003800010d7983 */ /* 0x000f620000300800 */
[----:B-1----:R-:W-:-:S03]  /*23980*/  LEA.HI.X.SX32 R6, R52, R4, 0x1, P0 ;  /* 0x0000000434067211 */ /* 0x002fc600000f0eff */
[----:B------:R0:W-:Y:S01]  /*23990*/  STL [R1+0x31ec], R5 ;  /* 0x0031ec0501007387 */ /* 0x0001e20000100800 */
[----:B------:R-:W-:-:S03]  /*239a0*/  LEA.HI.X.SX32 R10, R53, R4, 0x1, P5 ;  /* 0x00000004350a7211 */ /* 0x000fc600028f0eff */
[----:B------:R-:W5:Y:S04]  /*239b0*/  LDL.LU R12, [R1+0x34] ;  /* 0x00003400010c7983 */ /* 0x000f680000300800 */
[----:B------:R1:W-:Y:S01]  /*239c0*/  STL [R1+0x31c0], R6 ;  /* 0x0031c00601007387 */ /* 0x0003e20000100800 */
[----:B0-----:R-:W-:-:S03]  /*239d0*/  IADD3 R5, P0, PT, R7, R49, RZ ;  /* 0x0000003107057210 */ /* 0x001fc60007f1e0ff */
[----:B-1----:R-:W5:Y:S04]  /*239e0*/  LDL.LU R6, [R1+0x30] ;  /* 0x0000300001067983 */ /* 0x002f680000300800 */
[----:B------:R0:W-:Y:S04]  /*239f0*/  STL [R1+0x31f4], R5 ;  /* 0x0031f40501007387 */ /* 0x0001e80000100800 */
[----:B0-----:R-:W5:Y:S04]  /*23a00*/  LDL.LU R5, [R1+0x2c] ;  /* 0x00002c0001057983 */ /* 0x001f680000300800 */
[----:B------:R0:W-:Y:S04]  /*23a10*/  STL [R1+0x31c8], R10 ;  /* 0x0031c80a01007387 */ /* 0x0001e80000100800 */
[----:B------:R-:W5:Y:S01]  /*23a20*/  LDL.LU R51, [R1+0x28] ;  /* 0x0000280001337983 */ /* 0x000f620000300800 */
[----:B------:R-:W-:-:S02]  /*23a30*/  IADD3 R11, P5, PT, R20, R49, RZ ;  /* 0x00000031140b7210 */ /* 0x000fc40007fbe0ff */
[----:B0-----:R-:W-:-:S03]  /*23a40*/  LEA.HI.X.SX32 R10, R54, R4, 0x1, P4 ;  /* 0x00000004360a7211 */ /* 0x001fc600020f0eff */
[----:B------:R-:W-:Y:S04]  /*23a50*/  STL [R1+0x31fc], R11 ;  /* 0x0031fc0b01007387 */ /* 0x000fe80000100800 */
[----:B------:R-:W5:Y:S04]  /*23a60*/  LDL.LU R52, [R1+0x24] ;  /* 0x0000240001347983 */ /* 0x000f680000300800 */
[----:B------:R0:W-:Y:S04]  /*23a70*/  STL [R1+0x31d0], R10 ;  /* 0x0031d00a01007387 */ /* 0x0001e80000100800 */
[----:B------:R-:W5:Y:S01]  /*23a80*/  LDL.LU R53, [R1+0x20] ;  /* 0x0000200001357983 */ /* 0x000f620000300800 */
[----:B0-----:R-:W-:-:S02]  /*23a90*/  LEA.HI.X.SX32 R10, R55, R4, 0x1, P3 ;  /* 0x00000004370a7211 */ /* 0x001fc400018f0eff */
[----:B------:R-:W-:-:S05]  /*23aa0*/  IADD3 R11, P4, PT, R19, R49, RZ ;  /* 0x00000031130b7210 */ /* 0x000fca0007f9e0ff */
[----:B------:R0:W-:Y:S04]  /*23ab0*/  STL [R1+0x3204], R11 ;  /* 0x0032040b01007387 */ /* 0x0001e80000100800 */
[----:B------:R-:W5:Y:S04]  /*23ac0*/  LDL.LU R54, [R1+0x1c] ;  /* 0x00001c0001367983 */ /* 0x000f680000300800 */
[----:B------:R1:W-:Y:S04]  /*23ad0*/  STL [R1+0x31d8], R10 ;  /* 0x0031d80a01007387 */ /* 0x0003e80000100800 */
[----:B------:R-:W5:Y:S01]  /*23ae0*/  LDL.LU R55, [R1+0x18] ;  /* 0x0000180001377983 */ /* 0x000f620000300800 */
[----:B0-----:R-:W-:-:S02]  /*23af0*/  IADD3 R11, P3, PT, R18, R49, RZ ;  /* 0x00000031120b7210 */ /* 0x001fc40007f7e0ff */
[----:B-1----:R-:W-:-:S03]  /*23b00*/  LEA.HI.X.SX32 R10, R9, R4, 0x1, P2 ;  /* 0x00000004090a7211 */ /* 0x002fc600010f0eff */
[----:B------:R0:W-:Y:S01]  /*23b10*/  STL [R1+0x320c], R11 ;  /* 0x00320c0b01007387 */ /* 0x0001e20000100800 */
[----:B------:R-:W-:-:S03]  /*23b20*/  LEA.HI.X.SX32 R8, R8, R4, 0x1, P1 ;  /* 0x0000000408087211 */ /* 0x000fc600008f0eff */
[----:B0-----:R-:W5:Y:S04]  /*23b30*/  LDL.LU R11, [R1+0x14] ;  /* 0x00001400010b7983 */ /* 0x001f680000300800 */
[----:B------:R0:W-:Y:S04]  /*23b40*/  STL [R1+0x31e0], R10 ;  /* 0x0031e00a01007387 */ /* 0x0001e80000100800 */
[----:B0-----:R-:W5:Y:S01]  /*23b50*/  LDL.LU R10, [R1+0x10] ;  /* 0x00001000010a7983 */ /* 0x001f620000300800 */
[----:B------:R-:W-:Y:S02]  /*23b60*/  LEA.HI.X.SX32 R21, R7, R4, 0x1, P0 ;  /* 0x0000000407157211 */ /* 0x000fe400000f0eff */
[----:B---3--:R-:W-:-:S05]  /*23b70*/  IADD3 R9, P2, PT, R17, R49, RZ ;  /* 0x0000003111097210 */ /* 0x008fca0007f5e0ff */
[----:B------:R0:W-:Y:S04]  /*23b80*/  STL [R1+0x3214], R9 ;  /* 0x0032140901007387 */ /* 0x0001e80000100800 */
[----:B0-----:R-:W3:Y:S04]  /*23b90*/  LDL.LU R9, [R1+0xc] ;  /* 0x00000c0001097983 */ /* 0x001ee80000300800 */
[----:B------:R0:W-:Y:S01]  /*23ba0*/  STL [R1+0x31e8], R8 ;  /* 0x0031e80801007387 */ /* 0x0001e20000100800 */
[----:B----4-:R-:W-:-:S03]  /*23bb0*/  IADD3 R22, P1, PT, R16, R49, RZ ;  /* 0x0000003110167210 */ /* 0x010fc60007f3e0ff */
[----:B0-----:R-:W4:Y:S04]  /*23bc0*/  LDL.LU R8, [R1+0x8] ;  /* 0x0000080001087983 */ /* 0x001f280000300800 */
[----:B------:R-:W-:Y:S04]  /*23bd0*/  STL [R1+0x321c], R22 ;  /* 0x00321c1601007387 */ /* 0x000fe80000100800 */
[----:B------:R-:W4:Y:S01]  /*23be0*/  LDL.LU R7, [R1+0x4] ;  /* 0x0000040001077983 */ /* 0x000f220000300800 */
[----:B------:R-:W-:-:S03]  /*23bf0*/  LEA.HI.X.SX32 R19, R19, R4, 0x1, P4 ;  /* 0x0000000413137211 */ /* 0x000fc600020f0eff */
[----:B------:R0:W-:Y:S02]  /*23c00*/  STL [R1+0x31f0], R21 ;  /* 0x0031f01501007387 */ /* 0x0001e40000100800 */
[-C--:B0-----:R-:W-:Y:S02]  /*23c10*/  LEA.HI.X.SX32 R21, R20, R4.reuse, 0x1, P5 ;  /* 0x0000000414157211 */ /* 0x081fe400028f0eff */
[----:B------:R-:W-:Y:S02]  /*23c20*/  LEA.HI.X.SX32 R16, R16, R4, 0x1, P1 ;  /* 0x0000000410107211 */ /* 0x000fe400008f0eff */
[----:B--2---:R-:W-:-:S05]  /*23c30*/  IADD3 R22, P0, PT, R15, R49, RZ ;  /* 0x000000310f167210 */ /* 0x004fca0007f1e0ff */
[----:B------:R-:W-:Y:S04]  /*23c40*/  STL [R1+0x3224], R22 ;  /* 0x0032241601007387 */ /* 0x000fe80000100800 */
[----:B------:R0:W-:Y:S01]  /*23c50*/  STL [R1+0x31f8], R21 ;  /* 0x0031f81501007387 */ /* 0x0001e20000100800 */
[----:B-----5:R-:W-:-:S05]  /*23c60*/  IADD3 R20, P5, PT, R14, R49, RZ ;  /* 0x000000310e147210 */ /* 0x020fca0007fbe0ff */
[----:B------:R1:W-:Y:S01]  /*23c70*/  STL [R1+0x322c], R20 ;  /* 0x00322c1401007387 */ /* 0x0003e20000100800 */
[----:B0-----:R-:W-:-:S03]  /*23c80*/  IADD3 R21, P4, PT, R13, R49, RZ ;  /* 0x000000310d157210 */ /* 0x001fc60007f9e0ff */
[----:B------:R0:W-:Y:S01]  /*23c90*/  STL [R1+0x3200], R19 ;  /* 0x0032001301007387 */ /* 0x0001e20000100800 */
[-C--:B-1----:R-:W-:Y:S02]  /*23ca0*/  LEA.HI.X.SX32 R20, R18, R4.reuse, 0x1, P3 ;  /* 0x0000000412147211 */ /* 0x082fe400018f0eff */
[----:B------:R-:W-:Y:S02]  /*23cb0*/  LEA.HI.X.SX32 R18, R17, R4, 0x1, P2 ;  /* 0x0000000411127211 */ /* 0x000fe400010f0eff */
[-C--:B0-----:R-:W-:Y:S01]  /*23cc0*/  IADD3 R19, P3, PT, R12, R49.reuse, RZ ;  /* 0x000000310c137210 */ /* 0x081fe20007f7e0ff */
[----:B------:R-:W-:Y:S04]  /*23cd0*/  STL [R1+0x3234], R21 ;  /* 0x0032341501007387 */ /* 0x000fe80000100800 */
[----:B------:R-:W-:Y:S04]  /*23ce0*/  STL [R1+0x3208], R20 ;  /* 0x0032081401007387 */ /* 0x000fe80000100800 */
[----:B------:R-:W-:Y:S01]  /*23cf0*/  STL [R1+0x323c], R19 ;  /* 0x00323c1301007387 */ /* 0x000fe20000100800 */
[----:B------:R-:W-:-:S03]  /*23d00*/  IADD3 R17, P2, PT, R6, R49, RZ ;  /* 0x0000003106117210 */ /* 0x000fc60007f5e0ff */
[----:B------:R0:W-:Y:S04]  /*23d10*/  STL [R1+0x3210], R18 ;  /* 0x0032101201007387 */ /* 0x0001e80000100800 */
[----:B------:R1:W-:Y:S04]  /*23d20*/  STL [R1+0x3244], R17 ;  /* 0x0032441101007387 */ /* 0x0003e80000100800 */
[----:B------:R2:W-:Y:S01]  /*23d30*/  STL [R1+0x3218], R16 ;  /* 0x0032181001007387 */ /* 0x0005e20000100800 */
[----:B0-----:R-:W-:Y:S02]  /*23d40*/  IADD3 R18, P1, PT, R5, R49, RZ ;  /* 0x0000003105127210 */ /* 0x001fe40007f3e0ff */
[----:B-1----:R-:W-:-:S02]  /*23d50*/  LEA.HI.X.SX32 R17, R15, R4, 0x1, P0 ;  /* 0x000000040f117211 */ /* 0x002fc400000f0eff */
[----:B------:R-:W-:Y:S01]  /*23d60*/  LEA.HI.X.SX32 R15, R14, R4, 0x1, P5 ;  /* 0x000000040e0f7211 */ /* 0x000fe200028f0eff */
[----:B------:R-:W-:Y:S01]  /*23d70*/  STL [R1+0x324c], R18 ;  /* 0x00324c1201007387 */ /* 0x000fe20000100800 */
[----:B--2---:R-:W-:-:S03]  /*23d80*/  IADD3 R16, P0, PT, R51, R49, RZ ;  /* 0x0000003133107210 */ /* 0x004fc60007f1e0ff */
[----:B------:R-:W-:Y:S01]  /*23d90*/  STL [R1+0x3220], R17 ;  /* 0x0032201101007387 */ /* 0x000fe20000100800 */
[----:B------:R-:W-:-:S03]  /*23da0*/  LEA.HI.X.SX32 R13, R13, R4, 0x1, P4 ;  /* 0x000000040d0d7211 */ /* 0x000fc600020f0eff */
[----:B------:R-:W-:Y:S04]  /*23db0*/  STL [R1+0x3254], R16 ;  /* 0x0032541001007387 */ /* 0x000fe80000100800 */
[----:B------:R0:W-:Y:S01]  /*23dc0*/  STL [R1+0x3228], R15 ;  /* 0x0032280f01007387 */ /* 0x0001e20000100800 */
[----:B------:R-:W-:-:S05]  /*23dd0*/  IADD3 R14, P5, PT, R52, R49, RZ ;  /* 0x00000031340e7210 */ /* 0x000fca0007fbe0ff */
[----:B------:R1:W-:Y:S01]  /*23de0*/  STL [R1+0x325c], R14 ;  /* 0x00325c0e01007387 */ /* 0x0003e20000100800 */
[----:B0-----:R-:W-:-:S03]  /*23df0*/  IADD3 R15, P4, PT, R53, R49, RZ ;  /* 0x00000031350f7210 */ /* 0x001fc60007f9e0ff */
[----:B------:R0:W-:Y:S01]  /*23e00*/  STL [R1+0x3230], R13 ;  /* 0x0032300d01007387 */ /* 0x0001e20000100800 */
[-C--:B-1----:R-:W-:Y:S02]  /*23e10*/  LEA.HI.X.SX32 R14, R12, R4.reuse, 0x1, P3 ;  /* 0x000000040c0e7211 */ /* 0x082fe400018f0eff */
[-C--:B------:R-:W-:Y:S01]  /*23e20*/  LEA.HI.X.SX32 R12, R6, R4.reuse, 0x1, P2 ;  /* 0x00000004060c7211 */ /* 0x080fe200010f0eff */
[----:B------:R-:W-:Y:S01]  /*23e30*/  STL [R1+0x3264], R15 ;  /* 0x0032640f01007387 */ /* 0x000fe20000100800 */
[----:B------:R-:W-:-:S03]  /*23e40*/  LEA.HI.X.SX32 R5, R5, R4, 0x1, P1 ;  /* 0x0000000405057211 */ /* 0x000fc600008f0eff */
[----:B------:R-:W-:Y:S01]  /*23e50*/  STL [R1+0x3238], R14 ;  /* 0x0032380e01007387 */ /* 0x000fe20000100800 */
[----:B0-----:R-:W-:-:S05]  /*23e60*/  IADD3 R13, P3, PT, R54, R49, RZ ;  /* 0x00000031360d7210 */ /* 0x001fca0007f7e0ff */
[----:B------:R-:W-:Y:S01]  /*23e70*/  STL [R1+0x326c], R13 ;  /* 0x00326c0d01007387 */ /* 0x000fe20000100800 */
[----:B------:R-:W-:-:S03]  /*23e80*/  IADD3 R6, P2, PT, R55, R49, RZ ;  /* 0x0000003137067210 */ /* 0x000fc60007f5e0ff */
[----:B------:R-:W-:Y:S04]  /*23e90*/  STL [R1+0x3240], R12 ;  /* 0x0032400c01007387 */ /* 0x000fe80000100800 */
[----:B------:R0:W-:Y:S04]  /*23ea0*/  STL [R1+0x3274], R6 ;  /* 0x0032740601007387 */ /* 0x0001e80000100800 */
[----:B------:R1:W-:Y:S01]  /*23eb0*/  STL [R1+0x3248], R5 ;  /* 0x0032480501007387 */ /* 0x0003e20000100800 */
[----:B0-----:R-:W-:Y:S02]  /*23ec0*/  LEA.HI.X.SX32 R6, R51, R4, 0x1, P0 ;  /* 0x0000000433067211 */ /* 0x001fe400000f0eff */
[----:B------:R-:W-:-:S05]  /*23ed0*/  IADD3 R12, P1, PT, R11, R49, RZ ;  /* 0x000000310b0c7210 */ /* 0x000fca0007f3e0ff */
[----:B------:R0:W-:Y:S04]  /*23ee0*/  STL [R1+0x327c], R12 ;  /* 0x00327c0c01007387 */ /* 0x0001e80000100800 */
[----:B------:R-:W-:Y:S01]  /*23ef0*/  STL [R1+0x3250], R6 ;  /* 0x0032500601007387 */ /* 0x000fe20000100800 */
[----:B-1----:R-:W-:Y:S02]  /*23f00*/  IADD3 R5, P0, PT, R10, R49, RZ ;  /* 0x000000310a057210 */ /* 0x002fe40007f1e0ff */
[----:B0-----:R-:W-:-:S03]  /*23f10*/  LEA.HI.X.SX32 R12, R52, R4, 0x1, P5 ;  /* 0x00000004340c7211 */ /* 0x001fc600028f0eff */
[----:B------:R0:W-:Y:S04]  /*23f20*/  STL [R1+0x3284], R5 ;  /* 0x0032840501007387 */ /* 0x0001e80000100800 */
[----:B------:R4:W-:Y:S01]  /*23f30*/  STL [R1+0x3258], R12 ;  /* 0x0032580c01007387 */ /* 0x0009e20000100800 */
[-C--:B0-----:R-:W-:Y:S01]  /*23f40*/  LEA.HI.X.SX32 R5, R53, R4.reuse, 0x1, P4 ;  /* 0x0000000435057211 */ /* 0x081fe200020f0eff */
[----:B------:R-:W-:Y:S01]  /*23f50*/  IMAD R0, R0, UR23, RZ ;  /* 0x0000001700007c24 */ /* 0x000fe2000f8e02ff */
[----:B------:R-:W-:Y:S01]  /*23f60*/  LEA.HI.X.SX32 R11, R11, R4, 0x1, P1 ;  /* 0x000000040b0b7211 */ /* 0x000fe200008f0eff */
[----:B------:R-:W-:Y:S02]  /*23f70*/  IMAD R61, R61, UR23, RZ ;  /* 0x000000173d3d7c24 */ /* 0x000fe4000f8e02ff */
[----:B------:R-:W-:-:S02]  /*23f80*/  IMAD R60, R60, UR23, RZ ;  /* 0x000000173c3c7c24 */ /* 0x000fc4000f8e02ff */
[----:B------:R-:W-:Y:S01]  /*23f90*/  IMAD R59, R59, UR23, RZ ;  /* 0x000000173b3b7c24 */ /* 0x000fe2000f8e02ff */
[-C--:B------:R-:W-:Y:S01]  /*23fa0*/  IADD3 R13, P1, PT, R61, R49.reuse, RZ ;  /* 0x000000313d0d7210 */ /* 0x080fe20007f3e0ff */
[----:B------:R-:W-:Y:S01]  /*23fb0*/  IMAD R58, R58, UR23, RZ ;  /* 0x000000173a3a7c24 */ /* 0x000fe2000f8e02ff */
[----:B---3--:R-:W-:-:S05]  /*23fc0*/  IADD3 R6, P5, PT, R9, R49, RZ ;  /* 0x0000003109067210 */ /* 0x008fca0007fbe0ff */
[----:B------:R0:W-:Y:S04]  /*23fd0*/  STL [R1+0x328c], R6 ;  /* 0x00328c0601007387 */ /* 0x0001e80000100800 */
[----:B------:R1:W-:Y:S01]  /*23fe0*/  STL [R1+0x3260], R5 ;  /* 0x0032600501007387 */ /* 0x0003e20000100800 */
[----:B----4-:R-:W-:Y:S02]  /*23ff0*/  IADD3 R12, P4, PT, R8, R49, RZ ;  /* 0x00000031080c7210 */ /* 0x010fe40007f9e0ff */
[----:B0-----:R-:W-:-:S03]  /*24000*/  LEA.HI.X.SX32 R6, R54, R4, 0x1, P3 ;  /* 0x0000000436067211 */ /* 0x001fc600018f0eff */
[----:B------:R0:W-:Y:S01]  /*24010*/  STL [R1+0x3294], R12 ;  /* 0x0032940c01007387 */ /* 0x0001e20000100800 */
[----:B-1----:R-:W-:-:S03]  /*24020*/  IADD3 R5, P3, PT, R7, R49, RZ ;  /* 0x0000003107057210 */ /* 0x002fc60007f7e0ff */
[----:B------:R1:W-:Y:S01]  /*24030*/  STL [R1+0x3268], R6 ;  /* 0x0032680601007387 */ /* 0x0003e20000100800 */
[----:B0-----:R-:W-:-:S03]  /*24040*/  LEA.HI.X.SX32 R12, R55, R4, 0x1, P2 ;  /* 0x00000004370c7211 */ /* 0x001fc600010f0eff */
[----:B-1----:R-:W2:Y:S04]  /*24050*/  LDL.LU R6, [R1+0x438] ;  /* 0x0004380001067983 */ /* 0x002ea80000300800 */
[----:B------:R0:W-:Y:S04]  /*24060*/  STL [R1+0x329c], R5 ;  /* 0x00329c0501007387 */ /* 0x0001e80000100800 */
[----:B0-----:R-:W3:Y:S04]  /*24070*/  LDL.LU R5, [R1+0x434] ;  /* 0x0004340001057983 */ /* 0x001ee80000300800 */
[----:B------:R0:W-:Y:S04]  /*24080*/  STL [R1+0x3270], R12 ;  /* 0x0032700c01007387 */ /* 0x0001e80000100800 */
[----:B------:R-:W4:Y:S04]  /*24090*/  LDL.LU R51, [R1+0x430] ;  /* 0x0004300001337983 */ /* 0x000f280000300800 */
[----:B------:R-:W5:Y:S01]  /*240a0*/  LDL.LU R52, [R1+0x42c] ;  /* 0x00042c0001347983 */ /* 0x000f620000300800 */
[----:B0-----:R-:W-:-:S03]  /*240b0*/  IADD3 R12, P2, PT, R0, R49, RZ ;  /* 0x00000031000c7210 */ /* 0x001fc60007f5e0ff */
[----:B------:R-:W5:Y:S04]  /*240c0*/  LDL.LU R53, [R1+0x428] ;  /* 0x0004280001357983 */ /* 0x000f680000300800 */
[----:B------:R-:W5:Y:S04]  /*240d0*/  LDL.LU R54, [R1+0x424] ;  /* 0x0004240001367983 */ /* 0x000f680000300800 */
[----:B------:R-:W5:Y:S04]  /*240e0*/  LDL.LU R55, [R1+0x420] ;  /* 0x0004200001377983 */ /* 0x000f680000300800 */
[----:B------:R0:W-:Y:S04]  /*240f0*/  STL [R1+0x32a4], R12 ;  /* 0x0032a40c01007387 */ /* 0x0001e80000100800 */
[----:B------:R1:W-:Y:S01]  /*24100*/  STL [R1+0x3278], R11 ;  /* 0x0032780b01007387 */ /* 0x0003e20000100800 */
[----:B0-----:R-:W-:-:S02]  /*24110*/  LEA.HI.X.SX32 R12, R10, R4, 0x1, P0 ;  /* 0x000000040a0c7211 */ /* 0x001fc400000f0eff */
[----:B------:R-:W-:Y:S02]  /*24120*/  LEA.HI.X.SX32 R10, R9, R4, 0x1, P5 ;  /* 0x00000004090a7211 */ /* 0x000fe400028f0eff */
[-C--:B-1----:R-:W-:Y:S01]  /*24130*/  IADD3 R11, P0, PT, R60, R49.reuse, RZ ;  /* 0x000000313c0b7210 */ /* 0x082fe20007f1e0ff */
[----:B------:R-:W-:Y:S01]  /*24140*/  STL [R1+0x32ac], R13 ;  /* 0x0032ac0d01007387 */ /* 0x000fe20000100800 */
[----:B------:R-:W-:-:S03]  /*24150*/  IADD3 R9, P5, PT, R59, R49, RZ ;  /* 0x000000313b097210 */ /* 0x000fc60007fbe0ff */
[----:B------:R-:W-:Y:S01]  /*24160*/  STL [R1+0x3280], R12 ;  /* 0x0032800c01007387 */ /* 0x000fe20000100800 */
[----:B------:R-:W-:-:S03]  /*24170*/  LEA.HI.X.SX32 R8, R8, R4, 0x1, P4 ;  /* 0x0000000408087211 */ /* 0x000fc600020f0eff */
[----:B------:R-:W-:Y:S04]  /*24180*/  STL [R1+0x32b4], R11 ;  /* 0x0032b40b01007387 */ /* 0x000fe80000100800 */
[----:B------:R0:W-:Y:S04]  /*24190*/  STL [R1+0x3288], R10 ;  /* 0x0032880a01007387 */ /* 0x0001e80000100800 */
[----:B------:R1:W-:Y:S01]  /*241a0*/  STL [R1+0x32b8], R9 ;  /* 0x0032b80901007387 */ /* 0x0003e20000100800 */
[----:B0-----:R-:W-:-:S03]  /*241b0*/  IADD3 R10, P4, PT, R58, R49, RZ ;  /* 0x000000313a0a7210 */ /* 0x001fc60007f9e0ff */
[----:B------:R0:W-:Y:S01]  /*241c0*/  STL [R1+0x3290], R8 ;  /* 0x0032900801007387 */ /* 0x0001e20000100800 */
[----:B-1----:R-:W-:-:S03]  /*241d0*/  LEA.HI.X.SX32 R9, R7, R4, 0x1, P3 ;  /* 0x0000000407097211 */ /* 0x002fc600018f0eff */
[----:B------:R-:W-:Y:S01]  /*241e0*/  STL [R1+0x32bc], R10 ;  /* 0x0032bc0a01007387 */ /* 0x000fe20000100800 */
[----:B------:R-:W-:-:S03]  /*241f0*/  LEA.HI.X.SX32 R7, R0, R4, 0x1, P2 ;  /* 0x0000000400077211 */ /* 0x000fc600010f0eff */
[----:B------:R1:W-:Y:S04]  /*24200*/  STL [R1+0x3298], R9 ;  /* 0x0032980901007387 */ /* 0x0003e80000100800 */
[----:B------:R-:W5:Y:S01]  /*24210*/  LDL.LU R0, [R1+0x54c4] ;  /* 0x0054c40001007983 */ /* 0x000f620000300800 */
[----:B------:R-:W-:Y:S02]  /*24220*/  IMAD R57, R57, UR23, RZ ;  /* 0x0000001739397c24 */ /* 0x000fe4000f8e02ff */
[----:B------:R-:W-:-:S03]  /*24230*/  IMAD R56, R56, UR23, RZ ;  /* 0x0000001738387c24 */ /* 0x000fc6000f8e02ff */
[-C--:B0-----:R-:W-:Y:S01]  /*24240*/  IADD3 R8, P3, PT, R57, R49.reuse, RZ ;  /* 0x0000003139087210 */ /* 0x081fe20007f7e0ff */
[----:B------:R-:W-:Y:S01]  /*24250*/  IMAD R2, R2, UR23, RZ ;  /* 0x0000001702027c24 */ /* 0x000fe2000f8e02ff */
[----:B-1----:R-:W-:Y:S01]  /*24260*/  IADD3 R9, P2, PT, R56, R49, RZ ;  /* 0x0000003138097210 */ /* 0x002fe20007f5e0ff */
[----:B------:R-:W-:Y:S02]  /*24270*/  IMAD R3, R3, UR23, RZ ;  /* 0x0000001703037c24 */ /* 0x000fe4000f8e02ff */
[----:B------:R0:W-:Y:S04]  /*24280*/  STL [R1+0x32c0], R8 ;  /* 0x0032c00801007387 */ /* 0x0001e80000100800 */
[----:B------:R1:W-:Y:S01]  /*24290*/  STL [R1+0x32a0], R7 ;  /* 0x0032a00701007387 */ /* 0x0003e20000100800 */
[----:B0-----:R-:W-:-:S03]  /*242a0*/  LEA.HI.X.SX32 R8, R61, R4, 0x1, P1 ;  /* 0x000000043d087211 */ /* 0x001fc600008f0eff */
[----:B------:R0:W-:Y:S01]  /*242b0*/  STL [R1+0x32c4], R9 ;  /* 0x0032c40901007387 */ /* 0x0001e20000100800 */
[----:B-1----:R-:W-:-:S03]  /*242c0*/  IADD3 R7, P1, PT, R2, R49, RZ ;  /* 0x0000003102077210 */ /* 0x002fc60007f3e0ff */
[----:B------:R1:W-:Y:S04]  /*242d0*/  STL [R1+0x32a8], R8 ;  /* 0x0032a80801007387 */ /* 0x0003e80000100800 */
[----:B------:R1:W-:Y:S01]  /*242e0*/  STL [R1+0x32c8], R7 ;  /* 0x0032c80701007387 */ /* 0x0003e20000100800 */
[----:B0-----:R-:W-:Y:S02]  /*242f0*/  LEA.HI.X.SX32 R9, R60, R4, 0x1, P0 ;  /* 0x000000043c097211 */ /* 0x001fe400000f0eff */
[----:B-1----:R-:W-:-:S03]  /*24300*/  IADD3 R8, P0, PT, R3, R49, RZ ;  /* 0x0000003103087210 */ /* 0x002fc60007f1e0ff */
[----:B------:R0:W-:Y:S01]  /*24310*/  STL [R1+0x32b0], R9 ;  /* 0x0032b00901007387 */ /* 0x0001e20000100800 */
[----:B------:R-:W-:-:S03]  /*24320*/  LEA.HI.X.SX32 R7, R59, R4, 0x1, P5 ;  /* 0x000000043b077211 */ /* 0x000fc600028f0eff */
[----:B------:R1:W-:Y:S01]  /*24330*/  STL [R1+0x2c80], R8 ;  /* 0x002c800801007387 */ /* 0x0003e20000100800 */
[----:B------:R-:W-:-:S03]  /*24340*/  LEA.HI.X.SX32 R2, R2, R4, 0x1, P1 ;  /* 0x0000000402027211 */ /* 0x000fc600008f0eff */
[----:B------:R1:W-:Y:S01]  /*24350*/  STL [R1+0x2c70], R7 ;  /* 0x002c700701007387 */ /* 0x0003e20000100800 */
[-C--:B0-----:R-:W-:Y:S02]  /*24360*/  LEA.HI.X.SX32 R9, R58, R4.reuse, 0x1, P4 ;  /* 0x000000043a097211 */ /* 0x081fe400020f0eff */
[----:B-1----:R-:W-:-:S03]  /*24370*/  LEA.HI.X.SX32 R8, R57, R4, 0x1, P3 ;  /* 0x0000000439087211 */ /* 0x002fc600018f0eff */
[----:B------:R-:W-:Y:S01]  /*24380*/  STL [R1+0x2c74], R9 ;  /* 0x002c740901007387 */ /* 0x000fe20000100800 */
[-C--:B------:R-:W-:Y:S02]  /*24390*/  LEA.HI.X.SX32 R3, R3, R4.reuse, 0x1, P0 ;  /* 0x0000000403037211 */ /* 0x080fe400000f0eff */
[----:B------:R-:W-:Y:S01]  /*243a0*/  LEA.HI.X.SX32 R7, R56, R4, 0x1, P2 ;  /* 0x0000000438077211 */ /* 0x000fe200010f0eff */
[----:B------:R-:W-:Y:S04]  /*243b0*/  STL [R1+0x2c78], R8 ;  /* 0x002c780801007387 */ /* 0x000fe80000100800 */
[----:B------:R-:W-:Y:S04]  /*243c0*/  STL [R1+0x2c7c], R7 ;  /* 0x002c7c0701007387 */ /* 0x000fe80000100800 */
[----:B------:R2:W-:Y:S04]  /*243d0*/  STL [R1+0x2c84], R2 ;  /* 0x002c840201007387 */ /* 0x0005e80000100800 */
[----:B------:R3:W-:Y:S01]  /*243e0*/  STL [R1+0x24ac], R3 ;  /* 0x0024ac0301007387 */ /* 0x0007e20000100800 */
[----:B--2---:R-:W-:-:S05]  /*243f0*/  IMAD R2, R6, UR26, RZ ;  /* 0x0000001a06027c24 */ /* 0x004fca000f8e02ff */
[----:B------:R-:W-:Y:S01]  /*24400*/  IADD3 R25, P4, PT, R2, UR24, RZ ;  /* 0x0000001802197c10 */ /* 0x000fe2000ff9e0ff */
[----:B---3--:R-:W-:Y:S02]  /*24410*/  IMAD R3, R5, UR26, RZ ;  /* 0x0000001a05037c24 */ /* 0x008fe4000f8e02ff */
[----:B----4-:R-:W-:-:S03]  /*24420*/  IMAD R4, R51, UR26, RZ ;  /* 0x0000001a33047c24 */ /* 0x010fc6000f8e02ff */
[----:B------:R-:W-:Y:S01]  /*24430*/  IADD3 R24, P5, PT, R3, UR24, RZ ;  /* 0x0000001803187c10 */ /* 0x000fe2000ffbe0ff */
[----:B-----5:R-:W-:Y:S01]  /*24440*/  IMAD R5, R52, UR26, RZ ;  /* 0x0000001a34057c24 */ /* 0x020fe2000f8e02ff */
[----:B------:R-:W-:Y:S01]  /*24450*/  IADD3 R23, P3, PT, R4, UR24, RZ ;  /* 0x0000001804177c10 */ /* 0x000fe2000ff7e0ff */
[----:B------:R-:W-:-:S03]  /*24460*/  IMAD R6, R53, UR26, RZ ;  /* 0x0000001a35067c24 */ /* 0x000fc6000f8e02ff */
[----:B------:R-:W-:Y:S01]  /*24470*/  IADD3 R22, P2, PT, R5, UR24, RZ ;  /* 0x0000001805167c10 */ /* 0x000fe2000ff5e0ff */
[----:B------:R-:W-:Y:S01]  /*24480*/  IMAD R7, R54, UR26, RZ ;  /* 0x0000001a36077c24 */ /* 0x000fe2000f8e02ff */
[----:B------:R-:W-:Y:S01]  /*24490*/  IADD3 R21, P1, PT, R6, UR24, RZ ;  /* 0x0000001806157c10 */ /* 0x000fe2000ff3e0ff */
[----:B------:R-:W-:-:S03]  /*244a0*/  IMAD R8, R55, UR26, RZ ;  /* 0x0000001a37087c24 */ /* 0x000fc6000f8e02ff */
[----:B------:R-:W-:Y:S02]  /*244b0*/  IADD3 R20, P0, PT, R7, UR24, RZ ;  /* 0x0000001807147c10 */ /* 0x000fe4000ff1e0ff */
[----:B------:R-:W-:Y:S02]  /*244c0*/  LEA.HI.X.SX32 R18, R2, UR25, 0x1, P4 ;  /* 0x0000001902127c11 */ /* 0x000fe4000a0f0eff */
[----:B------:R-:W-:Y:S02]  /*244d0*/  IADD3 R19, P4, PT, R8, UR24, RZ ;  /* 0x0000001808137c10 */ /* 0x000fe4000ff9e0ff */
[----:B------:R-:W-:Y:S02]  /*244e0*/  LEA.HI.X.SX32 R16, R3, UR25, 0x1, P5 ;  /* 0x0000001903107c11 */ /* 0x000fe4000a8f0eff */
[----:B------:R-:W-:Y:S02]  /*244f0*/  LEA.HI.X.SX32 R15, R4, UR25, 0x1, P3 ;  /* 0x00000019040f7c11 */ /* 0x000fe400098f0eff */
[----:B------:R-:W-:-:S02]  /*24500*/  LEA.HI.X.SX32 R14, R5, UR25, 0x1, P2 ;  /* 0x00000019050e7c11 */ /* 0x000fc400090f0eff */
[----:B------:R-:W-:Y:S02]  /*24510*/  LEA.HI.X.SX32 R13, R6, UR25, 0x1, P1 ;  /* 0x00000019060d7c11 */ /* 0x000fe400088f0eff */
[----:B------:R-:W-:Y:S02]  /*24520*/  LEA.HI.X.SX32 R12, R7, UR25, 0x1, P0 ;  /* 0x00000019070c7c11 */ /* 0x000fe400080f0eff */
[----:B------:R-:W-:Y:S01]  /*24530*/  LEA.HI.X.SX32 R11, R8, UR25, 0x1, P4 ;  /* 0x00000019080b7c11 */ /* 0x000fe2000a0f0eff */
[----:B------:R-:W-:Y:S02]  /*24540*/  IMAD R9, R0, UR26, RZ ;  /* 0x0000001a00097c24 */ /* 0x000fe4000f8e02ff */
[----:B------:R-:W2:Y:S04]  /*24550*/  LDL.LU R0, [R1+0x54c0] ;  /* 0x0054c00001007983 */ /* 0x000ea80000300800 */
[----:B------:R-:W-:Y:S01]  /*24560*/  STL [R1+0x236c], R25 ;  /* 0x00236c1901007387 */ /* 0x000fe20000100800 */
[----:B------:R-:W-:-:S03]  /*24570*/  IADD3 R17, P5, PT, R9, UR24, RZ ;  /* 0x0000001809117c10 */ /* 0x000fc6000ffbe0ff */
[----:B------:R-:W-:Y:S04]  /*24580*/  STL [R1+0x2374], R24 ;  /* 0x0023741801007387 */ /* 0x000fe80000100800 */
[----:B------:R-:W-:Y:S04]  /*24590*/  STL [R1+0x237c], R23 ;  /* 0x00237c1701007387 */ /* 0x000fe80000100800 */
[----:B------:R-:W-:Y:S04]  /*245a0*/  STL [R1+0x2384], R22 ;  /* 0x0023841601007387 */ /* 0x000fe80000100800 */
[----:B------:R-:W-:Y:S04]  /*245b0*/  STL [R1+0x238c], R21 ;  /* 0x00238c1501007387 */ /* 0x000fe80000100800 */
[----:B------:R-:W-:Y:S04]  /*245c0*/  STL [R1+0x2394], R20 ;  /* 0x0023941401007387 */ /* 0x000fe80000100800 */
[----:B------:R-:W-:Y:S01]  /*245d0*/  STL [R1+0x2368], R18 ;  /* 0x0023681201007387 */ /* 0x000fe20000100800 */
[----:B------:R-:W-:-:S03]  /*245e0*/  LEA.HI.X.SX32 R10, R9, UR25, 0x1, P5 ;  /* 0x00000019090a7c11 */ /* 0x000fc6000a8f0eff */
        /* <DEDUP_REMOVED lines=2042> */
[----:B------:R-:W-:Y:S01]  /*2c590*/  STL [R1+0x150], RZ ;  /* 0x000150ff01007387 */ /* 0x000fe20000100800 */
[----:B------:R-:W-:-:S03]  /*2c5a0*/  UIMAD UR23, UR19, 0x1f, URZ ;  /* 0x0000001f131778a4 */ /* 0x000fc6000f8e02ff */
[----:B------:R-:W-:Y:S04]  /*2c5b0*/  STL [R1+0x154], RZ ;  /* 0x000154ff01007387 */ /* 0x000fe80000100800 */
[----:B------:R-:W-:Y:S04]  /*2c5c0*/  STL [R1+0x158], RZ ;  /* 0x000158ff01007387 */ /* 0x000fe80000100800 */
[----:B------:R-:W-:Y:S04]  /*2c5d0*/  STL [R1+0x15c], RZ ;  /* 0x00015cff01007387 */ /* 0x000fe80000100800 */
[----:B------:R-:W-:Y:S04]  /*2c5e0*/  STL [R1+0x110], RZ ;  /* 0x000110ff01007387 */ /* 0x000fe80000100800 */
[----:B------:R-:W-:Y:S04]  /*2c5f0*/  STL [R1+0x114], RZ ;  /* 0x000114ff01007387 */ /* 0x000fe80000100800 */
[----:B------:R-:W-:Y:S01]  /*2c600*/  STL [R1+0x118], RZ ;  /* 0x000118ff01007387 */ /* 0x000fe20000100800 */
[----:B------:R-:W-:-:S03]  /*2c610*/  IADD3 R4, P6, PT, R25, UR23, RZ ;  /* 0x0000001719047c10 */ /* 0x000fc6000ffde0ff */
[----:B------:R-:W-:Y:S01]  /*2c620*/  STL [R1+0x11c], RZ ;  /* 0x00011cff01007387 */ /* 0x000fe20000100800 */
[----:B------:R-:W-:-:S03]  /*2c630*/  IADD3 R3, P5, PT, R24, UR23, RZ ;  /* 0x0000001718037c10 */ /* 0x000fc6000ffbe0ff */
[----:B------:R-:W-:Y:S01]  /*2c640*/  STL [R1+0x100], RZ ;  /* 0x000100ff01007387 */ /* 0x000fe20000100800 */
[----:B------:R-:W-:-:S03]  /*2c650*/  IADD3 R2, P4, PT, R23, UR23, RZ ;  /* 0x0000001717027c10 */ /* 0x000fc6000ff9e0ff */
[----:B------:R-:W-:Y:S04]  /*2c660*/  STL [R1+0x104], RZ ;  /* 0x000104ff01007387 */ /* 0x000fe80000100800 */
[----:B------:R-:W-:Y:S04]  /*2c670*/  STL [R1+0x108], RZ ;  /* 0x000108ff01007387 */ /* 0x000fe80000100800 */
[----:B------:R-:W-:Y:S04]  /*2c680*/  STL [R1+0x10c], RZ ;  /* 0x00010cff01007387 */ /* 0x000fe80000100800 */
[----:B------:R-:W-:Y:S04]  /*2c690*/  STL [R1+0xd0], RZ ;  /* 0x0000d0ff01007387 */ /* 0x000fe80000100800 */
[----:B------:R-:W-:Y:S01]  /*2c6a0*/  STL [R1+0xd4], RZ ;  /* 0x0000d4ff01007387 */ /* 0x000fe20000100800 */
[----:B------:R-:W-:-:S03]  /*2c6b0*/  USHF.R.S32.HI UR52, URZ, 0x1f, UR23 ;  /* 0x0000001fff347899 */ /* 0x000fc60008011417 */
[----:B------:R-:W-:Y:S04]  /*2c6c0*/  STL [R1+0xd8], RZ ;  /* 0x0000d8ff01007387 */ /* 0x000fe80000100800 */
[----:B------:R0:W-:Y:S04]  /*2c6d0*/  STL [R1+0x24b4], R4 ;  /* 0x0024b40401007387 */ /* 0x0001e80000100800 */
[----:B------:R1:W-:Y:S04]  /*2c6e0*/  STL [R1+0x24bc], R3 ;  /* 0x0024bc0301007387 */ /* 0x0003e80000100800 */
[----:B------:R3:W-:Y:S01]  /*2c6f0*/  STL [R1+0x24c4], R2 ;  /* 0x0024c40201007387 */ /* 0x0007e20000100800 */
[----:B0-----:R-:W-:-:S02]  /*2c700*/  IADD3 R4, P3, PT, R22, UR23, RZ ;  /* 0x0000001716047c10 */ /* 0x001fc4000ff7e0ff */
[----:B-1----:R-:W-:-:S03]  /*2c710*/  IADD3 R3, P2, PT, R21, UR23, RZ ;  /* 0x0000001715037c10 */ /* 0x002fc6000ff5e0ff */
[----:B------:R0:W-:Y:S01]  /*2c720*/  STL [R1+0x24cc], R4 ;  /* 0x0024cc0401007387 */ /* 0x0001e20000100800 */
[----:B---3--:R-:W-:-:S03]  /*2c730*/  IADD3 R2, P1, PT, R20, UR23, RZ ;  /* 0x0000001714027c10 */ /* 0x008fc6000ff3e0ff */
[----:B------:R1:W-:Y:S04]  /*2c740*/  STL [R1+0x24d4], R3 ;  /* 0x0024d40301007387 */ /* 0x0003e80000100800 */
[----:B------:R3:W-:Y:S01]  /*2c750*/  STL [R1+0x24dc], R2 ;  /* 0x0024dc0201007387 */ /* 0x0007e20000100800 */
[----:B0-----:R-:W-:Y:S02]  /*2c760*/  IADD3 R4, P0, PT, R19, UR23, RZ ;  /* 0x0000001713047c10 */ /* 0x001fe4000ff1e0ff */
[----:B-1----:R-:W-:-:S03]  /*2c770*/  IADD3.X R3, PT, PT, R18, UR52, RZ, P6, !PT ;  /* 0x0000003412037c10 */ /* 0x002fc6000b7fe4ff */
[----:B------:R-:W-:Y:S01]  /*2c780*/  STL [R1+0x24e4], R4 ;  /* 0x0024e40401007387 */ /* 0x000fe20000100800 */
[----:B---3--:R-:W-:-:S03]  /*2c790*/  IADD3 R2, P6, PT, R17, UR23, RZ ;  /* 0x0000001711027c10 */ /* 0x008fc6000ffde0ff */
[----:B------:R-:W-:Y:S04]  /*2c7a0*/  STL [R1+0x24b0], R3 ;  /* 0x0024b00301007387 */ /* 0x000fe80000100800 */
[----:B------:R0:W-:Y:S04]  /*2c7b0*/  STL [R1+0x24ec], R2 ;  /* 0x0024ec0201007387 */ /* 0x0001e80000100800 */
[----:B------:R-:W-:Y:S01]  /*2c7c0*/  STL [R1+0xdc], RZ ;  /* 0x0000dcff01007387 */ /* 0x000fe20000100800 */
[----:B------:R-:W-:Y:S02]  /*2c7d0*/  USHF.R.S32.HI UR24, URZ, 0x1f, UR22 ;  /* 0x0000001fff187899 */ /* 0x000fe40008011416 */
[----:B------:R-:W-:-:S02]  /*2c7e0*/  UIMAD UR69, UR19, 0x1e, URZ ;  /* 0x0000001e134578a4 */ /* 0x000fc4000f8e02ff */
[----:B------:R-:W-:Y:S02]  /*2c7f0*/  UIMAD UR68, UR19, 0x1d, URZ ;  /* 0x0000001d134478a4 */ /* 0x000fe4000f8e02ff */
[----:B------:R-:W-:Y:S02]  /*2c800*/  UIMAD UR67, UR19, 0x1c, URZ ;  /* 0x0000001c134378a4 */ /* 0x000fe4000f8e02ff */
[----:B------:R-:W-:Y:S02]  /*2c810*/  UIMAD UR66, UR19, 0x1b, URZ ;  /* 0x0000001b134278a4 */ /* 0x000fe4000f8e02ff */
[----:B------:R-:W-:Y:S02]  /*2c820*/  UIMAD UR65, UR19, 0x1a, URZ ;  /* 0x0000001a134178a4 */ /* 0x000fe4000f8e02ff */
[----:B------:R-:W-:Y:S02]  /*2c830*/  UIMAD UR64, UR19, 0x19, URZ ;  /* 0x00000019134078a4 */ /* 0x000fe4000f8e02ff */
        /* <DEDUP_REMOVED lines=8> */
[----:B------:R-:W-:Y:S02]  /*2c8c0*/  USHF.L.U32 UR55, UR19, 0x4, URZ ;  /* 0x0000000413377899 */ /* 0x000fe400080006ff */
[----:B------:R-:W-:Y:S02]  /*2c8d0*/  UIMAD UR54, UR19, 0xf, URZ ;  /* 0x0000000f133678a4 */ /* 0x000fe4000f8e02ff */
[----:B------:R-:W-:Y:S02]  /*2c8e0*/  USHF.L.U32 UR53, UR19, 0x5, URZ ;  /* 0x0000000513357899 */ /* 0x000fe400080006ff */
[----:B------:R-:W-:Y:S02]  /*2c8f0*/  UIMAD UR19, UR19, 0xe, URZ ;  /* 0x0000000e131378a4 */ /* 0x000fe4000f8e02ff */
[----:B------:R-:W-:-:S02]  /*2c900*/  UIMAD UR18, UR18, 0xd, URZ ;  /* 0x0000000d121278a4 */ /* 0x000fc4000f8e02ff */
[----:B------:R-:W-:Y:S02]  /*2c910*/  UIMAD UR17, UR17, 0xc, URZ ;  /* 0x0000000c111178a4 */ /* 0x000fe4000f8e02ff */
[----:B------:R-:W-:Y:S02]  /*2c920*/  UIMAD UR16, UR16, 0xb, URZ ;  /* 0x0000000b101078a4 */ /* 0x000fe4000f8e02ff */
[----:B------:R-:W-:Y:S02]  /*2c930*/  UIMAD UR15, UR15, 0xa, URZ ;  /* 0x0000000a0f0f78a4 */ /* 0x000fe4000f8e02ff */
[----:B------:R-:W-:Y:S02]  /*2c940*/  UIMAD UR14, UR14, 0x9, URZ ;  /* 0x000000090e0e78a4 */ /* 0x000fe4000f8e02ff */
[----:B------:R-:W-:Y:S02]  /*2c950*/  USHF.L.U32 UR13, UR13, 0x3, URZ ;  /* 0x000000030d0d7899 */ /* 0x000fe400080006ff */
[----:B------:R-:W-:-:S02]  /*2c960*/  UIMAD UR12, UR12, 0x7, URZ ;  /* 0x000000070c0c78a4 */ /* 0x000fc4000f8e02ff */
[----:B------:R-:W-:Y:S02]  /*2c970*/  UIMAD UR11, UR11, 0x6, URZ ;  /* 0x000000060b0b78a4 */ /* 0x000fe4000f8e02ff */
[----:B------:R-:W-:Y:S02]  /*2c980*/  UIMAD UR10, UR10, 0x5, URZ ;  /* 0x000000050a0a78a4 */ /* 0x000fe4000f8e02ff */
[----:B------:R-:W-:Y:S02]  /*2c990*/  USHF.L.U32 UR9, UR9, 0x2, URZ ;  /* 0x0000000209097899 */ /* 0x000fe400080006ff */
[----:B------:R-:W-:Y:S02]  /*2c9a0*/  UIMAD UR8, UR8, 0x3, URZ ;  /* 0x00000003080878a4 */ /* 0x000fe4000f8e02ff */
[----:B------:R-:W-:Y:S02]  /*2c9b0*/  USHF.L.U32 UR7, UR7, 0x1, URZ ;  /* 0x0000000107077899 */ /* 0x000fe400080006ff */
[----:B------:R-:W-:-:S02]  /*2c9c0*/  ULEA.HI UR22, UR24, UR22, URZ, 0x5 ;  /* 0x0000001618167291 */ /* 0x000fc4000f8f28ff */
[----:B------:R-:W-:Y:S02]  /*2c9d0*/  USHF.L.U32 UR20, UR20, 0x5, URZ ;  /* 0x0000000514147899 */ /* 0x000fe400080006ff */
[----:B------:R-:W-:Y:S02]  /*2c9e0*/  USHF.R.S32.HI UR6, URZ, 0x1f, UR6 ;  /* 0x0000001fff067899 */ /* 0x000fe40008011406 */
[----:B------:R-:W-:Y:S02]  /*2c9f0*/  USHF.R.S32.HI UR51, URZ, 0x1f, UR69 ;  /* 0x0000001fff337899 */ /* 0x000fe40008011445 */
[----:B------:R-:W-:Y:S02]  /*2ca00*/  USHF.R.S32.HI UR50, URZ, 0x1f, UR68 ;  /* 0x0000001fff327899 */ /* 0x000fe40008011444 */
[----:B------:R-:W-:Y:S02]  /*2ca10*/  USHF.R.S32.HI UR49, URZ, 0x1f, UR67 ;  /* 0x0000001fff317899 */ /* 0x000fe40008011443 */
[----:B------:R-:W-:-:S02]  /*2ca20*/  USHF.R.S32.HI UR48, URZ, 0x1f, UR66 ;  /* 0x0000001fff307899 */ /* 0x000fc40008011442 */
[----:B------:R-:W-:Y:S02]  /*2ca30*/  USHF.R.S32.HI UR47, URZ, 0x1f, UR65 ;  /* 0x0000001fff2f7899 */ /* 0x000fe40008011441 */
        /* <DEDUP_REMOVED lines=23> */
[----:B------:R-:W-:Y:S01]  /*2cbb0*/  USHF.R.S32.HI UR23, URZ, 0x1f, UR7 ;  /* 0x0000001fff177899 */ /* 0x000fe20008011407 */
[----:B0-----:R-:W-:Y:S01]  /*2cbc0*/  IADD3.X R2, PT, PT, R16, UR52, RZ, P5, !PT ;  /* 0x0000003410027c10 */ /* 0x001fe2000affe4ff */
[----:B------:R-:W-:Y:S01]  /*2cbd0*/  USHF.R.S32.HI UR22, URZ, 0x5, UR22 ;  /* 0x00000005ff167899 */ /* 0x000fe20008011416 */
[----:B------:R-:W-:Y:S02]  /*2cbe0*/  IADD3.X R4, PT, PT, R15, UR52, RZ, P4, !PT ;  /* 0x000000340f047c10 */ /* 0x000fe4000a7fe4ff */
[----:B------:R-:W-:Y:S01]  /*2cbf0*/  IADD3.X R3, PT, PT, R14, UR52, RZ, P3, !PT ;  /* 0x000000340e037c10 */ /* 0x000fe20009ffe4ff */
[----:B------:R0:W-:Y:S04]  /*2cc00*/  STL [R1+0x24b8], R2 ;  /* 0x0024b80201007387 */ /* 0x0001e80000100800 */
[----:B------:R1:W-:Y:S04]  /*2cc10*/  STL [R1+0x24c0], R4 ;  /* 0x0024c00401007387 */ /* 0x0003e80000100800 */
[----:B------:R3:W-:Y:S01]  /*2cc20*/  STL [R1+0x24c8], R3 ;  /* 0x0024c80301007387 */ /* 0x0007e20000100800 */
[----:B0-----:R-:W-:-:S02]  /*2cc30*/  IADD3.X R2, PT, PT, R13, UR52, RZ, P2, !PT ;  /* 0x000000340d027c10 */ /* 0x001fc400097fe4ff */
[----:B-1----:R-:W-:-:S03]  /*2cc40*/  IADD3.X R4, PT, PT, R12, UR52, RZ, P1, !PT ;  /* 0x000000340c047c10 */ /* 0x002fc60008ffe4ff */
[----:B------:R0:W-:Y:S01]  /*2cc50*/  STL [R1+0x24d0], R2 ;  /* 0x0024d00201007387 */ /* 0x0001e20000100800 */
[----:B---3--:R-:W-:-:S03]  /*2cc60*/  IADD3.X R3, PT, PT, R11, UR52, RZ, P0, !PT ;  /* 0x000000340b037c10 */ /* 0x008fc600087fe4ff */
[----:B------:R1:W-:Y:S04]  /*2cc70*/  STL [R1+0x24d8], R4 ;  /* 0x0024d80401007387 */ /* 0x0003e80000100800 */
[----:B------:R3:W-:Y:S01]  /*2cc80*/  STL [R1+0x24e0], R3 ;  /* 0x0024e00301007387 */ /* 0x0007e20000100800 */
[----:B0-----:R-:W-:Y:S01]  /*2cc90*/  IADD3.X R2, PT, PT, R10, UR52, RZ, P6, !PT ;  /* 0x000000340a027c10 */ /* 0x001fe2000b7fe4ff */
[----:B------:R-:W-:Y:S01]  /*2cca0*/  USHF.R.S32.HI UR52, URZ, 0x1f, UR53 ;  /* 0x0000001fff347899 */ /* 0x000fe20008011435 */
[----:B-1----:R-:W-:-:S03]  /*2ccb0*/  IADD3 R4, P0, PT, R25, UR69, RZ ;  /* 0x0000004519047c10 */ /* 0x002fc6000ff1e0ff */
[----:B------:R0:W-:Y:S01]  /*2ccc0*/  STL [R1+0x24e8], R2 ;  /* 0x0024e80201007387 */ /* 0x0001e20000100800 */
[----:B---3--:R-:W-:-:S03]  /*2ccd0*/  IADD3 R3, P4, PT, R24, UR69, RZ ;  /* 0x0000004518037c10 */ /* 0x008fc6000ff9e0ff */
[----:B------:R1:W-:Y:S04]  /*2cce0*/  STL [R1+0x24f4], R4 ;  /* 0x0024f40401007387 */ /* 0x0003e80000100800 */
[----:B------:R3:W-:Y:S01]  /*2ccf0*/  STL [R1+0x24fc], R3 ;  /* 0x0024fc0301007387 */ /* 0x0007e20000100800 */
[----:B0-----:R-:W-:Y:S02]  /*2cd00*/  IADD3 R2, P3, PT, R23, UR69, RZ ;  /* 0x0000004517027c10 */ /* 0x001fe4000ff7e0ff */
        /* <DEDUP_REMOVED lines=8> */
[----:B---3--:R-:W-:-:S03]  /*2cd90*/  IADD3.X R3, PT, PT, R18, UR51, RZ, P0, !PT ;  /* 0x0000003312037c10 */ /* 0x008fc600087fe4ff */
[----:B------:R2:W-:Y:S04]  /*2cda0*/  STL [R1+0x2524], R4 ;  /* 0x0025240401007387 */ /* 0x0005e80000100800 */
[----:B------:R1:W-:Y:S01]  /*2cdb0*/  STL [R1+0x24f0], R3 ;  /* 0x0024f00301007387 */ /* 0x0003e20000100800 */
[----:B0-----:R-:W-:Y:S01]  /*2cdc0*/  IADD3 R2, P0, PT, R17, UR69, RZ ;  /* 0x0000004511027c10 */ /* 0x001fe2000ff1e0ff */
[----:B------:R-:W-:Y:S01]  /*2cdd0*/  USHF.R.S32.HI UR69, URZ, 0x1f, UR20 ;  /* 0x0000001fff457899 */ /* 0x000fe20008011414 */
[----:B--2---:R-:W-:-:S03]  /*2cde0*/  LOP3.LUT R4, R0, 0x20, RZ, 0x3c, !PT ;  /* 0x0000002000047812 */ /* 0x004fc600078e3cff */
[----:B------:R0:W-:Y:S01]  /*2cdf0*/  STL [R1+0x252c], R2 ;  /* 0x00252c0201007387 */ /* 0x0001e20000100800 */
[----:B------:R-:W-:Y:S02]  /*2ce00*/  IADD3.X R4, PT, PT, R16, UR51, RZ, P4, !PT ;  /* 0x0000003310047c10 */ /* 0x000fe4000a7fe4ff */
[----:B-1----:R-:W-:-:S05]  /*2ce10*/  LOP3.LUT R3, R0, 0x40, RZ, 0x3c, !PT ;  /* 0x0000004000037812 */ /* 0x002fca00078e3cff */
[----:B------:R1:W-:Y:S01]  /*2ce20*/  STL [R1+0x3750], R3 ;  /* 0x0037500301007387 */ /* 0x0003e20000100800 */
[----:B0-----:R-:W-:-:S05]  /*2ce30*/  LOP3.LUT R2, R0, 0x60, RZ, 0x3c, !PT ;  /* 0x0000006000027812 */ /* 0x001fca00078e3cff */
[----:B------:R0:W-:Y:S01]  /*2ce40*/  STL [R1+0x374c], R2 ;  /* 0x00374c0201007387 */ /* 0x0001e20000100800 */
[----:B-1----:R-:W-:-:S03]  /*2ce50*/  IADD3 R3, P4, PT, R25, UR68, RZ ;  /* 0x0000004419037c10 */ /* 0x002fc6000ff9e0ff */
[----:B------:R1:W-:Y:S04]  /*2ce60*/  STL [R1+0x24f8], R4 ;  /* 0x0024f80401007387 */ /* 0x0003e80000100800 */
[----:B------:R2:W-:Y:S01]  /*2ce70*/  STL [R1+0x2534], R3 ;  /* 0x0025340301007387 */ /* 0x0005e20000100800 */
[----:B0-----:R-:W-:Y:S02]  /*2ce80*/  IADD3.X R2, PT, PT, R15, UR51, RZ, P3, !PT ;  /* 0x000000330f027c10 */ /* 0x001fe40009ffe4ff */
[----:B-1----:R-:W-:-:S03]  /*2ce90*/  IADD3 R4, P3, PT, R24, UR68, RZ ;  /* 0x0000004418047c10 */ /* 0x002fc6000ff7e0ff */
[----:B------:R0:W-:Y:S01]  /*2cea0*/  STL [R1+0x2500], R2 ;  /* 0x0025000201007387 */ /* 0x0001e20000100800 */
[----:B--2---:R-:W-:-:S03]  /*2ceb0*/  IADD3.X R3, PT, PT, R14, UR51, RZ, P2, !PT ;  /* 0x000000330e037c10 */ /* 0x004fc600097fe4ff */
[----:B------:R1:W-:Y:S04]  /*2cec0*/  STL [R1+0x253c], R4 ;  /* 0x00253c0401007387 */ /* 0x0003e80000100800 */
[----:B------:R2:W-:Y:S01]  /*2ced0*/  STL [R1+0x2508], R3 ;  /* 0x0025080301007387 */ /* 0x0005e20000100800 */
[----:B0-----:R-:W-:Y:S02]  /*2cee0*/  IADD3 R2, P2, PT, R23, UR68, RZ ;  /* 0x0000004417027c10 */ /* 0x001fe4000ff5e0ff */
[----:B-1----:R-:W-:-:S03]  /*2cef0*/  IADD3.X R4, PT, PT, R13, UR51, RZ, P6, !PT ;  /* 0x000000330d047c10 */ /* 0x002fc6000b7fe4ff */
[----:B------:R0:W-:Y:S01]  /*2cf00*/  STL [R1+0x2544], R2 ;  /* 0x0025440201007387 */ /* 0x0001e20000100800 */
[----:B--2---:R-:W-:-:S03]  /*2cf10*/  IADD3 R3, P6, PT, R22, UR68, RZ ;  /* 0x0000004416037c10 */ /* 0x004fc6000ffde0ff */
        /* <DEDUP_REMOVED lines=915> */
[----:B-1----:R-:W-:-:S03]  /*30850*/  IADD3.X R4, PT, PT, R15, UR6, RZ, P2, !PT ;  /* 0x000000060f047c10 */ /* 0x002fc600097fe4ff */
[----:B------:R0:W-:Y:S01]  /*30860*/  STL [R1+0x2c38], R2 ;  /* 0x002c380201007387 */ /* 0x0001e20000100800 */
[----:B--2---:R-:W-:-:S03]  /*30870*/  IADD3.X R3, PT, PT, R14, UR6, RZ, P6, !PT ;  /* 0x000000060e037c10 */ /* 0x004fc6000b7fe4ff */
[----:B------:R1:W-:Y:S04]  /*30880*/  STL [R1+0x2c40], R4 ;  /* 0x002c400401007387 */ /* 0x0003e80000100800 */
[----:B------:R2:W-:Y:S01]  /*30890*/  STL [R1+0x2c48], R3 ;  /* 0x002c480301007387 */ /* 0x0005e20000100800 */
[----:B0-----:R-:W-:Y:S02]  /*308a0*/  IADD3.X R2, PT, PT, R13, UR6, RZ, P5, !PT ;  /* 0x000000060d027c10 */ /* 0x001fe4000affe4ff */
[----:B-1----:R-:W-:-:S03]  /*308b0*/  IADD3.X R4, PT, PT, R12, UR6, RZ, P1, !PT ;  /* 0x000000060c047c10 */ /* 0x002fc60008ffe4ff */
[----:B------:R0:W-:Y:S01]  /*308c0*/  STL [R1+0x2c50], R2 ;  /* 0x002c500201007387 */ /* 0x0001e20000100800 */
[----:B--2---:R-:W-:-:S03]  /*308d0*/  IADD3.X R3, PT, PT, R11, UR6, RZ, P0, !PT ;  /* 0x000000060b037c10 */ /* 0x004fc600087fe4ff */
[----:B------:R1:W-:Y:S01]  /*308e0*/  STL [R1+0x2c58], R4 ;  /* 0x002c580401007387 */ /* 0x0003e20000100800 */
[----:B0-----:R-:W-:-:S05]  /*308f0*/  IADD3.X R2, PT, PT, R10, UR6, RZ, P4, !PT ;  /* 0x000000060a027c10 */ /* 0x001fca000a7fe4ff */
[----:B------:R1:W-:Y:S04]  /*30900*/  STL [R1+0x2c68], R2 ;  /* 0x002c680201007387 */ /* 0x0003e80000100800 */
[----:B------:R1:W-:Y:S02]  /*30910*/  STL [R1+0x2c60], R3 ;  /* 0x002c600301007387 */ /* 0x0003e40000100800 */
.L_x_1:
[----:B--2---:R-:W2:Y:S01]  /*30920*/  LDL R5, [R1+0x23a0] ;  /* 0x0023a00001057983 */ /* 0x004ea20000100800 */
[----:B-1----:R-:W0:Y:S03]  /*30930*/  LDC R2, c[0x0][0x3a0] ;  /* 0x0000e800ff027b82 */ /* 0x002e260000000800 */
[----:B--2---:R1:W-:Y:S04]  /*30940*/  STL [R1+0x766c], R5 ;  /* 0x00766c0501007387 */ /* 0x0043e80000100800 */
[----:B------:R-:W2:Y:S04]  /*30950*/  LDL R4, [R1+0x23a4] ;  /* 0x0023a40001047983 */ /* 0x000ea80000100800 */
[----:B-1----:R-:W0:Y:S04]  /*30960*/  LDL R5, [R1+0x2408] ;  /* 0x0024080001057983 */ /* 0x002e280000100800 */
        /* <DEDUP_REMOVED lines=198> */
[----:B-----5:R-:W-:Y:S04]  /*315d0*/  STL [R1+0x6fac], R0 ;  /* 0x006fac0001007387 */ /* 0x020fe80000100800 */
        /* <DEDUP_REMOVED lines=94> */
[----:B------:R-:W-:Y:S01]  /*31bc0*/  STL [R1+0x72a4], R0 ;  /* 0x0072a40001007387 */ /* 0x000fe20000100800 */
[----:B0-----:R-:W-:-:S03]  /*31bd0*/  IMAD R2, R5, -0x20, R2 ;  /* 0xffffffe005027824 */ /* 0x001fc600078e0202 */
[----:B------:R-:W-:Y:S04]  /*31be0*/  STL [R1+0x72ac], R0 ;  /* 0x0072ac0001007387 */ /* 0x000fe80000100800 */
[----:B------:R-:W-:Y:S04]  /*31bf0*/  STL [R1+0x72b4], R0 ;  /* 0x0072b40001007387 */ /* 0x000fe80000100800 */
[----:B------:R-:W-:Y:S04]  /*31c00*/  STL [R1+0x72bc], R0 ;  /* 0x0072bc0001007387 */ /* 0x000fe80000100800 */
[----:B------:R-:W-:Y:S04]  /*31c10*/  STL [R1+0x72c4], R0 ;  /* 0x0072c40001007387 */ /* 0x000fe80000100800 */
[----:B------:R-:W2:Y:S01]  /*31c20*/  LDL.LU R5, [R1+0x766c] ;  /* 0x00766c0001057983 */ /* 0x000ea20000300800 */
[----:B------:R-:W-:-:S02]  /*31c30*/  ISETP.GT.AND P0, PT, R2, RZ, PT ;  /* 0x000000ff0200720c */ /* 0x000fc40003f04270 */
[----:B-1----:R-:W-:-:S11]  /*31c40*/  PRMT R59, RZ, 0x7610, R59 ;  /* 0x00007610ff3b7816 */ /* 0x002fd6000000003b */
[----:B--2---:R-:W2:Y:S04]  /*31c50*/  @P0 LDG.E.U8 R59, desc[UR4][R4.64] ;  /* 0x00000004043b0981 */ /* 0x004ea8000c1e1100 */
[----:B--2---:R0:W-:Y:S04]  /*31c60*/  STL [R1+0x2350], R59 ;  /* 0x0023503b01007387 */ /* 0x0041e80000100800 */
[----:B0-----:R-:W2:Y:S04]  /*31c70*/  LDL.LU R59, [R1+0x7668] ;  /* 0x00766800013b7983 */ /* 0x001ea80000300800 */
[----:B------:R-:W3:Y:S04]  /*31c80*/  LDL R4, [R1+0x2398] ;  /* 0x0023980001047983 */ /* 0x000ee80000100800 */
[----:B------:R-:W3:Y:S01]  /*31c90*/  LDL R5, [R1+0x239c] ;  /* 0x00239c0001057983 */ /* 0x000ee20000100800 */
[----:B------:R-:W-:-:S02]  /*31ca0*/  PRMT R61, RZ, 0x7610, R61 ;  /* 0x00007610ff3d7816 */ /* 0x000fc4000000003d */
[----:B---3--:R-:W-:-:S04]  /*31cb0*/  @P0 LOP3.LUT R5, R5, R4, RZ, 0x3c, !PT ;  /* 0x0000000405050212 */ /* 0x008fc800078e3cff */
[----:B------:R-:W-:-:S04]  /*31cc0*/  @P0 LOP3.LUT R4, R5, R4, RZ, 0x3c, !PT ;  /* 0x0000000405040212 */ /* 0x000fc800078e3cff */
[----:B------:R-:W-:-:S05]  /*31cd0*/  @P0 LOP3.LUT R5, R5, R4, RZ, 0x3c, !PT ;  /* 0x0000000405050212 */ /* 0x000fca00078e3cff */
[----:B------:R-:W3:Y:S04]  /*31ce0*/  @P0 LDG.E.U8 R61, desc[UR4][R4.64] ;  /* 0x00000004043d0981 */ /* 0x000ee8000c1e1100 */
[----:B---3--:R0:W-:Y:S04]  /*31cf0*/  STL [R1+0x234c], R61 ;  /* 0x00234c3d01007387 */ /* 0x0081e80000100800 */
[----:B0-----:R-:W3:Y:S04]  /*31d00*/  LDL.LU R61, [R1+0x7664] ;  /* 0x00766400013d7983 */ /* 0x001ee80000300800 */
[----:B------:R-:W4:Y:S04]  /*31d10*/  LDL R4, [R1+0x2390] ;  /* 0x0023900001047983 */ /* 0x000f280000100800 */
[----:B------:R-:W4:Y:S01]  /*31d20*/  LDL R5, [R1+0x2394] ;  /* 0x0023940001057983 */ /* 0x000f220000100800 */
[----:B------:R-:W-:-:S02]  /*31d30*/  PRMT R60, RZ, 0x7610, R60 ;  /* 0x00007610ff3c7816 */ /* 0x000fc4000000003c */
[----:B----4-:R-:W-:-:S04]  /*31d40*/  @P0 LOP3.LUT R5, R5, R4, RZ, 0x3c, !PT ;  /* 0x0000000405050212 */ /* 0x010fc800078e3cff */
[----:B------:R-:W-:-:S04]  /*31d50*/  @P0 LOP3.LUT R4, R5, R4, RZ, 0x3c, !PT ;  /* 0x0000000405040212 */ /* 0x000fc800078e3cff */
[----:B------:R-:W-:-:S05]  /*31d60*/  @P0 LOP3.LUT R5, R5, R4, RZ, 0x3c, !PT ;  /* 0x0000000405050212 */ /* 0x000fca00078e3cff */
[----:B------:R-:W4:Y:S04]  /*31d70*/  @P0 LDG.E.U8 R60, desc[UR4][R4.64] ;  /* 0x00000004043c0981 */ /* 0x000f28000c1e1100 */
[----:B----4-:R0:W-:Y:S04]  /*31d80*/  STL [R1+0x2348], R60 ;  /* 0x0023483c01007387 */ /* 0x0101e80000100800 */
[----:B0-----:R-:W4:Y:S04]  /*31d90*/  LDL.LU R60, [R1+0x7660] ;  /* 0x00766000013c7983 */ /* 0x001f280000300800 */
[----:B------:R-:W2:Y:S04]  /*31da0*/  LDL R4, [R1+0x2388] ;  /* 0x0023880001047983 */ /* 0x000ea80000100800 */
[----:B------:R-:W2:Y:S01]  /*31db0*/  LDL R5, [R1+0x238c] ;  /* 0x00238c0001057983 */ /* 0x000ea20000100800 */
[----:B---3--:R-:W-:-:S02]  /*31dc0*/  PRMT R61, RZ, 0x7610, R61 ;  /* 0x00007610ff3d7816 */ /* 0x008fc4000000003d */
[----:B--2---:R-:W-:-:S04]  /*31dd0*/  @P0 LOP3.LUT R5, R5, R4, RZ, 0x3c, !PT ;  /* 0x0000000405050212 */ /* 0x004fc800078e3cff */
[----:B------:R-:W-:-:S04]  /*31de0*/  @P0 LOP3.LUT R4, R5, R4, RZ, 0x3c, !PT ;  /* 0x0000000405040212 */ /* 0x000fc800078e3cff */
[----:B------:R-:W-:-:S05]  /*31df0*/  @P0 LOP3.LUT R5, R5, R4, RZ, 0x3c, !PT ;  /* 0x0000000405050212 */ /* 0x000fca00078e3cff */
[----:B------:R-:W2:Y:S04]  /*31e00*/  @P0 LDG.E.U8 R61, desc[UR4][R4.64] ;  /* 0x00000004043d0981 */ /* 0x000ea8000c1e1100 */
[----:B--2---:R0:W-:Y:S04]  /*31e10*/  STL [R1+0x2344], R61 ;  /* 0x0023443d01007387 */ /* 0x0041e80000100800 */
[----:B0-----:R-:W2:Y:S04]  /*31e20*/  LDL.LU R61, [R1+0x765c] ;  /* 0x00765c00013d7983 */ /* 0x001ea80000300800 */
[----:B------:R-:W3:Y:S04]  /*31e30*/  LDL R4, [R1+0x2380] ;  /* 0x0023800001047983 */ /* 0x000ee80000100800 */
[----:B------:R-:W3:Y:S01]  /*31e40*/  LDL R5, [R1+0x2384] ;  /* 0x0023840001057983 */ /* 0x000ee20000100800 */
[----:B----4-:R-:W-:-:S02]  /*31e50*/  PRMT R60, RZ, 0x7610, R60 ;  /* 0x00007610ff3c7816 */ /* 0x010fc4000000003c */
        /* <DEDUP_REMOVED lines=8> */
[----:B--2---:R-:W-:-:S02]  /*31ee0*/  PRMT R61, RZ, 0x7610, R61 ;  /* 0x00007610ff3d7816 */ /* 0x004fc4000000003d */
[----:B----4-:R-:W-:-:S04]  /*31ef0*/  @P0 LOP3.LUT R5, R5, R4, RZ, 0x3c, !PT ;  /* 0x0000000405050212 */ /* 0x010fc800078e3cff */
[----:B------:R-:W-:-:S04]  /*31f00*/  @P0 LOP3.LUT R4, R5, R4, RZ, 0x3c, !PT ;  /* 0x0000000405040212 */ /* 0x000fc800078e3cff */
[----:B------:R-:W-:-:S05]  /*31f10*/  @P0 LOP3.LUT R5, R5, R4, RZ, 0x3c, !PT ;  /* 0x0000000405050212 */ /* 0x000fca00078e3cff */
[----:B------:R-:W2:Y:S04]  /*31f20*/  @P0 LDG.E.U8 R61, desc[UR4][R4.64] ;  /* 0x00000004043d0981 */ /* 0x000ea8000c1e1100 */
[----:B--2---:R0:W-:Y:S04]  /*31f30*/  STL [R1+0x233c], R61 ;  /* 0x00233c3d01007387 */ /* 0x0041e80000100800 */
[----:B0-----:R-:W2:Y:S04]  /*31f40*/  LDL.LU R61, [R1+0x7654] ;  /* 0x00765400013d7983 */ /* 0x001ea80000300800 */
[----:B------:R-:W4:Y:S04]  /*31f50*/  LDL R4, [R1+0x2370] ;  /* 0x0023700001047983 */ /* 0x000f280000100800 */
[----:B------:R-:W4:Y:S01]  /*31f60*/  LDL R5, [R1+0x2374] ;  /* 0x0023740001057983 */ /* 0x000f220000100800 */
[----:B---3--:R-:W-:-:S02]  /*31f70*/  PRMT R60, RZ, 0x7610, R60 ;  /* 0x00007610ff3c7816 */ /* 0x008fc4000000003c */
[----:B----4-:R-:W-:-:S04]  /*31f80*/  @P0 LOP3.LUT R5, R5, R4, RZ, 0x3c, !PT ;  /* 0x0000000405050212 */ /* 0x010fc800078e3cff */
        /* <DEDUP_REMOVED lines=11> */
[----:B------:R-:W2:Y:S01]  /*32040*/  @P0 LDG.E.U8 R61, desc[UR4][R4.64] ;  /* 0x00000004043d0981 */ /* 0x000ea2000c1e1100 */
[----:B------:R-:W-:-:S03]  /*32050*/  ISETP.GT.AND P1, PT, R2, 0x1, PT ;  /* 0x000000010200780c */ /* 0x000fc60003f24270 */
        /* <DEDUP_REMOVED lines=1239> */
[----:B------:R-:W4:Y:S01]  /*36dd0*/  @P1 LDG.E.U8 R59, desc[UR4][R4.64] ;  /* 0x00000004043b1981 */ /* 0x000f22000c1e1100 */
[----:B------:R-:W-:-:S03]  /*36de0*/  ISETP.GT.AND P0, PT, R2, 0x12, PT ;  /* 0x000000120200780c */ /* 0x000fc60003f04270 */
[----:B----4-:R0:W-:Y:S04]  /*36df0*/  STL [R1+0xec], R59 ;  /* 0x0000ec3b01007387 */ /* 0x0101e80000100800 */
[----:B0-----:R-:W4:Y:S04]  /*36e00*/  LDL.LU R59, [R1+0x742c] ;  /* 0x00742c00013b7983 */ /* 0x001f280000300800 */
[----:B------:R-:W2:Y:S04]  /*36e10*/  LDL R4, [R1+0x2828] ;  /* 0x0028280001047983 */ /* 0x000ea80000100800 */
[----:B------:R-:W2:Y:S01]  /*36e20*/  LDL R5, [R1+0x282c] ;  /* 0x00282c0001057983 */ /* 0x000ea20000100800 */
[----:B------:R-:W-:-:S02]  /*36e30*/  PRMT R58, RZ, 0x7610, R58 ;  /* 0x00007610ff3a7816 */ /* 0x000fc4000000003a */
[----:B--2---:R-:W-:-:S04]  /*36e40*/  @P0 LOP3.LUT R5, R5, R4, RZ, 0x3c, !PT ;  /* 0x0000000405050212 */ /* 0x004fc800078e3cff */
[----:B------:R-:W-:-:S04]  /*36e50*/  @P0 LOP3.LUT R4, R5, R4, RZ, 0x3c, !PT ;  /* 0x0000000405040212 */ /* 0x000fc800078e3cff */
[----:B------:R-:W-:-:S05]  /*36e60*/  @P0 LOP3.LUT R5, R5, R4, RZ, 0x3c, !PT ;  /* 0x0000000405050212 */ /* 0x000fca00078e3cff */
[----:B------:R-:W2:Y:S04]  /*36e70*/  @P0 LDG.E.U8 R58, desc[UR4][R4.64] ;  /* 0x00000004043a0981 */ /* 0x000ea8000c1e1100 */
[----:B--2---:R0:W-:Y:S04]  /*36e80*/  STL [R1+0xe8], R58 ;  /* 0x0000e83a01007387 */ /* 0x0041e80000100800 */
[----:B0-----:R-:W2:Y:S04]  /*36e90*/  LDL.LU R58, [R1+0x7428] ;  /* 0x00742800013a7983 */ /* 0x001ea80000300800 */
        /* <DEDUP_REMOVED lines=60> */
[----:B------:R-:W2:Y:S01]  /*37260*/  @P0 LDG.E.U8 R51, desc[UR4][R4.64] ;  /* 0x0000000404330981 */ /* 0x000ea2000c1e1100 */
[----:B------:R-:W-:-:S03]  /*37270*/  ISETP.GT.AND P1, PT, R2, 0x13, PT ;  /* 0x000000130200780c */ /* 0x000fc60003f24270 */
        /* <DEDUP_REMOVED lines=428> */
[----:B------:R0:W2:Y:S04]  /*38d40*/  @P1 LDG.E.U8 R0, desc[UR4][R4.64] ;  /* 0x0000000404001981 */ /* 0x0000a8000c1e1100 */
[----:B------:R-:W0:Y:S04]  /*38d50*/  LDL R4, [R1+0x2660] ;  /* 0x0026600001047983 */ /* 0x000e280000100800 */
[----:B------:R-:W0:Y:S01]  /*38d60*/  LDL R5, [R1+0x2664] ;  /* 0x0026640001057983 */ /* 0x000e220000100800 */
[----:B------:R-:W-:Y:S02]  /*38d70*/  PRMT R61, RZ, 0x7610, R61 ;  /* 0x00007610ff3d7816 */ /* 0x000fe4000000003d */
[----:B0-----:R-:W-:-:S04]  /*38d80*/  @P1 LOP3.LUT R5, R5, R4, RZ, 0x3c, !PT ;  /* 0x0000000405051212 */ /* 0x001fc800078e3cff */
[----:B------:R-:W-:-:S04]  /*38d90*/  @P1 LOP3.LUT R4, R5, R4, RZ, 0x3c, !PT ;  /* 0x0000000405041212 */ /* 0x000fc800078e3cff */
[----:B------:R-:W-:Y:S01]  /*38da0*/  @P1 LOP3.LUT R5, R5, R4, RZ, 0x3c, !PT ;  /* 0x0000000405051212 */ /* 0x000fe200078e3cff */
[----:B--2---:R0:W-:Y:S04]  /*38db0*/  STL [R1], R0 ;  /* 0x0000000001007387 */ /* 0x0041e80000100800 */
[----:B------:R-:W2:Y:S01]  /*38dc0*/  @P1 LDG.E.U8 R61, desc[UR4][R4.64] ;  /* 0x00000004043d1981 */ /* 0x000ea2000c1e1100 */
[----:B---3--:R-:W-:-:S03]  /*38dd0*/  PRMT R60, RZ, 0x7610, R60 ;  /* 0x00007610ff3c7816 */ /* 0x008fc6000000003c */
[----:B0-----:R-:W3:Y:S04]  /*38de0*/  LDL R0, [R1+0x264c] ;  /* 0x00264c0001007983 */ /* 0x001ee80000100800 */
[----:B------:R-:W3:Y:S04]  /*38df0*/  LDL R4, [R1+0x2658] ;  /* 0x0026580001047983 */ /* 0x000ee80000100800 */
[----:B------:R-:W3:Y:S04]  /*38e00*/  LDL R5, [R1+0x265c] ;  /* 0x00265c0001057983 */ /* 0x000ee80000100800 */
[----:B--2---:R0:W-:Y:S04]  /*38e10*/  STL [R1+0x7340], R61 ;  /* 0x0073403d01007387 */ /* 0x0041e80000100800 */
[----:B0-----:R-:W2:Y:S01]  /*38e20*/  LDL R61, [R1+0x2654] ;  /* 0x00265400013d7983 */ /* 0x001ea20000100800 */
[----:B---3--:R-:W-:-:S04]  /*38e30*/  @P1 LOP3.LUT R5, R5, R4, RZ, 0x3c, !PT ;  /* 0x0000000405051212 */ /* 0x008fc800078e3cff */
[----:B------:R-:W-:-:S04]  /*38e40*/  @P1 LOP3.LUT R4, R5, R4, RZ, 0x3c, !PT ;  /* 0x0000000405041212 */ /* 0x000fc800078e3cff */
[----:B------:R-:W-:-:S05]  /*38e50*/  @P1 LOP3.LUT R5, R5, R4, RZ, 0x3c, !PT ;  /* 0x0000000405051212 */ /* 0x000fca00078e3cff */
[----:B------:R2:W3:Y:S04]  /*38e60*/  @P1 LDG.E.U8 R60, desc[UR4][R4.64] ;  /* 0x00000004043c1981 */ /* 0x0004e8000c1e1100 */
[----:B------:R-:W3:Y:S01]  /*38e70*/  LDL R5, [R1+0x2650] ;  /* 0x0026500001057983 */ /* 0x000ee20000100800 */
[----:B----4-:R-:W-:Y:S01]  /*38e80*/  PRMT R59, RZ, 0x7610, R59 ;  /* 0x00007610ff3b7816 */ /* 0x010fe2000000003b */
[----:B--2---:R-:W-:Y:S02]  /*38e90*/  @P1 IMAD.MOV.U32 R4, RZ, RZ, R61 ;  /* 0x000000ffff041224 */ /* 0x004fe400078e003d */
[----:B---3--:R0:W-:Y:S01]  /*38ea0*/  STL [R1+0x7344], R60 ;  /* 0x0073443c01007387 */ /* 0x0081e20000100800 */
[----:B------:R-:W-:-:S03]  /*38eb0*/  PRMT R58, RZ, 0x7610, R58 ;  /* 0x00007610ff3a7816 */ /* 0x000fc6000000003a */
[----:B------:R-:W2:Y:S04]  /*38ec0*/  LDL R61, [R1+0x2630] ;  /* 0x00263000013d7983 */ /* 0x000ea80000100800 */
[----:B------:R1:W3:Y:S04]  /*38ed0*/  @P1 LDG.E.U8 R59, desc[UR4][R4.64] ;  /* 0x00000004043b1981 */ /* 0x0002e8000c1e1100 */
[----:B0-----:R-:W4:Y:S04]  /*38ee0*/  LDL R60, [R1+0x2634] ;  /* 0x00263400013c7983 */ /* 0x001f280000100800 */
[----:B------:R-:W2:Y:S01]  /*38ef0*/  LDL R5, [R1+0x2648] ;  /* 0x0026480001057983 */ /* 0x000ea20000100800 */
[----:B-1----:R-:W-:-:S03]  /*38f00*/  @P1 IMAD.MOV.U32 R4, RZ, RZ, R0 ;  /* 0x000000ffff041224 */ /* 0x002fc600078e0000 */
[----:B---3--:R0:W-:Y:S01]  /*38f10*/  STL [R1+0x7348], R59 ;  /* 0x0073483b01007387 */ /* 0x0081e20000100800 */
[----:B------:R-:W-:-:S03]  /*38f20*/  PRMT R57, RZ, 0x7610, R57 ;  /* 0x00007610ff397816 */ /* 0x000fc60000000039 */
[----:B------:R-:W3:Y:S04]  /*38f30*/  LDL R0, [R1+0x256c] ;  /* 0x00256c0001007983 */ /* 0x000ee80000100800 */
[----:B--2---:R-:W2:Y:S04]  /*38f40*/  @P1 LDG.E.U8 R58, desc[UR4][R4.64] ;  /* 0x00000004043a1981 */ /* 0x004ea8000c1e1100 */
        /* <DEDUP_REMOVED lines=10> */
[----:B------:R-:W-:Y:S02]  /*38ff0*/  ISETP.GT.AND P2, PT, R2, 0x1d, PT ;  /* 0x0000001d0200780c */ /* 0x000fe40003f44270 */
[----:B------:R-:W-:Y:S02]  /*39000*/  PRMT R56, RZ, 0x7610, R56 ;  /* 0x00007610ff387816 */ /* 0x000fe40000000038 */
[----:B------:R-:W-:Y:S02]  /*39010*/  PRMT R55, RZ, 0x7610, R55 ;  /* 0x00007610ff377816 */ /* 0x000fe40000000037 */
[----:B------:R-:W-:Y:S01]  /*39020*/  PRMT R54, RZ, 0x7610, R54 ;  /* 0x00007610ff367816 */ /* 0x000fe20000000036 */
[----:B--2---:R-:W-:-:S05]  /*39030*/  @P1 IMAD.MOV.U32 R4, RZ, RZ, R58 ;  /* 0x000000ffff041224 */ /* 0x004fca00078e003a */
[----:B---3--:R4:W2:Y:S02]  /*39040*/  @P1 LDG.E.U8 R56, desc[UR4][R4.64] ;  /* 0x0000000404381981 */ /* 0x0088a4000c1e1100 */
[----:B----4-:R-:W-:Y:S02]  /*39050*/  @P1 IMAD.MOV.U32 R4, RZ, RZ, R60 ;  /* 0x000000ffff041224 */ /* 0x010fe400078e003c */
[----:B------:R-:W-:-:S05]  /*39060*/  @P1 IMAD.MOV.U32 R5, RZ, RZ, R61 ;  /* 0x000000ffff051224 */ /* 0x000fca00078e003d */
[----:B------:R0:W3:Y:S04]  /*39070*/  @P1 LDG.E.U8 R55, desc[UR4][R4.64] ;  /* 0x0000000404371981 */ /* 0x0000e8000c1e1100 */
[----:B------:R1:W-:Y:S01]  /*39080*/  STL [R1+0x7350], R57 ;  /* 0x0073503901007387 */ /* 0x0003e20000100800 */
[----:B------:R-:W-:-:S03]  /*39090*/  PRMT R53, RZ, 0x7610, R53 ;  /* 0x00007610ff357816 */ /* 0x000fc60000000035 */
[----:B------:R-:W4:Y:S04]  /*390a0*/  LDL R58, [R1+0x2550] ;  /* 0x00255000013a7983 */ /* 0x000f280000100800 */
[----:B------:R-:W2:Y:S04]  /*390b0*/  LDL R61, [R1+0x2548] ;  /* 0x00254800013d7983 */ /* 0x000ea80000100800 */
[----:B------:R-:W2:Y:S01]  /*390c0*/  LDL R60, [R1+0x254c] ;  /* 0x00254c00013c7983 */ /* 0x000ea20000100800 */
[----:B0-----:R-:W-:Y:S02]  /*390d0*/  @P2 IMAD.MOV.U32 R4, RZ, RZ, R0 ;  /* 0x000000ffff042224 */ /* 0x001fe400078e0000 */
[----:B------:R-:W-:Y:S01]  /*390e0*/  @P2 IMAD.MOV.U32 R5, RZ, RZ, R59 ;  /* 0x000000ffff052224 */ /* 0x000fe200078e003b */
[----:B-1----:R-:W2:Y:S04]  /*390f0*/  LDL R57, [R1+0x2554] ;  /* 0x0025540001397983 */ /* 0x002ea80000100800 */
[----:B------:R-:W2:Y:S04]  /*39100*/  LDL R59, [R1+0x2540] ;  /* 0x00254000013b7983 */ /* 0x000ea80000100800 */
[----:B------:R0:W2:Y:S04]  /*39110*/  @P2 LDG.E.U8 R54, desc[UR4][R4.64] ;  /* 0x0000000404362981 */ /* 0x0000a8000c1e1100 */
[----:B------:R-:W2:Y:S04]  /*39120*/  LDL R0, [R1+0x2544] ;  /* 0x0025440001007983 */ /* 0x000ea80000100800 */
[----:B------:R-:W0:Y:S04]  /*39130*/  LDL R4, [R1+0x2560] ;  /* 0x0025600001047983 */ /* 0x000e280000100800 */
[----:B------:R-:W0:Y:S02]  /*39140*/  LDL R5, [R1+0x2564] ;  /* 0x0025640001057983 */ /* 0x000e240000100800 */
[----:B0-----:R-:W-:-:S04]  /*39150*/  @P2 LOP3.LUT R5, R5, R4, RZ, 0x3c, !PT ;  /* 0x0000000405052212 */ /* 0x001fc800078e3cff */
[----:B------:R-:W-:-:S04]  /*39160*/  @P2 LOP3.LUT R4, R5, R4, RZ, 0x3c, !PT ;  /* 0x0000000405042212 */ /* 0x000fc800078e3cff */
[----:B------:R-:W-:-:S05]  /*39170*/  @P2 LOP3.LUT R5, R5, R4, RZ, 0x3c, !PT ;  /* 0x0000000405052212 */ /* 0x000fca00078e3cff */
[----:B------:R0:W2:Y:S04]  /*39180*/  @P2 LDG.E.U8 R53, desc[UR4][R4.64] ;  /* 0x0000000404352981 */ /* 0x0000a8000c1e1100 */
[----:B------:R-:W0:Y:S04]  /*39190*/  LDL R4, [R1+0x2558] ;  /* 0x0025580001047983 */ /* 0x000e280000100800 */
[----:B------:R-:W0:Y:S01]  /*391a0*/  LDL R5, [R1+0x255c] ;  /* 0x00255c0001057983 */ /* 0x000e220000100800 */
[----:B------:R-:W-:Y:S02]  /*391b0*/  PRMT R52, RZ, 0x7610, R52 ;  /* 0x00007610ff347816 */ /* 0x000fe40000000034 */
[----:B------:R-:W-:-:S02]  /*391c0*/  PRMT R51, RZ, 0x7610, R51 ;  /* 0x00007610ff337816 */ /* 0x000fc40000000033 */
[----:B------:R-:W-:Y:S02]  /*391d0*/  PRMT R50, RZ, 0x7610, R50 ;  /* 0x00007610ff327816 */ /* 0x000fe40000000032 */
[----:B------:R-:W-:Y:S02]  /*391e0*/  PRMT R49, RZ, 0x7610, R49 ;  /* 0x00007610ff317816 */ /* 0x000fe40000000031 */
[----:B0-----:R-:W-:-:S04]  /*391f0*/  @P2 LOP3.LUT R5, R5, R4, RZ, 0x3c, !PT ;  /* 0x0000000405052212 */ /* 0x001fc800078e3cff */
[----:B------:R-:W-:-:S04]  /*39200*/  @P2 LOP3.LUT R4, R5, R4, RZ, 0x3c, !PT ;  /* 0x0000000405042212 */ /* 0x000fc800078e3cff */
[----:B------:R-:W-:-:S05]  /*39210*/  @P2 LOP3.LUT R5, R5, R4, RZ, 0x3c, !PT ;  /* 0x0000000405052212 */ /* 0x000fca00078e3cff */
[----:B------:R2:W3:Y:S02]  /*39220*/  @P2 LDG.E.U8 R52, desc[UR4][R4.64] ;  /* 0x0000000404342981 */ /* 0x0004e4000c1e1100 */
[----:B--2---:R-:W-:Y:S02]  /*39230*/  @P2 IMAD.MOV.U32 R4, RZ, RZ, R57 ;  /* 0x000000ffff042224 */ /* 0x004fe400078e0039 */
[----:B----4-:R-:W-:Y:S01]  /*39240*/  @P2 IMAD.MOV.U32 R5, RZ, RZ, R58 ;  /* 0x000000ffff052224 */ /* 0x010fe200078e003a */
[----:B------:R-:W2:Y:S04]  /*39250*/  LDL R57, [R1+0x2534] ;  /* 0x0025340001397983 */ /* 0x000ea80000100800 */
[----:B------:R-:W4:Y:S04]  /*39260*/  LDL R58, [R1+0x2530] ;  /* 0x00253000013a7983 */ /* 0x000f280000100800 */
[----:B------:R0:W2:Y:S02]  /*39270*/  @P2 LDG.E.U8 R51, desc[UR4][R4.64] ;  /* 0x0000000404332981 */ /* 0x0000a4000c1e1100 */
[----:B0-----:R-:W-:-:S02]  /*39280*/  @P2 IMAD.MOV.U32 R4, RZ, RZ, R60 ;  /* 0x000000ffff042224 */ /* 0x001fc400078e003c */
[----:B------:R-:W-:Y:S01]  /*39290*/  @P2 IMAD.MOV.U32 R5, RZ, RZ, R61 ;  /* 0x000000ffff052224 */ /* 0x000fe200078e003d */
[----:B------:R-:W-:Y:S02]  /*392a0*/  PRMT R48, RZ, 0x7610, R48 ;  /* 0x00007610ff307816 */ /* 0x000fe40000000030 */
[----:B------:R-:W-:Y:S01]  /*392b0*/  PRMT R47, RZ, 0x7610, R47 ;  /* 0x00007610ff2f7816 */ /* 0x000fe2000000002f */
[----:B------:R-:W2:Y:S04]  /*392c0*/  LDL R61, [R1+0x26f0] ;  /* 0x0026f000013d7983 */ /* 0x000ea80000100800 */
[----:B------:R0:W2:Y:S04]  /*392d0*/  @P2 LDG.E.U8 R50, desc[UR4][R4.64] ;  /* 0x0000000404322981 */ /* 0x0000a8000c1e1100 */
[----:B------:R-:W2:Y:S01]  /*392e0*/  LDL R60, [R1+0x26e8] ;  /* 0x0026e800013c7983 */ /* 0x000ea20000100800 */
[----:B0-----:R-:W-:-:S02]  /*392f0*/  @P2 IMAD.MOV.U32 R4, RZ, RZ, R0 ;  /* 0x000000ffff042224 */ /* 0x001fc400078e0000 */
[----:B------:R-:W-:Y:S01]  /*39300*/  @P2 IMAD.MOV.U32 R5, RZ, RZ, R59 ;  /* 0x000000ffff052224 */ /* 0x000fe200078e003b */
[----:B------:R-:W2:Y:S04]  /*39310*/  LDL R0, [R1+0x26f4] ;  /* 0x0026f40001007983 */ /* 0x000ea80000100800 */
[----:B------:R-:W2:Y:S04]  /*39320*/  LDL R59, [R1+0x26ec] ;  /* 0x0026ec00013b7983 */ /* 0x000ea80000100800 */
[----:B------:R0:W2:Y:S04]  /*39330*/  @P2 LDG.E.U8 R49, desc[UR4][R4.64] ;  /* 0x0000000404312981 */ /* 0x0000a8000c1e1100 */
[----:B------:R-:W0:Y:S04]  /*39340*/  LDL R4, [R1+0x2538] ;  /* 0x0025380001047983 */ /* 0x000e280000100800 */
[----:B------:R-:W0:Y:S02]  /*39350*/  LDL R5, [R1+0x253c] ;  /* 0x00253c0001057983 */ /* 0x000e240000100800 */
[----:B0-----:R-:W-:-:S04]  /*39360*/  @P2 LOP3.LUT R5, R5, R4, RZ, 0x3c, !PT ;  /* 0x0000000405052212 */ /* 0x001fc800078e3cff */
[----:B------:R-:W-:-:S04]  /*39370*/  @P2 LOP3.LUT R4, R5, R4, RZ, 0x3c, !PT ;  /* 0x0000000405042212 */ /* 0x000fc800078e3cff */
[----:B------:R-:W-:-:S05]  /*39380*/  @P2 LOP3.LUT R5, R5, R4, RZ, 0x3c, !PT ;  /* 0x0000000405052212 */ /* 0x000fca00078e3cff */
[----:B------:R2:W3:Y:S02]  /*39390*/  @P2 LDG.E.U8 R48, desc[UR4][R4.64] ;  /* 0x0000000404302981 */ /* 0x0004e4000c1e1100 */
[----:B--2---:R-:W-:Y:S02]  /*393a0*/  @P2 IMAD.MOV.U32 R4, RZ, RZ, R57 ;  /* 0x000000ffff042224 */ /* 0x004fe400078e0039 */
[----:B----4-:R-:W-:Y:S01]  /*393b0*/  @P2 IMAD.MOV.U32 R5, RZ, RZ, R58 ;  /* 0x000000ffff052224 */ /* 0x010fe200078e003a */
[----:B------:R-:W-:Y:S02]  /*393c0*/  ISETP.GT.AND P1, PT, R2, 0x17, PT ;  /* 0x000000170200780c */ /* 0x000fe40003f24270 */
[----:B------:R-:W-:Y:S02]  /*393d0*/  PRMT R46, RZ, 0x7610, R46 ;  /* 0x00007610ff2e7816 */ /* 0x000fe4000000002e */
[----:B------:R-:W-:Y:S02]  /*393e0*/  PRMT R45, RZ, 0x7610, R45 ;  /* 0x00007610ff2d7816 */ /* 0x000fe4000000002d */
[----:B------:R-:W-:Y:S01]  /*393f0*/  PRMT R44, RZ, 0x7610, R44 ;  /* 0x00007610ff2c7816 */ /* 0x000fe2000000002c */
[----:B------:R0:W2:Y:S04]  /*39400*/  @P2 LDG.E.U8 R47, desc[UR4][R4.64] ;  /* 0x00000004042f2981 */ /* 0x0000a8000c1e1100 */
[----:B------:R-:W4:Y:S04]  /*39410*/  LDL R58, [R1+0x26e0] ;  /* 0x0026e000013a7983 */ /* 0x000f280000100800 */
[----:B------:R-:W2:Y:S04]  /*39420*/  LDL R57, [R1+0x26e4] ;  /* 0x0026e40001397983 */ /* 0x000ea80000100800 */
[----:B------:R-:W0:Y:S04]  /*39430*/  LDL R4, [R1+0x26f8] ;  /* 0x0026f80001047983 */ /* 0x000e280000100800 */
[----:B------:R-:W0:Y:S02]  /*39440*/  LDL R5, [R1+0x26fc] ;  /* 0x0026fc0001057983 */ /* 0x000e240000100800 */
[----:B0-----:R-:W-:-:S04]  /*39450*/  @P0 LOP3.LUT R5, R5, R4, RZ, 0x3c, !PT ;  /* 0x0000000405050212 */ /* 0x001fc800078e3cff */
[----:B------:R-:W-:-:S04]  /*39460*/  @P0 LOP3.LUT R4, R5, R4, RZ, 0x3c, !PT ;  /* 0x0000000405040212 */ /* 0x000fc800078e3cff */
[----:B------:R-:W-:-:S05]  /*39470*/  @P0 LOP3.LUT R5, R5, R4, RZ, 0x3c, !PT ;  /* 0x0000000405050212 */ /* 0x000fca00078e3cff */
[----:B------:R0:W3:Y:S02]  /*39480*/  @P0 LDG.E.U8 R46, desc[UR4][R4.64] ;  /* 0x00000004042e0981 */ /* 0x0000e4000c1e1100 */
[----:B0-----:R-:W-:Y:S02]  /*39490*/  @P0 IMAD.MOV.U32 R4, RZ, RZ, R0 ;  /* 0x000000ffff040224 */ /* 0x001fe400078e0000 */
[----:B------:R-:W-:Y:S01]  /*394a0*/  @P0 IMAD.MOV.U32 R5, RZ, RZ, R61 ;  /* 0x000000ffff050224 */ /* 0x000fe200078e003d */
[----:B------:R-:W3:Y:S01]  /*394b0*/  LDL R0, [R1+0x26dc] ;  /* 0x0026dc0001007983 */ /* 0x000ee20000100800 */
[----:B------:R-:W-:-:S03]  /*394c0*/  PRMT R43, RZ, 0x7610, R43 ;  /* 0x00007610ff2b7816 */ /* 0x000fc6000000002b */
[----:B------:R-:W3:Y:S04]  /*394d0*/  LDL R61, [R1+0x262c] ;  /* 0x00262c00013d7983 */ /* 0x000ee80000100800 */
[----:B------:R0:W3:Y:S02]  /*394e0*/  @P0 LDG.E.U8 R45, desc[UR4][R4.64] ;  /* 0x00000004042d0981 */ /* 0x0000e4000c1e1100 */
[----:B0-----:R-:W-:Y:S02]  /*394f0*/  @P1 IMAD.MOV.U32 R4, RZ, RZ, R59 ;  /* 0x000000ffff041224 */ /* 0x001fe400078e003b */
[----:B------:R-:W-:-:S05]  /*39500*/  @P1 IMAD.MOV.U32 R5, RZ, RZ, R60 ;  /* 0x000000ffff051224 */ /* 0x000fca00078e003c */
[----:B------:R2:W3:Y:S02]  /*39510*/  @P1 LDG.E.U8 R44, desc[UR4][R4.64] ;  /* 0x00000004042c1981 */ /* 0x0004e4000c1e1100 */
[----:B--2---:R-:W-:Y:S02]  /*39520*/  @P1 IMAD.MOV.U32 R4, RZ, RZ, R57 ;  /* 0x000000ffff041224 */ /* 0x004fe400078e0039 */
[----:B----4-:R-:W-:-:S05]  /*39530*/  @P1 IMAD.MOV.U32 R5, RZ, RZ, R58 ;  /* 0x000000ffff051224 */ /* 0x010fca00078e003a */
[----:B------:R0:W2:Y:S04]  /*39540*/  @P1 LDG.E.U8 R43, desc[UR4][R4.64] ;  /* 0x00000004042b1981 */ /* 0x0000a8000c1e1100 */
[----:B---3--:R1:W-:Y:S01]  /*39550*/  STL [R1+0x72c8], R44 ;  /* 0x0072c82c01007387 */ /* 0x0083e20000100800 */
[----:B------:R-:W-:Y:S01]  /*39560*/  PRMT R42, RZ, 0x7610, R42 ;  /* 0x00007610ff2a7816 */ /* 0x000fe2000000002a */
[----:B0-----:R-:W-:Y:S02]  /*39570*/  @P1 IMAD.MOV.U32 R4, RZ, RZ, R0 ;  /* 0x000000ffff041224 */ /* 0x001fe400078e0000 */
[----:B------:R-:W3:Y:S04]  /*39580*/  LDL R60, [R1+0x2620] ;  /* 0x00262000013c7983 */ /* 0x000ee80000100800 */
[----:B------:R-:W4:Y:S04]  /*39590*/  LDL R59, [R1+0x2624] ;  /* 0x00262400013b7983 */ /* 0x000f280000100800 */
[----:B------:R-:W3:Y:S04]  /*395a0*/  LDL R58, [R1+0x2618] ;  /* 0x00261800013a7983 */ /* 0x000ee80000100800 */
[----:B------:R-:W3:Y:S04]  /*395b0*/  LDL R57, [R1+0x261c] ;  /* 0x00261c0001397983 */ /* 0x000ee80000100800 */
[----:B-1----:R-:W3:Y:S04]  /*395c0*/  LDL R44, [R1+0x26d8] ;  /* 0x0026d800012c7983 */ /* 0x002ee80000100800 */
[----:B--2---:R0:W-:Y:S01]  /*395d0*/  STL [R1+0x72cc], R43 ;  /* 0x0072cc2b01007387 */ /* 0x0041e20000100800 */
[----:B------:R-:W-:-:S03]  /*395e0*/  ISETP.GT.AND P2, PT, R2, 0x1a, PT ;  /* 0x0000001a0200780c */ /* 0x000fc60003f44270 */
[----:B------:R-:W2:Y:S04]  /*395f0*/  LDL R0, [R1+0x2614] ;  /* 0x0026140001007983 */ /* 0x000ea80000100800 */
[----:B0-----:R-:W2:Y:S01]  /*39600*/  LDL R43, [R1+0x2628] ;  /* 0x00262800012b7983 */ /* 0x001ea20000100800 */
[----:B---3--:R-:W-:-:S03]  /*39610*/  @P1 IMAD.MOV.U32 R5, RZ, RZ, R44 ;  /* 0x000000ffff051224 */ /* 0x008fc600078e002c */
[----:B------:R-:W3:Y:S04]  /*39620*/  LDL R44, [R1+0x2610] ;  /* 0x00261000012c7983 */ /* 0x000ee80000100800 */
[----:B------:R2:W3:Y:S02]  /*39630*/  @P1 LDG.E.U8 R42, desc[UR4][R4.64] ;  /* 0x00000004042a1981 */ /* 0x0004e4000c1e1100 */
[----:B--2---:R-:W-:Y:S01]  /*39640*/  @P2 IMAD.MOV.U32 R5, RZ, RZ, R43 ;  /* 0x000000ffff052224 */ /* 0x004fe200078e002b */
[----:B------:R-:W-:Y:S01]  /*39650*/  PRMT R41, RZ, 0x7610, R41 ;  /* 0x00007610ff297816 */ /* 0x000fe20000000029 */
[----:B------:R-:W-:Y:S01]  /*39660*/  @P2 IMAD.MOV.U32 R4, RZ, RZ, R61 ;  /* 0x000000ffff042224 */ /* 0x000fe200078e003d */
[----:B------:R-:W-:-:S04]  /*39670*/  PRMT R40, RZ, 0x7610, R40 ;  /* 0x00007610ff287816 */ /* 0x000fc80000000028 */
[----:B------:R4:W2:Y:S04]  /*39680*/  @P2 LDG.E.U8 R41, desc[UR4][R4.64] ;  /* 0x0000000404292981 */ /* 0x0008a8000c1e1100 */
[----:B---3--:R0:W-:Y:S04]  /*39690*/  STL [R1+0x72d0], R42 ;  /* 0x0072d02a01007387 */ /* 0x0081e80000100800 */
[----:B------:R-:W3:Y:S01]  /*396a0*/  LDL R43, [R1+0x2608] ;  /* 0x00260800012b7983 */ /* 0x000ee20000100800 */
[----:B----4-:R-:W-:Y:S02]  /*396b0*/  @P2 IMAD.MOV.U32 R4, RZ, RZ, R59 ;  /* 0x000000ffff042224 */ /* 0x010fe400078e003b */
[----:B------:R-:W-:Y:S01]  /*396c0*/  @P2 IMAD.MOV.U32 R5, RZ, RZ, R60 ;  /* 0x000000ffff052224 */ /* 0x000fe200078e003c */
[----:B------:R-:W-:-:S02]  /*396d0*/  PRMT R39, RZ, 0x7610, R39 ;  /* 0x00007610ff277816 */ /* 0x000fc40000000027 */
[----:B------:R-:W-:Y:S02]  /*396e0*/  PRMT R38, RZ, 0x7610, R38 ;  /* 0x00007610ff267816 */ /* 0x000fe40000000026 */
[----:B------:R-:W-:Y:S01]  /*396f0*/  PRMT R37, RZ, 0x7610, R37 ;  /* 0x00007610ff257816 */ /* 0x000fe20000000025 */
[----:B------:R-:W4:Y:S04]  /*39700*/  LDL R61, [R1+0x2604] ;  /* 0x00260400013d7983 */ /* 0x000f280000100800 */
[----:B0-----:R-:W2:Y:S04]  /*39710*/  LDL R42, [R1+0x260c] ;  /* 0x00260c00012a7983 */ /* 0x001ea80000100800 */
[----:B------:R0:W4:Y:S04]  /*39720*/  @P2 LDG.E.U8 R40, desc[UR4][R4.64] ;  /* 0x0000000404282981 */ /* 0x000128000c1e1100 */
[----:B------:R-:W4:Y:S04]  /*39730*/  LDL R60, [R1+0x2528] ;  /* 0x00252800013c7983 */ /* 0x000f280000100800 */
[----:B------:R-:W4:Y:S01]  /*39740*/  LDL R59, [R1+0x252c] ;  /* 0x00252c00013b7983 */ /* 0x000f220000100800 */
[----:B0-----:R-:W-:-:S02]  /*39750*/  @P2 IMAD.MOV.U32 R4, RZ, RZ, R57 ;  /* 0x000000ffff042224 */ /* 0x001fc400078e0039 */
[----:B------:R-:W-:Y:S01]  /*39760*/  @P2 IMAD.MOV.U32 R5, RZ, RZ, R58 ;  /* 0x000000ffff052224 */ /* 0x000fe200078e003a */
[----:B------:R-:W4:Y:S04]  /*39770*/  LDL R57, [R1+0x25fc] ;  /* 0x0025fc0001397983 */ /* 0x000f280000100800 */
[----:B------:R-:W4:Y:S04]  /*39780*/  LDL R58, [R1+0x25f8] ;  /* 0x0025f800013a7983 */ /* 0x000f280000100800 */
[----:B------:R0:W4:Y:S02]  /*39790*/  @P2 LDG.E.U8 R39, desc[UR4][R4.64] ;  /* 0x0000000404272981 */ /* 0x000124000c1e1100 */
[----:B0-----:R-:W-:-:S02]  /*397a0*/  @P2 IMAD.MOV.U32 R4, RZ, RZ, R0 ;  /* 0x000000ffff042224 */ /* 0x001fc400078e0000 */
[----:B------:R-:W-:Y:S01]  /*397b0*/  @P2 IMAD.MOV.U32 R5, RZ, RZ, R44 ;  /* 0x000000ffff052224 */ /* 0x000fe200078e002c */
[----:B------:R-:W4:Y:S04]  /*397c0*/  LDL R0, [R1+0x25f4] ;  /* 0x0025f40001007983 */ /* 0x000f280000100800 */
[----:B------:R-:W4:Y:S04]  /*397d0*/  LDL R44, [R1+0x25f0] ;  /* 0x0025f000012c7983 */ /* 0x000f280000100800 */
[----:B------:R3:W4:Y:S02]  /*397e0*/  @P2 LDG.E.U8 R38, desc[UR4][R4.64] ;  /* 0x0000000404262981 */ /* 0x000724000c1e1100 */
[----:B---3--:R-:W-:Y:S01]  /*397f0*/  @P2 IMAD.MOV.U32 R5, RZ, RZ, R43 ;  /* 0x000000ffff052224 */ /* 0x008fe200078e002b */
[----:B------:R-:W-:Y:S01]  /*39800*/  PRMT R36, RZ, 0x7610, R36 ;  /* 0x00007610ff247816 */ /* 0x000fe20000000024 */
[----:B------:R-:W3:Y:S01]  /*39810*/  LDL R43, [R1+0x2520] ;  /* 0x00252000012b7983 */ /* 0x000ee20000100800 */
[----:B--2---:R-:W-:-:S03]  /*39820*/  @P2 IMAD.MOV.U32 R4, RZ, RZ, R42 ;  /* 0x000000ffff042224 */ /* 0x004fc600078e002a */
[----:B------:R-:W2:Y:S04]  /*39830*/  LDL R42, [R1+0x2524] ;  /* 0x00252400012a7983 */ /* 0x000ea80000100800 */
[----:B------:R4:W2:Y:S04]  /*39840*/  @P2 LDG.E.U8 R37, desc[UR4][R4.64] ;  /* 0x0000000404252981 */ /* 0x0008a8000c1e1100 */
[----:B------:R-:W2:Y:S01]  /*39850*/  LDL R5, [R1+0x2600] ;  /* 0x0026000001057983 */ /* 0x000ea20000100800 */
[----:B----4-:R-:W-:Y:S01]  /*39860*/  @P2 IMAD.MOV.U32 R4, RZ, RZ, R61 ;  /* 0x000000ffff042224 */ /* 0x010fe200078e003d */
[----:B------:R-:W-:-:S02]  /*39870*/  PRMT R35, RZ, 0x7610, R35 ;  /* 0x00007610ff237816 */ /* 0x000fc40000000023 */
[----:B------:R-:W-:Y:S02]  /*39880*/  ISETP.GT.AND P0, PT, R2, 0x1e, PT ;  /* 0x0000001e0200780c */ /* 0x000fe40003f04270 */
[----:B------:R-:W-:Y:S02]  /*39890*/  PRMT R34, RZ, 0x7610, R34 ;  /* 0x00007610ff227816 */ /* 0x000fe40000000022 */
[----:B------:R-:W-:Y:S02]  /*398a0*/  PRMT R33, RZ, 0x7610, R33 ;  /* 0x00007610ff217816 */ /* 0x000fe40000000021 */
[----:B------:R-:W-:Y:S02]  /*398b0*/  PRMT R32, RZ, 0x7610, R32 ;  /* 0x00007610ff207816 */ /* 0x000fe40000000020 */
[----:B------:R-:W-:Y:S02]  /*398c0*/  PRMT R31, RZ, 0x7610, R31 ;  /* 0x00007610ff1f7816 */ /* 0x000fe4000000001f */
[----:B------:R-:W-:Y:S01]  /*398d0*/  PRMT R30, RZ, 0x7610, R30 ;  /* 0x00007610ff1e7816 */ /* 0x000fe2000000001e */
[----:B------:R-:W4:Y:S04]  /*398e0*/  LDL R61, [R1+0x250c] ;  /* 0x00250c00013d7983 */ /* 0x000f280000100800 */
[----:B--2---:R0:W2:Y:S02]  /*398f0*/  @P2 LDG.E.U8 R36, desc[UR4][R4.64] ;  /* 0x0000000404242981 */ /* 0x0040a4000c1e1100 */
[----:B0-----:R-:W-:-:S02]  /*39900*/  @P2 IMAD.MOV.U32 R4, RZ, RZ, R57 ;  /* 0x000000ffff042224 */ /* 0x001fc400078e0039 */
[----:B------:R-:W-:Y:S01]  /*39910*/  @P2 IMAD.MOV.U32 R5, RZ, RZ, R58 ;  /* 0x000000ffff052224 */ /* 0x000fe200078e003a */
[----:B------:R-:W2:Y:S04]  /*39920*/  LDL R57, [R1+0x251c] ;  /* 0x00251c0001397983 */ /* 0x000ea80000100800 */
[----:B------:R-:W4:Y:S04]  /*39930*/  LDL R58, [R1+0x2518] ;  /* 0x00251800013a7983 */ /* 0x000f280000100800 */
[----:B------:R0:W4:Y:S02]  /*39940*/  @P2 LDG.E.U8 R35, desc[UR4][R4.64] ;  /* 0x0000000404232981 */ /* 0x000124000c1e1100 */
        /* <DEDUP_REMOVED lines=11> */
[----:B---3--:R-:W-:Y:S01]  /*39a00*/  @P0 IMAD.MOV.U32 R5, RZ, RZ, R43 ;  /* 0x000000ffff050224 */ /* 0x008fe200078e002b */
[----:B------:R-:W3:Y:S04]  /*39a10*/  LDL R42, [R1+0x2504] ;  /* 0x00250400012a7983 */ /* 0x000ee80000100800 */
[----:B------:R-:W3:Y:S04]  /*39a20*/  LDL R43, [R1+0x2500] ;  /* 0x00250000012b7983 */ /* 0x000ee80000100800 */
[----:B------:R2:W3:Y:S02]  /*39a30*/  @P0 LDG.E.U8 R32, desc[UR4][R4.64] ;  /* 0x0000000404200981 */ /* 0x0004e4000c1e1100 */
[----:B--2---:R-:W-:-:S02]  /*39a40*/  @P0 IMAD.MOV.U32 R4, RZ, RZ, R57 ;  /* 0x000000ffff040224 */ /* 0x004fc400078e0039 */
[----:B----4-:R-:W-:Y:S01]  /*39a50*/  @P0 IMAD.MOV.U32 R5, RZ, RZ, R58 ;  /* 0x000000ffff050224 */ /* 0x010fe200078e003a */
[----:B------:R-:W2:Y:S04]  /*39a60*/  LDL R57, [R1+0x24f4] ;  /* 0x0024f40001397983 */ /* 0x000ea80000100800 */
[----:B------:R-:W4:Y:S04]  /*39a70*/  LDL R58, [R1+0x24f0] ;  /* 0x0024f000013a7983 */ /* 0x000f280000100800 */
[----:B------:R0:W2:Y:S02]  /*39a80*/  @P0 LDG.E.U8 R31, desc[UR4][R4.64] ;  /* 0x00000004041f0981 */ /* 0x0000a4000c1e1100 */
[----:B0-----:R-:W-:-:S02]  /*39a90*/  @P0 IMAD.MOV.U32 R4, RZ, RZ, R0 ;  /* 0x000000ffff040224 */ /* 0x001fc400078e0000 */
[----:B------:R-:W-:Y:S01]  /*39aa0*/  @P0 IMAD.MOV.U32 R5, RZ, RZ, R44 ;  /* 0x000000ffff050224 */ /* 0x000fe200078e002c */
[----:B------:R-:W2:Y:S04]  /*39ab0*/  LDL R0, [R1+0x26d4] ;  /* 0x0026d40001007983 */ /* 0x000ea80000100800 */
[----:B------:R-:W2:Y:S04]  /*39ac0*/  LDL R44, [R1+0x26d0] ;  /* 0x0026d000012c7983 */ /* 0x000ea80000100800 */
[----:B------:R0:W2:Y:S04]  /*39ad0*/  @P0 LDG.E.U8 R30, desc[UR4][R4.64] ;  /* 0x00000004041e0981 */ /* 0x0000a8000c1e1100 */
[----:B------:R-:W2:Y:S01]  /*39ae0*/  LDL R5, [R1+0x2508] ;  /* 0x0025080001057983 */ /* 0x000ea20000100800 */
[----:B------:R-:W-:Y:S01]  /*39af0*/  PRMT R29, RZ, 0x7610, R29 ;  /* 0x00007610ff1d7816 */ /* 0x000fe2000000001d */
[----:B0-----:R-:W-:Y:S01]  /*39b00*/  @P0 IMAD.MOV.U32 R4, RZ, RZ, R61 ;  /* 0x000000ffff040224 */ /* 0x001fe200078e003d */
[----:B------:R-:W-:-:S02]  /*39b10*/  PRMT R28, RZ, 0x7610, R28 ;  /* 0x00007610ff1c7816 */ /* 0x000fc4000000001c */
[----:B------:R-:W-:Y:S02]  /*39b20*/  PRMT R27, RZ, 0x7610, R27 ;  /* 0x00007610ff1b7816 */ /* 0x000fe4000000001b */
[----:B------:R-:W-:Y:S02]  /*39b30*/  PRMT R26, RZ, 0x7610, R26 ;  /* 0x00007610ff1a7816 */ /* 0x000fe4000000001a */
[----:B------:R-:W-:Y:S01]  /*39b40*/  PRMT R25, RZ, 0x7610, R25 ;  /* 0x00007610ff197816 */ /* 0x000fe20000000019 */
[----:B--2---:R3:W2:Y:S02]  /*39b50*/  @P0 LDG.E.U8 R29, desc[UR4][R4.64] ;  /* 0x00000004041d0981 */ /* 0x0046a4000c1e1100 */
[----:B---3--:R-:W-:Y:S02]  /*39b60*/  @P0 IMAD.MOV.U32 R4, RZ, RZ, R42 ;  /* 0x000000ffff040224 */ /* 0x008fe400078e002a */
[----:B------:R-:W-:Y:S01]  /*39b70*/  @P0 IMAD.MOV.U32 R5, RZ, RZ, R43 ;  /* 0x000000ffff050224 */ /* 0x000fe200078e002b */
[----:B------:R-:W3:Y:S04]  /*39b80*/  LDL R42, [R1+0x26cc] ;  /* 0x0026cc00012a7983 */ /* 0x000ee80000100800 */
[----:B------:R-:W2:Y:S04]  /*39b90*/  LDL R43, [R1+0x26c8] ;  /* 0x0026c800012b7983 */ /* 0x000ea80000100800 */
[----:B------:R0:W2:Y:S02]  /*39ba0*/  @P0 LDG.E.U8 R28, desc[UR4][R4.64] ;  /* 0x00000004041c0981 */ /* 0x0000a4000c1e1100 */
[----:B0-----:R-:W-:-:S02]  /*39bb0*/  @P0 IMAD.MOV.U32 R4, RZ, RZ, R59 ;  /* 0x000000ffff040224 */ /* 0x001fc400078e003b */
[----:B------:R-:W-:Y:S01]  /*39bc0*/  @P0 IMAD.MOV.U32 R5, RZ, RZ, R60 ;  /* 0x000000ffff050224 */ /* 0x000fe200078e003c */
[----:B------:R-:W2:Y:S04]  /*39bd0*/  LDL R59, [R1+0x26c4] ;  /* 0x0026c400013b7983 */ /* 0x000ea80000100800 */
[----:B------:R-:W2:Y:S04]  /*39be0*/  LDL R60, [R1+0x26c0] ;  /* 0x0026c000013c7983 */ /* 0x000ea80000100800 */
[----:B------:R0:W2:Y:S02]  /*39bf0*/  @P0 LDG.E.U8 R27, desc[UR4][R4.64] ;  /* 0x00000004041b0981 */ /* 0x0000a4000c1e1100 */
[----:B0-----:R-:W-:-:S02]  /*39c00*/  @P0 IMAD.MOV.U32 R4, RZ, RZ, R57 ;  /* 0x000000ffff040224 */ /* 0x001fc400078e0039 */
[----:B----4-:R-:W-:Y:S02]  /*39c10*/  @P0 IMAD.MOV.U32 R5, RZ, RZ, R58 ;  /* 0x000000ffff050224 */ /* 0x010fe400078e003a */
[----:B------:R-:W4:Y:S04]  /*39c20*/  LDL R58, [R1+0x26b8] ;  /* 0x0026b800013a7983 */ /* 0x000f280000100800 */
[----:B------:R0:W4:Y:S02]  /*39c30*/  @P0 LDG.E.U8 R26, desc[UR4][R4.64] ;  /* 0x00000004041a0981 */ /* 0x000124000c1e1100 */
[----:B0-----:R-:W-:Y:S02]  /*39c40*/  @P1 IMAD.MOV.U32 R4, RZ, RZ, R0 ;  /* 0x000000ffff041224 */ /* 0x001fe400078e0000 */
[----:B------:R-:W-:Y:S01]  /*39c50*/  @P1 IMAD.MOV.U32 R5, RZ, RZ, R44 ;  /* 0x000000ffff051224 */ /* 0x000fe200078e002c */
[----:B------:R-:W4:Y:S04]  /*39c60*/  LDL R0, [R1+0x26bc] ;  /* 0x0026bc0001007983 */ /* 0x000f280000100800 */
[----:B------:R3:W4:Y:S01]  /*39c70*/  @P1 LDG.E.U8 R25, desc[UR4][R4.64] ;  /* 0x0000000404191981 */ /* 0x000722000c1e1100 */
[----:B------:R-:W-:Y:S01]  /*39c80*/  PRMT R24, RZ, 0x7610, R24 ;  /* 0x00007610ff187816 */ /* 0x000fe20000000018 */
[----:B---3--:R-:W-:-:S02]  /*39c90*/  @P1 IMAD.MOV.U32 R4, RZ, RZ, R42 ;  /* 0x000000ffff041224 */ /* 0x008fc400078e002a */
[----:B--2---:R-:W-:-:S05]  /*39ca0*/  @P1 IMAD.MOV.U32 R5, RZ, RZ, R43 ;  /* 0x000000ffff051224 */ /* 0x004fca00078e002b */
[----:B------:R0:W2:Y:S04]  /*39cb0*/  @P1 LDG.E.U8 R24, desc[UR4][R4.64] ;  /* 0x0000000404181981 */ /* 0x0000a8000c1e1100 */
[----:B----4-:R1:W-:Y:S04]  /*39cc0*/  STL [R1+0x72d4], R25 ;  /* 0x0072d41901007387 */ /* 0x0103e80000100800 */
[----:B------:R-:W3:Y:S04]  /*39cd0*/  LDL R57, [R1+0x26b0] ;  /* 0x0026b00001397983 */ /* 0x000ee80000100800 */
[----:B------:R-:W4:Y:S04]  /*39ce0*/  LDL R44, [R1+0x26b4] ;  /* 0x0026b400012c7983 */ /* 0x000f280000100800 */
[----:B------:R-:W4:Y:S04]  /*39cf0*/  LDL R43, [R1+0x25e8] ;  /* 0x0025e800012b7983 */ /* 0x000f280000100800 */
[----:B------:R-:W4:Y:S01]  /*39d00*/  LDL R42, [R1+0x25ec] ;  /* 0x0025ec00012a7983 */ /* 0x000f220000100800 */
[----:B------:R-:W-:Y:S01]  /*39d10*/  PRMT R23, RZ, 0x7610, R23 ;  /* 0x00007610ff177816 */ /* 0x000fe20000000017 */
[----:B0-----:R-:W-:-:S02]  /*39d20*/  @P1 IMAD.MOV.U32 R4, RZ, RZ, R59 ;  /* 0x000000ffff041224 */ /* 0x001fc400078e003b */
[----:B------:R-:W-:Y:S01]  /*39d30*/  @P1 IMAD.MOV.U32 R5, RZ, RZ, R60 ;  /* 0x000000ffff051224 */ /* 0x000fe200078e003c */
[----:B------:R-:W-:Y:S02]  /*39d40*/  ISETP.GT.AND P0, PT, R2, 0x1b, PT ;  /* 0x0000001b0200780c */ /* 0x000fe40003f04270 */
[----:B------:R-:W-:Y:S02]  /*39d50*/  PRMT R22, RZ, 0x7610, R22 ;  /* 0x00007610ff167816 */ /* 0x000fe40000000016 */
[----:B------:R0:W4:Y:S01]  /*39d60*/  @P1 LDG.E.U8 R23, desc[UR4][R4.64] ;  /* 0x0000000404171981 */ /* 0x000122000c1e1100 */
[----:B------:R-:W-:Y:S01]  /*39d70*/  PRMT R21, RZ, 0x7610, R21 ;  /* 0x00007610ff157816 */ /* 0x000fe20000000015 */
[----:B0-----:R-:W-:Y:S02]  /*39d80*/  @P1 IMAD.MOV.U32 R4, RZ, RZ, R0 ;  /* 0x000000ffff041224 */ /* 0x001fe400078e0000 */
[----:B------:R-:W-:-:S05]  /*39d90*/  @P1 IMAD.MOV.U32 R5, RZ, RZ, R58 ;  /* 0x000000ffff051224 */ /* 0x000fca00078e003a */
[----:B------:R3:W4:Y:S01]  /*39da0*/  @P1 LDG.E.U8 R22, desc[UR4][R4.64] ;  /* 0x0000000404161981 */ /* 0x000722000c1e1100 */
[----:B------:R-:W-:-:S03]  /*39db0*/  PRMT R20, RZ, 0x7610, R20 ;  /* 0x00007610ff147816 */ /* 0x000fc60000000014 */
[----:B--2---:R0:W-:Y:S04]  /*39dc0*/  STL [R1+0x72d8], R24 ;  /* 0x0072d81801007387 */ /* 0x0041e80000100800 */
[----:B-1----:R-:W2:Y:S04]  /*39dd0*/  LDL R25, [R1+0x25e0] ;  /* 0x0025e00001197983 */ /* 0x002ea80000100800 */
[----:B0-----:R-:W2:Y:S01]  /*39de0*/  LDL R24, [R1+0x25e4] ;  /* 0x0025e40001187983 */ /* 0x001ea20000100800 */
[----:B---3--:R-:W-:Y:S02]  /*39df0*/  @P1 IMAD.MOV.U32 R5, RZ, RZ, R57 ;  /* 0x000000ffff051224 */ /* 0x008fe400078e0039 */
[----:B----4-:R-:W-:-:S05]  /*39e00*/  @P1 IMAD.MOV.U32 R4, RZ, RZ, R44 ;  /* 0x000000ffff041224 */ /* 0x010fca00078e002c */
[----:B------:R0:W3:Y:S02]  /*39e10*/  @P1 LDG.E.U8 R21, desc[UR4][R4.64] ;  /* 0x0000000404151981 */ /* 0x0000e4000c1e1100 */
[----:B0-----:R-:W-:Y:S02]  /*39e20*/  @P0 IMAD.MOV.U32 R4, RZ, RZ, R42 ;  /* 0x000000ffff040224 */ /* 0x001fe400078e002a */
[----:B------:R-:W-:-:S05]  /*39e30*/  @P0 IMAD.MOV.U32 R5, RZ, RZ, R43 ;  /* 0x000000ffff050224 */ /* 0x000fca00078e002b */
[----:B------:R2:W4:Y:S04]  /*39e40*/  @P0 LDG.E.U8 R20, desc[UR4][R4.64] ;  /* 0x0000000404140981 */ /* 0x000528000c1e1100 */
[----:B------:R0:W-:Y:S04]  /*39e50*/  STL [R1+0x72dc], R23 ;  /* 0x0072dc1701007387 */ /* 0x0001e80000100800 */
[----:B------:R-:W4:Y:S04]  /*39e60*/  LDL R0, [R1+0x25dc] ;  /* 0x0025dc0001007983 */ /* 0x000f280000100800 */
[----:B0-----:R-:W4:Y:S04]  /*39e70*/  LDL R23, [R1+0x25d8] ;  /* 0x0025d80001177983 */ /* 0x001f280000100800 */
[----:B------:R0:W-:Y:S01]  /*39e80*/  STL [R1+0x72e0], R22 ;  /* 0x0072e01601007387 */ /* 0x0001e20000100800 */
[----:B------:R-:W-:Y:S01]  /*39e90*/  PRMT R19, RZ, 0x7610, R19 ;  /* 0x00007610ff137816 */ /* 0x000fe20000000013 */
[----:B--2---:R-:W-:-:S02]  /*39ea0*/  @P0 IMAD.MOV.U32 R5, RZ, RZ, R25 ;  /* 0x000000ffff050224 */ /* 0x004fc400078e0019 */
[----:B------:R-:W-:-:S05]  /*39eb0*/  @P0 IMAD.MOV.U32 R4, RZ, RZ, R24 ;  /* 0x000000ffff040224 */ /* 0x000fca00078e0018 */
[----:B------:R1:W2:Y:S04]  /*39ec0*/  @P0 LDG.E.U8 R19, desc[UR4][R4.64] ;  /* 0x0000000404130981 */ /* 0x0002a8000c1e1100 */
[----:B---3--:R3:W-:Y:S04]  /*39ed0*/  STL [R1+0x72e4], R21 ;  /* 0x0072e41501007387 */ /* 0x0087e80000100800 */
[----:B------:R-:W2:Y:S04]  /*39ee0*/  LDL R43, [R1+0x25d0] ;  /* 0x0025d000012b7983 */ /* 0x000ea80000100800 */
[----:B------:R-:W3:Y:S04]  /*39ef0*/  LDL R42, [R1+0x25d4] ;  /* 0x0025d400012a7983 */ /* 0x000ee80000100800 */
[----:B----4-:R4:W-:Y:S04]  /*39f00*/  STL [R1+0x72e8], R20 ;  /* 0x0072e81401007387 */ /* 0x0109e80000100800 */
[----:B------:R-:W4:Y:S04]  /*39f10*/  LDL R25, [R1+0x25c8] ;  /* 0x0025c80001197983 */ /* 0x000f280000100800 */
[----:B------:R-:W4:Y:S01]  /*39f20*/  LDL R24, [R1+0x25cc] ;  /* 0x0025cc0001187983 */ /* 0x000f220000100800 */
[----:B------:R-:W-:Y:S01]  /*39f30*/  PRMT R18, RZ, 0x7610, R18 ;  /* 0x00007610ff127816 */ /* 0x000fe20000000012 */
[----:B-1----:R-:W-:Y:S01]  /*39f40*/  @P0 IMAD.MOV.U32 R4, RZ, RZ, R0 ;  /* 0x000000ffff040224 */ /* 0x002fe200078e0000 */
[----:B------:R-:W-:Y:S01]  /*39f50*/  PRMT R17, RZ, 0x7610, R17 ;  /* 0x00007610ff117816 */ /* 0x000fe20000000011 */
[----:B------:R-:W-:-:S05]  /*39f60*/  @P0 IMAD.MOV.U32 R5, RZ, RZ, R23 ;  /* 0x000000ffff050224 */ /* 0x000fca00078e0017 */
[----:B------:R2:W4:Y:S01]  /*39f70*/  @P0 LDG.E.U8 R18, desc[UR4][R4.64] ;  /* 0x0000000404120981 */ /* 0x000522000c1e1100 */
[----:B------:R-:W-:Y:S01]  /*39f80*/  PRMT R16, RZ, 0x7610, R16 ;  /* 0x00007610ff107816 */ /* 0x000fe20000000010 */
[----:B--2---:R-:W-:Y:S02]  /*39f90*/  @P0 IMAD.MOV.U32 R5, RZ, RZ, R43 ;  /* 0x000000ffff050224 */ /* 0x004fe400078e002b */
[----:B---3--:R-:W-:-:S05]  /*39fa0*/  @P0 IMAD.MOV.U32 R4, RZ, RZ, R42 ;  /* 0x000000ffff040224 */ /* 0x008fca00078e002a */
[----:B------:R4:W2:Y:S02]  /*39fb0*/  @P0 LDG.E.U8 R17, desc[UR4][R4.64] ;  /* 0x0000000404110981 */ /* 0x0008a4000c1e1100 */
[----:B----4-:R-:W-:Y:S02]  /*39fc0*/  @P0 IMAD.MOV.U32 R5, RZ, RZ, R25 ;  /* 0x000000ffff050224 */ /* 0x010fe400078e0019 */
[----:B------:R-:W-:-:S05]  /*39fd0*/  @P0 IMAD.MOV.U32 R4, RZ, RZ, R24 ;  /* 0x000000ffff040224 */ /* 0x000fca00078e0018 */
[----:B------:R-:W3:Y:S04]  /*39fe0*/  @P0 LDG.E.U8 R16, desc[UR4][R4.64] ;  /* 0x0000000404100981 */ /* 0x000ee8000c1e1100 */
[----:B------:R1:W-:Y:S04]  /*39ff0*/  STL [R1+0x72ec], R19 ;  /* 0x0072ec1301007387 */ /* 0x0003e80000100800 */
[----:B------:R-:W4:Y:S04]  /*3a000*/  LDL R23, [R1+0x25c0] ;  /* 0x0025c00001177983 */ /* 0x000f280000100800 */
[----:B0-----:R-:W4:Y:S04]  /*3a010*/  LDL R22, [R1+0x25c4] ;  /* 0x0025c40001167983 */ /* 0x001f280000100800 */
[----:B------:R-:W4:Y:S04]  /*3a020*/  LDL R21, [R1+0x25b8] ;  /* 0x0025b80001157983 */ /* 0x000f280000100800 */
[----:B------:R-:W4:Y:S04]  /*3a030*/  LDL R0, [R1+0x25bc] ;  /* 0x0025bc0001007983 */ /* 0x000f280000100800 */
[----:B------:R0:W-:Y:S04]  /*3a040*/  STL [R1+0x72f0], R18 ;  /* 0x0072f01201007387 */ /* 0x0001e80000100800 */
[----:B------:R-:W4:Y:S04]  /*3a050*/  LDL R20, [R1+0x25b0] ;  /* 0x0025b00001147983 */ /* 0x000f280000100800 */
[----:B-1----:R-:W4:Y:S01]  /*3a060*/  LDL R19, [R1+0x25b4] ;  /* 0x0025b40001137983 */ /* 0x002f220000100800 */
[----:B------:R-:W-:-:S03]  /*3a070*/  PRMT R15, RZ, 0x7610, R15 ;  /* 0x00007610ff0f7816 */ /* 0x000fc6000000000f */
[----:B--2---:R-:W-:Y:S04]  /*3a080*/  STL [R1+0x72f4], R17 ;  /* 0x0072f41101007387 */ /* 0x004fe80000100800 */
[----:B---3--:R1:W-:Y:S04]  /*3a090*/  STL [R1+0x72f8], R16 ;  /* 0x0072f81001007387 */ /* 0x0083e80000100800 */
[----:B0-----:R-:W2:Y:S04]  /*3a0a0*/  LDL R18, [R1+0x24e8] ;  /* 0x0024e80001127983 */ /* 0x001ea80000100800 */
[----:B-1----:R-:W3:Y:S01]  /*3a0b0*/  LDL R16, [R1+0x24ec] ;  /* 0x0024ec0001107983 */ /* 0x002ee20000100800 */
[----:B----4-:R-:W-:-:S02]  /*3a0c0*/  @P0 IMAD.MOV.U32 R4, RZ, RZ, R22 ;  /* 0x000000ffff040224 */ /* 0x010fc400078e0016 */
[----:B------:R-:W-:-:S05]  /*3a0d0*/  @P0 IMAD.MOV.U32 R5, RZ, RZ, R23 ;  /* 0x000000ffff050224 */ /* 0x000fca00078e0017 */
[----:B------:R0:W4:Y:S01]  /*3a0e0*/  @P0 LDG.E.U8 R15, desc[UR4][R4.64] ;  /* 0x00000004040f0981 */ /* 0x000122000c1e1100 */
[----:B------:R-:W-:Y:S01]  /*3a0f0*/  PRMT R14, RZ, 0x7610, R14 ;  /* 0x00007610ff0e7816 */ /* 0x000fe2000000000e */
[----:B0-----:R-:W-:Y:S02]  /*3a100*/  @P0 IMAD.MOV.U32 R4, RZ, RZ, R0 ;  /* 0x000000ffff040224 */ /* 0x001fe400078e0000 */
[----:B------:R-:W-:-:S05]  /*3a110*/  @P0 IMAD.MOV.U32 R5, RZ, RZ, R21 ;  /* 0x000000ffff050224 */ /* 0x000fca00078e0015 */
[----:B------:R0:W4:Y:S01]  /*3a120*/  @P0 LDG.E.U8 R14, desc[UR4][R4.64] ;  /* 0x00000004040e0981 */ /* 0x000122000c1e1100 */
[----:B------:R-:W-:Y:S02]  /*3a130*/  ISETP.GT.AND P1, PT, R2, 0x1f, PT ;  /* 0x0000001f0200780c */ /* 0x000fe40003f24270 */
[----:B------:R-:W-:Y:S01]  /*3a140*/  PRMT R13, RZ, 0x7610, R13 ;  /* 0x00007610ff0d7816 */ /* 0x000fe2000000000d */
[----:B0-----:R-:W-:Y:S02]  /*3a150*/  @P0 IMAD.MOV.U32 R4, RZ, RZ, R19 ;  /* 0x000000ffff040224 */ /* 0x001fe400078e0013 */
[----:B------:R-:W-:-:S05]  /*3a160*/  @P0 IMAD.MOV.U32 R5, RZ, RZ, R20 ;  /* 0x000000ffff050224 */ /* 0x000fca00078e0014 */
[----:B------:R2:W4:Y:S01]  /*3a170*/  @P0 LDG.E.U8 R13, desc[UR4][R4.64] ;  /* 0x00000004040d0981 */ /* 0x000522000c1e1100 */
[----:B------:R-:W-:Y:S02]  /*3a180*/  PRMT R12, RZ, 0x7610, R12 ;  /* 0x00007610ff0c7816 */ /* 0x000fe4000000000c */
[----:B--2---:R-:W-:Y:S02]  /*3a190*/  @P1 IMAD.MOV.U32 R5, RZ, RZ, R18 ;  /* 0x000000ffff051224 */ /* 0x004fe400078e0012 */
[----:B---3--:R-:W-:-:S05]  /*3a1a0*/  @P1 IMAD.MOV.U32 R4, RZ, RZ, R16 ;  /* 0x000000ffff041224 */ /* 0x008fca00078e0010 */
[----:B------:R-:W2:Y:S04]  /*3a1b0*/  @P1 LDG.E.U8 R12, desc[UR4][R4.64] ;  /* 0x00000004040c1981 */ /* 0x000ea8000c1e1100 */
[----:B----4-:R0:W-:Y:S04]  /*3a1c0*/  STL [R1+0x72fc], R15 ;  /* 0x0072fc0f01007387 */ /* 0x0101e80000100800 */
[----:B------:R-:W3:Y:S04]  /*3a1d0*/  LDL R0, [R1+0x24e4] ;  /* 0x0024e40001007983 */ /* 0x000ee80000100800 */
[----:B------:R-:W4:Y:S04]  /*3a1e0*/  LDL R23, [R1+0x24e0] ;  /* 0x0024e00001177983 */ /* 0x000f280000100800 */
[----:B------:R-:W4:Y:S04]  /*3a1f0*/  LDL R21, [R1+0x24dc] ;  /* 0x0024dc0001157983 */ /* 0x000f280000100800 */
[----:B------:R-:W-:Y:S04]  /*3a200*/  STL [R1+0x7300], R14 ;  /* 0x0073000e01007387 */ /* 0x000fe80000100800 */
[----:B------:R-:W4:Y:S04]  /*3a210*/  LDL R22, [R1+0x24d8] ;  /* 0x0024d80001167983 */ /* 0x000f280000100800 */
[----:B------:R-:W4:Y:S04]  /*3a220*/  LDL R20, [R1+0x24d0] ;  /* 0x0024d00001147983 */ /* 0x000f280000100800 */
[----:B------:R-:W4:Y:S04]  /*3a230*/  LDL R19, [R1+0x24d4] ;  /* 0x0024d40001137983 */ /* 0x000f280000100800 */
[----:B------:R-:W4:Y:S04]  /*3a240*/  LDL R17, [R1+0x24cc] ;  /* 0x0024cc0001117983 */ /* 0x000f280000100800 */
[----:B------:R1:W-:Y:S04]  /*3a250*/  STL [R1+0x7304], R13 ;  /* 0x0073040d01007387 */ /* 0x0003e80000100800 */
[----:B------:R-:W4:Y:S04]  /*3a260*/  LDL R18, [R1+0x24c8] ;  /* 0x0024c80001127983 */ /* 0x000f280000100800 */
[----:B------:R-:W4:Y:S04]  /*3a270*/  LDL R16, [R1+0x24c0] ;  /* 0x0024c00001107983 */ /* 0x000f280000100800 */
[----:B0-----:R-:W4:Y:S04]  /*3a280*/  LDL R15, [R1+0x24c4] ;  /* 0x0024c400010f7983 */ /* 0x001f280000100800 */
[----:B-1----:R-:W4:Y:S04]  /*3a290*/  LDL R13, [R1+0x24bc] ;  /* 0x0024bc00010d7983 */ /* 0x002f280000100800 */
[----:B--2---:R0:W-:Y:S04]  /*3a2a0*/  STL [R1+0x7308], R12 ;  /* 0x0073080c01007387 */ /* 0x0041e80000100800 */
[----:B------:R-:W2:Y:S01]  /*3a2b0*/  LDL R14, [R1+0x24b8] ;  /* 0x0024b800010e7983 */ /* 0x000ea20000100800 */
[----:B---3--:R-:W-:-:S03]  /*3a2c0*/  @P1 IMAD.MOV.U32 R4, RZ, RZ, R0 ;  /* 0x000000ffff041224 */ /* 0x008fc600078e0000 */
[----:B------:R-:W3:Y:S04]  /*3a2d0*/  LDL R0, [R1+0x24b4] ;  /* 0x0024b40001007983 */ /* 0x000ee80000100800 */
[----:B0-----:R-:W3:Y:S01]  /*3a2e0*/  LDL R12, [R1+0x24b0] ;  /* 0x0024b000010c7983 */ /* 0x001ee20000100800 */
[----:B------:R-:W-:Y:S01]  /*3a2f0*/  PRMT R11, RZ, 0x7610, R11 ;  /* 0x00007610ff0b7816 */ /* 0x000fe2000000000b */
[----:B----4-:R-:W-:Y:S01]  /*3a300*/  @P1 IMAD.MOV.U32 R5, RZ, RZ, R23 ;  /* 0x000000ffff051224 */ /* 0x010fe200078e0017 */
[----:B------:R-:W-:-:S04]  /*3a310*/  PRMT R10, RZ, 0x7610, R10 ;  /* 0x00007610ff0a7816 */ /* 0x000fc8000000000a */
[----:B------:R0:W4:Y:S01]  /*3a320*/  @P1 LDG.E.U8 R11, desc[UR4][R4.64] ;  /* 0x00000004040b1981 */ /* 0x000122000c1e1100 */
[----:B------:R-:W-:Y:S01]  /*3a330*/  PRMT R9, RZ, 0x7610, R9 ;  /* 0x00007610ff097816 */ /* 0x000fe20000000009 */
[----:B0-----:R-:W-:Y:S02]  /*3a340*/  @P1 IMAD.MOV.U32 R4, RZ, RZ, R21 ;  /* 0x000000ffff041224 */ /* 0x001fe400078e0015 */
[----:B------:R-:W-:-:S05]  /*3a350*/  @P1 IMAD.MOV.U32 R5, RZ, RZ, R22 ;  /* 0x000000ffff051224 */ /* 0x000fca00078e0016 */
        /* <DEDUP_REMOVED lines=12> */
[----:B------:R0:W4:Y:S02]  /*3a420*/  @P1 LDG.E.U8 R7, desc[UR4][R4.64] ;  /* 0x0000000404071981 */ /* 0x000124000c1e1100 */
[----:B0-----:R-:W-:Y:S02]  /*3a430*/  @P1 IMAD.MOV.U32 R4, RZ, RZ, R13 ;  /* 0x000000ffff041224 */ /* 0x001fe400078e000d */
[----:B--2---:R-:W-:-:S05]  /*3a440*/  @P1 IMAD.MOV.U32 R5, RZ, RZ, R14 ;  /* 0x000000ffff051224 */ /* 0x004fca00078e000e */
[----:B------:R3:W2:Y:S01]  /*3a450*/  @P1 LDG.E.U8 R6, desc[UR4][R4.64] ;  /* 0x0000000404061981 */ /* 0x0006a2000c1e1100 */
[----:B------:R-:W-:Y:S01]  /*3a460*/  PRMT R3, RZ, 0x7610, R3 ;  /* 0x00007610ff037816 */ /* 0x000fe20000000003 */
[----:B---3--:R-:W-:Y:S02]  /*3a470*/  @P1 IMAD.MOV.U32 R4, RZ, RZ, R0 ;  /* 0x000000ffff041224 */ /* 0x008fe400078e0000 */
[----:B------:R-:W-:-:S05]  /*3a480*/  @P1 IMAD.MOV.U32 R5, RZ, RZ, R12 ;  /* 0x000000ffff051224 */ /* 0x000fca00078e000c */
[----:B------:R-:W3:Y:S04]  /*3a490*/  @P1 LDG.E.U8 R3, desc[UR4][R4.64] ;  /* 0x0000000404031981 */ /* 0x000ee8000c1e1100 */
[----:B----4-:R-:W-:Y:S01]  /*3a4a0*/  STL [R1+0x730c], R11 ;  /* 0x00730c0b01007387 */ /* 0x010fe20000100800 */
[----:B------:R-:W0:Y:S01]  /*3a4b0*/  S2R R12, SR_TID.X ;  /* 0x00000000000c7919 */ /* 0x000e220000002100 */
[----:B------:R-:W-:Y:S06]  /*3a4c0*/  BAR.SYNC.DEFER_BLOCKING 0x0 ;  /* 0x0000000000007b1d */ /* 0x000fec0000010000 */
[----:B------:R-:W-:Y:S04]  /*3a4d0*/  STL [R1+0x7310], R10 ;  /* 0x0073100a01007387 */ /* 0x000fe80000100800 */
[----:B------:R-:W-:Y:S04]  /*3a4e0*/  STL [R1+0x7314], R9 ;  /* 0x0073140901007387 */ /* 0x000fe80000100800 */
[----:B------:R-:W-:Y:S04]  /*3a4f0*/  STL [R1+0x7318], R8 ;  /* 0x0073180801007387 */ /* 0x000fe80000100800 */
[----:B------:R-:W-:Y:S04]  /*3a500*/  STL [R1+0x731c], R7 ;  /* 0x00731c0701007387 */ /* 0x000fe80000100800 */
[----:B--2---:R-:W-:Y:S04]  /*3a510*/  STL [R1+0x7320], R6 ;  /* 0x0073200601007387 */ /* 0x004fe80000100800 */
[----:B------:R-:W2:Y:S04]  /*3a520*/  LDL.LU R13, [R1+0x2350] ;  /* 0x00235000010d7983 */ /* 0x000ea80000300800 */
[----:B------:R-:W4:Y:S04]  /*3a530*/  LDL.LU R14, [R1+0x234c] ;  /* 0x00234c00010e7983 */ /* 0x000f280000300800 */
        /* <DEDUP_REMOVED lines=19> */
[----:B---3--:R-:W-:Y:S04]  /*3a670*/  STL [R1+0x7324], R3 ;  /* 0x0073240301007387 */ /* 0x008fe80000100800 */
        /* <DEDUP_REMOVED lines=82> */
[----:B0-----:R-:W-:-:S03]  /*3aba0*/  LOP3.LUT R0, R12, 0x1f, RZ, 0xc0, !PT ;  /* 0x0000001f0c007812 */ /* 0x001fc600078ec0ff */
        /* <DEDUP_REMOVED lines=19> */
[----:B0-----:R-:W3:Y:S04]  /*3ace0*/  LDL.LU R5, [R1+0x2234] ;  /* 0x0022340001057983 */ /* 0x001ee80000300800 */
[----:B------:R-:W3:Y:S04]  /*3acf0*/  LDL.LU R4, [R1+0x2230] ;  /* 0x0022300001047983 */ /* 0x000ee80000300800 */
[----:B------:R-:W3:Y:S04]  /*3ad00*/  LDL.LU R3, [R1+0x222c] ;  /* 0x00222c0001037983 */ /* 0x000ee80000300800 */
[----:B------:R-:W3:Y:S04]  /*3ad10*/  LDL.LU R6, [R1+0x21c8] ;  /* 0x0021c80001067983 */ /* 0x000ee80000300800 */
[----:B------:R-:W3:Y:S04]  /*3ad20*/  LDL.LU R7, [R1+0x21c4] ;  /* 0x0021c40001077983 */ /* 0x000ee80000300800 */
[----:B--2---:R-:W-:Y:S04]  /*3ad30*/  STS.U8 [R0+UR21], R13 ;  /* 0x0000000d00007988 */ /* 0x004fe80008000015 */
[----:B----4-:R-:W-:Y:S04]  /*3ad40*/  STS.U8 [R0+UR21+0x20], R14 ;  /* 0x0000200e00007988 */ /* 0x010fe80008000015 */
[----:B------:R-:W-:Y:S04]  /*3ad50*/  STS.U8 [R0+UR21+0x40], R15 ;  /* 0x0000400f00007988 */ /* 0x000fe80008000015 */
        /* <DEDUP_REMOVED lines=16> */
[----:B------:R0:W-:Y:S04]  /*3ae60*/  STS.U8 [R0+UR21+0x820], R61 ;  /* 0x0008203d00007988 */ /* 0x0001e80008000015 */
[----:B0-----:R-:W2:Y:S04]  /*3ae70*/  LDL.LU R61, [R1+0x21c0] ;  /* 0x0021c000013d7983 */ /* 0x001ea80000300800 */
        /* <DEDUP_REMOVED lines=17> */
[----:B------:R0:W-:Y:S04]  /*3af90*/  STS.U8 [R0+UR21+0x8c0], R60 ;  /* 0x0008c03c00007988 */ /* 0x0001e80008000015 */
[----:B------:R-:W4:Y:S04]  /*3afa0*/  LDL.LU R42, [R1+0x88] ;  /* 0x00008800012a7983 */ /* 0x000f280000300800 */
[----:B------:R-:W4:Y:S04]  /*3afb0*/  LDL.LU R43, [R1+0x84] ;  /* 0x00008400012b7983 */ /* 0x000f280000300800 */
[----:B------:R-:W4:Y:S04]  /*3afc0*/  LDL.LU R44, [R1+0x80] ;  /* 0x00008000012c7983 */ /* 0x000f280000300800 */
[----:B------:R-:W4:Y:S04]  /*3afd0*/  LDL.LU R57, [R1+0x7c] ;  /* 0x00007c0001397983 */ /* 0x000f280000300800 */
[----:B------:R-:W4:Y:S04]  /*3afe0*/  LDL.LU R58, [R1+0x50] ;  /* 0x00005000013a7983 */ /* 0x000f280000300800 */
[----:B------:R-:W4:Y:S04]  /*3aff0*/  LDL.LU R59, [R1+0x4c] ;  /* 0x00004c00013b7983 */ /* 0x000f280000300800 */
[----:B0-----:R-:W4:Y:S04]  /*3b000*/  LDL.LU R60, [R1+0x48] ;  /* 0x00004800013c7983 */ /* 0x001f280000300800 */
[----:B---3--:R-:W-:Y:S04]  /*3b010*/  STS.U8 [R0+UR21+0x8e0], R5 ;  /* 0x0008e00500007988 */ /* 0x008fe80008000015 */
[----:B------:R-:W-:Y:S04]  /*3b020*/  STS.U8 [R0+UR21+0x880], R4 ;  /* 0x0008800400007988 */ /* 0x000fe80008000015 */
[----:B------:R-:W-:Y:S04]  /*3b030*/  STS.U8 [R0+UR21+0x8a0], R3 ;  /* 0x0008a00300007988 */ /* 0x000fe80008000015 */
[----:B------:R-:W-:Y:S04]  /*3b040*/  STS.U8 [R0+UR21+0xc60], R6 ;  /* 0x000c600600007988 */ /* 0x000fe80008000015 */
[----:B------:R-:W-:Y:S04]  /*3b050*/  STS.U8 [R0+UR21+0xc40], R7 ;  /* 0x000c400700007988 */ /* 0x000fe80008000015 */
[----:B--2---:R0:W-:Y:S04]  /*3b060*/  STS.U8 [R0+UR21+0xc20], R61 ;  /* 0x000c203d00007988 */ /* 0x0041e80008000015 */
[----:B0-----:R-:W2:Y:S04]  /*3b070*/  LDL.LU R61, [R1+0x44] ;  /* 0x00004400013d7983 */ /* 0x001ea80000300800 */
[----:B------:R-:W3:Y:S04]  /*3b080*/  LDL.LU R5, [R1+0x40] ;  /* 0x0000400001057983 */ /* 0x000ee80000300800 */
[----:B------:R-:W3:Y:S04]  /*3b090*/  LDL.LU R4, [R1+0x3c] ;  /* 0x00003c0001047983 */ /* 0x000ee80000300800 */
[----:B------:R-:W3:Y:S04]  /*3b0a0*/  LDL.LU R3, [R1+0x38] ;  /* 0x0000380001037983 */ /* 0x000ee80000300800 */
[----:B------:R-:W3:Y:S04]  /*3b0b0*/  LDL.LU R6, [R1+0x34] ;  /* 0x0000340001067983 */ /* 0x000ee80000300800 */
[----:B----4-:R0:W-:Y:S04]  /*3b0c0*/  STS.U8 [R0+UR21+0xc00], R8 ;  /* 0x000c000800007988 */ /* 0x0101e80008000015 */
[----:B------:R-:W4:Y:S04]  /*3b0d0*/  LDL.LU R7, [R1+0x30] ;  /* 0x0000300001077983 */ /* 0x000f280000300800 */
[----:B------:R1:W-:Y:S04]  /*3b0e0*/  STS.U8 [R0+UR21+0xce0], R9 ;  /* 0x000ce00900007988 */ /* 0x0003e80008000015 */
[----:B------:R0:W-:Y:S04]  /*3b0f0*/  STS.U8 [R0+UR21+0xcc0], R10 ;  /* 0x000cc00a00007988 */ /* 0x0001e80008000015 */
[----:B------:R0:W-:Y:S04]  /*3b100*/  STS.U8 [R0+UR21+0xca0], R11 ;  /* 0x000ca00b00007988 */ /* 0x0001e80008000015 */
[----:B------:R1:W-:Y:S04]  /*3b110*/  STS.U8 [R0+UR21+0xc80], R13 ;  /* 0x000c800d00007988 */ /* 0x0003e80008000015 */
[----:B------:R1:W-:Y:S04]  /*3b120*/  STS.U8 [R0+UR21+0x1000], R14 ;  /* 0x0010000e00007988 */ /* 0x0003e80008000015 */
[----:B0-----:R-:W4:Y:S04]  /*3b130*/  LDL.LU R8, [R1+0x2c] ;  /* 0x00002c0001087983 */ /* 0x001f280000300800 */
[----:B-1----:R-:W4:Y:S04]  /*3b140*/  LDL.LU R9, [R1+0x28] ;  /* 0x0000280001097983 */ /* 0x002f280000300800 */
[----:B------:R-:W4:Y:S04]  /*3b150*/  LDL.LU R10, [R1+0x24] ;  /* 0x00002400010a7983 */ /* 0x000f280000300800 */
[----:B------:R-:W4:Y:S04]  /*3b160*/  LDL.LU R11, [R1+0x20] ;  /* 0x00002000010b7983 */ /* 0x000f280000300800 */
[----:B------:R-:W4:Y:S04]  /*3b170*/  LDL.LU R13, [R1+0x1c] ;  /* 0x00001c00010d7983 */ /* 0x000f280000300800 */
[----:B------:R0:W-:Y:S04]  /*3b180*/  STS.U8 [R0+UR21+0x1020], R15 ;  /* 0x0010200f00007988 */ /* 0x0001e80008000015 */
        /* <DEDUP_REMOVED lines=35> */
[----:B------:R-:W4:Y:S04]  /*3b3c0*/  LDL.LU R60, [R1+0x2228] ;  /* 0x00222800013c7983 */ /* 0x000f280000300800 */
[----:B--2---:R0:W-:Y:S04]  /*3b3d0*/  STS.U8 [R0+UR21+0x1820], R61 ;  /* 0x0018203d00007988 */ /* 0x0041e80008000015 */
[----:B0-----:R-:W2:Y:S04]  /*3b3e0*/  LDL.LU R61, [R1+0x2224] ;  /* 0x00222400013d7983 */ /* 0x001ea80000300800 */
[----:B---3--:R-:W-:Y:S04]  /*3b3f0*/  STS.U8 [R0+UR21+0x18c0], R5 ;  /* 0x0018c00500007988 */ /* 0x008fe80008000015 */
[----:B------:R-:W-:Y:S04]  /*3b400*/  STS.U8 [R0+UR21+0x18e0], R4 ;  /* 0x0018e00400007988 */ /* 0x000fe80008000015 */
[----:B------:R0:W-:Y:S04]  /*3b410*/  STS.U8 [R0+UR21+0x1880], R3 ;  /* 0x0018800300007988 */ /* 0x0001e80008000015 */
[----:B------:R-:W-:Y:S01]  /*3b420*/  STS.U8 [R0+UR21+0x18a0], R6 ;  /* 0x0018a00600007988 */ /* 0x000fe20008000015 */
[----:B------:R-:W-:-:S03]  /*3b430*/  LOP3.LUT R12, R12, 0x1f, RZ, 0xc0, !PT ;  /* 0x0000001f0c0c7812 */ /* 0x000fc600078ec0ff */
[----:B----4-:R-:W-:Y:S04]  /*3b440*/  STS.U8 [R0+UR21+0x1c60], R7 ;  /* 0x001c600700007988 */ /* 0x010fe80008000015 */
[----:B------:R-:W-:Y:S04]  /*3b450*/  STS.U8 [R0+UR21+0x1c40], R8 ;  /* 0x001c400800007988 */ /* 0x000fe80008000015 */
[----:B------:R-:W-:Y:S04]  /*3b460*/  STS.U8 [R0+UR21+0x1c20], R9 ;  /* 0x001c200900007988 */ /* 0x000fe80008000015 */
[----:B------:R-:W-:Y:S04]  /*3b470*/  STS.U8 [R0+UR21+0x1c00], R10 ;  /* 0x001c000a00007988 */ /* 0x000fe80008000015 */
[----:B------:R-:W-:Y:S04]  /*3b480*/  STS.U8 [R0+UR21+0x1ce0], R11 ;  /* 0x001ce00b00007988 */ /* 0x000fe80008000015 */
[----:B------:R-:W-:Y:S01]  /*3b490*/  STS.U8 [R0+UR21+0x1cc0], R13 ;  /* 0x001cc00d00007988 */ /* 0x000fe20008000015 */
[----:B0-----:R-:W-:-:S03]  /*3b4a0*/  LOP3.LUT R3, R12, 0x8, RZ, 0x3c, !PT ;  /* 0x000000080c037812 */ /* 0x001fc600078e3cff */
        /* <DEDUP_REMOVED lines=16> */
[----:B------:R1:W-:Y:S04]  /*3b5b0*/  STS.U8 [R3+UR21+0x5e0], R58 ;  /* 0x0005e03a03007988 */ /* 0x0003e80008000015 */
[----:B------:R3:W-:Y:S04]  /*3b5c0*/  STS.U8 [R3+UR21+0x5c0], R59 ;  /* 0x0005c03b03007988 */ /* 0x0007e80008000015 */
[----:B------:R4:W-:Y:S04]  /*3b5d0*/  STS.U8 [R3+UR21+0x940], R60 ;  /* 0x0009403c03007988 */ /* 0x0009e80008000015 */
[----:B0-----:R-:W2:Y:S04]  /*3b5e0*/  LDL.LU R57, [R1+0x2220] ;  /* 0x0022200001397983 */ /* 0x001ea80000300800 */
[----:B-1----:R-:W2:Y:S04]  /*3b5f0*/  LDL.LU R58, [R1+0x221c] ;  /* 0x00221c00013a7983 */ /* 0x002ea80000300800 */
[----:B---3--:R-:W3:Y:S04]  /*3b600*/  LDL.LU R59, [R1+0x2218] ;  /* 0x00221800013b7983 */ /* 0x008ee80000300800 */
[----:B----4-:R-:W4:Y:S01]  /*3b610*/  LDL.LU R60, [R1+0x2214] ;  /* 0x00221400013c7983 */ /* 0x010f220000300800 */
[----:B------:R-:W-:-:S03]  /*3b620*/  ISETP.GE.AND P0, PT, R0, R2, PT ;  /* 0x000000020000720c */ /* 0x000fc60003f06270 */
[----:B--2---:R0:W-:Y:S04]  /*3b630*/  STS.U8 [R3+UR21+0x960], R61 ;  /* 0x0009603d03007988 */ /* 0x0041e80008000015 */
[----:B0-----:R-:W2:Y:S04]  /*3b640*/  LDL.LU R61, [R1+0x2210] ;  /* 0x00221000013d7983 */ /* 0x001ea80000300800 */
        /* <DEDUP_REMOVED lines=25> */
[----:B------:R-:W2:Y:S04]  /*3b7e0*/  LDL.LU R44, [R1] ;  /* 0x00000000012c7983 */ /* 0x000ea80000300800 */
[----:B------:R0:W-:Y:S04]  /*3b7f0*/  STS.U8 [R3+UR21+0x900], R57 ;  /* 0x0009003903007988 */ /* 0x0001e80008000015 */
[----:B------:R1:W-:Y:S04]  /*3b800*/  STS.U8 [R3+UR21+0x920], R58 ;  /* 0x0009203a03007988 */ /* 0x0003e80008000015 */
[----:B---3--:R3:W-:Y:S04]  /*3b810*/  STS.U8 [R3+UR21+0x9c0], R59 ;  /* 0x0009c03b03007988 */ /* 0x0087e80008000015 */
[----:B----4-:R4:W-:Y:S04]  /*3b820*/  STS.U8 [R3+UR21+0x9e0], R60 ;  /* 0x0009e03c03007988 */ /* 0x0109e80008000015 */
[----:B0-----:R-:W2:Y:S04]  /*3b830*/  LDL.LU R57, [R1+0x7350] ;  /* 0x0073500001397983 */ /* 0x001ea80000300800 */
[----:B-1----:R-:W2:Y:S04]  /*3b840*/  LDL.LU R58, [R1+0x734c] ;  /* 0x00734c00013a7983 */ /* 0x002ea80000300800 */
[----:B---3--:R-:W3:Y:S04]  /*3b850*/  LDL.LU R59, [R1+0x7348] ;  /* 0x00734800013b7983 */ /* 0x008ee80000300800 */
[----:B----4-:R-:W4:Y:S04]  /*3b860*/  LDL.LU R60, [R1+0x7344] ;  /* 0x00734400013c7983 */ /* 0x010f280000300800 */
[----:B--2---:R0:W-:Y:S04]  /*3b870*/  STS.U8 [R3+UR21+0x980], R61 ;  /* 0x0009803d03007988 */ /* 0x0041e80008000015 */
[----:B------:R-:W-:Y:S04]  /*3b880*/  STS.U8 [R3+UR21+0x9a0], R2 ;  /* 0x0009a00203007988 */ /* 0x000fe80008000015 */
[----:B------:R-:W-:Y:S04]  /*3b890*/  STS.U8 [R3+UR21+0xd60], R5 ;  /* 0x000d600503007988 */ /* 0x000fe80008000015 */
[----:B------:R-:W-:Y:S04]  /*3b8a0*/  STS.U8 [R3+UR21+0xd40], R4 ;  /* 0x000d400403007988 */ /* 0x000fe80008000015 */
[----:B------:R-:W-:Y:S04]  /*3b8b0*/  STS.U8 [R3+UR21+0xd20], R6 ;  /* 0x000d200603007988 */ /* 0x000fe80008000015 */
[----:B0-----:R-:W2:Y:S04]  /*3b8c0*/  LDL.LU R61, [R1+0x7340] ;  /* 0x00734000013d7983 */ /* 0x001ea80000300800 */
        /* <DEDUP_REMOVED lines=11> */
[----:B------:R1:W-:Y:S04]  /*3b980*/  STS.U8 [R3+UR21+0x11c0], R18 ;  /* 0x0011c01203007988 */ /* 0x0003e80008000015 */
[----:B------:R1:W-:Y:S04]  /*3b990*/  STS.U8 [R3+UR21+0x11e0], R19 ;  /* 0x0011e01303007988 */ /* 0x0003e80008000015 */
[----:B0-----:R-:W3:Y:S04]  /*3b9a0*/  LDL.LU R14, [R1+0x2310] ;  /* 0x00231000010e7983 */ /* 0x001ee80000300800 */
[----:B-1----:R-:W3:Y:S04]  /*3b9b0*/  LDL.LU R15, [R1+0x230c] ;  /* 0x00230c00010f7983 */ /* 0x002ee80000300800 */
[----:B------:R-:W3:Y:S04]  /*3b9c0*/  LDL.LU R16, [R1+0x2300] ;  /* 0x0023000001107983 */ /* 0x000ee80000300800 */
[----:B------:R-:W3:Y:S04]  /*3b9d0*/  LDL.LU R17, [R1+0x22fc] ;  /* 0x0022fc0001117983 */ /* 0x000ee80000300800 */
[----:B------:R-:W3:Y:S04]  /*3b9e0*/  LDL.LU R18, [R1+0x22f8] ;  /* 0x0022f80001127983 */ /* 0x000ee80000300800 */
[----:B------:R-:W3:Y:S04]  /*3b9f0*/  LDL.LU R19, [R1+0x22f4] ;  /* 0x0022f40001137983 */ /* 0x000ee80000300800 */
        /* <DEDUP_REMOVED lines=11> */
[----:B------:R0:W-:Y:S04]  /*3bab0*/  STS.U8 [R3+UR21+0x15e0], R42 ;  /* 0x0015e02a03007988 */ /* 0x0001e80008000015 */
[----:B------:R-:W3:Y:S04]  /*3bac0*/  LDL.LU R25, [R1+0x227c] ;  /* 0x00227c0001197983 */ /* 0x000ee80000300800 */
[----:B------:R1:W-:Y:S04]  /*3bad0*/  STS.U8 [R3+UR21+0x15c0], R43 ;  /* 0x0015c02b03007988 */ /* 0x0003e80008000015 */
[----:B------:R1:W-:Y:S04]  /*3bae0*/  STS.U8 [R3+UR21+0x1940], R44 ;  /* 0x0019402c03007988 */ /* 0x0003e80008000015 */
[----:B0-----:R-:W3:Y:S04]  /*3baf0*/  LDL.LU R42, [R1+0x2278] ;  /* 0x00227800012a7983 */ /* 0x001ee80000300800 */
[----:B-1----:R-:W3:Y:S04]  /*3bb00*/  LDL.LU R43, [R1+0x2274] ;  /* 0x00227400012b7983 */ /* 0x002ee80000300800 */
[----:B------:R-:W3:Y:S01]  /*3bb10*/  LDL.LU R44, [R1+0x2270] ;  /* 0x00227000012c7983 */ /* 0x000ee20000300800 */
[----:B------:R-:W-:-:S03]  /*3bb20*/  LOP3.LUT R2, R0, 0x10, RZ, 0x3c, !PT ;  /* 0x0000001000027812 */ /* 0x000fc600078e3cff */
[----:B--2---:R-:W-:Y:S04]  /*3bb30*/  STS.U8 [R3+UR21+0x1960], R61 ;  /* 0x0019603d03007988 */ /* 0x004fe80008000015 */
[----:B----4-:R-:W-:Y:S04]  /*3bb40*/  STS.U8 [R3+UR21+0x1900], R60 ;  /* 0x0019003c03007988 */ /* 0x010fe80008000015 */
[----:B---3--:R-:W-:Y:S04]  /*3bb50*/  STS.U8 [R3+UR21+0x1920], R59 ;  /* 0x0019203b03007988 */ /* 0x008fe80008000015 */
[----:B------:R-:W-:Y:S04]  /*3bb60*/  STS.U8 [R3+UR21+0x19c0], R58 ;  /* 0x0019c03a03007988 */ /* 0x000fe80008000015 */
[----:B------:R-:W-:Y:S04]  /*3bb70*/  STS.U8 [R3+UR21+0x19e0], R57 ;  /* 0x0019e03903007988 */ /* 0x000fe80008000015 */
[----:B------:R-:W-:Y:S04]  /*3bb80*/  STS.U8 [R3+UR21+0x1980], R56 ;  /* 0x0019803803007988 */ /* 0x000fe80008000015 */
[----:B------:R-:W-:Y:S04]  /*3bb90*/  STS.U8 [R3+UR21+0x19a0], R55 ;  /* 0x0019a03703007988 */ /* 0x000fe80008000015 */
[----:B------:R-:W-:Y:S04]  /*3bba0*/  STS.U8 [R3+UR21+0x1d60], R54 ;  /* 0x001d603603007988 */ /* 0x000fe80008000015 */
[----:B------:R-:W-:Y:S04]  /*3bbb0*/  STS.U8 [R3+UR21+0x1d40], R53 ;  /* 0x001d403503007988 */ /* 0x000fe80008000015 */
[----:B------:R-:W-:Y:S04]  /*3bbc0*/  STL [R1+0x7330], R61 ;  /* 0x0073303d01007387 */ /* 0x000fe80000100800 */
[----:B------:R-:W-:Y:S04]  /*3bbd0*/  STS.U8 [R3+UR21+0x1d20], R52 ;  /* 0x001d203403007988 */ /* 0x000fe80008000015 */
[----:B------:R0:W-:Y:S04]  /*3bbe0*/  STL [R1+0x7334], R60 ;  /* 0x0073343c01007387 */ /* 0x0001e80000100800 */
[----:B------:R-:W-:Y:S04]  /*3bbf0*/  STS.U8 [R3+UR21+0x1d00], R51 ;  /* 0x001d003303007988 */ /* 0x000fe80008000015 */
[----:B------:R-:W-:Y:S04]  /*3bc00*/  STL [R1+0x7338], R59 ;  /* 0x0073383b01007387 */ /* 0x000fe80000100800 */
[----:B------:R-:W-:Y:S04]  /*3bc10*/  STS.U8 [R3+UR21+0x1de0], R50 ;  /* 0x001de03203007988 */ /* 0x000fe80008000015 */
[----:B------:R-:W-:Y:S04]  /*3bc20*/  STL [R1+0x733c], R58 ;  /* 0x00733c3a01007387 */ /* 0x000fe80000100800 */
[----:B------:R-:W-:Y:S04]  /*3bc30*/  STS.U8 [R3+UR21+0x1dc0], R49 ;  /* 0x001dc03103007988 */ /* 0x000fe80008000015 */
[----:B------:R-:W-:Y:S04]  /*3bc40*/  STS.U8 [R3+UR21+0x1da0], R48 ;  /* 0x001da03003007988 */ /* 0x000fe80008000015 */
[----:B------:R1:W-:Y:S04]  /*3bc50*/  STS.U8 [R3+UR21+0x1d80], R47 ;  /* 0x001d802f03007988 */ /* 0x0003e80008000015 */
[----:B0-----:R-:W2:Y:S04]  /*3bc60*/  LDL.LU R60, [R1+0x226c] ;  /* 0x00226c00013c7983 */ /* 0x001ea80000300800 */
[----:B------:R-:W3:Y:S04]  /*3bc70*/  LDL.LU R61, [R1+0x2208] ;  /* 0x00220800013d7983 */ /* 0x000ee80000300800 */
[----:B------:R-:W-:Y:S04]  /*3bc80*/  STS.U8 [R2+UR21+0x200], R14 ;  /* 0x0002000e02007988 */ /* 0x000fe80008000015 */
[----:B------:R-:W4:Y:S04]  /*3bc90*/  LDL.LU R5, [R1+0x2204] ;  /* 0x0022040001057983 */ /* 0x000f280000300800 */
[----:B------:R-:W-:Y:S04]  /*3bca0*/  STS.U8 [R2+UR21+0x220], R15 ;  /* 0x0002200f02007988 */ /* 0x000fe80008000015 */
[----:B------:R-:W4:Y:S04]  /*3bcb0*/  LDL.LU R4, [R1+0x2200] ;  /* 0x0022000001047983 */ /* 0x000f280000300800 */
[----:B------:R-:W-:Y:S04]  /*3bcc0*/  STS.U8 [R2+UR21+0x240], R16 ;  /* 0x0002401002007988 */ /* 0x000fe80008000015 */
[----:B------:R0:W-:Y:S04]  /*3bcd0*/  STS.U8 [R2+UR21+0x260], R17 ;  /* 0x0002601102007988 */ /* 0x0001e80008000015 */
[----:B-1----:R-:W4:Y:S04]  /*3bce0*/  LDL.LU R3, [R1+0x21fc] ;  /* 0x0021fc0001037983 */ /* 0x002f280000300800 */
[----:B------:R-:W4:Y:S04]  /*3bcf0*/  LDL.LU R6, [R1+0x21f8] ;  /* 0x0021f80001067983 */ /* 0x000f280000300800 */
        /* <DEDUP_REMOVED lines=30> */
[----:B0-----:R-:W4:Y:S04]  /*3bee0*/  LDL.LU R42, [R1+0x58] ;  /* 0x00005800012a7983 */ /* 0x001f280000300800 */
[----:B-1----:R-:W4:Y:S04]  /*3bef0*/  LDL.LU R43, [R1+0x54] ;  /* 0x00005400012b7983 */ /* 0x002f280000300800 */
[----:B------:R-:W4:Y:S04]  /*3bf00*/  LDL.LU R44, [R1+0x10] ;  /* 0x00001000012c7983 */ /* 0x000f280000300800 */
[----:B--2---:R-:W-:Y:S04]  /*3bf10*/  STS.U8 [R2+UR21+0x6c0], R60 ;  /* 0x0006c03c02007988 */ /* 0x004fe80008000015 */
[----:B---3--:R-:W-:Y:S04]  /*3bf20*/  STS.U8 [R2+UR21+0xa40], R61 ;  /* 0x000a403d02007988 */ /* 0x008fe80008000015 */
[----:B----4-:R-:W-:Y:S04]  /*3bf30*/  STS.U8 [R2+UR21+0xa60], R5 ;  /* 0x000a600502007988 */ /* 0x010fe80008000015 */
[----:B------:R-:W-:Y:S04]  /*3bf40*/  STS.U8 [R2+UR21+0xa00], R4 ;  /* 0x000a000402007988 */ /* 0x000fe80008000015 */
[----:B------:R-:W-:Y:S04]  /*3bf50*/  STS.U8 [R2+UR21+0xa20], R3 ;  /* 0x000a200302007988 */ /* 0x000fe80008000015 */
[----:B------:R-:W-:Y:S04]  /*3bf60*/  STS.U8 [R2+UR21+0xac0], R6 ;  /* 0x000ac00602007988 */ /* 0x000fe80008000015 */
[----:B------:R0:W-:Y:S04]  /*3bf70*/  STS.U8 [R2+UR21+0xae0], R17 ;  /* 0x000ae01102007988 */ /* 0x0001e80008000015 */
[----:B------:R1:W-:Y:S04]  /*3bf80*/  STS.U8 [R2+UR21+0xa80], R18 ;  /* 0x000a801202007988 */ /* 0x0003e80008000015 */
[----:B------:R2:W-:Y:S04]  /*3bf90*/  STS.U8 [R2+UR21+0xaa0], R19 ;  /* 0x000aa01302007988 */ /* 0x0005e80008000015 */
[----:B0-----:R-:W3:Y:S04]  /*3bfa0*/  LDL.LU R17, [R1+0xc] ;  /* 0x00000c0001117983 */ /* 0x001ee80000300800 */
[----:B-1----:R-:W4:Y:S04]  /*3bfb0*/  LDL.LU R18, [R1+0x8] ;  /* 0x0000080001127983 */ /* 0x002f280000300800 */
[----:B--2---:R-:W2:Y:S04]  /*3bfc0*/  LDL.LU R19, [R1+0x4] ;  /* 0x0000040001137983 */ /* 0x004ea80000300800 */
        /* <DEDUP_REMOVED lines=16> */
[----:B0-----:R-:W2:Y:S04]  /*3c0d0*/  LDL.LU R20, [R1+0x22e8] ;  /* 0x0022e80001147983 */ /* 0x001ea80000300800 */
[----:B-1----:R-:W2:Y:S04]  /*3c0e0*/  LDL.LU R21, [R1+0x22e4] ;  /* 0x0022e40001157983 */ /* 0x002ea80000300800 */
[----:B------:R-:W2:Y:S04]  /*3c0f0*/  LDL.LU R22, [R1+0x22e0] ;  /* 0x0022e00001167983 */ /* 0x000ea80000300800 */
[----:B------:R-:W2:Y:S04]  /*3c100*/  LDL.LU R23, [R1+0x22dc] ;  /* 0x0022dc0001177983 */ /* 0x000ea80000300800 */
[----:B------:R-:W2:Y:S04]  /*3c110*/  LDL.LU R24, [R1+0x22d8] ;  /* 0x0022d80001187983 */ /* 0x000ea80000300800 */
[----:B------:R0:W-:Y:S04]  /*3c120*/  STS.U8 [R2+UR21+0x1620], R42 ;  /* 0x0016202a02007988 */ /* 0x0001e80008000015 */
[----:B------:R-:W2:Y:S04]  /*3c130*/  LDL.LU R25, [R1+0x22d4] ;  /* 0x0022d40001197983 */ /* 0x000ea80000300800 */
[----:B------:R1:W-:Y:S04]  /*3c140*/  STS.U8 [R2+UR21+0x1600], R43 ;  /* 0x0016002b02007988 */ /* 0x0003e80008000015 */
[----:B------:R1:W-:Y:S04]  /*3c150*/  STS.U8 [R2+UR21+0x1660], R44 ;  /* 0x0016602c02007988 */ /* 0x0003e80008000015 */
[----:B0-----:R-:W2:Y:S04]  /*3c160*/  LDL.LU R42, [R1+0x22d0] ;  /* 0x0022d000012a7983 */ /* 0x001ea80000300800 */
[----:B-1----:R-:W2:Y:S04]  /*3c170*/  LDL.LU R43, [R1+0x22cc] ;  /* 0x0022cc00012b7983 */ /* 0x002ea80000300800 */
        /* <DEDUP_REMOVED lines=15> */
[----:B------:R-:W2:Y:S01]  /*3c270*/  LDL.LU R13, [R1+0x21cc] ;  /* 0x0021cc00010d7983 */ /* 0x000ea20000300800 */
[----:B------:R-:W-:-:S03]  /*3c280*/  LOP3.LUT R0, R0, 0x18, RZ, 0x3c, !PT ;  /* 0x0000001800007812 */ /* 0x000fc600078e3cff */
[----:B------:R-:W2:Y:S04]  /*3c290*/  LDL.LU R14, [R1+0x2168] ;  /* 0x00216800010e7983 */ /* 0x000ea80000300800 */
[----:B------:R-:W2:Y:S04]  /*3c2a0*/  LDL.LU R15, [R1+0x2164] ;  /* 0x00216400010f7983 */ /* 0x000ea80000300800 */
[----:B------:R-:W2:Y:S04]  /*3c2b0*/  LDL.LU R16, [R1+0x2160] ;  /* 0x0021600001107983 */ /* 0x000ea80000300800 */
[----:B---3--:R0:W-:Y:S04]  /*3c2c0*/  STS.U8 [R2+UR21+0x1640], R17 ;  /* 0x0016401102007988 */ /* 0x0081e80008000015 */
[----:B----4-:R1:W-:Y:S04]  /*3c2d0*/  STS.U8 [R2+UR21+0x16a0], R18 ;  /* 0x0016a01202007988 */ /* 0x0103e80008000015 */
[----:B--2---:R2:W-:Y:S04]  /*3c2e0*/  STS.U8 [R2+UR21+0x1680], R19 ;  /* 0x0016801302007988 */ /* 0x0045e80008000015 */
        /* <DEDUP_REMOVED lines=17> */
[----:B0-----:R-:W3:Y:S04]  /*3c400*/  LDL.LU R17, [R1+0x215c] ;  /* 0x00215c0001117983 */ /* 0x001ee80000300800 */
[----:B------:R-:W-:Y:S04]  /*3c410*/  STS.U8 [R2+UR21+0x1e80], R26 ;  /* 0x001e801a02007988 */ /* 0x000fe80008000015 */
[----:B-1----:R-:W4:Y:S04]  /*3c420*/  LDL.LU R18, [R1+0x2158] ;  /* 0x0021580001127983 */ /* 0x002f280000300800 */
[----:B------:R0:W-:Y:S04]  /*3c430*/  STS.U8 [R0+UR21+0x300], R20 ;  /* 0x0003001400007988 */ /* 0x0001e80008000015 */
[----:B--2---:R-:W2:Y:S04]  /*3c440*/  LDL.LU R19, [R1+0x2154] ;  /* 0x0021540001137983 */ /* 0x004ea80000300800 */
        /* <DEDUP_REMOVED lines=54> */
[----:B---3--:R0:W-:Y:S04]  /*3c7b0*/  STS.U8 [R0+UR21+0xf00], R17 ;  /* 0x000f001100007988 */ /* 0x0081e80008000015 */
[----:B----4-:R1:W-:Y:S04]  /*3c7c0*/  STS.U8 [R0+UR21+0xfe0], R18 ;  /* 0x000fe01200007988 */ /* 0x0103e80008000015 */
[----:B--2---:R2:W-:Y:S04]  /*3c7d0*/  STS.U8 [R0+UR21+0xfc0], R19 ;  /* 0x000fc01300007988 */ /* 0x0045e80008000015 */
[----:B0-----:R-:W3:Y:S04]  /*3c7e0*/  LDL.LU R17, [R1+0x72f4] ;  /* 0x0072f40001117983 */ /* 0x001ee80000300800 */
[----:B-1----:R-:W4:Y:S04]  /*3c7f0*/  LDL.LU R18, [R1+0x72f0] ;  /* 0x0072f00001127983 */ /* 0x002f280000300800 */
[----:B------:R0:W-:Y:S04]  /*3c800*/  STS.U8 [R0+UR21+0xfa0], R20 ;  /* 0x000fa01400007988 */ /* 0x0001e80008000015 */
[----:B--2---:R-:W2:Y:S04]  /*3c810*/  LDL.LU R19, [R1+0x72ec] ;  /* 0x0072ec0001137983 */ /* 0x004ea80000300800 */
[----:B------:R1:W-:Y:S04]  /*3c820*/  STS.U8 [R0+UR21+0xf80], R21 ;  /* 0x000f801500007988 */ /* 0x0003e80008000015 */
[----:B------:R0:W-:Y:S04]  /*3c830*/  STS.U8 [R0+UR21+0x1300], R22 ;  /* 0x0013001600007988 */ /* 0x0001e80008000015 */
[----:B------:R1:W-:Y:S04]  /*3c840*/  STS.U8 [R0+UR21+0x1320], R23 ;  /* 0x0013201700007988 */ /* 0x0003e80008000015 */
[----:B------:R1:W-:Y:S04]  /*3c850*/  STS.U8 [R0+UR21+0x1340], R24 ;  /* 0x0013401800007988 */ /* 0x0003e80008000015 */
[----:B0-----:R-:W2:Y:S04]  /*3c860*/  LDL.LU R20, [R1+0x72e8] ;  /* 0x0072e80001147983 */ /* 0x001ea80000300800 */
[----:B-1----:R-:W2:Y:S04]  /*3c870*/  LDL.LU R21, [R1+0x72e4] ;  /* 0x0072e40001157983 */ /* 0x002ea80000300800 */
[----:B------:R-:W2:Y:S04]  /*3c880*/  LDL.LU R22, [R1+0x72e0] ;  /* 0x0072e00001167983 */ /* 0x000ea80000300800 */
[----:B------:R0:W-:Y:S04]  /*3c890*/  STS.U8 [R0+UR21+0x1360], R25 ;  /* 0x0013601900007988 */ /* 0x0001e80008000015 */
[----:B------:R-:W2:Y:S04]  /*3c8a0*/  LDL.LU R23, [R1+0x72dc] ;  /* 0x0072dc0001177983 */ /* 0x000ea80000300800 */
[----:B------:R-:W2:Y:S04]  /*3c8b0*/  LDL.LU R24, [R1+0x72d8] ;  /* 0x0072d80001187983 */ /* 0x000ea80000300800 */
[----:B------:R1:W-:Y:S04]  /*3c8c0*/  STS.U8 [R0+UR21+0x1380], R42 ;  /* 0x0013802a00007988 */ /* 0x0003e80008000015 */
[----:B------:R1:W-:Y:S04]  /*3c8d0*/  STS.U8 [R0+UR21+0x13a0], R43 ;  /* 0x0013a02b00007988 */ /* 0x0003e80008000015 */
[----:B------:R1:W-:Y:S04]  /*3c8e0*/  STS.U8 [R0+UR21+0x13c0], R44 ;  /* 0x0013c02c00007988 */ /* 0x0003e80008000015 */
[----:B0-----:R-:W2:Y:S04]  /*3c8f0*/  LDL.LU R25, [R1+0x72d4] ;  /* 0x0072d40001197983 */ /* 0x001ea80000300800 */
[----:B-1----:R-:W2:Y:S04]  /*3c900*/  LDL.LU R42, [R1+0x72d0] ;  /* 0x0072d000012a7983 */ /* 0x002ea80000300800 */
[----:B------:R-:W2:Y:S04]  /*3c910*/  LDL.LU R43, [R1+0x72cc] ;  /* 0x0072cc00012b7983 */ /* 0x000ea80000300800 */
[----:B------:R-:W2:Y:S04]  /*3c920*/  LDL.LU R44, [R1+0x72c8] ;  /* 0x0072c800012c7983 */ /* 0x000ea80000300800 */
[----:B------:R0:W-:Y:S04]  /*3c930*/  STS.U8 [R0+UR21+0x13e0], R2 ;  /* 0x0013e00200007988 */ /* 0x0001e80008000015 */
[----:B0-----:R-:W3:Y:S04]  /*3c940*/  LDL R2, [R1+0x3454] ;  /* 0x0034540001027983 */ /* 0x001ee80000100800 */
[----:B--2---:R-:W-:Y:S04]  /*3c950*/  STS.U8 [R0+UR21+0x1720], R44 ;  /* 0x0017202c00007988 */ /* 0x004fe80008000015 */
        /* <DEDUP_REMOVED lines=24> */
[----:B------:R-:W3:Y:S01]  /*3cae0*/  LDL R3, [R1+0x344c] ;  /* 0x00344c0001037983 */ /* 0x000ee20000100800 */
[----:B------:R-:W-:Y:S01]  /*3caf0*/  BAR.SYNC.DEFER_BLOCKING 0x0 ;  /* 0x0000000000007b1d */ /* 0x000fe20000010000 */
[----:B------:R-:W-:-:S06]  /*3cb00*/  PRMT R5, RZ, 0x7610, R5 ;  /* 0x00007610ff057816 */ /* 0x000fcc0000000005 */
[----:B---3--:R-:W3:Y:S04]  /*3cb10*/  @!P0 LDG.E.U8 R5, desc[UR4][R2.64] ;  /* 0x0000000402058981 */ /* 0x008ee8000c1e1100 */
[----:B---3--:R0:W-:Y:S04]  /*3cb20*/  STL [R1+0x2344], R5 ;  /* 0x0023440501007387 */ /* 0x0081e80000100800 */
[----:B0-----:R-:W3:Y:S04]  /*3cb30*/  LDL.LU R5, [R1+0x72c0] ;  /* 0x0072c00001057983 */ /* 0x001ee80000300800 */
[----:B------:R-:W4:Y:S04]  /*3cb40*/  LDL R2, [R1+0x2c84] ;  /* 0x002c840001027983 */ /* 0x000f280000100800 */
[----:B------:R-:W4:Y:S01]  /*3cb50*/  LDL R3, [R1+0x32c8] ;  /* 0x0032c80001037983 */ /* 0x000f220000100800 */
[----:B--2---:R-:W-:-:S02]  /*3cb60*/  PRMT R0, RZ, 0x7610, R0 ;  /* 0x00007610ff007816 */ /* 0x004fc40000000000 */
[----:B----4-:R-:W-:-:S04]  /*3cb70*/  @!P0 LOP3.LUT R3, R3, R2, RZ, 0x3c, !PT ;  /* 0x0000000203038212 */ /* 0x010fc800078e3cff */
[----:B------:R-:W-:-:S04]  /*3cb80*/  @!P0 LOP3.LUT R2, R3, R2, RZ, 0x3c, !PT ;  /* 0x0000000203028212 */ /* 0x000fc800078e3cff */
[----:B------:R-:W-:-:S05]  /*3cb90*/  @!P0 LOP3.LUT R3, R3, R2, RZ, 0x3c, !PT ;  /* 0x0000000203038212 */ /* 0x000fca00078e3cff */
[----:B------:R-:W2:Y:S04]  /*3cba0*/  @!P0 LDG.E.U8 R0, desc[UR4][R2.64] ;  /* 0x0000000402008981 */ /* 0x000ea8000c1e1100 */
[----:B--2---:R0:W-:Y:S04]  /*3cbb0*/  STL [R1+0x234c], R0 ;  /* 0x00234c0001007387 */ /* 0x0041e80000100800 */
[----:B0-----:R-:W2:Y:S04]  /*3cbc0*/  LDL.LU R0, [R1+0x72bc] ;  /* 0x0072bc0001007983 */ /* 0x001ea80000300800 */
[----:B------:R-:W4:Y:S04]  /*3cbd0*/  LDL R2, [R1+0x24ac] ;  /* 0x0024ac0001027983 */ /* 0x000f280000100800 */
[----:B------:R-:W4:Y:S01]  /*3cbe0*/  LDL R3, [R1+0x2c80] ;  /* 0x002c800001037983 */ /* 0x000f220000100800 */
[----:B------:R-:W-:-:S02]  /*3cbf0*/  PRMT R4, RZ, 0x7610, R4 ;  /* 0x00007610ff047816 */ /* 0x000fc40000000004 */
[----:B----4-:R-:W-:-:S04]  /*3cc00*/  @!P0 LOP3.LUT R3, R3, R2, RZ, 0x3c, !PT ;  /* 0x0000000203038212 */ /* 0x010fc800078e3cff */
[----:B------:R-:W-:-:S04]  /*3cc10*/  @!P0 LOP3.LUT R2, R3, R2, RZ, 0x3c, !PT ;  /* 0x0000000203028212 */ /* 0x000fc800078e3cff */
[----:B------:R-:W-:-:S05]  /*3cc20*/  @!P0 LOP3.LUT R3, R3, R2, RZ, 0x3c, !PT ;  /* 0x0000000203038212 */ /* 0x000fca00078e3cff */
[----:B------:R-:W4:Y:S04]  /*3cc30*/  @!P0 LDG.E.U8 R4, desc[UR4][R2.64] ;  /* 0x0000000402048981 */ /* 0x000f28000c1e1100 */
[----:B----4-:R0:W-:Y:S04]  /*3cc40*/  STL [R1+0x2348], R4 ;  /* 0x0023480401007387 */ /* 0x0101e80000100800 */
[----:B0-----:R-:W4:Y:S04]  /*3cc50*/  LDL.LU R4, [R1+0x72b8] ;  /* 0x0072b80001047983 */ /* 0x001f280000300800 */
[----:B------:R-:W3:Y:S04]  /*3cc60*/  LDL R2, [R1+0x2c7c] ;  /* 0x002c7c0001027983 */ /* 0x000ee80000100800 */
[----:B------:R-:W3:Y:S01]  /*3cc70*/  LDL R3, [R1+0x32c4] ;  /* 0x0032c40001037983 */ /* 0x000ee20000100800 */
[----:B--2---:R-:W-:-:S02]  /*3cc80*/  PRMT R0, RZ, 0x7610, R0 ;  /* 0x00007610ff007816 */ /* 0x004fc40000000000 */
[----:B---3--:R-:W-:-:S04]  /*3cc90*/  @!P0 LOP3.LUT R3, R3, R2, RZ, 0x3c, !PT ;  /* 0x0000000203038212 */ /* 0x008fc800078e3cff */
[----:B------:R-:W-:-:S04]  /*3cca0*/  @!P0 LOP3.LUT R2, R3, R2, RZ, 0x3c, !PT ;  /* 0x0000000203028212 */ /* 0x000fc800078e3cff */
[----:B------:R-:W-:-:S05]  /*3ccb0*/  @!P0 LOP3.LUT R3, R3, R2, RZ, 0x3c, !PT ;  /* 0x0000000203038212 */ /* 0x000fca00078e3cff */
[----:B------:R-:W2:Y:S04]  /*3ccc0*/  @!P0 LDG.E.U8 R0, desc[UR4][R2.64] ;  /* 0x0000000402008981 */ /* 0x000ea8000c1e1100 */
[----:B--2---:R0:W-:Y:S04]  /*3ccd0*/  STL [R1+0x2340], R0 ;  /* 0x0023400001007387 */ /* 0x0041e80000100800 */
[----:B0-----:R-:W2:Y:S04]  /*3cce0*/  LDL.LU R0, [R1+0x72b4] ;  /* 0x0072b40001007983 */ /* 0x001ea80000300800 */
[----:B------:R-:W3:Y:S04]  /*3ccf0*/  LDL R2, [R1+0x2c78] ;  /* 0x002c780001027983 */ /* 0x000ee80000100800 */
[----:B------:R-:W3:Y:S01]  /*3cd00*/  LDL R3, [R1+0x32c0] ;  /* 0x0032c00001037983 */ /* 0x000ee20000100800 */
[----:B----4-:R-:W-:-:S02]  /*3cd10*/  PRMT R4, RZ, 0x7610, R4 ;  /* 0x00007610ff047816 */ /* 0x010fc40000000004 */
[----:B---3--:R-:W-:-:S04]  /*3cd20*/  @!P0 LOP3.LUT R3, R3, R2, RZ, 0x3c, !PT ;  /* 0x0000000203038212 */ /* 0x008fc800078e3cff */
[----:B------:R-:W-:-:S04]  /*3cd30*/  @!P0 LOP3.LUT R2, R3, R2, RZ, 0x3c, !PT ;  /* 0x0000000203028212 */ /* 0x000fc800078e3cff */
[----:B------:R-:W-:-:S05]  /*3cd40*/  @!P0 LOP3.LUT R3, R3, R2, RZ, 0x3c, !PT ;  /* 0x0000000203038212 */ /* 0x000fca00078e3cff */
[----:B------:R-:W3:Y:S04]  /*3cd50*/  @!P0 LDG.E.U8 R4, desc[UR4][R2.64] ;  /* 0x0000000402048981 */ /* 0x000ee8000c1e1100 */
        /* <DEDUP_REMOVED lines=13> */
[----:B---3--:R-:W-:-:S02]  /*3ce30*/  PRMT R4, RZ, 0x7610, R4 ;  /* 0x00007610ff047816 */ /* 0x008fc40000000004 */
[----:B----4-:R-:W-:-:S04]  /*3ce40*/  @!P0 LOP3.LUT R3, R3, R2, RZ, 0x3c, !PT ;  /* 0x0000000203038212 */ /* 0x010fc800078e3cff */
        /* <DEDUP_REMOVED lines=1722> */
[----:B--2---:R0:W-:Y:S04]  /*439f0*/  STL [R1], R0 ;  /* 0x0000000001007387 */ /* 0x0041e80000100800 */
[----:B0-----:R-:W2:Y:S04]  /*43a00*/  LDL.LU R0, [R1+0x6fac] ;  /* 0x006fac0001007983 */ /* 0x001ea80000300800 */
[----:B------:R-:W3:Y:S04]  /*43a10*/  LDL R2, [R1+0x2cb8] ;  /* 0x002cb80001027983 */ /* 0x000ee80000100800 */
[----:B------:R-:W3:Y:S01]  /*43a20*/  LDL R3, [R1+0x2cbc] ;  /* 0x002cbc0001037983 */ /* 0x000ee20000100800 */
[----:B------:R-:W-:-:S02]  /*43a30*/  PRMT R61, RZ, 0x7610, R61 ;  /* 0x00007610ff3d7816 */ /* 0x000fc4000000003d */
[----:B---3--:R-:W-:-:S04]  /*43a40*/  @!P0 LOP3.LUT R3, R3, R2, RZ, 0x3c, !PT ;  /* 0x0000000203038212 */ /* 0x008fc800078e3cff */
[----:B------:R-:W-:-:S04]  /*43a50*/  @!P0 LOP3.LUT R2, R3, R2, RZ, 0x3c, !PT ;  /* 0x0000000203028212 */ /* 0x000fc800078e3cff */
[----:B------:R-:W-:-:S05]  /*43a60*/  @!P0 LOP3.LUT R3, R3, R2, RZ, 0x3c, !PT ;  /* 0x0000000203038212 */ /* 0x000fca00078e3cff */
[----:B------:R0:W3:Y:S04]  /*43a70*/  @!P0 LDG.E.U8 R61, desc[UR4][R2.64] ;  /* 0x00000004023d8981 */ /* 0x0000e8000c1e1100 */
[----:B------:R-:W0:Y:S04]  /*43a80*/  LDL R2, [R1+0x2cb0] ;  /* 0x002cb00001027983 */ /* 0x000e280000100800 */
[----:B------:R-:W0:Y:S01]  /*43a90*/  LDL R3, [R1+0x2cb4] ;  /* 0x002cb40001037983 */ /* 0x000e220000100800 */
[----:B------:R-:W-:Y:S02]  /*43aa0*/  PRMT R60, RZ, 0x7610, R60 ;  /* 0x00007610ff3c7816 */ /* 0x000fe4000000003c */
[----:B0-----:R-:W-:-:S04]  /*43ab0*/  @!P0 LOP3.LUT R3, R3, R2, RZ, 0x3c, !PT ;  /* 0x0000000203038212 */ /* 0x001fc800078e3cff */
[----:B------:R-:W-:-:S04]  /*43ac0*/  @!P0 LOP3.LUT R2, R3, R2, RZ, 0x3c, !PT ;  /* 0x0000000203028212 */ /* 0x000fc800078e3cff */
[----:B------:R-:W-:Y:S01]  /*43ad0*/  @!P0 LOP3.LUT R3, R3, R2, RZ, 0x3c, !PT ;  /* 0x0000000203038212 */ /* 0x000fe200078e3cff */
[----:B---3--:R0:W-:Y:S04]  /*43ae0*/  STL [R1+0x6f30], R61 ;  /* 0x006f303d01007387 */ /* 0x0081e80000100800 */
[----:B------:R1:W3:Y:S01]  /*43af0*/  @!P0 LDG.E.U8 R60, desc[UR4][R2.64] ;  /* 0x00000004023c8981 */ /* 0x0002e2000c1e1100 */
[----:B------:R-:W-:-:S03]  /*43b00*/  PRMT R59, RZ, 0x7610, R59 ;  /* 0x00007610ff3b7816 */ /* 0x000fc6000000003b */
[----:B0-----:R-:W2:Y:S04]  /*43b10*/  LDL R61, [R1+0x32d0] ;  /* 0x0032d000013d7983 */ /* 0x001ea80000100800 */
[----:B------:R-:W1:Y:S04]  /*43b20*/  LDL R2, [R1+0x2ca8] ;  /* 0x002ca80001027983 */ /* 0x000e680000100800 */
[----:B------:R-:W1:Y:S02]  /*43b30*/  LDL R3, [R1+0x2cac] ;  /* 0x002cac0001037983 */ /* 0x000e640000100800 */
[----:B-1----:R-:W-:-:S04]  /*43b40*/  @!P0 LOP3.LUT R3, R3, R2, RZ, 0x3c, !PT ;  /* 0x0000000203038212 */ /* 0x002fc800078e3cff */
        /* <DEDUP_REMOVED lines=10> */
[----:B------:R-:W-:-:S05]  /*43bf0*/  @!P0 LOP3.LUT R3, R3, R2, RZ, 0x3c, !PT ;  /* 0x0000000203038212 */ /* 0x000fca00078e3cff */
[----:B------:R2:W4:Y:S01]  /*43c00*/  @!P0 LDG.E.U8 R58, desc[UR4][R2.64] ;  /* 0x00000004023a8981 */ /* 0x000522000c1e1100 */
[----:B------:R-:W-:-:S03]  /*43c10*/  PRMT R57, RZ, 0x7610, R57 ;  /* 0x00007610ff397816 */ /* 0x000fc60000000039 */
[----:B---3--:R0:W-:Y:S01]  /*43c20*/  STL [R1+0x6f38], R59 ;  /* 0x006f383b01007387 */ /* 0x0081e20000100800 */
[----:B--2---:R-:W-:Y:S02]  /*43c30*/  @!P0 IMAD.MOV.U32 R2, RZ, RZ, R61 ;  /* 0x000000ffff028224 */ /* 0x004fe400078e003d */
[----:B------:R-:W-:Y:S01]  /*43c40*/  @!P0 IMAD.MOV.U32 R3, RZ, RZ, R60 ;  /* 0x000000ffff038224 */ /* 0x000fe200078e003c */
[----:B0-----:R-:W2:Y:S04]  /*43c50*/  LDL R59, [R1+0x32d8] ;  /* 0x0032d800013b7983 */ /* 0x001ea80000100800 */
[----:B------:R2:W3:Y:S04]  /*43c60*/  @!P0 LDG.E.U8 R57, desc[UR4][R2.64] ;  /* 0x0000000402398981 */ /* 0x0004e8000c1e1100 */
[----:B----4-:R0:W-:Y:S01]  /*43c70*/  STL [R1+0x6f40], R58 ;  /* 0x006f403a01007387 */ /* 0x0101e20000100800 */
[----:B------:R-:W-:-:S03]  /*43c80*/  PRMT R56, RZ, 0x7610, R56 ;  /* 0x00007610ff387816 */ /* 0x000fc60000000038 */
[----:B------:R-:W4:Y:S04]  /*43c90*/  LDL R61, [R1+0x2c8c] ;  /* 0x002c8c00013d7983 */ /* 0x000f280000100800 */
[----:B------:R-:W4:Y:S04]  /*43ca0*/  LDL R60, [R1+0x32f0] ;  /* 0x0032f000013c7983 */ /* 0x000f280000100800 */
[----:B0-----:R-:W4:Y:S01]  /*43cb0*/  LDL R58, [R1+0x2c98] ;  /* 0x002c9800013a7983 */ /* 0x001f220000100800 */
[----:B--2---:R-:W-:-:S03]  /*43cc0*/  @!P0 IMAD.MOV.U32 R2, RZ, RZ, R59 ;  /* 0x000000ffff028224 */ /* 0x004fc600078e003b */
[----:B---3--:R0:W-:Y:S01]  /*43cd0*/  STL [R1+0x6f3c], R57 ;  /* 0x006f3c3901007387 */ /* 0x0081e20000100800 */
[----:B------:R-:W-:-:S03]  /*43ce0*/  PRMT R55, RZ, 0x7610, R55 ;  /* 0x00007610ff377816 */ /* 0x000fc60000000037 */
[----:B------:R-:W2:Y:S04]  /*43cf0*/  LDL R59, [R1+0x2c88] ;  /* 0x002c8800013b7983 */ /* 0x000ea80000100800 */
[----:B0-----:R-:W3:Y:S01]  /*43d00*/  LDL R57, [R1+0x32e0] ;  /* 0x0032e00001397983 */ /* 0x001ee20000100800 */
[----:B----4-:R-:W-:-:S03]  /*43d10*/  @!P0 IMAD.MOV.U32 R3, RZ, RZ, R58 ;  /* 0x000000ffff038224 */ /* 0x010fc600078e003a */
[----:B------:R-:W4:Y:S04]  /*43d20*/  LDL R58, [R1+0x32f8] ;  /* 0x0032f800013a7983 */ /* 0x000f280000100800 */
[----:B------:R3:W2:Y:S04]  /*43d30*/  @!P0 LDG.E.U8 R56, desc[UR4][R2.64] ;  /* 0x0000000402388981 */ /* 0x0006a8000c1e1100 */
[----:B------:R-:W4:Y:S01]  /*43d40*/  LDL R3, [R1+0x2c94] ;  /* 0x002c940001037983 */ /* 0x000f220000100800 */
[----:B---3--:R-:W-:-:S03]  /*43d50*/  @!P0 IMAD.MOV.U32 R2, RZ, RZ, R57 ;  /* 0x000000ffff028224 */ /* 0x008fc600078e0039 */
[----:B--2---:R0:W-:Y:S01]  /*43d60*/  STL [R1+0x6f44], R56 ;  /* 0x006f443801007387 */ /* 0x0041e20000100800 */
[----:B------:R-:W-:-:S03]  /*43d70*/  PRMT R54, RZ, 0x7610, R54 ;  /* 0x00007610ff367816 */ /* 0x000fc60000000036 */
[----:B------:R-:W2:Y:S04]  /*43d80*/  LDL R57, [R1+0x32cc] ;  /* 0x0032cc0001397983 */ /* 0x000ea80000100800 */
[----:B----4-:R1:W3:Y:S04]  /*43d90*/  @!P0 LDG.E.U8 R55, desc[UR4][R2.64] ;  /* 0x0000000402378981 */ /* 0x0102e8000c1e1100 */
[----:B0-----:R-:W4:Y:S04]  /*43da0*/  LDL R56, [R1+0x3300] ;  /* 0x0033000001387983 */ /* 0x001f280000100800 */
[----:B------:R-:W1:Y:S04]  /*43db0*/  LDL R2, [R1+0x2c90] ;  /* 0x002c900001027983 */ /* 0x000e680000100800 */
[----:B------:R-:W1:Y:S02]  /*43dc0*/  LDL R3, [R1+0x32e8] ;  /* 0x0032e80001037983 */ /* 0x000e640000100800 */
[----:B-1----:R-:W-:-:S04]  /*43dd0*/  @!P0 LOP3.LUT R3, R3, R2, RZ, 0x3c, !PT ;  /* 0x0000000203038212 */ /* 0x002fc800078e3cff */
[----:B------:R-:W-:-:S04]  /*43de0*/  @!P0 LOP3.LUT R2, R3, R2, RZ, 0x3c, !PT ;  /* 0x0000000203028212 */ /* 0x000fc800078e3cff */
[----:B------:R-:W-:-:S05]  /*43df0*/  @!P0 LOP3.LUT R3, R3, R2, RZ, 0x3c, !PT ;  /* 0x0000000203038212 */ /* 0x000fca00078e3cff */
[----:B------:R0:W2:Y:S01]  /*43e00*/  @!P0 LDG.E.U8 R54, desc[UR4][R2.64] ;  /* 0x0000000402368981 */ /* 0x0000a2000c1e1100 */
[----:B------:R-:W-:-:S03]  /*43e10*/  PRMT R53, RZ, 0x7610, R53 ;  /* 0x00007610ff357816 */ /* 0x000fc60000000035 */
[----:B---3--:R1:W-:Y:S01]  /*43e20*/  STL [R1+0x6f48], R55 ;  /* 0x006f483701007387 */ /* 0x0083e20000100800 */
[----:B------:R-:W-:Y:S01]  /*43e30*/  PRMT R52, RZ, 0x7610, R52 ;  /* 0x00007610ff347816 */ /* 0x000fe20000000034 */
[----:B0-----:R-:W-:Y:S02]  /*43e40*/  @!P0 IMAD.MOV.U32 R2, RZ, RZ, R60 ;  /* 0x000000ffff028224 */ /* 0x001fe400078e003c */
[----:B------:R-:W-:-:S05]  /*43e50*/  @!P0 IMAD.MOV.U32 R3, RZ, RZ, R61 ;  /* 0x000000ffff038224 */ /* 0x000fca00078e003d */
[----:B------:R0:W3:Y:S02]  /*43e60*/  @!P0 LDG.E.U8 R53, desc[UR4][R2.64] ;  /* 0x0000000402358981 */ /* 0x0000e4000c1e1100 */
[----:B0-----:R-:W-:Y:S02]  /*43e70*/  @!P0 IMAD.MOV.U32 R2, RZ, RZ, R58 ;  /* 0x000000ffff028224 */ /* 0x001fe400078e003a */
[----:B------:R-:W-:-:S05]  /*43e80*/  @!P0 IMAD.MOV.U32 R3, RZ, RZ, R59 ;  /* 0x000000ffff038224 */ /* 0x000fca00078e003b */
[----:B------:R4:W3:Y:S04]  /*43e90*/  @!P0 LDG.E.U8 R52, desc[UR4][R2.64] ;  /* 0x0000000402348981 */ /* 0x0008e8000c1e1100 */
[----:B--2---:R0:W-:Y:S04]  /*43ea0*/  STL [R1+0x6f4c], R54 ;  /* 0x006f4c3601007387 */ /* 0x0041e80000100800 */
[----:B------:R-:W2:Y:S04]  /*43eb0*/  LDL R60, [R1+0x32d4] ;  /* 0x0032d400013c7983 */ /* 0x000ea80000100800 */
[----:B-1----:R-:W2:Y:S01]  /*43ec0*/  LDL R55, [R1+0x3308] ;  /* 0x0033080001377983 */ /* 0x002ea20000100800 */
[----:B------:R-:W-:Y:S01]  /*43ed0*/  PRMT R51, RZ, 0x7610, R51 ;  /* 0x00007610ff337816 */ /* 0x000fe20000000033 */
[----:B----4-:R-:W-:-:S02]  /*43ee0*/  @!P0 IMAD.MOV.U32 R2, RZ, RZ, R56 ;  /* 0x000000ffff028224 */ /* 0x010fc400078e0038 */
[----:B------:R-:W-:-:S05]  /*43ef0*/  @!P0 IMAD.MOV.U32 R3, RZ, RZ, R57 ;  /* 0x000000ffff038224 */ /* 0x000fca00078e0039 */
[----:B------:R2:W4:Y:S01]  /*43f00*/  @!P0 LDG.E.U8 R51, desc[UR4][R2.64] ;  /* 0x0000000402338981 */ /* 0x000522000c1e1100 */
[----:B------:R-:W-:-:S03]  /*43f10*/  PRMT R50, RZ, 0x7610, R50 ;  /* 0x00007610ff327816 */ /* 0x000fc60000000032 */
[----:B---3--:R1:W-:Y:S04]  /*43f20*/  STL [R1+0x6f50], R53 ;  /* 0x006f503501007387 */ /* 0x0083e80000100800 */
[----:B------:R-:W3:Y:S04]  /*43f30*/  LDL R59, [R1+0x32dc] ;  /* 0x0032dc00013b7983 */ /* 0x000ee80000100800 */
[----:B0-----:R-:W3:Y:S04]  /*43f40*/  LDL R54, [R1+0x3310] ;  /* 0x0033100001367983 */ /* 0x001ee80000100800 */
[----:B------:R0:W-:Y:S04]  /*43f50*/  STL [R1+0x6f54], R52 ;  /* 0x006f543401007387 */ /* 0x0001e80000100800 */
[----:B------:R-:W3:Y:S04]  /*43f60*/  LDL R58, [R1+0x32e4] ;  /* 0x0032e400013a7983 */ /* 0x000ee80000100800 */
[----:B------:R-:W3:Y:S04]  /*43f70*/  LDL R57, [R1+0x3318] ;  /* 0x0033180001397983 */ /* 0x000ee80000100800 */
[----:B------:R-:W3:Y:S04]  /*43f80*/  LDL R56, [R1+0x32ec] ;  /* 0x0032ec0001387983 */ /* 0x000ee80000100800 */
[----:B-1----:R-:W3:Y:S01]  /*43f90*/  LDL R53, [R1+0x3320] ;  /* 0x0033200001357983 */ /* 0x002ee20000100800 */
[----:B--2---:R-:W-:-:S02]  /*43fa0*/  @!P0 IMAD.MOV.U32 R3, RZ, RZ, R60 ;  /* 0x000000ffff038224 */ /* 0x004fc400078e003c */
[----:B------:R-:W-:-:S05]  /*43fb0*/  @!P0 IMAD.MOV.U32 R2, RZ, RZ, R55 ;  /* 0x000000ffff028224 */ /* 0x000fca00078e0037 */
[----:B------:R3:W2:Y:S04]  /*43fc0*/  @!P0 LDG.E.U8 R50, desc[UR4][R2.64] ;  /* 0x0000000402328981 */ /* 0x0006a8000c1e1100 */
[----:B----4-:R1:W-:Y:S04]  /*43fd0*/  STL [R1+0x6f58], R51 ;  /* 0x006f583301007387 */ /* 0x0103e80000100800 */
[----:B------:R-:W4:Y:S04]  /*43fe0*/  LDL R55, [R1+0x32f4] ;  /* 0x0032f40001377983 */ /* 0x000f280000100800 */
[----:B0-----:R-:W4:Y:S01]  /*43ff0*/  LDL R52, [R1+0x3328] ;  /* 0x0033280001347983 */ /* 0x001f220000100800 */
[----:B------:R-:W-:-:S02]  /*44000*/  PRMT R49, RZ, 0x7610, R49 ;  /* 0x00007610ff317816 */ /* 0x000fc40000000031 */
[----:B------:R-:W-:Y:S01]  /*44010*/  PRMT R48, RZ, 0x7610, R48 ;  /* 0x00007610ff307816 */ /* 0x000fe20000000030 */
[----:B---3--:R-:W-:Y:S02]  /*44020*/  @!P0 IMAD.MOV.U32 R3, RZ, RZ, R59 ;  /* 0x000000ffff038224 */ /* 0x008fe400078e003b */
        /* <DEDUP_REMOVED lines=9> */
[----:B0-----:R-:W-:-:S02]  /*440c0*/  @!P0 IMAD.MOV.U32 R2, RZ, RZ, R53 ;  /* 0x000000ffff028224 */ /* 0x001fc400078e0035 */
[----:B------:R-:W-:Y:S01]  /*440d0*/  @!P0 IMAD.MOV.U32 R3, RZ, RZ, R56 ;  /* 0x000000ffff038224 */ /* 0x000fe200078e0038 */
[----:B------:R-:W-:-:S04]  /*440e0*/  PRMT R46, RZ, 0x7610, R46 ;  /* 0x00007610ff2e7816 */ /* 0x000fc8000000002e */
[----:B------:R4:W2:Y:S02]  /*440f0*/  @!P0 LDG.E.U8 R47, desc[UR4][R2.64] ;  /* 0x00000004022f8981 */ /* 0x0008a4000c1e1100 */
[----:B----4-:R-:W-:Y:S02]  /*44100*/  @!P0 IMAD.MOV.U32 R2, RZ, RZ, R52 ;  /* 0x000000ffff028224 */ /* 0x010fe400078e0034 */
[----:B------:R-:W-:-:S05]  /*44110*/  @!P0 IMAD.MOV.U32 R3, RZ, RZ, R55 ;  /* 0x000000ffff038224 */ /* 0x000fca00078e0037 */
[----:B------:R0:W4:Y:S01]  /*44120*/  @!P0 LDG.E.U8 R46, desc[UR4][R2.64] ;  /* 0x00000004022e8981 */ /* 0x000122000c1e1100 */
[----:B------:R-:W-:-:S03]  /*44130*/  PRMT R45, RZ, 0x7610, R45 ;  /* 0x00007610ff2d7816 */ /* 0x000fc6000000002d */
[----:B---3--:R-:W-:Y:S04]  /*44140*/  STL [R1+0x6f60], R49 ;  /* 0x006f603101007387 */ /* 0x008fe80000100800 */
[----:B------:R-:W-:Y:S04]  /*44150*/  STL [R1+0x6f64], R48 ;  /* 0x006f643001007387 */ /* 0x000fe80000100800 */
[----:B------:R-:W3:Y:S04]  /*44160*/  LDL R53, [R1+0x3304] ;  /* 0x0033040001357983 */ /* 0x000ee80000100800 */
[----:B--2---:R-:W2:Y:S01]  /*44170*/  LDL R50, [R1+0x3338] ;  /* 0x0033380001327983 */ /* 0x004ea20000100800 */
[----:B0-----:R-:W-:-:S02]  /*44180*/  @!P0 IMAD.MOV.U32 R3, RZ, RZ, R54 ;  /* 0x000000ffff038224 */ /* 0x001fc400078e0036 */
[----:B------:R-:W-:-:S05]  /*44190*/  @!P0 IMAD.MOV.U32 R2, RZ, RZ, R51 ;  /* 0x000000ffff028224 */ /* 0x000fca00078e0033 */
[----:B------:R3:W2:Y:S04]  /*441a0*/  @!P0 LDG.E.U8 R45, desc[UR4][R2.64] ;  /* 0x00000004022d8981 */ /* 0x0006a8000c1e1100 */
[----:B------:R0:W-:Y:S04]  /*441b0*/  STL [R1+0x6f68], R47 ;  /* 0x006f682f01007387 */ /* 0x0001e80000100800 */
[----:B------:R-:W2:Y:S04]  /*441c0*/  LDL R52, [R1+0x330c] ;  /* 0x00330c0001347983 */ /* 0x000ea80000100800 */
[----:B0-----:R-:W2:Y:S04]  /*441d0*/  LDL R47, [R1+0x3340] ;  /* 0x00334000012f7983 */ /* 0x001ea80000100800 */
[----:B----4-:R0:W-:Y:S04]  /*441e0*/  STL [R1+0x6f6c], R46 ;  /* 0x006f6c2e01007387 */ /* 0x0101e80000100800 */
[----:B------:R-:W4:Y:S04]  /*441f0*/  LDL R51, [R1+0x3314] ;  /* 0x0033140001337983 */ /* 0x000f280000100800 */
[----:B------:R-:W4:Y:S01]  /*44200*/  LDL R49, [R1+0x3348] ;  /* 0x0033480001317983 */ /* 0x000f220000100800 */
[----:B------:R-:W-:-:S03]  /*44210*/  PRMT R44, RZ, 0x7610, R44 ;  /* 0x00007610ff2c7816 */ /* 0x000fc6000000002c */
[----:B------:R-:W4:Y:S01]  /*44220*/  LDL R48, [R1+0x3350] ;  /* 0x0033500001307983 */ /* 0x000f220000100800 */
[----:B---3--:R-:W-:Y:S02]  /*44230*/  @!P0 IMAD.MOV.U32 R3, RZ, RZ, R53 ;  /* 0x000000ffff038224 */ /* 0x008fe400078e0035 */
[----:B--2---:R-:W-:-:S05]  /*44240*/  @!P0 IMAD.MOV.U32 R2, RZ, RZ, R50 ;  /* 0x000000ffff028224 */ /* 0x004fca00078e0032 */
[----:B------:R1:W2:Y:S04]  /*44250*/  @!P0 LDG.E.U8 R44, desc[UR4][R2.64] ;  /* 0x00000004022c8981 */ /* 0x0002a8000c1e1100 */
[----:B------:R3:W-:Y:S04]  /*44260*/  STL [R1+0x6f70], R45 ;  /* 0x006f702d01007387 */ /* 0x0007e80000100800 */
[----:B------:R-:W3:Y:S01]  /*44270*/  LDL R50, [R1+0x331c] ;  /* 0x00331c0001327983 */ /* 0x000ee20000100800 */
[----:B------:R-:W-:Y:S01]  /*44280*/  PRMT R43, RZ, 0x7610, R43 ;  /* 0x00007610ff2b7816 */ /* 0x000fe2000000002b */
[----:B-1----:R-:W-:Y:S01]  /*44290*/  @!P0 IMAD.MOV.U32 R3, RZ, RZ, R52 ;  /* 0x000000ffff038224 */ /* 0x002fe200078e0034 */
[----:B------:R-:W-:-:S02]  /*442a0*/  PRMT R42, RZ, 0x7610, R42 ;  /* 0x00007610ff2a7816 */ /* 0x000fc4000000002a */
[----:B------:R-:W-:Y:S01]  /*442b0*/  PRMT R41, RZ, 0x7610, R41 ;  /* 0x00007610ff297816 */ /* 0x000fe20000000029 */
[----:B0-----:R-:W3:Y:S01]  /*442c0*/  LDL R46, [R1+0x3358] ;  /* 0x00335800012e7983 */ /* 0x001ee20000100800 */
[----:B------:R-:W-:-:S05]  /*442d0*/  @!P0 IMAD.MOV.U32 R2, RZ, RZ, R47 ;  /* 0x000000ffff028224 */ /* 0x000fca00078e002f */
[----:B------:R4:W3:Y:S02]  /*442e0*/  @!P0 LDG.E.U8 R43, desc[UR4][R2.64] ;  /* 0x00000004022b8981 */ /* 0x0008e4000c1e1100 */
[----:B----4-:R-:W-:Y:S02]  /*442f0*/  @!P0 IMAD.MOV.U32 R2, RZ, RZ, R49 ;  /* 0x000000ffff028224 */ /* 0x010fe400078e0031 */
[----:B------:R-:W-:-:S05]  /*44300*/  @!P0 IMAD.MOV.U32 R3, RZ, RZ, R51 ;  /* 0x000000ffff038224 */ /* 0x000fca00078e0033 */
[----:B------:R0:W4:Y:S04]  /*44310*/  @!P0 LDG.E.U8 R42, desc[UR4][R2.64] ;  /* 0x00000004022a8981 */ /* 0x000128000c1e1100 */
[----:B--2---:R1:W-:Y:S04]  /*44320*/  STL [R1+0x6f74], R44 ;  /* 0x006f742c01007387 */ /* 0x0043e80000100800 */
[----:B------:R-:W2:Y:S04]  /*44330*/  LDL R47, [R1+0x3324] ;  /* 0x00332400012f7983 */ /* 0x000ea80000100800 */
[----:B---3--:R-:W3:Y:S01]  /*44340*/  LDL R45, [R1+0x332c] ;  /* 0x00332c00012d7983 */ /* 0x008ee20000100800 */
[----:B0-----:R-:W-:-:S03]  /*44350*/  @!P0 IMAD.MOV.U32 R2, RZ, RZ, R48 ;  /* 0x000000ffff028224 */ /* 0x001fc600078e0030 */
[----:B-1----:R-:W3:Y:S01]  /*44360*/  LDL R44, [R1+0x3360] ;  /* 0x00336000012c7983 */ /* 0x002ee20000100800 */
[----:B------:R-:W-:-:S05]  /*44370*/  @!P0 IMAD.MOV.U32 R3, RZ, RZ, R50 ;  /* 0x000000ffff038224 */ /* 0x000fca00078e0032 */
[----:B------:R2:W3:Y:S04]  /*44380*/  @!P0 LDG.E.U8 R41, desc[UR4][R2.64] ;  /* 0x0000000402298981 */ /* 0x0004e8000c1e1100 */
[----:B------:R-:W-:Y:S04]  /*44390*/  STL [R1+0x6f78], R43 ;  /* 0x006f782b01007387 */ /* 0x000fe80000100800 */
[----:B------:R-:W3:Y:S04]  /*443a0*/  LDL R49, [R1+0x3368] ;  /* 0x0033680001317983 */ /* 0x000ee80000100800 */
[----:B----4-:R0:W-:Y:S04]  /*443b0*/  STL [R1+0x6f7c], R42 ;  /* 0x006f7c2a01007387 */ /* 0x0101e80000100800 */
[----:B------:R-:W4:Y:S04]  /*443c0*/  LDL R50, [R1+0x3334] ;  /* 0x0033340001327983 */ /* 0x000f280000100800 */
[----:B------:R-:W4:Y:S04]  /*443d0*/  LDL R48, [R1+0x333c] ;  /* 0x00333c0001307983 */ /* 0x000f280000100800 */
[----:B0-----:R-:W4:Y:S01]  /*443e0*/  LDL R42, [R1+0x3370] ;  /* 0x00337000012a7983 */ /* 0x001f220000100800 */
[----:B--2---:R-:W-:Y:S01]  /*443f0*/  @!P0 IMAD.MOV.U32 R3, RZ, RZ, R47 ;  /* 0x000000ffff038224 */ /* 0x004fe200078e002f */
[----:B------:R-:W-:Y:S01]  /*44400*/  PRMT R40, RZ, 0x7610, R40 ;  /* 0x00007610ff287816 */ /* 0x000fe20000000028 */
[----:B------:R-:W-:-:S05]  /*44410*/  @!P0 IMAD.MOV.U32 R2, RZ, RZ, R46 ;  /* 0x000000ffff028224 */ /* 0x000fca00078e002e */
[----:B------:R0:W2:Y:S04]  /*44420*/  @!P0 LDG.E.U8 R40, desc[UR4][R2.64] ;  /* 0x0000000402288981 */ /* 0x0000a8000c1e1100 */
[----:B---3--:R1:W-:Y:S04]  /*44430*/  STL [R1+0x6f80], R41 ;  /* 0x006f802901007387 */ /* 0x0083e80000100800 */
[----:B------:R-:W3:Y:S04]  /*44440*/  LDL R47, [R1+0x3344] ;  /* 0x00334400012f7983 */ /* 0x000ee80000100800 */
[----:B-1----:R-:W2:Y:S01]  /*44450*/  LDL R41, [R1+0x3378] ;  /* 0x0033780001297983 */ /* 0x002ea20000100800 */
[----:B------:R-:W-:Y:S01]  /*44460*/  PRMT R39, RZ, 0x7610, R39 ;  /* 0x00007610ff277816 */ /* 0x000fe20000000027 */
[----:B0-----:R-:W-:-:S02]  /*44470*/  @!P0 IMAD.MOV.U32 R2, RZ, RZ, R44 ;  /* 0x000000ffff028224 */ /* 0x001fc400078e002c */
[----:B------:R-:W-:Y:S01]  /*44480*/  @!P0 IMAD.MOV.U32 R3, RZ, RZ, R45 ;  /* 0x000000ffff038224 */ /* 0x000fe200078e002d */
[----:B------:R-:W-:-:S04]  /*44490*/  PRMT R38, RZ, 0x7610, R38 ;  /* 0x00007610ff267816 */ /* 0x000fc80000000026 */
[----:B------:R0:W2:Y:S01]  /*444a0*/  @!P0 LDG.E.U8 R39, desc[UR4][R2.64] ;  /* 0x0000000402278981 */ /* 0x0000a2000c1e1100 */
[----:B------:R-:W-:Y:S01]  /*444b0*/  PRMT R37, RZ, 0x7610, R37 ;  /* 0x00007610ff257816 */ /* 0x000fe20000000025 */
[----:B0-----:R-:W-:Y:S02]  /*444c0*/  @!P0 IMAD.MOV.U32 R2, RZ, RZ, R49 ;  /* 0x000000ffff028224 */ /* 0x001fe400078e0031 */
[----:B----4-:R-:W-:-:S05]  /*444d0*/  @!P0 IMAD.MOV.U32 R3, RZ, RZ, R50 ;  /* 0x000000ffff038224 */ /* 0x010fca00078e0032 */
[----:B------:R0:W4:Y:S02]  /*444e0*/  @!P0 LDG.E.U8 R38, desc[UR4][R2.64] ;  /* 0x0000000402268981 */ /* 0x000124000c1e1100 */
[----:B0-----:R-:W-:Y:S02]  /*444f0*/  @!P0 IMAD.MOV.U32 R2, RZ, RZ, R42 ;  /* 0x000000ffff028224 */ /* 0x001fe400078e002a */
[----:B------:R-:W-:-:S05]  /*44500*/  @!P0 IMAD.MOV.U32 R3, RZ, RZ, R48 ;  /* 0x000000ffff038224 */ /* 0x000fca00078e0030 */
[----:B------:R3:W4:Y:S01]  /*44510*/  @!P0 LDG.E.U8 R37, desc[UR4][R2.64] ;  /* 0x0000000402258981 */ /* 0x000722000c1e1100 */
[----:B------:R-:W-:Y:S01]  /*44520*/  PRMT R36, RZ, 0x7610, R36 ;  /* 0x00007610ff247816 */ /* 0x000fe20000000024 */
[----:B---3--:R-:W-:Y:S02]  /*44530*/  @!P0 IMAD.MOV.U32 R3, RZ, RZ, R47 ;  /* 0x000000ffff038224 */ /* 0x008fe400078e002f */
[----:B--2---:R-:W-:-:S05]  /*44540*/  @!P0 IMAD.MOV.U32 R2, RZ, RZ, R41 ;  /* 0x000000ffff028224 */ /* 0x004fca00078e0029 */
[----:B------:R-:W2:Y:S04]  /*44550*/  @!P0 LDG.E.U8 R36, desc[UR4][R2.64] ;  /* 0x0000000402248981 */ /* 0x000ea8000c1e1100 */
[----:B------:R0:W-:Y:S04]  /*44560*/  STL [R1+0x6f84], R40 ;  /* 0x006f842801007387 */ /* 0x0001e80000100800 */
[----:B------:R-:W3:Y:S04]  /*44570*/  LDL R46, [R1+0x334c] ;  /* 0x00334c00012e7983 */ /* 0x000ee80000100800 */
[----:B------:R-:W3:Y:S04]  /*44580*/  LDL R45, [R1+0x3380] ;  /* 0x00338000012d7983 */ /* 0x000ee80000100800 */
[----:B------:R-:W3:Y:S04]  /*44590*/  LDL R44, [R1+0x3354] ;  /* 0x00335400012c7983 */ /* 0x000ee80000100800 */
[----:B------:R-:W3:Y:S04]  /*445a0*/  LDL R43, [R1+0x3388] ;  /* 0x00338800012b7983 */ /* 0x000ee80000100800 */
[----:B------:R-:W-:Y:S04]  /*445b0*/  STL [R1+0x6f88], R39 ;  /* 0x006f882701007387 */ /* 0x000fe80000100800 */
[----:B----4-:R1:W-:Y:S04]  /*445c0*/  STL [R1+0x6f8c], R38 ;  /* 0x006f8c2601007387 */ /* 0x0103e80000100800 */
[----:B------:R-:W4:Y:S04]  /*445d0*/  LDL R42, [R1+0x335c] ;  /* 0x00335c00012a7983 */ /* 0x000f280000100800 */
[----:B0-----:R-:W4:Y:S04]  /*445e0*/  LDL R40, [R1+0x3390] ;  /* 0x0033900001287983 */ /* 0x001f280000100800 */
[----:B------:R-:W-:Y:S04]  /*445f0*/  STL [R1+0x6f90], R37 ;  /* 0x006f902501007387 */ /* 0x000fe80000100800 */
[----:B------:R-:W4:Y:S04]  /*44600*/  LDL R47, [R1+0x3364] ;  /* 0x00336400012f7983 */ /* 0x000f280000100800 */
[----:B-1----:R-:W4:Y:S04]  /*44610*/  LDL R38, [R1+0x3398] ;  /* 0x0033980001267983 */ /* 0x002f280000100800 */
[----:B------:R-:W4:Y:S01]  /*44620*/  LDL R41, [R1+0x33a0] ;  /* 0x0033a00001297983 */ /* 0x000f220000100800 */
[----:B------:R-:W-:-:S03]  /*44630*/  PRMT R35, RZ, 0x7610, R35 ;  /* 0x00007610ff237816 */ /* 0x000fc60000000023 */
[----:B--2---:R0:W-:Y:S04]  /*44640*/  STL [R1+0x6f94], R36 ;  /* 0x006f942401007387 */ /* 0x0041e80000100800 */
[----:B0-----:R-:W2:Y:S01]  /*44650*/  LDL R36, [R1+0x336c] ;  /* 0x00336c0001247983 */ /* 0x001ea20000100800 */
[----:B---3--:R-:W-:Y:S02]  /*44660*/  @!P0 IMAD.MOV.U32 R2, RZ, RZ, R45 ;  /* 0x000000ffff028224 */ /* 0x008fe400078e002d */
[----:B------:R-:W-:Y:S01]  /*44670*/  @!P0 IMAD.MOV.U32 R3, RZ, RZ, R46 ;  /* 0x000000ffff038224 */ /* 0x000fe200078e002e */
[----:B------:R-:W-:Y:S02]  /*44680*/  PRMT R34, RZ, 0x7610, R34 ;  /* 0x00007610ff227816 */ /* 0x000fe40000000022 */
[----:B------:R-:W-:-:S02]  /*44690*/  PRMT R33, RZ, 0x7610, R33 ;  /* 0x00007610ff217816 */ /* 0x000fc40000000021 */
[----:B------:R-:W-:Y:S02]  /*446a0*/  PRMT R32, RZ, 0x7610, R32 ;  /* 0x00007610ff207816 */ /* 0x000fe40000000020 */
[----:B------:R-:W-:Y:S01]  /*446b0*/  PRMT R31, RZ, 0x7610, R31 ;  /* 0x00007610ff1f7816 */ /* 0x000fe2000000001f */
[----:B------:R0:W3:Y:S04]  /*446c0*/  @!P0 LDG.E.U8 R35, desc[UR4][R2.64] ;  /* 0x0000000402238981 */ /* 0x0000e8000c1e1100 */
[----:B------:R-:W3:Y:S01]  /*446d0*/  LDL R45, [R1+0x33a8] ;  /* 0x0033a800012d7983 */ /* 0x000ee20000100800 */
[----:B0-----:R-:W-:Y:S02]  /*446e0*/  @!P0 IMAD.MOV.U32 R2, RZ, RZ, R43 ;  /* 0x000000ffff028224 */ /* 0x001fe400078e002b */
[----:B------:R-:W-:-:S05]  /*446f0*/  @!P0 IMAD.MOV.U32 R3, RZ, RZ, R44 ;  /* 0x000000ffff038224 */ /* 0x000fca00078e002c */
[----:B------:R4:W3:Y:S02]  /*44700*/  @!P0 LDG.E.U8 R34, desc[UR4][R2.64] ;  /* 0x0000000402228981 */ /* 0x0008e4000c1e1100 */
[----:B----4-:R-:W-:Y:S02]  /*44710*/  @!P0 IMAD.MOV.U32 R2, RZ, RZ, R40 ;  /* 0x000000ffff028224 */ /* 0x010fe400078e0028 */
[----:B------:R-:W-:-:S05]  /*44720*/  @!P0 IMAD.MOV.U32 R3, RZ, RZ, R42 ;  /* 0x000000ffff038224 */ /* 0x000fca00078e002a */
[----:B------:R0:W4:Y:S02]  /*44730*/  @!P0 LDG.E.U8 R33, desc[UR4][R2.64] ;  /* 0x0000000402218981 */ /* 0x000124000c1e1100 */
[----:B0-----:R-:W-:Y:S02]  /*44740*/  @!P0 IMAD.MOV.U32 R2, RZ, RZ, R38 ;  /* 0x000000ffff028224 */ /* 0x001fe400078e0026 */
[----:B------:R-:W-:-:S05]  /*44750*/  @!P0 IMAD.MOV.U32 R3, RZ, RZ, R47 ;  /* 0x000000ffff038224 */ /* 0x000fca00078e002f */
[----:B------:R0:W4:Y:S02]  /*44760*/  @!P0 LDG.E.U8 R32, desc[UR4][R2.64] ;  /* 0x0000000402208981 */ /* 0x000124000c1e1100 */
[----:B0-----:R-:W-:Y:S02]  /*44770*/  @!P0 IMAD.MOV.U32 R2, RZ, RZ, R41 ;  /* 0x000000ffff028224 */ /* 0x001fe400078e0029 */
[----:B--2---:R-:W-:-:S05]  /*44780*/  @!P0 IMAD.MOV.U32 R3, RZ, RZ, R36 ;  /* 0x000000ffff038224 */ /* 0x004fca00078e0024 */
[----:B------:R-:W2:Y:S04]  /*44790*/  @!P0 LDG.E.U8 R31, desc[UR4][R2.64] ;  /* 0x00000004021f8981 */ /* 0x000ea8000c1e1100 */
[----:B---3--:R0:W-:Y:S04]  /*447a0*/  STL [R1+0x6f98], R35 ;  /* 0x006f982301007387 */ /* 0x0081e80000100800 */
[----:B------:R-:W3:Y:S04]  /*447b0*/  LDL R46, [R1+0x3374] ;  /* 0x00337400012e7983 */ /* 0x000ee80000100800 */
[----:B------:R-:W3:Y:S04]  /*447c0*/  LDL R44, [R1+0x337c] ;  /* 0x00337c00012c7983 */ /* 0x000ee80000100800 */
[----:B------:R-:W3:Y:S04]  /*447d0*/  LDL R43, [R1+0x33b0] ;  /* 0x0033b000012b7983 */ /* 0x000ee80000100800 */
[----:B------:R-:W3:Y:S04]  /*447e0*/  LDL R39, [R1+0x33b8] ;  /* 0x0033b80001277983 */ /* 0x000ee80000100800 */
[----:B------:R1:W-:Y:S04]  /*447f0*/  STL [R1+0x6f9c], R34 ;  /* 0x006f9c2201007387 */ /* 0x0003e80000100800 */
[----:B------:R-:W3:Y:S04]  /*44800*/  LDL R42, [R1+0x3384] ;  /* 0x00338400012a7983 */ /* 0x000ee80000100800 */
[----:B------:R-:W3:Y:S04]  /*44810*/  LDL R40, [R1+0x338c] ;  /* 0x00338c0001287983 */ /* 0x000ee80000100800 */
[----:B------:R-:W3:Y:S04]  /*44820*/  LDL R37, [R1+0x33c0] ;  /* 0x0033c00001257983 */ /* 0x000ee80000100800 */
[----:B----4-:R4:W-:Y:S04]  /*44830*/  STL [R1+0x6fa0], R33 ;  /* 0x006fa02101007387 */ /* 0x0109e80000100800 */
[----:B------:R-:W3:Y:S04]  /*44840*/  LDL R38, [R1+0x3394] ;  /* 0x0033940001267983 */ /* 0x000ee80000100800 */
[----:B0-----:R-:W3:Y:S04]  /*44850*/  LDL R35, [R1+0x33c8] ;  /* 0x0033c80001237983 */ /* 0x001ee80000100800 */
[----:B------:R0:W-:Y:S04]  /*44860*/  STL [R1+0x6fa4], R32 ;  /* 0x006fa42001007387 */ /* 0x0001e80000100800 */
[----:B------:R-:W3:Y:S04]  /*44870*/  LDL R36, [R1+0x33d0] ;  /* 0x0033d00001247983 */ /* 0x000ee80000100800 */
[----:B------:R-:W3:Y:S04]  /*44880*/  LDL R41, [R1+0x339c] ;  /* 0x00339c0001297983 */ /* 0x000ee80000100800 */
[----:B--2---:R2:W-:Y:S04]  /*44890*/  STL [R1+0x6fa8], R31 ;  /* 0x006fa81f01007387 */ /* 0x0045e80000100800 */
[----:B-1----:R-:W3:Y:S04]  /*448a0*/  LDL R34, [R1+0x33a4] ;  /* 0x0033a40001227983 */ /* 0x002ee80000100800 */
[----:B----4-:R-:W4:Y:S04]  /*448b0*/  LDL R33, [R1+0x33d8] ;  /* 0x0033d80001217983 */ /* 0x010f280000100800 */
[----:B0-----:R-:W4:Y:S04]  /*448c0*/  LDL R32, [R1+0x33ac] ;  /* 0x0033ac0001207983 */ /* 0x001f280000100800 */
[----:B--2---:R-:W2:Y:S01]  /*448d0*/  LDL R31, [R1+0x33e0] ;  /* 0x0033e000011f7983 */ /* 0x004ea20000100800 */
[----:B------:R-:W-:Y:S01]  /*448e0*/  PRMT R30, RZ, 0x7610, R30 ;  /* 0x00007610ff1e7816 */ /* 0x000fe2000000001e */
[----:B------:R-:W-:-:S02]  /*448f0*/  @!P0 IMAD.MOV.U32 R2, RZ, RZ, R45 ;  /* 0x000000ffff028224 */ /* 0x000fc400078e002d */
[----:B---3--:R-:W-:Y:S01]  /*44900*/  @!P0 IMAD.MOV.U32 R3, RZ, RZ, R46 ;  /* 0x000000ffff038224 */ /* 0x008fe200078e002e */
[----:B------:R-:W-:Y:S02]  /*44910*/  PRMT R29, RZ, 0x7610, R29 ;  /* 0x00007610ff1d7816 */ /* 0x000fe4000000001d */
[----:B------:R-:W-:Y:S02]  /*44920*/  PRMT R28, RZ, 0x7610, R28 ;  /* 0x00007610ff1c7816 */ /* 0x000fe4000000001c */
[----:B------:R-:W-:Y:S02]  /*44930*/  PRMT R27, RZ, 0x7610, R27 ;  /* 0x00007610ff1b7816 */ /* 0x000fe4000000001b */
[----:B------:R-:W-:Y:S01]  /*44940*/  PRMT R26, RZ, 0x7610, R26 ;  /* 0x00007610ff1a7816 */ /* 0x000fe2000000001a */
[----:B------:R0:W3:Y:S01]  /*44950*/  @!P0 LDG.E.U8 R30, desc[UR4][R2.64] ;  /* 0x00000004021e8981 */ /* 0x0000e2000c1e1100 */
[----:B------:R-:W-:Y:S02]  /*44960*/  PRMT R25, RZ, 0x7610, R25 ;  /* 0x00007610ff197816 */ /* 0x000fe40000000019 */
[----:B------:R-:W-:-:S02]  /*44970*/  PRMT R24, RZ, 0x7610, R24 ;  /* 0x00007610ff187816 */ /* 0x000fc40000000018 */
[----:B------:R-:W-:Y:S02]  /*44980*/  PRMT R23, RZ, 0x7610, R23 ;  /* 0x00007610ff177816 */ /* 0x000fe40000000017 */
[----:B------:R-:W-:Y:S02]  /*44990*/  PRMT R22, RZ, 0x7610, R22 ;  /* 0x00007610ff167816 */ /* 0x000fe40000000016 */
[----:B------:R-:W-:Y:S02]  /*449a0*/  PRMT R21, RZ, 0x7610, R21 ;  /* 0x00007610ff157816 */ /* 0x000fe40000000015 */
[----:B------:R-:W-:Y:S02]  /*449b0*/  PRMT R20, RZ, 0x7610, R20 ;  /* 0x00007610ff147816 */ /* 0x000fe40000000014 */
[----:B------:R-:W-:Y:S02]  /*449c0*/  PRMT R19, RZ, 0x7610, R19 ;  /* 0x00007610ff137816 */ /* 0x000fe40000000013 */
[----:B------:R-:W-:Y:S01]  /*449d0*/  PRMT R18, RZ, 0x7610, R18 ;  /* 0x00007610ff127816 */ /* 0x000fe20000000012 */
[----:B------:R-:W3:Y:S01]  /*449e0*/  LDL R45, [R1+0x3440] ;  /* 0x00344000012d7983 */ /* 0x000ee20000100800 */
[----:B0-----:R-:W-:-:S02]  /*449f0*/  @!P0 IMAD.MOV.U32 R2, RZ, RZ, R43 ;  /* 0x000000ffff028224 */ /* 0x001fc400078e002b */
[----:B------:R-:W-:Y:S01]  /*44a00*/  @!P0 IMAD.MOV.U32 R3, RZ, RZ, R44 ;  /* 0x000000ffff038224 */ /* 0x000fe200078e002c */
[----:B------:R-:W3:Y:S04]  /*44a10*/  LDL R46, [R1+0x340c] ;  /* 0x00340c00012e7983 */ /* 0x000ee80000100800 */
[----:B------:R-:W3:Y:S04]  /*44a20*/  LDL R44, [R1+0x3414] ;  /* 0x00341400012c7983 */ /* 0x000ee80000100800 */
[----:B------:R0:W3:Y:S04]  /*44a30*/  @!P0 LDG.E.U8 R29, desc[UR4][R2.64] ;  /* 0x00000004021d8981 */ /* 0x0000e8000c1e1100 */
[----:B------:R-:W3:Y:S01]  /*44a40*/  LDL R43, [R1+0x3448] ;  /* 0x00344800012b7983 */ /* 0x000ee20000100800 */
[----:B0-----:R-:W-:-:S02]  /*44a50*/  @!P0 IMAD.MOV.U32 R2, RZ, RZ, R39 ;  /* 0x000000ffff028224 */ /* 0x001fc400078e0027 */
[----:B------:R-:W-:Y:S01]  /*44a60*/  @!P0 IMAD.MOV.U32 R3, RZ, RZ, R42 ;  /* 0x000000ffff038224 */ /* 0x000fe200078e002a */
[----:B------:R-:W3:Y:S04]  /*44a70*/  LDL R39, [R1+0x33e8] ;  /* 0x0033e80001277983 */ /* 0x000ee80000100800 */
[----:B------:R-:W3:Y:S04]  /*44a80*/  LDL R42, [R1+0x33cc] ;  /* 0x0033cc00012a7983 */ /* 0x000ee80000100800 */
[----:B------:R0:W3:Y:S02]  /*44a90*/  @!P0 LDG.E.U8 R28, desc[UR4][R2.64] ;  /* 0x00000004021c8981 */ /* 0x0000e4000c1e1100 */
        /* <DEDUP_REMOVED lines=11> */
[----:B------:R-:W3:Y:S01]  /*44b50*/  LDL R36, [R1+0x33c4] ;  /* 0x0033c40001247983 */ /* 0x000ee20000100800 */
[----:B------:R-:W-:-:S03]  /*44b60*/  @!P0 IMAD.MOV.U32 R3, RZ, RZ, R41 ;  /* 0x000000ffff038224 */ /* 0x000fc600078e0029 */
[----:B------:R-:W3:Y:S04]  /*44b70*/  LDL R41, [R1+0x3400] ;  /* 0x0034000001297983 */ /* 0x000ee80000100800 */
[----:B------:R0:W3:Y:S02]  /*44b80*/  @!P0 LDG.E.U8 R25, desc[UR4][R2.64] ;  /* 0x0000000402198981 */ /* 0x0000e4000c1e1100 */
[----:B0-----:R-:W-:Y:S02]  /*44b90*/  @!P0 IMAD.MOV.U32 R3, RZ, RZ, R34 ;  /* 0x000000ffff038224 */ /* 0x001fe400078e0022 */
[----:B----4-:R-:W-:Y:S01]  /*44ba0*/  @!P0 IMAD.MOV.U32 R2, RZ, RZ, R33 ;  /* 0x000000ffff028224 */ /* 0x010fe200078e0021 */
[----:B------:R-:W4:Y:S04]  /*44bb0*/  LDL R34, [R1+0x33d4] ;  /* 0x0033d40001227983 */ /* 0x000f280000100800 */
[----:B------:R-:W4:Y:S04]  /*44bc0*/  LDL R33, [R1+0x3408] ;  /* 0x0034080001217983 */ /* 0x000f280000100800 */
[----:B------:R2:W4:Y:S02]  /*44bd0*/  @!P0 LDG.E.U8 R24, desc[UR4][R2.64] ;  /* 0x0000000402188981 */ /* 0x000524000c1e1100 */
[----:B--2---:R-:W-:-:S02]  /*44be0*/  @!P0 IMAD.MOV.U32 R2, RZ, RZ, R31 ;  /* 0x000000ffff028224 */ /* 0x004fc400078e001f */
[----:B------:R-:W2:Y:S01]  /*44bf0*/  LDL R31, [R1+0x3410] ;  /* 0x00341000011f7983 */ /* 0x000ea20000100800 */
[----:B------:R-:W-:-:S03]  /*44c00*/  @!P0 IMAD.MOV.U32 R3, RZ, RZ, R32 ;  /* 0x000000ffff038224 */ /* 0x000fc600078e0020 */
[----:B------:R-:W2:Y:S04]  /*44c10*/  LDL R32, [R1+0x33dc] ;  /* 0x0033dc0001207983 */ /* 0x000ea80000100800 */
[----:B------:R3:W2:Y:S02]  /*44c20*/  @!P0 LDG.E.U8 R23, desc[UR4][R2.64] ;  /* 0x0000000402178981 */ /* 0x0006a4000c1e1100 */
[----:B---3--:R-:W-:Y:S02]  /*44c30*/  @!P0 IMAD.MOV.U32 R2, RZ, RZ, R39 ;  /* 0x000000ffff028224 */ /* 0x008fe400078e0027 */
[----:B------:R-:W3:Y:S01]  /*44c40*/  LDL R39, [R1+0x3418] ;  /* 0x0034180001277983 */ /* 0x000ee20000100800 */
[----:B------:R-:W-:-:S03]  /*44c50*/  @!P0 IMAD.MOV.U32 R3, RZ, RZ, R40 ;  /* 0x000000ffff038224 */ /* 0x000fc600078e0028 */
[----:B------:R-:W3:Y:S04]  /*44c60*/  LDL R40, [R1+0x33e4] ;  /* 0x0033e40001287983 */ /* 0x000ee80000100800 */
[----:B------:R0:W3:Y:S02]  /*44c70*/  @!P0 LDG.E.U8 R22, desc[UR4][R2.64] ;  /* 0x0000000402168981 */ /* 0x0000e4000c1e1100 */
[----:B0-----:R-:W-:Y:S02]  /*44c80*/  @!P0 IMAD.MOV.U32 R2, RZ, RZ, R37 ;  /* 0x000000ffff028224 */ /* 0x001fe400078e0025 */
        /* <DEDUP_REMOVED lines=11> */
[----:B------:R-:W-:Y:S01]  /*44d40*/  PRMT R17, RZ, 0x7610, R17 ;  /* 0x00007610ff117816 */ /* 0x000fe20000000011 */
[----:B------:R-:W3:Y:S04]  /*44d50*/  LDL R41, [R1+0x3450] ;  /* 0x0034500001297983 */ /* 0x000ee80000100800 */
[----:B------:R4:W3:Y:S04]  /*44d60*/  @!P0 LDG.E.U8 R19, desc[UR4][R2.64] ;  /* 0x0000000402138981 */ /* 0x0008e8000c1e1100 */
[----:B------:R-:W3:Y:S01]  /*44d70*/  LDL R42, [R1+0x341c] ;  /* 0x00341c00012a7983 */ /* 0x000ee20000100800 */
[----:B----4-:R-:W-:-:S02]  /*44d80*/  @!P0 IMAD.MOV.U32 R3, RZ, RZ, R34 ;  /* 0x000000ffff038224 */ /* 0x010fc400078e0022 */
[----:B------:R-:W-:Y:S01]  /*44d90*/  @!P0 IMAD.MOV.U32 R2, RZ, RZ, R33 ;  /* 0x000000ffff028224 */ /* 0x000fe200078e0021 */
[----:B------:R-:W4:Y:S04]  /*44da0*/  LDL R34, [R1+0x33fc] ;  /* 0x0033fc0001227983 */ /* 0x000f280000100800 */
[----:B------:R-:W4:Y:S04]  /*44db0*/  LDL R33, [R1+0x3430] ;  /* 0x0034300001217983 */ /* 0x000f280000100800 */
[----:B------:R2:W4:Y:S02]  /*44dc0*/  @!P0 LDG.E.U8 R18, desc[UR4][R2.64] ;  /* 0x0000000402128981 */ /* 0x000524000c1e1100 */
[----:B--2---:R-:W-:-:S02]  /*44dd0*/  @!P0 IMAD.MOV.U32 R2, RZ, RZ, R31 ;  /* 0x000000ffff028224 */ /* 0x004fc400078e001f */
[----:B------:R-:W2:Y:S01]  /*44de0*/  LDL R31, [R1+0x3438] ;  /* 0x00343800011f7983 */ /* 0x000ea20000100800 */
[----:B------:R-:W-:-:S03]  /*44df0*/  @!P0 IMAD.MOV.U32 R3, RZ, RZ, R32 ;  /* 0x000000ffff038224 */ /* 0x000fc600078e0020 */
[----:B------:R-:W2:Y:S01]  /*44e00*/  LDL R32, [R1+0x3404] ;  /* 0x0034040001207983 */ /* 0x000ea20000100800 */
[----:B------:R-:W-:-:S03]  /*44e10*/  PRMT R16, RZ, 0x7610, R16 ;  /* 0x00007610ff107816 */ /* 0x000fc60000000010 */
[----:B------:R3:W2:Y:S01]  /*44e20*/  @!P0 LDG.E.U8 R17, desc[UR4][R2.64] ;  /* 0x0000000402118981 */ /* 0x0006a2000c1e1100 */
[----:B------:R-:W-:Y:S02]  /*44e30*/  PRMT R15, RZ, 0x7610, R15 ;  /* 0x00007610ff0f7816 */ /* 0x000fe4000000000f */
[----:B------:R-:W-:Y:S02]  /*44e40*/  PRMT R14, RZ, 0x7610, R14 ;  /* 0x00007610ff0e7816 */ /* 0x000fe4000000000e */
[----:B------:R-:W-:Y:S01]  /*44e50*/  PRMT R13, RZ, 0x7610, R13 ;  /* 0x00007610ff0d7816 */ /* 0x000fe2000000000d */
        /* <DEDUP_REMOVED lines=24> */
[----:B------:R-:W-:Y:S02]  /*44fe0*/  PRMT R12, RZ, 0x7610, R12 ;  /* 0x00007610ff0c7816 */ /* 0x000fe4000000000c */
[----:B------:R-:W-:-:S04]  /*44ff0*/  PRMT R11, RZ, 0x7610, R11 ;  /* 0x00007610ff0b7816 */ /* 0x000fc8000000000b */
[----:B------:R0:W2:Y:S01]  /*45000*/  @!P0 LDG.E.U8 R12, desc[UR4][R2.64] ;  /* 0x00000004020c8981 */ /* 0x0000a2000c1e1100 */
[----:B------:R-:W-:Y:S01]  /*45010*/  PRMT R10, RZ, 0x7610, R10 ;  /* 0x00007610ff0a7816 */ /* 0x000fe2000000000a */
[----:B0-----:R-:W-:Y:S02]  /*45020*/  @!P0 IMAD.MOV.U32 R2, RZ, RZ, R45 ;  /* 0x000000ffff028224 */ /* 0x001fe400078e002d */
[----:B------:R-:W-:-:S05]  /*45030*/  @!P0 IMAD.MOV.U32 R3, RZ, RZ, R46 ;  /* 0x000000ffff038224 */ /* 0x000fca00078e002e */
        /* <DEDUP_REMOVED lines=10> */
[----:B---3--:R-:W-:Y:S02]  /*450e0*/  @!P0 IMAD.MOV.U32 R2, RZ, RZ, R39 ;  /* 0x000000ffff028224 */ /* 0x008fe400078e0027 */
[----:B------:R-:W-:-:S05]  /*450f0*/  @!P0 IMAD.MOV.U32 R3, RZ, RZ, R40 ;  /* 0x000000ffff038224 */ /* 0x000fca00078e0028 */
[----:B------:R0:W3:Y:S01]  /*45100*/  @!P0 LDG.E.U8 R8, desc[UR4][R2.64] ;  /* 0x0000000402088981 */ /* 0x0000e2000c1e1100 */
[----:B------:R-:W-:Y:S01]  /*45110*/  PRMT R6, RZ, 0x7610, R6 ;  /* 0x00007610ff067816 */ /* 0x000fe20000000006 */
[----:B0-----:R-:W-:Y:S02]  /*45120*/  @!P0 IMAD.MOV.U32 R2, RZ, RZ, R37 ;  /* 0x000000ffff028224 */ /* 0x001fe400078e0025 */
[----:B------:R-:W-:-:S05]  /*45130*/  @!P0 IMAD.MOV.U32 R3, RZ, RZ, R38 ;  /* 0x000000ffff038224 */ /* 0x000fca00078e0026 */
[----:B------:R0:W3:Y:S01]  /*45140*/  @!P0 LDG.E.U8 R7, desc[UR4][R2.64] ;  /* 0x0000000402078981 */ /* 0x0000e2000c1e1100 */
[----:B------:R-:W-:Y:S01]  /*45150*/  PRMT R5, RZ, 0x7610, R5 ;  /* 0x00007610ff057816 */ /* 0x000fe20000000005 */
[----:B0-----:R-:W-:Y:S02]  /*45160*/  @!P0 IMAD.MOV.U32 R2, RZ, RZ, R35 ;  /* 0x000000ffff028224 */ /* 0x001fe400078e0023 */
[----:B------:R-:W-:-:S05]  /*45170*/  @!P0 IMAD.MOV.U32 R3, RZ, RZ, R36 ;  /* 0x000000ffff038224 */ /* 0x000fca00078e0024 */
[----:B------:R4:W3:Y:S02]  /*45180*/  @!P0 LDG.E.U8 R6, desc[UR4][R2.64] ;  /* 0x0000000402068981 */ /* 0x0008e4000c1e1100 */
[----:B----4-:R-:W-:Y:S02]  /*45190*/  @!P0 IMAD.MOV.U32 R3, RZ, RZ, R34 ;  /* 0x000000ffff038224 */ /* 0x010fe400078e0022 */
[----:B------:R-:W-:Y:S02]  /*451a0*/  @!P0 IMAD.MOV.U32 R2, RZ, RZ, R33 ;  /* 0x000000ffff028224 */ /* 0x000fe400078e0021 */
[----:B------:R-:W-:Y:S04]  /*451b0*/  LDS.U8 R33, [R0+UR21+0x318] ;  /* 0x0003181500217984 */ /* 0x000fe80008000000 */
[----:B------:R2:W4:Y:S02]  /*451c0*/  @!P0 LDG.E.U8 R5, desc[UR4][R2.64] ;  /* 0x0000000402058981 */ /* 0x000524000c1e1100 */
[----:B--2---:R-:W-:-:S02]  /*451d0*/  @!P0 IMAD.MOV.U32 R2, RZ, RZ, R31 ;  /* 0x000000ffff028224 */ /* 0x004fc400078e001f */
[----:B------:R-:W0:Y:S01]  /*451e0*/  LDS.U8 R31, [R0+UR21+0x210] ;  /* 0x00021015001f7984 */ /* 0x000e220008000000 */
[----:B------:R-:W-:-:S03]  /*451f0*/  @!P0 IMAD.MOV.U32 R3, RZ, RZ, R32 ;  /* 0x000000ffff038224 */ /* 0x000fc600078e0020 */
[----:B------:R-:W1:Y:S04]  /*45200*/  LDS.U8 R32, [R0+UR21+0x8] ;  /* 0x0000081500207984 */ /* 0x000e680008000000 */
[----:B0-----:R-:W-:Y:S04]  /*45210*/  STL [R1+0x3550], R31 ;  /* 0x0035501f01007387 */ /* 0x001fe80000100800 */
[----:B------:R-:W0:Y:S04]  /*45220*/  LDS.U8 R31, [R0+UR21+0x100] ;  /* 0x00010015001f7984 */ /* 0x000e280008000000 */
[----:B------:R-:W-:Y:S04]  /*45230*/  STL [R1+0x354c], R33 ;  /* 0x00354c2101007387 */ /* 0x000fe80000100800 */
[----:B------:R-:W2:Y:S04]  /*45240*/  LDS.U8 R33, [R0+UR21+0x218] ;  /* 0x0002181500217984 */ /* 0x000ea80008000000 */
[----:B-1----:R-:W-:Y:S04]  /*45250*/  STL [R1+0x2354], R32 ;  /* 0x0023542001007387 */ /* 0x002fe80000100800 */
[----:B------:R-:W1:Y:S04]  /*45260*/  LDS.U8 R32, [R0+UR21+0x310] ;  /* 0x0003101500207984 */ /* 0x000e680008000000 */
[----:B0-----:R-:W-:Y:S04]  /*45270*/  STL [R1+0x2350], R31 ;  /* 0x0023501f01007387 */ /* 0x001fe80000100800 */
[----:B------:R-:W0:Y:S04]  /*45280*/  LDS.U8 R31, [R0+UR21+0x1000] ;  /* 0x00100015001f7984 */ /* 0x000e280008000000 */
[----:B--2---:R-:W-:Y:S04]  /*45290*/  STL [R1+0x3558], R33 ;  /* 0x0035582101007387 */ /* 0x004fe80000100800 */
        /* <DEDUP_REMOVED lines=105> */
[----:B0-----:R0:W-:Y:S04]  /*45930*/  STL [R1+0x367c], R31 ;  /* 0x00367c1f01007387 */ /* 0x0011e80000100800 */
[----:B--2---:R-:W-:Y:S04]  /*45940*/  STL [R1+0x3488], R33 ;  /* 0x0034882101007387 */ /* 0x004fe80000100800 */
[----:B------:R-:W2:Y:S01]  /*45950*/  LDS.U8 R33, [R0+UR21+0x1288] ;  /* 0x0012881500217984 */ /* 0x000ea20008000000 */
[----:B------:R-:W-:-:S03]  /*45960*/  PRMT R4, RZ, 0x7610, R4 ;  /* 0x00007610ff047816 */ /* 0x000fc60000000004 */
[----:B-1----:R-:W-:Y:S04]  /*45970*/  STL [R1+0x3484], R32 ;  /* 0x0034842001007387 */ /* 0x002fe80000100800 */
[----:B------:R-:W-:Y:S04]  /*45980*/  STL [R1+0x54d0], R0 ;  /* 0x0054d00001007387 */ /* 0x000fe80000100800 */
[----:B------:R-:W1:Y:S04]  /*45990*/  LDS.U8 R32, [R0+UR21+0x1380] ;  /* 0x0013801500207984 */ /* 0x000e680008000000 */
[----:B------:R3:W4:Y:S01]  /*459a0*/  @!P0 LDG.E.U8 R4, desc[UR4][R2.64] ;  /* 0x0000000402048981 */ /* 0x000722000c1e1100 */
[----:B0-----:R-:W-:-:S05]  /*459b0*/  LOP3.LUT R31, R0, 0x20, RZ, 0x3c, !PT ;  /* 0x00000020001f7812 */ /* 0x001fca00078e3cff */
[----:B------:R-:W-:Y:S04]  /*459c0*/  LDS.U8 R34, [R31+UR21+0x280] ;  /* 0x000280151f227984 */ /* 0x000fe80008000000 */
[----:B---3--:R-:W-:Y:S04]  /*459d0*/  LDS.U8 R3, [R0+UR21] ;  /* 0x0000001500037984 */ /* 0x008fe80008000000 */
[----:B------:R-:W-:Y:S04]  /*459e0*/  LDS.U8 R2, [R0+UR21+0x108] ;  /* 0x0001081500027984 */ /* 0x000fe80008000000 */
[----:B------:R-:W-:Y:S04]  /*459f0*/  LDS.U8 R0, [R31+UR21+0x108] ;  /* 0x000108151f007984 */ /* 0x000fe80008000000 */
[----:B--2---:R-:W-:Y:S04]  /*45a00*/  STL [R1+0x3688], R33 ;  /* 0x0036882101007387 */ /* 0x004fe80000100800 */
[----:B------:R-:W0:Y:S04]  /*45a10*/  LDS.U8 R33, [R31+UR21] ;  /* 0x000000151f217984 */ /* 0x000e280008000000 */
[----:B-1----:R-:W-:Y:S04]  /*45a20*/  STL [R1+0x3684], R32 ;  /* 0x0036842001007387 */ /* 0x002fe80000100800 */
        /* <DEDUP_REMOVED lines=92> */
[----:B--2---:R0:W-:Y:S04]  /*45ff0*/  STL [R1+0x36a8], R0 ;  /* 0x0036a80001007387 */ /* 0x0041e80000100800 */
[----:B------:R-:W2:Y:S04]  /*46000*/  LDS.U8 R33, [R31+UR21+0x90] ;  /* 0x000090151f217984 */ /* 0x000ea80008000000 */
[----:B0-----:R-:W3:Y:S04]  /*46010*/  LDL R0, [R1+0x3750] ;  /* 0x0037500001007983 */ /* 0x001ee80000100800 */
[----:B-1----:R-:W-:Y:S04]  /*46020*/  STL [R1+0x36a4], R32 ;  /* 0x0036a42001007387 */ /* 0x002fe80000100800 */
[----:B------:R-:W0:Y:S04]  /*46030*/  LDS.U8 R32, [R31+UR21+0x198] ;  /* 0x000198151f207984 */ /* 0x000e280008000000 */
[----:B--2---:R-:W-:Y:S04]  /*46040*/  STL [R1+0x34b0], R33 ;  /* 0x0034b02101007387 */ /* 0x004fe80000100800 */
        /* <DEDUP_REMOVED lines=26> */
[----:B--2---:R-:W-:Y:S04]  /*461f0*/  STL [R1+0x36c8], R34 ;  /* 0x0036c82201007387 */ /* 0x004fe80000100800 */
[----:B-1----:R-:W-:Y:S04]  /*46200*/  STL [R1+0x36c4], R33 ;  /* 0x0036c42101007387 */ /* 0x002fe80000100800 */
[----:B---3--:R-:W0:Y:S04]  /*46210*/  LDS.U8 R32, [R0+UR21] ;  /* 0x0000001500207984 */ /* 0x008e280008000000 */
[----:B------:R-:W1:Y:S04]  /*46220*/  LDS.U8 R31, [R0+UR21+0x108] ;  /* 0x00010815001f7984 */ /* 0x000e680008000000 */
[----:B------:R-:W2:Y:S04]  /*46230*/  LDS.U8 R33, [R0+UR21+0x210] ;  /* 0x0002101500217984 */ /* 0x000ea80008000000 */
[----:B------:R-:W-:Y:S04]  /*46240*/  LDS.U8 R34, [R0+UR21+0x198] ;  /* 0x0001981500227984 */ /* 0x000fe80008000000 */
[----:B0-----:R-:W-:Y:S04]  /*46250*/  STL [R1+0x2410], R32 ;  /* 0x0024102001007387 */ /* 0x001fe80000100800 */
[----:B------:R-:W0:Y:S04]  /*46260*/  LDS.U8 R32, [R0+UR21+0x318] ;  /* 0x0003181500207984 */ /* 0x000e280008000000 */
[----:B-1----:R-:W-:Y:S04]  /*46270*/  STL [R1+0x240c], R31 ;  /* 0x00240c1f01007387 */ /* 0x002fe80000100800 */
[----:B------:R-:W1:Y:S04]  /*46280*/  LDS.U8 R31, [R0+UR21+0x8] ;  /* 0x00000815001f7984 */ /* 0x000e680008000000 */
[----:B--2---:R-:W-:Y:S04]  /*46290*/  STL [R1+0x35d0], R33 ;  /* 0x0035d02101007387 */ /* 0x004fe80000100800 */
[----:B------:R-:W2:Y:S04]  /*462a0*/  LDS.U8 R33, [R0+UR21+0x100] ;  /* 0x0001001500217984 */ /* 0x000ea80008000000 */
        /* <DEDUP_REMOVED lines=85> */
[----:B-1----:R0:W-:Y:S04]  /*46800*/  STL [R1+0x36e8], R31 ;  /* 0x0036e81f01007387 */ /* 0x0021e80000100800 */
[----:B------:R-:W1:Y:S04]  /*46810*/  LDS.U8 R32, [R0+UR21+0x90] ;  /* 0x0000901500207984 */ /* 0x000e680008000000 */
[----:B0-----:R-:W3:Y:S04]  /*46820*/  LDL R31, [R1+0x374c] ;  /* 0x00374c00011f7983 */ /* 0x001ee80000100800 */
[----:B--2---:R-:W-:Y:S04]  /*46830*/  STL [R1+0x36e4], R33 ;  /* 0x0036e42101007387 */ /* 0x004fe80000100800 */
[----:B------:R-:W0:Y:S04]  /*46840*/  LDS.U8 R33, [R0+UR21+0x280] ;  /* 0x0002801500217984 */ /* 0x000e280008000000 */
[----:B-1----:R-:W-:Y:S04]  /*46850*/  STL [R1+0x34f0], R32 ;  /* 0x0034f02001007387 */ /* 0x002fe80000100800 */
[----:B------:R-:W1:Y:S04]  /*46860*/  LDS.U8 R32, [R0+UR21+0x388] ;  /* 0x0003881500207984 */ /* 0x000e680008000000 */
[----:B------:R-:W-:Y:S04]  /*46870*/  STL [R1+0x34ec], R34 ;  /* 0x0034ec2201007387 */ /* 0x000fe80000100800 */
        /* <DEDUP_REMOVED lines=24> */
[----:B0-----:R-:W-:Y:S04]  /*46a00*/  STL [R1+0x3708], R33 ;  /* 0x0037082101007387 */ /* 0x001fe80000100800 */
[----:B-1----:R-:W-:Y:S04]  /*46a10*/  STL [R1+0x3704], R32 ;  /* 0x0037042001007387 */ /* 0x002fe80000100800 */
[----:B---3--:R-:W0:Y:S04]  /*46a20*/  LDS.U8 R0, [R31+UR21] ;  /* 0x000000151f007984 */ /* 0x008e280008000000 */
[----:B------:R-:W1:Y:S04]  /*46a30*/  LDS.U8 R33, [R31+UR21+0x108] ;  /* 0x000108151f217984 */ /* 0x000e680008000000 */
        /* <DEDUP_REMOVED lines=82> */
[----:B------:R-:W3:Y:S04]  /*46f60*/  LDL.LU R54, [R1+0x234c] ;  /* 0x00234c0001367983 */ /* 0x000ee80000300800 */
[----:B--2---:R-:W-:Y:S04]  /*46f70*/  STL [R1+0x351c], R32 ;  /* 0x00351c2001007387 */ /* 0x004fe80000100800 */
[----:B------:R-:W2:Y:S04]  /*46f80*/  LDL.LU R55, [R1+0x2348] ;  /* 0x0023480001377983 */ /* 0x000ea80000300800 */
[----:B------:R-:W1:Y:S04]  /*46f90*/  LDS.U8 R32, [R31+UR21+0x1398] ;  /* 0x001398151f207984 */ /* 0x000e680008000000 */
[----:B------:R-:W-:Y:S04]  /*46fa0*/  LDS.U8 R33, [R31+UR21+0x1180] ;  /* 0x001180151f217984 */ /* 0x000fe80008000000 */
[----:B0-----:R-:W-:Y:S04]  /*46fb0*/  STL [R1+0x3720], R0 ;  /* 0x0037200001007387 */ /* 0x001fe80000100800 */
[----:B------:R-:W0:Y:S04]  /*46fc0*/  LDS.U8 R0, [R31+UR21+0x1088] ;  /* 0x001088151f007984 */ /* 0x000e280008000000 */
[----:B------:R-:W2:Y:S04]  /*46fd0*/  LDL.LU R56, [R1+0x2340] ;  /* 0x0023400001387983 */ /* 0x000ea80000300800 */
[----:B------:R-:W2:Y:S04]  /*46fe0*/  LDL.LU R58, [R1+0x233c] ;  /* 0x00233c00013a7983 */ /* 0x000ea80000300800 */
[----:B------:R-:W2:Y:S04]  /*46ff0*/  LDL.LU R59, [R1+0x2328] ;  /* 0x00232800013b7983 */ /* 0x000ea80000300800 */
[----:B------:R-:W2:Y:S04]  /*47000*/  LDL.LU R60, [R1+0x2324] ;  /* 0x00232400013c7983 */ /* 0x000ea80000300800 */
[----:B------:R-:W2:Y:S04]  /*47010*/  LDL.LU R61, [R1+0x2320] ;  /* 0x00232000013d7983 */ /* 0x000ea80000300800 */
[----:B-1----:R-:W-:Y:S04]  /*47020*/  STL [R1+0x371c], R32 ;  /* 0x00371c2001007387 */ /* 0x002fe80000100800 */
[----:B------:R-:W1:Y:S04]  /*47030*/  LDS.U8 R32, [R31+UR21+0x1298] ;  /* 0x001298151f207984 */ /* 0x000e680008000000 */
[----:B0-----:R-:W-:Y:S04]  /*47040*/  STL [R1+0x3528], R0 ;  /* 0x0035280001007387 */ /* 0x001fe80000100800 */
[----:B------:R-:W0:Y:S04]  /*47050*/  LDS.U8 R0, [R31+UR21+0x1390] ;  /* 0x001390151f007984 */ /* 0x000e280008000000 */
[----:B------:R-:W-:Y:S04]  /*47060*/  STL [R1+0x3524], R33 ;  /* 0x0035242101007387 */ /* 0x000fe80000100800 */
[----:B------:R-:W4:Y:S04]  /*47070*/  LDS.U8 R33, [R31+UR21+0x90] ;  /* 0x000090151f217984 */ /* 0x000f280008000000 */
[----:B-1----:R-:W-:Y:S04]  /*47080*/  STL [R1+0x3728], R32 ;  /* 0x0037282001007387 */ /* 0x002fe80000100800 */
[----:B------:R-:W1:Y:S04]  /*47090*/  LDS.U8 R32, [R31+UR21+0x198] ;  /* 0x000198151f207984 */ /* 0x000e680008000000 */
[----:B0-----:R-:W-:Y:S04]  /*470a0*/  STL [R1+0x3724], R0 ;  /* 0x0037240001007387 */ /* 0x001fe80000100800 */
[----:B------:R-:W0:Y:S04]  /*470b0*/  LDS.U8 R0, [R31+UR21+0x280] ;  /* 0x000280151f007984 */ /* 0x000e280008000000 */
[----:B----4-:R-:W-:Y:S04]  /*470c0*/  STL [R1+0x3530], R33 ;  /* 0x0035302101007387 */ /* 0x010fe80000100800 */
        /* <DEDUP_REMOVED lines=18> */
[----:B-1----:R-:W-:Y:S04]  /*471f0*/  STL [R1+0x3740], R32 ;  /* 0x0037402001007387 */ /* 0x002fe80000100800 */
[----:B------:R-:W-:Y:S04]  /*47200*/  LDS.U8 R32, [R31+UR21+0x1098] ;  /* 0x001098151f207984 */ /* 0x000fe80008000000 */
[----:B0-----:R-:W-:Y:S04]  /*47210*/  STL [R1+0x373c], R0 ;  /* 0x00373c0001007387 */ /* 0x001fe80000100800 */
[----:B------:R-:W0:Y:S01]  /*47220*/  LDS.U8 R0, [R31+UR21+0x1190] ;  /* 0x001190151f007984 */ /* 0x000e220008000000 */
[----:B------:R-:W1:Y:S03]  /*47230*/  S2R R57, SR_TID.X ;  /* 0x0000000000397919 */ /* 0x000e660000002100 */
[----:B0-----:R-:W-:Y:S04]  /*47240*/  STL [R1+0x65bc], R0 ;  /* 0x0065bc0001007387 */ /* 0x001fe80000100800 */
[----:B------:R-:W-:Y:S04]  /*47250*/  STL [R1+0x3548], R32 ;  /* 0x0035482001007387 */ /* 0x000fe80000100800 */
[----:B------:R-:W0:Y:S04]  /*47260*/  LDS.U8 R32, [R31+UR21+0x1288] ;  /* 0x001288151f207984 */ /* 0x000e280008000000 */
[----:B------:R-:W4:Y:S01]  /*47270*/  LDS.U8 R0, [R31+UR21+0x1380] ;  /* 0x001380151f007984 */ /* 0x000f220008000000 */
[----:B-1----:R-:W-:Y:S01]  /*47280*/  LOP3.LUT R57, R57, 0x1f, RZ, 0xc0, !PT ;  /* 0x0000001f39397812 */ /* 0x002fe200078ec0ff */
[----:B------:R-:W-:Y:S06]  /*47290*/  BAR.SYNC.DEFER_BLOCKING 0x0 ;  /* 0x0000000000007b1d */ /* 0x000fec0000010000 */
[----:B0-----:R-:W-:Y:S04]  /*472a0*/  STL [R1+0x3748], R32 ;  /* 0x0037482001007387 */ /* 0x001fe80000100800 */
[----:B----4-:R0:W-:Y:S04]  /*472b0*/  STL [R1+0x3744], R0 ;  /* 0x0037440001007387 */ /* 0x0101e80000100800 */
[----:B0-----:R-:W4:Y:S04]  /*472c0*/  LDL.LU R0, [R1+0x231c] ;  /* 0x00231c0001007983 */ /* 0x001f280000300800 */
        /* <DEDUP_REMOVED lines=22> */
[----:B---3--:R0:W-:Y:S04]  /*47430*/  STS.U8 [R57+UR21], R54 ;  /* 0x0000003639007988 */ /* 0x0081e80008000015 */
[----:B------:R-:W3:Y:S04]  /*47440*/  LDL.LU R53, [R1+0x2258] ;  /* 0x0022580001357983 */ /* 0x000ee80000300800 */
[----:B--2---:R1:W-:Y:S04]  /*47450*/  STS.U8 [R57+UR21+0x20], R55 ;  /* 0x0000203739007988 */ /* 0x0043e80008000015 */
[----:B------:R2:W-:Y:S04]  /*47460*/  STS.U8 [R57+UR21+0x40], R56 ;  /* 0x0000403839007988 */ /* 0x0005e80008000015 */
[----:B------:R2:W-:Y:S04]  /*47470*/  STS.U8 [R57+UR21+0x60], R58 ;  /* 0x0000603a39007988 */ /* 0x0005e80008000015 */
[----:B0-----:R-:W3:Y:S04]  /*47480*/  LDL.LU R54, [R1+0x2254] ;  /* 0x0022540001367983 */ /* 0x001ee80000300800 */
[----:B-1----:R-:W3:Y:S04]  /*47490*/  LDL.LU R55, [R1+0x2240] ;  /* 0x0022400001377983 */ /* 0x002ee80000300800 */
[----:B--2---:R-:W2:Y:S04]  /*474a0*/  LDL.LU R56, [R1+0x223c] ;  /* 0x00223c0001387983 */ /* 0x004ea80000300800 */
[----:B------:R-:W2:Y:S04]  /*474b0*/  LDL.LU R58, [R1+0x2238] ;  /* 0x00223800013a7983 */ /* 0x000ea80000300800 */
[----:B------:R0:W-:Y:S04]  /*474c0*/  STS.U8 [R57+UR21+0x100], R59 ;  /* 0x0001003b39007988 */ /* 0x0001e80008000015 */
[----:B------:R1:W-:Y:S04]  /*474d0*/  STS.U8 [R57+UR21+0x120], R60 ;  /* 0x0001203c39007988 */ /* 0x0003e80008000015 */
[----:B------:R1:W-:Y:S04]  /*474e0*/  STS.U8 [R57+UR21+0x140], R61 ;  /* 0x0001403d39007988 */ /* 0x0003e80008000015 */
[----:B0-----:R-:W2:Y:S04]  /*474f0*/  LDL.LU R59, [R1+0x2234] ;  /* 0x00223400013b7983 */ /* 0x001ea80000300800 */
[----:B-1----:R-:W2:Y:S04]  /*47500*/  LDL.LU R60, [R1+0x2220] ;  /* 0x00222000013c7983 */ /* 0x002ea80000300800 */
[----:B------:R-:W2:Y:S04]  /*47510*/  LDL.LU R61, [R1+0x221c] ;  /* 0x00221c00013d7983 */ /* 0x000ea80000300800 */
[----:B----4-:R0:W-:Y:S04]  /*47520*/  STS.U8 [R57+UR21+0x160], R0 ;  /* 0x0001600039007988 */ /* 0x0101e80008000015 */
[----:B------:R1:W-:Y:S04]  /*47530*/  STS.U8 [R57+UR21+0x200], R31 ;  /* 0x0002001f39007988 */ /* 0x0003e80008000015 */
[----:B------:R4:W-:Y:S04]  /*47540*/  STS.U8 [R57+UR21+0x220], R32 ;  /* 0x0002202039007988 */ /* 0x0009e80008000015 */
[----:B------:R0:W-:Y:S04]  /*47550*/  STS.U8 [R57+UR21+0x240], R33 ;  /* 0x0002402139007988 */ /* 0x0001e80008000015 */
[----:B------:R1:W-:Y:S04]  /*47560*/  STS.U8 [R57+UR21+0x260], R34 ;  /* 0x0002602239007988 */ /* 0x0003e80008000015 */
[----:B------:R4:W-:Y:S04]  /*47570*/  STS.U8 [R57+UR21+0x300], R35 ;  /* 0x0003002339007988 */ /* 0x0009e80008000015 */
[----:B0-----:R-:W2:Y:S04]  /*47580*/  LDL.LU R0, [R1+0x2218] ;  /* 0x0022180001007983 */ /* 0x001ea80000300800 */
[----:B-1----:R-:W2:Y:S04]  /*47590*/  LDL.LU R31, [R1+0x2214] ;  /* 0x00221400011f7983 */ /* 0x002ea80000300800 */
[----:B----4-:R-:W4:Y:S04]  /*475a0*/  LDL.LU R32, [R1+0x2200] ;  /* 0x0022000001207983 */ /* 0x010f280000300800 */
        /* <DEDUP_REMOVED lines=27> */
[----:B---3--:R-:W3:Y:S04]  /*47760*/  LDL.LU R47, [R1+0x2194] ;  /* 0x00219400012f7983 */ /* 0x008ee80000300800 */
        /* <DEDUP_REMOVED lines=13> */
[----:B--2---:R2:W-:Y:S04]  /*47840*/  STS.U8 [R57+UR21+0x820], R56 ;  /* 0x0008203839007988 */ /* 0x0045e80008000015 */
        /* <DEDUP_REMOVED lines=11> */
[----:B------:R-:W-:Y:S04]  /*47900*/  STS.U8 [R57+UR21+0x940], R0 ;  /* 0x0009400039007988 */ /* 0x000fe80008000015 */
[----:B------:R0:W-:Y:S04]  /*47910*/  STS.U8 [R57+UR21+0x960], R31 ;  /* 0x0009601f39007988 */ /* 0x0001e80008000015 */
[----:B----4-:R1:W-:Y:S04]  /*47920*/  STS.U8 [R57+UR21+0xa00], R32 ;  /* 0x000a002039007988 */ /* 0x0103e80008000015 */
[----:B------:R4:W-:Y:S04]  /*47930*/  STS.U8 [R57+UR21+0xa20], R33 ;  /* 0x000a202139007988 */ /* 0x0009e80008000015 */
[----:B------:R0:W-:Y:S04]  /*47940*/  STS.U8 [R57+UR21+0xa40], R34 ;  /* 0x000a402239007988 */ /* 0x0001e80008000015 */
[----:B------:R4:W-:Y:S04]  /*47950*/  STS.U8 [R57+UR21+0xa60], R35 ;  /* 0x000a602339007988 */ /* 0x0009e80008000015 */
[----:B0-----:R-:W2:Y:S04]  /*47960*/  LDL.LU R31, [R1+0xfc] ;  /* 0x0000fc00011f7983 */ /* 0x001ea80000300800 */
[----:B-1----:R-:W2:Y:S04]  /*47970*/  LDL.LU R32, [R1+0xf8] ;  /* 0x0000f80001207983 */ /* 0x002ea80000300800 */
[----:B----4-:R-:W4:Y:S04]  /*47980*/  LDL.LU R33, [R1+0xf4] ;  /* 0x0000f40001217983 */ /* 0x010f280000300800 */
        /* <DEDUP_REMOVED lines=19> */
[----:B---3--:R3:W-:Y:S04]  /*47ac0*/  STS.U8 [R57+UR21+0xd60], R47 ;  /* 0x000d602f39007988 */ /* 0x0087e80008000015 */
        /* <DEDUP_REMOVED lines=33> */
[----:B------:R0:W-:Y:S04]  /*47ce0*/  STS.U8 [R57+UR21+0x1120], R31 ;  /* 0x0011201f39007988 */ /* 0x0001e80008000015 */
[----:B------:R1:W-:Y:S04]  /*47cf0*/  STS.U8 [R57+UR21+0x1140], R32 ;  /* 0x0011402039007988 */ /* 0x0003e80008000015 */
[----:B----4-:R4:W-:Y:S04]  /*47d00*/  STS.U8 [R57+UR21+0x1160], R33 ;  /* 0x0011602139007988 */ /* 0x0109e80008000015 */
        /* <DEDUP_REMOVED lines=19> */
[----:B------:R0:W-:Y:S04]  /*47e40*/  STS.U8 [R57+UR21+0x1400], R42 ;  /* 0x0014002a39007988 */ /* 0x0001e80008000015 */
        /* <DEDUP_REMOVED lines=10> */
[----:B---3--:R-:W3:Y:S04]  /*47ef0*/  LDL.LU R47, [R1+0x6f68] ;  /* 0x006f6800012f7983 */ /* 0x008ee80000300800 */
        /* <DEDUP_REMOVED lines=28> */
[----:B--2---:R0:W-:Y:S04]  /*480c0*/  STS.U8 [R57+UR21+0x1900], R58 ;  /* 0x0019003a39007988 */ /* 0x0041e80008000015 */
[----:B0-----:R-:W2:Y:S01]  /*480d0*/  LDL.LU R57, [R1+0x6f3c] ;  /* 0x006f3c0001397983 */ /* 0x001ea20000300800 */
[----:B------:R-:W0:Y:S02]  /*480e0*/  S2R R58, SR_TID.X ;  /* 0x00000000003a7919 */ /* 0x000e240000002100 */
[----:B0-----:R-:W-:-:S05]  /*480f0*/  LOP3.LUT R58, R58, 0x1f, RZ, 0xc0, !PT ;  /* 0x0000001f3a3a7812 */ /* 0x001fca00078ec0ff */
[----:B--2---:R-:W-:Y:S04]  /*48100*/  STS.U8 [R58+UR21+0x1920], R57 ;  /* 0x001920393a007988 */ /* 0x004fe80008000015 */
[----:B------:R-:W-:Y:S04]  /*48110*/  STS.U8 [R58+UR21+0x1940], R56 ;  /* 0x001940383a007988 */ /* 0x000fe80008000015 */
[----:B---3--:R-:W-:Y:S04]  /*48120*/  STS.U8 [R58+UR21+0x1960], R55 ;  /* 0x001960373a007988 */ /* 0x008fe80008000015 */
[----:B------:R-:W-:Y:S04]  /*48130*/  STS.U8 [R58+UR21+0x1a00], R50 ;  /* 0x001a00323a007988 */ /* 0x000fe80008000015 */
[----:B------:R-:W-:Y:S04]  /*48140*/  STS.U8 [R58+UR21+0x1a20], R49 ;  /* 0x001a20313a007988 */ /* 0x000fe80008000015 */
[----:B------:R-:W-:Y:S04]  /*48150*/  STS.U8 [R58+UR21+0x1a40], R48 ;  /* 0x001a40303a007988 */ /* 0x000fe80008000015 */
[----:B------:R-:W-:Y:S04]  /*48160*/  STS.U8 [R58+UR21+0x1a60], R47 ;  /* 0x001a602f3a007988 */ /* 0x000fe80008000015 */
        /* <DEDUP_REMOVED lines=21> */
[----:B------:R-:W3:Y:S04]  /*482c0*/  LDL.LU R8, [R1+0x2314] ;  /* 0x0023140001087983 */ /* 0x000ee80000300800 */
        /* <DEDUP_REMOVED lines=18> */
[----:B------:R-:W4:Y:S01]  /*483f0*/  LDL.LU R48, [R1+0x2270] ;  /* 0x0022700001307983 */ /* 0x000f220000300800 */
[----:B------:R-:W-:-:S03]  /*48400*/  LOP3.LUT R41, R58, 0x10, RZ, 0x3c, !PT ;  /* 0x000000103a297812 */ /* 0x000fc600078e3cff */
        /* <DEDUP_REMOVED lines=10> */
[----:B0-----:R-:W4:Y:S04]  /*484b0*/  LDL.LU R0, [R1+0x2244] ;  /* 0x0022440001007983 */ /* 0x001f280000300800 */
[----:B-1----:R-:W4:Y:S04]  /*484c0*/  LDL.LU R59, [R1+0x2230] ;  /* 0x00223000013b7983 */ /* 0x002f280000300800 */
[----:B------:R-:W4:Y:S04]  /*484d0*/  LDL.LU R60, [R1+0x222c] ;  /* 0x00222c00013c7983 */ /* 0x000f280000300800 */
[----:B------:R-:W4:Y:S04]  /*484e0*/  LDL.LU R61, [R1+0x2228] ;  /* 0x00222800013d7983 */ /* 0x000f280000300800 */
[----:B--2---:R0:W-:Y:S04]  /*484f0*/  STS.U8 [R41+UR21+0x180], R7 ;  /* 0x0001800729007988 */ /* 0x0041e80008000015 */
[----:B---3--:R1:W-:Y:S04]  /*48500*/  STS.U8 [R41+UR21+0x1a0], R8 ;  /* 0x0001a00829007988 */ /* 0x0083e80008000015 */
[----:B----4-:R2:W-:Y:S04]  /*48510*/  STS.U8 [R41+UR21+0x1c0], R9 ;  /* 0x0001c00929007988 */ /* 0x0105e80008000015 */
[----:B------:R3:W-:Y:S04]  /*48520*/  STS.U8 [R41+UR21+0x1e0], R10 ;  /* 0x0001e00a29007988 */ /* 0x0007e80008000015 */
[----:B------:R4:W-:Y:S04]  /*48530*/  STS.U8 [R41+UR21+0x280], R15 ;  /* 0x0002800f29007988 */ /* 0x0009e80008000015 */
[----:B------:R2:W-:Y:S04]  /*48540*/  STS.U8 [R41+UR21+0x2a0], R16 ;  /* 0x0002a01029007988 */ /* 0x0005e80008000015 */
[----:B0-----:R-:W4:Y:S04]  /*48550*/  LDL.LU R7, [R1+0x2224] ;  /* 0x0022240001077983 */ /* 0x001f280000300800 */
[----:B-1----:R-:W4:Y:S04]  /*48560*/  LDL.LU R8, [R1+0x2210] ;  /* 0x0022100001087983 */ /* 0x002f280000300800 */
[----:B--2---:R-:W2:Y:S04]  /*48570*/  LDL.LU R9, [R1+0x220c] ;  /* 0x00220c0001097983 */ /* 0x004ea80000300800 */
[----:B---3--:R-:W3:Y:S04]  /*48580*/  LDL.LU R10, [R1+0x2208] ;  /* 0x00220800010a7983 */ /* 0x008ee80000300800 */
[----:B----4-:R-:W4:Y:S04]  /*48590*/  LDL.LU R15, [R1+0x2204] ;  /* 0x00220400010f7983 */ /* 0x010f280000300800 */
        /* <DEDUP_REMOVED lines=50> */
[----:B0-----:R-:W4:Y:S04]  /*488c0*/  LDL.LU R61, [R1+0x12c] ;  /* 0x00012c00013d7983 */ /* 0x001f280000300800 */
[----:B------:R-:W-:Y:S04]  /*488d0*/  STS.U8 [R41+UR21+0x8e0], R7 ;  /* 0x0008e00729007988 */ /* 0x000fe80008000015 */
[----:B------:R-:W-:Y:S04]  /*488e0*/  STS.U8 [R41+UR21+0x980], R8 ;  /* 0x0009800829007988 */ /* 0x000fe80008000015 */
[----:B--2---:R-:W-:Y:S04]  /*488f0*/  STS.U8 [R41+UR21+0x9a0], R9 ;  /* 0x0009a00929007988 */ /* 0x004fe80008000015 */
[----:B---3--:R-:W-:Y:S04]  /*48900*/  STS.U8 [R41+UR21+0x9c0], R10 ;  /* 0x0009c00a29007988 */ /* 0x008fe80008000015 */
        /* <DEDUP_REMOVED lines=26> */
[----:B0-----:R-:W2:Y:S04]  /*48ab0*/  LDL.LU R59, [R1+0x128] ;  /* 0x00012800013b7983 */ /* 0x001ea80000300800 */
[----:B------:R0:W-:Y:S04]  /*48ac0*/  STS.U8 [R41+UR21+0x10a0], R61 ;  /* 0x0010a03d29007988 */ /* 0x0001e80008000015 */
[----:B-1----:R-:W3:Y:S04]  /*48ad0*/  LDL.LU R60, [R1+0x124] ;  /* 0x00012400013c7983 */ /* 0x002ee80000300800 */
        /* <DEDUP_REMOVED lines=28> */
[----:B------:R-:W4:Y:S04]  /*48ca0*/  LDL.LU R0, [R1] ;  /* 0x0000000001007983 */ /* 0x000f280000300800 */
[----:B--2---:R0:W-:Y:S04]  /*48cb0*/  STS.U8 [R41+UR21+0x10c0], R59 ;  /* 0x0010c03b29007988 */ /* 0x0041e80008000015 */
[----:B---3--:R1:W-:Y:S04]  /*48cc0*/  STS.U8 [R41+UR21+0x10e0], R60 ;  /* 0x0010e03c29007988 */ /* 0x0083e80008000015 */
[----:B0-----:R-:W2:Y:S04]  /*48cd0*/  LDL.LU R59, [R1+0x6f38] ;  /* 0x006f3800013b7983 */ /* 0x001ea80000300800 */
[----:B-1----:R-:W3:Y:S04]  /*48ce0*/  LDL.LU R60, [R1+0x6f34] ;  /* 0x006f3400013c7983 */ /* 0x002ee80000300800 */
[----:B----4-:R0:W-:Y:S04]  /*48cf0*/  STS.U8 [R41+UR21+0x1180], R61 ;  /* 0x0011803d29007988 */ /* 0x0101e80008000015 */
[----:B0-----:R-:W4:Y:S04]  /*48d00*/  LDL.LU R61, [R1+0x6f30] ;  /* 0x006f3000013d7983 */ /* 0x001f280000300800 */
        /* <DEDUP_REMOVED lines=29> */
[----:B------:R-:W2:Y:S04]  /*48ee0*/  LDL.LU R42, [R1+0x2354] ;  /* 0x00235400012a7983 */ /* 0x000ea80000300800 */
[----:B------:R-:W2:Y:S04]  /*48ef0*/  LDL.LU R47, [R1+0x2350] ;  /* 0x00235000012f7983 */ /* 0x000ea80000300800 */
[----:B------:R-:W2:Y:S04]  /*48f00*/  LDL.LU R48, [R1+0x235c] ;  /* 0x00235c0001307983 */ /* 0x000ea80000300800 */
[----:B------:R-:W2:Y:S04]  /*48f10*/  LDL.LU R49, [R1+0x2358] ;  /* 0x0023580001317983 */ /* 0x000ea80000300800 */
[----:B------:R-:W2:Y:S04]  /*48f20*/  LDL.LU R50, [R1+0x2364] ;  /* 0x0023640001327983 */ /* 0x000ea80000300800 */
[----:B------:R-:W2:Y:S04]  /*48f30*/  LDL.LU R55, [R1+0x2360] ;  /* 0x0023600001377983 */ /* 0x000ea80000300800 */
[----:B------:R-:W2:Y:S04]  /*48f40*/  LDL.LU.64 R56, [R1+0x130] ;  /* 0x0001300001387983 */ /* 0x000ea80000300a00 */
[----:B----4-:R-:W-:Y:S04]  /*48f50*/  STS.U8 [R41+UR21+0x18a0], R61 ;  /* 0x0018a03d29007988 */ /* 0x010fe80008000015 */
[----:B---3--:R-:W-:Y:S04]  /*48f60*/  STS.U8 [R41+UR21+0x18c0], R60 ;  /* 0x0018c03c29007988 */ /* 0x008fe80008000015 */
        /* <DEDUP_REMOVED lines=26> */
[----:B0-----:R-:W2:Y:S04]  /*49110*/  LDL.LU.64 R58, [R1+0x138] ;  /* 0x00013800013a7983 */ /* 0x001ea80000300a00 */
[----:B------:R0:W-:Y:S04]  /*49120*/  STS.U8 [R41+UR21+0x1fa0], R5 ;  /* 0x001fa00529007988 */ /* 0x0001e80008000015 */
[----:B0-----:R-:W3:Y:S04]  /*49130*/  LDL R5, [R1+0x1c8] ;  /* 0x0001c80001057983 */ /* 0x001ee80000100800 */
[----:B------:R-:W-:Y:S04]  /*49140*/  STS.U8 [R41+UR21+0x1fc0], R4 ;  /* 0x001fc00429007988 */ /* 0x000fe80008000015 */
[----:B------:R-:W-:Y:S01]  /*49150*/  STS.U8 [R41+UR21+0x1fe0], R0 ;  /* 0x001fe00029007988 */ /* 0x000fe20008000015 */
[----:B------:R-:W-:Y:S01]  /*49160*/  BAR.SYNC.DEFER_BLOCKING 0x0 ;  /* 0x0000000000007b1d */ /* 0x000fe20000010000 */
[----:B------:R-:W-:-:S05]  /*49170*/  IMAD R28, R2, 0x100, R3 ;  /* 0x00000100021c7824 */ /* 0x000fca00078e0203 */
[----:B---3--:R-:W0:Y:S04]  /*49180*/  LDSM.16.M88.4 R8, [R5] ;  /* 0x000000000508783b */ /* 0x008e280000000200 */
[----:B------:R-:W1:Y:S04]  /*49190*/  LDSM.16.M88.4 R20, [R5+0x200] ;  /* 0x000200000514783b */ /* 0x000e680000000200 */
[----:B0-----:R-:W-:Y:S04]  /*491a0*/  STL.64 [R1+0x20], R8 ;  /* 0x0000200801007387 */ /* 0x001fe80000100a00 */
[----:B------:R0:W-:Y:S01]  /*491b0*/  STL.64 [R1+0x28], R10 ;  /* 0x0000280a01007387 */ /* 0x0001e20000100a00 */
[----:B------:R-:W-:-:S02]  /*491c0*/  IMAD.MOV.U32 R12, RZ, RZ, R10 ;  /* 0x000000ffff0c7224 */ /* 0x000fc400078e000a */
[----:B------:R-:W-:Y:S01]  /*491d0*/  IMAD.MOV.U32 R7, RZ, RZ, R11 ;  /* 0x000000ffff077224 */ /* 0x000fe200078e000b */
[----:B-1----:R-:W-:Y:S01]  /*491e0*/  STL.64 [R1+0x30], R20 ;  /* 0x0000301401007387 */ /* 0x002fe20000100a00 */
[----:B------:R-:W-:Y:S02]  /*491f0*/  IMAD.MOV.U32 R0, RZ, RZ, R20 ;  /* 0x000000ffff007224 */ /* 0x000fe400078e0014 */
[----:B------:R-:W-:Y:S01]  /*49200*/  IMAD.MOV.U32 R17, RZ, RZ, R21 ;  /* 0x000000ffff117224 */ /* 0x000fe200078e0015 */
[----:B------:R-:W-:Y:S01]  /*49210*/  STL.64 [R1+0x38], R22 ;  /* 0x0000381601007387 */ /* 0x000fe20000100a00 */
[----:B0-----:R-:W-:Y:S02]  /*49220*/  IMAD.MOV.U32 R10, RZ, RZ, R22 ;  /* 0x000000ffff0a7224 */ /* 0x001fe400078e0016 */
[----:B------:R-:W-:Y:S02]  /*49230*/  IMAD.MOV.U32 R11, RZ, RZ, R23 ;  /* 0x000000ffff0b7224 */ /* 0x000fe400078e0017 */
[----:B------:R-:W0:Y:S04]  /*49240*/  LDSM.16.M88.4 R20, [R5+0x400] ;  /* 0x000400000514783b */ /* 0x000e280000000200 */
[----:B0-----:R-:W-:Y:S04]  /*49250*/  STL.64 [R1+0x40], R20 ;  /* 0x0000401401007387 */ /* 0x001fe80000100a00 */
[----:B------:R2:W-:Y:S04]  /*49260*/  STL.64 [R1+0x48], R22 ;  /* 0x0000481601007387 */ /* 0x0005e80000100a00 */
[----:B------:R-:W3:Y:S04]  /*49270*/  LDL.LU.64 R36, [R1+0x160] ;  /* 0x0001600001247983 */ /* 0x000ee80000300a00 */
[----:B------:R-:W3:Y:S01]  /*49280*/  LDL.LU.64 R38, [R1+0x168] ;  /* 0x0001680001267983 */ /* 0x000ee20000300a00 */
[----:B------:R-:W-:-:S02]  /*49290*/  IMAD.MOV.U32 R14, RZ, RZ, R8 ;  /* 0x000000ffff0e7224 */ /* 0x000fc400078e0008 */
[----:B------:R-:W-:-:S03]  /*492a0*/  IMAD.MOV.U32 R13, RZ, RZ, R9 ;  /* 0x000000ffff0d7224 */ /* 0x000fc600078e0009 */
[----:B------:R-:W-:Y:S02]  /*492b0*/  F2FP.F16.E5M2.UNPACK_B R2, R14 ;  /* 0x0000000eff02723e */ /* 0x000fe400020004ff */
[----:B------:R-:W-:-:S05]  /*492c0*/  F2FP.F16.E5M2.UNPACK_B R3, R13 ;  /* 0x0000000dff03723e */ /* 0x000fca00020004ff */
[----:B------:R-:W-:Y:S04]  /*492d0*/  STL.64 [R1+0x18], R2 ;  /* 0x0000180201007387 */ /* 0x000fe80000100a00 */
[----:B------:R-:W4:Y:S04]  /*492e0*/  LDL.LU.64 R32, [R1+0x190] ;  /* 0x0001900001207983 */ /* 0x000f280000300a00 */
[----:B------:R-:W4:Y:S01]  /*492f0*/  LDL.LU.64 R34, [R1+0x198] ;  /* 0x0001980001227983 */ /* 0x000f220000300a00 */
[----:B------:R-:W-:Y:S02]  /*49300*/  IMAD R29, R47, 0x100, R42 ;  /* 0x000001002f1d7824 */ /* 0x000fe400078e022a */
[----:B------:R-:W-:-:S02]  /*49310*/  IMAD R30, R49, 0x100, R48 ;  /* 0x00000100311e7824 */ /* 0x000fc400078e0230 */
[----:B------:R-:W-:Y:S01]  /*49320*/  IMAD R31, R55, 0x100, R50 ;  /* 0x00000100371f7824 */ /* 0x000fe200078e0232 */
[----:B------:R-:W-:Y:S01]  /*49330*/  F2FP.F16.E5M2.UNPACK_B R28, R28 ;  /* 0x0000001cff1c723e */ /* 0x000fe200020004ff */
[----:B------:R-:W-:Y:S01]  /*49340*/  IMAD.MOV.U32 R6, RZ, RZ, R20 ;  /* 0x000000ffff067224 */ /* 0x000fe200078e0014 */
[----:B------:R-:W-:Y:S02]  /*49350*/  F2FP.F16.E5M2.UNPACK_B R29, R29 ;  /* 0x0000001dff1d723e */ /* 0x000fe400020004ff */
[----:B------:R-:W-:Y:S02]  /*49360*/  F2FP.F16.E5M2.UNPACK_B R30, R30 ;  /* 0x0000001eff1e723e */ /* 0x000fe400020004ff */
[----:B------:R-:W-:Y:S01]  /*49370*/  F2FP.F16.E5M2.UNPACK_B R31, R31 ;  /* 0x0000001fff1f723e */ /* 0x000fe200020004ff */
[----:B------:R-:W-:Y:S02]  /*49380*/  IMAD.MOV.U32 R4, RZ, RZ, R21 ;  /* 0x000000ffff047224 */ /* 0x000fe400078e0015 */
[----:B------:R-:W-:-:S02]  /*49390*/  IMAD.MOV.U32 R9, RZ, RZ, R22 ;  /* 0x000000ffff097224 */ /* 0x000fc400078e0016 */
[----:B------:R-:W-:Y:S01]  /*493a0*/  IMAD.MOV.U32 R8, RZ, RZ, R23 ;  /* 0x000000ffff087224 */ /* 0x000fe200078e0017 */
[----:B------:R-:W-:Y:S01]  /*493b0*/  F2FP.F16.E5M2.UNPACK_B R12, R12 ;  /* 0x0000000cff0c723e */ /* 0x000fe200020004ff */
[----:B------:R-:W0:Y:S01]  /*493c0*/  LDSM.16.M88.4 R40, [R5+0x600] ;  /* 0x000600000528783b */ /* 0x000e220000000200 */
[----:B--2---:R-:W-:-:S15]  /*493d0*/  HMMA.16816.F32 R20, R28, R2, R56 ;  /* 0x000000021c14723c */ /* 0x004fde0000001838 */
[----:B------:R-:W-:-:S04]  /*493e0*/  NOP ;  /* 0x0000000000007918 */ /* 0x000fc80000000000 */
[----:B------:R-:W-:Y:S04]  /*493f0*/  STL.64 [R1+0x130], R20 ;  /* 0x0001301401007387 */ /* 0x000fe80000100a00 */
[----:B------:R-:W-:Y:S04]  /*49400*/  STL.64 [R1+0x138], R22 ;  /* 0x0001381601007387 */ /* 0x000fe80000100a00 */
[----:B------:R-:W-:Y:S04]  /*49410*/  STL [R1+0x10], R12 ;  /* 0x0000100c01007387 */ /* 0x000fe80000100800 */
[----:B------:R-:W2:Y:S04]  /*49420*/  LDL.LU.64 R24, [R1+0x1d0] ;  /* 0x0001d00001187983 */ /* 0x000ea80000300a00 */
[----:B------:R-:W2:Y:S01]  /*49430*/  LDL.LU.64 R26, [R1+0x1d8] ;  /* 0x0001d800011a7983 */ /* 0x000ea20000300a00 */
[----:B------:R-:W-:-:S02]  /*49440*/  F2FP.F16.E5M2.UNPACK_B R13, R7 ;  /* 0x00000007ff0d723e */ /* 0x000fc400020004ff */
[----:B------:R-:W-:-:S03]  /*49450*/  F2FP.F16.E5M2.UNPACK_B R16, R0 ;  /* 0x00000000ff10723e */ /* 0x000fc600020004ff */
[----:B------:R-:W-:Y:S01]  /*49460*/  IMAD.MOV.U32 R0, RZ, RZ, R13 ;  /* 0x000000ffff007224 */ /* 0x000fe200078e000d */
[----:B0-----:R-:W-:Y:S04]  /*49470*/  STL.64 [R1+0x50], R40 ;  /* 0x0000502801007387 */ /* 0x001fe80000100a00 */
[----:B------:R-:W-:Y:S04]  /*49480*/  STL.64 [R1+0x58], R42 ;  /* 0x0000582a01007387 */ /* 0x000fe80000100a00 */
[----:B------:R0:W-:Y:S01]  /*49490*/  STL [R1+0x14], R13 ;  /* 0x0000140d01007387 */ /* 0x0001e20000100800 */
[----:B------:R-:W-:Y:S01]  /*494a0*/  F2FP.F16.E5M2.UNPACK_B R17, R17 ;  /* 0x00000011ff11723e */ /* 0x000fe200020004ff */
[----:B---3--:R-:W-:Y:S02]  /*494b0*/  HMMA.16816.F32 R36, R28, R12, R36 ;  /* 0x0000000c1c24723c */ /* 0x008fe40000001824 */
[----:B0-----:R-:W3:-:S15]  /*494c0*/  LDL.LU.64 R12, [R1+0x1b0] ;  /* 0x0001b000010c7983 */ /* 0x001ede0000300a00 */
[----:B------:R-:W-:Y:S02]  /*494d0*/  NOP ;  /* 0x0000000000007918 */ /* 0x000fe40000000000 */
[----:B------:R-:W-:Y:S04]  /*494e0*/  STL.64 [R1+0x160], R36 ;  /* 0x0001602401007387 */ /* 0x000fe80000100a00 */
[----:B------:R-:W-:Y:S04]  /*494f0*/  STL.64 [R1+0x168], R38 ;  /* 0x0001682601007387 */ /* 0x000fe80000100a00 */
[----:B------:R-:W-:Y:S04]  /*49500*/  STL [R1+0x8], R16 ;  /* 0x0000081001007387 */ /* 0x000fe80000100800 */
[----:B------:R-:W3:Y:S04]  /*49510*/  LDL.LU.64 R14, [R1+0x1b8] ;  /* 0x0001b800010e7983 */ /* 0x000ee80000300a00 */
[----:B------:R0:W-:Y:S01]  /*49520*/  STL [R1+0xc], R17 ;  /* 0x00000c1101007387 */ /* 0x0001e20000100800 */
[----:B----4-:R-:W-:Y:S03]  /*49530*/  HMMA.16816.F32 R32, R28, R16, R32 ;  /* 0x000000101c20723c */ /* 0x010fe60000001820 */
[----:B0-----:R-:W4:Y:S04]  /*49540*/  LDL.LU.64 R16, [R1+0x1f0] ;  /* 0x0001f00001107983 */ /* 0x001f280000300a00 */
[----:B------:R-:W4:Y:S01]  /*49550*/  LDL.LU.64 R18, [R1+0x1f8] ;  /* 0x0001f80001127983 */ /* 0x000f220000300a00 */
[----:B------:R-:W-:-:S02]  /*49560*/  F2FP.F16.E5M2.UNPACK_B R10, R10 ;  /* 0x0000000aff0a723e */ /* 0x000fc400020004ff */
[----:B------:R-:W-:-:S09]  /*49570*/  F2FP.F16.E5M2.UNPACK_B R11, R11 ;  /* 0x0000000bff0b723e */ /* 0x000fd200020004ff */
[----:B------:R-:W-:Y:S04]  /*49580*/  STL.64 [R1+0x190], R32 ;  /* 0x0001902001007387 */ /* 0x000fe80000100a00 */
[----:B------:R2:W-:Y:S04]  /*49590*/  STL.64 [R1+0x198], R34 ;  /* 0x0001982201007387 */ /* 0x0005e80000100a00 */
[----:B------:R-:W-:Y:S04]  /*495a0*/  STL [R1], R10 ;  /* 0x0000000a01007387 */ /* 0x000fe80000100800 */
[----:B------:R-:W-:Y:S01]  /*495b0*/  STL [R1+0x4], R11 ;  /* 0x0000040b01007387 */ /* 0x000fe20000100800 */
[----:B--2---:R-:W-:Y:S03]  /*495c0*/  HMMA.16816.F32 R32, R28, R10, R24 ;  /* 0x0000000a1c20723c */ /* 0x004fe60000001818 */
[----:B------:R-:W2:Y:S04]  /*495d0*/  LDL.LU.64 R24, [R1+0x210] ;  /* 0x0002100001187983 */ /* 0x000ea80000300a00 */
[----:B------:R-:W2:-:S12]  /*495e0*/  LDL.LU.64 R26, [R1+0x218] ;  /* 0x00021800011a7983 */ /* 0x000e980000300a00 */
[----:B------:R-:W-:Y:S04]  /*495f0*/  STL.64 [R1+0x1d0], R32 ;  /* 0x0001d02001007387 */ /* 0x000fe80000100a00 */
[----:B------:R-:W-:Y:S04]  /*49600*/  STL.64 [R1+0x1d8], R34 ;  /* 0x0001d82201007387 */ /* 0x000fe80000100a00 */
[----:B------:R-:W0:Y:S01]  /*49610*/  LDSM.16.M88.4 R32, [R5+0x800] ;  /* 0x000800000520783b */ /* 0x000e220000000200 */
[----:B------:R-:W-:Y:S02]  /*49620*/  F2FP.F16.E5M2.UNPACK_B R60, R6 ;  /* 0x00000006ff3c723e */ /* 0x000fe400020004ff */
[----:B------:R-:W-:Y:S01]  /*49630*/  F2FP.F16.E5M2.UNPACK_B R61, R4 ;  /* 0x00000004ff3d723e */ /* 0x000fe200020004ff */
[----:B0-----:R-:W-:Y:S01]  /*49640*/  STL.64 [R1+0x60], R32 ;  /* 0x0000602001007387 */ /* 0x001fe20000100a00 */
[----:B------:R-:W-:-:S02]  /*49650*/  IMAD.MOV.U32 R6, RZ, RZ, R32 ;  /* 0x000000ffff067224 */ /* 0x000fc400078e0020 */
[----:B------:R-:W-:Y:S02]  /*49660*/  IMAD.MOV.U32 R4, RZ, RZ, R33 ;  /* 0x000000ffff047224 */ /* 0x000fe400078e0021 */
[----:B------:R-:W-:Y:S01]  /*49670*/  IMAD.MOV.U32 R11, RZ, RZ, R34 ;  /* 0x000000ffff0b7224 */ /* 0x000fe200078e0022 */
[----:B------:R3:W-:Y:S01]  /*49680*/  STL.64 [R1+0x68], R34 ;  /* 0x0000682201007387 */ /* 0x0007e20000100a00 */
[----:B------:R-:W-:Y:S01]  /*49690*/  IMAD.MOV.U32 R10, RZ, RZ, R35 ;  /* 0x000000ffff0a7224 */ /* 0x000fe200078e0023 */
[----:B------:R-:W-:Y:S02]  /*496a0*/  F2FP.F16.E5M2.UNPACK_B R58, R9 ;  /* 0x00000009ff3a723e */ /* 0x000fe400020004ff */
[----:B------:R-:W-:Y:S01]  /*496b0*/  F2FP.F16.E5M2.UNPACK_B R59, R8 ;  /* 0x00000008ff3b723e */ /* 0x000fe200020004ff */
[----:B---3--:R-:W-:Y:S01]  /*496c0*/  HMMA.16816.F32 R32, R28, R60, R12 ;  /* 0x0000003c1c20723c */ /* 0x008fe2000000180c */
[----:B------:R-:W3:Y:S04]  /*496d0*/  LDL.LU.64 R12, [R1+0x230] ;  /* 0x00023000010c7983 */ /* 0x000ee80000300a00 */
[----:B------:R-:W3:-:S14]  /*496e0*/  LDL.LU.64 R14, [R1+0x238] ;  /* 0x00023800010e7983 */ /* 0x000edc0000300a00 */
[----:B------:R-:W-:Y:S04]  /*496f0*/  STL.64 [R1+0x1b0], R32 ;  /* 0x0001b02001007387 */ /* 0x000fe80000100a00 */
[----:B------:R4:W-:Y:S04]  /*49700*/  STL.64 [R1+0x1b8], R34 ;  /* 0x0001b82201007387 */ /* 0x0009e80000100a00 */
[----:B------:R-:W-:Y:S01]  /*49710*/  STL.64 [R1+0x6f18], R60 ;  /* 0x006f183c01007387 */ /* 0x000fe20000100a00 */
[----:B----4-:R-:W-:Y:S03]  /*49720*/  HMMA.16816.F32 R32, R28, R58, R16 ;  /* 0x0000003a1c20723c */ /* 0x010fe60000001810 */
[----:B------:R-:W4:Y:S04]  /*49730*/  LDL.LU.64 R16, [R1+0x240] ;  /* 0x0002400001107983 */ /* 0x000f280000300a00 */
[----:B------:R-:W4:Y:S01]  /*49740*/  LDL.LU.64 R18, [R1+0x248] ;  /* 0x0002480001127983 */ /* 0x000f220000300a00 */
[----:B------:R-:W-:-:S02]  /*49750*/  IMAD.MOV.U32 R3, RZ, RZ, R40 ;  /* 0x000000ffff037224 */ /* 0x000fc400078e0028 */
[----:B------:R-:W-:-:S03]  /*49760*/  IMAD.MOV.U32 R2, RZ, RZ, R41 ;  /* 0x000000ffff027224 */ /* 0x000fc600078e0029 */
[----:B------:R-:W-:Y:S02]  /*49770*/  F2FP.F16.E5M2.UNPACK_B R56, R3 ;  /* 0x00000003ff38723e */ /* 0x000fe400020004ff */
[----:B------:R-:W-:-:S07]  /*49780*/  F2FP.F16.E5M2.UNPACK_B R57, R2 ;  /* 0x00000002ff39723e */ /* 0x000fce00020004ff */
[----:B--2---:R-:W-:Y:S01]  /*49790*/  HMMA.16816.F32 R24, R28, R56, R24 ;  /* 0x000000381c18723c */ /* 0x004fe20000001818 */
[----:B------:R-:W-:Y:S04]  /*497a0*/  STL.64 [R1+0x1f0], R32 ;  /* 0x0001f02001007387 */ /* 0x000fe80000100a00 */
[----:B------:R-:W-:Y:S04]  /*497b0*/  STL.64 [R1+0x1f8], R34 ;  /* 0x0001f82201007387 */ /* 0x000fe80000100a00 */
[----:B------:R-:W-:Y:S04]  /*497c0*/  STL.64 [R1+0x6f10], R58 ;  /* 0x006f103a01007387 */ /* 0x000fe80000100a00 */
[----:B------:R-:W-:Y:S06]  /*497d0*/  STL.64 [R1+0x6f08], R56 ;  /* 0x006f083801007387 */ /* 0x000fec0000100a00 */
[----:B------:R-:W-:Y:S04]  /*497e0*/  STL.64 [R1+0x210], R24 ;  /* 0x0002101801007387 */ /* 0x000fe80000100a00 */
[----:B------:R-:W-:Y:S04]  /*497f0*/  STL.64 [R1+0x218], R26 ;  /* 0x0002181a01007387 */ /* 0x000fe80000100a00 */
[----:B------:R-:W0:Y:S01]  /*49800*/  LDSM.16.M88.4 R24, [R5+0xa00] ;  /* 0x000a00000518783b */ /* 0x000e220000000200 */
[----:B------:R-:W-:-:S02]  /*49810*/  IMAD.MOV.U32 R20, RZ, RZ, R42 ;  /* 0x000000ffff147224 */ /* 0x000fc400078e002a */
[----:B------:R-:W-:-:S03]  /*49820*/  IMAD.MOV.U32 R7, RZ, RZ, R43 ;  /* 0x000000ffff077224 */ /* 0x000fc600078e002b */
[----:B------:R-:W-:Y:S02]  /*49830*/  F2FP.F16.E5M2.UNPACK_B R54, R20 ;  /* 0x00000014ff36723e */ /* 0x000fe400020004ff */
[----:B------:R-:W-:Y:S01]  /*49840*/  F2FP.F16.E5M2.UNPACK_B R55, R7 ;  /* 0x00000007ff37723e */ /* 0x000fe200020004ff */
[----:B0-----:R-:W-:Y:S04]  /*49850*/  STL.64 [R1+0x70], R24 ;  /* 0x0000701801007387 */ /* 0x001fe80000100a00 */
[----:B------:R-:W-:Y:S01]  /*49860*/  STL.64 [R1+0x78], R26 ;  /* 0x0000781a01007387 */ /* 0x000fe20000100a00 */
[----:B------:R-:W-:Y:S02]  /*49870*/  F2FP.F16.E5M2.UNPACK_B R52, R6 ;  /* 0x00000006ff34723e */ /* 0x000fe400020004ff */
[----:B------:R-:W-:Y:S01]  /*49880*/  F2FP.F16.E5M2.UNPACK_B R53, R4 ;  /* 0x00000004ff35723e */ /* 0x000fe200020004ff */
[----:B---3--:R-:W-:Y:S01]  /*49890*/  HMMA.16816.F32 R20, R28, R54, R12 ;  /* 0x000000361c14723c */ /* 0x008fe2000000180c */
[----:B------:R-:W2:Y:S04]  /*498a0*/  LDL.LU.64 R12, [R1+0x250] ;  /* 0x00025000010c7983 */ /* 0x000ea80000300a00 */
[----:B------:R-:W2:-:S14]  /*498b0*/  LDL.LU.64 R14, [R1+0x258] ;  /* 0x00025800010e7983 */ /* 0x000e9c0000300a00 */
[----:B------:R-:W-:Y:S04]  /*498c0*/  STL.64 [R1+0x230], R20 ;  /* 0x0002301401007387 */ /* 0x000fe80000100a00 */
[----:B------:R4:W-:Y:S02]  /*498d0*/  STL.64 [R1+0x238], R22 ;  /* 0x0002381601007387 */ /* 0x0009e40000100a00 */
[----:B----4-:R-:W-:Y:S02]  /*498e0*/  HMMA.16816.F32 R20, R28, R52, R16 ;  /* 0x000000341c14723c */ /* 0x010fe40000001810 */
[----:B------:R-:W3:Y:S04]  /*498f0*/  LDL.LU.64 R16, [R1+0x260] ;  /* 0x0002600001107983 */ /* 0x000ee80000300a00 */
[----:B------:R-:W3:-:S13]  /*49900*/  LDL.LU.64 R18, [R1+0x268] ;  /* 0x0002680001127983 */ /* 0x000eda0000300a00 */
[----:B------:R-:W-:Y:S04]  /*49910*/  STL.64 [R1+0x240], R20 ;  /* 0x0002401401007387 */ /* 0x000fe80000100a00 */
[----:B------:R-:W-:Y:S04]  /*49920*/  STL.64 [R1+0x248], R22 ;  /* 0x0002481601007387 */ /* 0x000fe80000100a00 */
[----:B------:R-:W0:Y:S04]  /*49930*/  LDSM.16.M88.4 R20, [R5+0xc00] ;  /* 0x000c00000514783b */ /* 0x000e280000000200 */
[----:B------:R-:W-:Y:S04]  /*49940*/  STL.64 [R1+0x6f28], R54 ;  /* 0x006f283601007387 */ /* 0x000fe80000100a00 */
[----:B------:R-:W-:Y:S01]  /*49950*/  STL.64 [R1+0x6f20], R52 ;  /* 0x006f203401007387 */ /* 0x000fe20000100a00 */
[----:B------:R-:W-:Y:S01]  /*49960*/  IMAD.MOV.U32 R3, RZ, RZ, R24 ;  /* 0x000000ffff037224 */ /* 0x000fe200078e0018 */
[----:B------:R-:W-:-:S02]  /*49970*/  F2FP.F16.E5M2.UNPACK_B R50, R11 ;  /* 0x0000000bff32723e */ /* 0x000fc400020004ff */
[----:B------:R-:W-:Y:S01]  /*49980*/  F2FP.F16.E5M2.UNPACK_B R51, R10 ;  /* 0x0000000aff33723e */ /* 0x000fe200020004ff */
[----:B0-----:R0:W-:Y:S01]  /*49990*/  STL.64 [R1+0x80], R20 ;  /* 0x0000801401007387 */ /* 0x0011e20000100a00 */
[----:B------:R-:W-:Y:S02]  /*499a0*/  IMAD.MOV.U32 R6, RZ, RZ, R20 ;  /* 0x000000ffff067224 */ /* 0x000fe400078e0014 */
[----:B------:R-:W-:Y:S01]  /*499b0*/  IMAD.MOV.U32 R4, RZ, RZ, R21 ;  /* 0x000000ffff047224 */ /* 0x000fe200078e0015 */
[----:B------:R1:W-:Y:S01]  /*499c0*/  STL.64 [R1+0x88], R22 ;  /* 0x0000881601007387 */ /* 0x0003e20000100a00 */
[----:B------:R-:W-:Y:S02]  /*499d0*/  IMAD.MOV.U32 R24, RZ, RZ, R22 ;  /* 0x000000ffff187224 */ /* 0x000fe400078e0016 */
[----:B------:R-:W-:Y:S01]  /*499e0*/  IMAD.MOV.U32 R7, RZ, RZ, R23 ;  /* 0x000000ffff077224 */ /* 0x000fe200078e0017 */
[----:B0-----:R-:W4:Y:S04]  /*499f0*/  LDL.LU.64 R20, [R1+0x270] ;  /* 0x0002700001147983 */ /* 0x001f280000300a00 */
[----:B-1----:R-:W4:Y:S01]  /*49a00*/  LDL.LU.64 R22, [R1+0x278] ;  /* 0x0002780001167983 */ /* 0x002f220000300a00 */
[----:B------:R-:W-:Y:S01]  /*49a10*/  IMAD.MOV.U32 R2, RZ, RZ, R25 ;  /* 0x000000ffff027224 */ /* 0x000fe200078e0019 */
[----:B------:R-:W-:-:S04]  /*49a20*/  F2FP.F16.E5M2.UNPACK_B R48, R3 ;  /* 0x00000003ff30723e */ /* 0x000fc800020004ff */
[----:B------:R-:W-:Y:S01]  /*49a30*/  F2FP.F16.E5M2.UNPACK_B R49, R2 ;  /* 0x00000002ff31723e */ /* 0x000fe200020004ff */
[----:B--2---:R-:W-:Y:S01]  /*49a40*/  HMMA.16816.F32 R32, R28, R50, R12 ;  /* 0x000000321c20723c */ /* 0x004fe2000000180c */
[----:B------:R-:W2:Y:S04]  /*49a50*/  LDL.LU.64 R12, [R1+0x280] ;  /* 0x00028000010c7983 */ /* 0x000ea80000300a00 */
[----:B------:R-:W2:-:S14]  /*49a60*/  LDL.LU.64 R14, [R1+0x288] ;  /* 0x00028800010e7983 */ /* 0x000e9c0000300a00 */
[----:B------:R-:W-:Y:S04]  /*49a70*/  STL.64 [R1+0x250], R32 ;  /* 0x0002502001007387 */ /* 0x000fe80000100a00 */
[----:B------:R3:W-:Y:S02]  /*49a80*/  STL.64 [R1+0x258], R34 ;  /* 0x0002582201007387 */ /* 0x0007e40000100a00 */
[----:B---3--:R-:W-:Y:S02]  /*49a90*/  HMMA.16816.F32 R32, R28, R48, R16 ;  /* 0x000000301c20723c */ /* 0x008fe40000001810 */
[----:B------:R-:W0:-:S15]  /*49aa0*/  LDSM.16.M88.4 R16, [R5+0xe00] ;  /* 0x000e00000510783b */ /* 0x000e1e0000000200 */
[----:B------:R-:W-:Y:S02]  /*49ab0*/  NOP ;  /* 0x0000000000007918 */ /* 0x000fe40000000000 */
[----:B------:R-:W-:Y:S04]  /*49ac0*/  STL.64 [R1+0x260], R32 ;  /* 0x0002602001007387 */ /* 0x000fe80000100a00 */
[----:B------:R-:W-:Y:S04]  /*49ad0*/  STL.64 [R1+0x268], R34 ;  /* 0x0002682201007387 */ /* 0x000fe80000100a00 */
[----:B0-----:R0:W-:Y:S01]  /*49ae0*/  STL.64 [R1+0x90], R16 ;  /* 0x0000901001007387 */ /* 0x0011e20000100a00 */
[----:B------:R-:W-:Y:S02]  /*49af0*/  IMAD.MOV.U32 R3, RZ, RZ, R16 ;  /* 0x000000ffff037224 */ /* 0x000fe400078e0010 */
[----:B------:R-:W-:Y:S01]  /*49b00*/  IMAD.MOV.U32 R2, RZ, RZ, R17 ;  /* 0x000000ffff027224 */ /* 0x000fe200078e0011 */
[----:B------:R1:W-:Y:S01]  /*49b10*/  STL.64 [R1+0x98], R18 ;  /* 0x0000981201007387 */ /* 0x0003e20000100a00 */
[----:B------:R-:W-:-:S02]  /*49b20*/  IMAD.MOV.U32 R11, RZ, RZ, R18 ;  /* 0x000000ffff0b7224 */ /* 0x000fc400078e0012 */
[----:B------:R-:W-:Y:S01]  /*49b30*/  IMAD.MOV.U32 R10, RZ, RZ, R19 ;  /* 0x000000ffff0a7224 */ /* 0x000fe200078e0013 */
[----:B0-----:R-:W3:Y:S04]  /*49b40*/  LDL.LU.64 R16, [R1+0x290] ;  /* 0x0002900001107983 */ /* 0x001ee80000300a00 */
[----:B-1----:R-:W3:Y:S01]  /*49b50*/  LDL.LU.64 R18, [R1+0x298] ;  /* 0x0002980001127983 */ /* 0x002ee20000300a00 */
[----:B------:R-:W-:Y:S02]  /*49b60*/  IMAD.MOV.U32 R9, RZ, RZ, R26 ;  /* 0x000000ffff097224 */ /* 0x000fe400078e001a */
[----:B------:R-:W-:-:S03]  /*49b70*/  IMAD.MOV.U32 R8, RZ, RZ, R27 ;  /* 0x000000ffff087224 */ /* 0x000fc600078e001b */
[----:B------:R-:W-:Y:S02]  /*49b80*/  F2FP.F16.E5M2.UNPACK_B R46, R9 ;  /* 0x00000009ff2e723e */ /* 0x000fe400020004ff */
[----:B------:R-:W-:-:S07]  /*49b90*/  F2FP.F16.E5M2.UNPACK_B R47, R8 ;  /* 0x00000008ff2f723e */ /* 0x000fce00020004ff */
[C---:B----4-:R-:W-:Y:S01]  /*49ba0*/  HMMA.16816.F32 R32, R28.reuse, R46, R20 ;  /* 0x0000002e1c20723c */ /* 0x050fe20000001814 */
[----:B------:R-:W-:Y:S02]  /*49bb0*/  F2FP.F16.E5M2.UNPACK_B R44, R6 ;  /* 0x00000006ff2c723e */ /* 0x000fe400020004ff */
[----:B------:R-:W-:Y:S01]  /*49bc0*/  F2FP.F16.E5M2.UNPACK_B R45, R4 ;  /* 0x00000004ff2d723e */ /* 0x000fe200020004ff */
[----:B------:R-:W4:Y:S04]  /*49bd0*/  LDL.LU.64 R20, [R1+0x2a0] ;  /* 0x0002a00001147983 */ /* 0x000f280000300a00 */
[----:B------:R-:W4:Y:S11]  /*49be0*/  LDL.LU.64 R22, [R1+0x2a8] ;  /* 0x0002a80001167983 */ /* 0x000f360000300a00 */
[----:B------:R-:W-:Y:S04]  /*49bf0*/  STL.64 [R1+0x270], R32 ;  /* 0x0002702001007387 */ /* 0x000fe80000100a00 */
[----:B------:R2:W-:Y:S02]  /*49c00*/  STL.64 [R1+0x278], R34 ;  /* 0x0002782201007387 */ /* 0x0005e40000100a00 */
[----:B--2---:R-:W-:Y:S02]  /*49c10*/  HMMA.16816.F32 R32, R28, R44, R12 ;  /* 0x0000002c1c20723c */ /* 0x004fe4000000180c */
        /* <DEDUP_REMOVED lines=10> */
[----:B0-----:R-:W2:Y:S04]  /*49cc0*/  LDL.LU.64 R12, [R1+0x2b0] ;  /* 0x0002b000010c7983 */ /* 0x001ea80000300a00 */
[----:B-1----:R-:W2:Y:S01]  /*49cd0*/  LDL.LU.64 R14, [R1+0x2b8] ;  /* 0x0002b800010e7983 */ /* 0x002ea20000300a00 */
[----:B------:R-:W-:Y:S02]  /*49ce0*/  F2FP.F16.E5M2.UNPACK_B R42, R24 ;  /* 0x00000018ff2a723e */ /* 0x000fe400020004ff */
[----:B------:R-:W-:-:S07]  /*49cf0*/  F2FP.F16.E5M2.UNPACK_B R43, R7 ;  /* 0x00000007ff2b723e */ /* 0x000fce00020004ff */
[----:B---3--:R-:W-:Y:S01]  /*49d00*/  HMMA.16816.F32 R24, R28, R42, R16 ;  /* 0x0000002a1c18723c */ /* 0x008fe20000001810 */
[----:B------:R-:W3:Y:S04]  /*49d10*/  LDL.LU.64 R16, [R1+0x2c0] ;  /* 0x0002c00001107983 */ /* 0x000ee80000300a00 */
[----:B------:R-:W3:Y:S01]  /*49d20*/  LDL.LU.64 R18, [R1+0x2c8] ;  /* 0x0002c80001127983 */ /* 0x000ee20000300a00 */
[----:B------:R-:W-:Y:S02]  /*49d30*/  F2FP.F16.E5M2.UNPACK_B R40, R3 ;  /* 0x00000003ff28723e */ /* 0x000fe400020004ff */
[----:B------:R-:W-:-:S11]  /*49d40*/  F2FP.F16.E5M2.UNPACK_B R41, R2 ;  /* 0x00000002ff29723e */ /* 0x000fd600020004ff */
[----:B------:R-:W-:Y:S04]  /*49d50*/  STL.64 [R1+0x290], R24 ;  /* 0x0002901801007387 */ /* 0x000fe80000100a00 */
[----:B------:R-:W-:Y:S04]  /*49d60*/  STL.64 [R1+0x298], R26 ;  /* 0x0002981a01007387 */ /* 0x000fe80000100a00 */
[----:B------:R-:W0:Y:S01]  /*49d70*/  LDSM.16.M88.4 R24, [R5+0x1200] ;  /* 0x001200000518783b */ /* 0x000e220000000200 */
[----:B----4-:R-:W-:Y:S01]  /*49d80*/  HMMA.16816.F32 R20, R28, R40, R20 ;  /* 0x000000281c14723c */ /* 0x010fe20000001814 */
[----:B------:R-:W-:-:S02]  /*49d90*/  F2FP.F16.E5M2.UNPACK_B R38, R11 ;  /* 0x0000000bff26723e */ /* 0x000fc400020004ff */
[----:B------:R-:W-:Y:S01]  /*49da0*/  F2FP.F16.E5M2.UNPACK_B R39, R10 ;  /* 0x0000000aff27723e */ /* 0x000fe200020004ff */
[----:B------:R-:W-:Y:S04]  /*49db0*/  STL.64 [R1+0x6ef0], R42 ;  /* 0x006ef02a01007387 */ /* 0x000fe80000100a00 */
[----:B------:R-:W-:Y:S01]  /*49dc0*/  STL.64 [R1+0x6ee8], R40 ;  /* 0x006ee82801007387 */ /* 0x000fe20000100a00 */
[----:B------:R-:W-:Y:S02]  /*49dd0*/  F2FP.F16.E5M2.UNPACK_B R36, R6 ;  /* 0x00000006ff24723e */ /* 0x000fe400020004ff */
[----:B------:R-:W-:Y:S02]  /*49de0*/  F2FP.F16.E5M2.UNPACK_B R37, R4 ;  /* 0x00000004ff25723e */ /* 0x000fe400020004ff */
[----:B------:R-:W-:-:S02]  /*49df0*/  F2FP.F16.E5M2.UNPACK_B R34, R9 ;  /* 0x00000009ff22723e */ /* 0x000fc400020004ff */
[----:B------:R-:W-:Y:S01]  /*49e00*/  F2FP.F16.E5M2.UNPACK_B R35, R8 ;  /* 0x00000008ff23723e */ /* 0x000fe200020004ff */
[----:B------:R-:W-:Y:S04]  /*49e10*/  LDSM.16.M88.4 R40, [R5+0x1c00] ;  /* 0x001c00000528783b */ /* 0x000fe80000000200 */
[----:B------:R1:W-:Y:S04]  /*49e20*/  STL.64 [R1+0x2a0], R20 ;  /* 0x0002a01401007387 */ /* 0x0003e80000100a00 */
[----:B------:R-:W-:Y:S04]  /*49e30*/  STL.64 [R1+0x2a8], R22 ;  /* 0x0002a81601007387 */ /* 0x000fe80000100a00 */
[----:B0-----:R-:W-:Y:S01]  /*49e40*/  STL.64 [R1+0xb0], R24 ;  /* 0x0000b01801007387 */ /* 0x001fe20000100a00 */
[----:B------:R-:W-:-:S02]  /*49e50*/  IMAD.MOV.U32 R3, RZ, RZ, R24 ;  /* 0x000000ffff037224 */ /* 0x000fc400078e0018 */
[----:B------:R-:W-:Y:S02]  /*49e60*/  IMAD.MOV.U32 R2, RZ, RZ, R25 ;  /* 0x000000ffff027224 */ /* 0x000fe400078e0019 */
[----:B-1----:R-:W-:Y:S01]  /*49e70*/  IMAD.MOV.U32 R20, RZ, RZ, R26 ;  /* 0x000000ffff147224 */ /* 0x002fe200078e001a */
[----:B------:R2:W-:Y:S01]  /*49e80*/  STL.64 [R1+0xb8], R26 ;  /* 0x0000b81a01007387 */ /* 0x0005e20000100a00 */
[----:B------:R-:W-:Y:S02]  /*49e90*/  IMAD.MOV.U32 R7, RZ, RZ, R27 ;  /* 0x000000ffff077224 */ /* 0x000fe400078e001b */
[----:B--2---:R-:W-:Y:S01]  /*49ea0*/  HMMA.16816.F32 R24, R28, R38, R12 ;  /* 0x000000261c18723c */ /* 0x004fe2000000180c */
[----:B------:R-:W2:Y:S04]  /*49eb0*/  LDL.LU.64 R12, [R1+0x2d0] ;  /* 0x0002d000010c7983 */ /* 0x000ea80000300a00 */
[----:B------:R-:W2:-:S14]  /*49ec0*/  LDL.LU.64 R14, [R1+0x2d8] ;  /* 0x0002d800010e7983 */ /* 0x000e9c0000300a00 */
[----:B------:R0:W-:Y:S04]  /*49ed0*/  STL.64 [R1+0x2b0], R24 ;  /* 0x0002b01801007387 */ /* 0x0001e80000100a00 */
[----:B------:R1:W-:Y:S04]  /*49ee0*/  STL.64 [R1+0x2b8], R26 ;  /* 0x0002b81a01007387 */ /* 0x0003e80000100a00 */
[----:B0-----:R-:W4:Y:S04]  /*49ef0*/  LDL.LU.64 R24, [R1+0x2e0] ;  /* 0x0002e00001187983 */ /* 0x001f280000300a00 */
[----:B-1----:R-:W4:Y:S01]  /*49f00*/  LDL.LU.64 R26, [R1+0x2e8] ;  /* 0x0002e800011a7983 */ /* 0x002f220000300a00 */
[----:B---3--:R-:W-:-:S15]  /*49f10*/  HMMA.16816.F32 R16, R28, R36, R16 ;  /* 0x000000241c10723c */ /* 0x008fde0000001810 */
[----:B------:R-:W-:-:S04]  /*49f20*/  NOP ;  /* 0x0000000000007918 */ /* 0x000fc80000000000 */
[----:B------:R-:W-:Y:S04]  /*49f30*/  STL.64 [R1+0x2c0], R16 ;  /* 0x0002c01001007387 */ /* 0x000fe80000100a00 */
[----:B------:R-:W-:Y:S04]  /*49f40*/  STL.64 [R1+0x2c8], R18 ;  /* 0x0002c81201007387 */ /* 0x000fe80000100a00 */
[----:B------:R-:W0:Y:S04]  /*49f50*/  LDSM.16.M88.4 R16, [R5+0x1400] ;  /* 0x001400000510783b */ /* 0x000e280000000200 */
[----:B------:R-:W-:Y:S04]  /*49f60*/  STL.64 [R1+0x6ed0], R38 ;  /* 0x006ed02601007387 */ /* 0x000fe80000100a00 */
[----:B------:R-:W-:Y:S04]  /*49f70*/  STL.64 [R1+0x6ec8], R36 ;  /* 0x006ec82401007387 */ /* 0x000fe80000100a00 */
[----:B0-----:R0:W-:Y:S01]  /*49f80*/  STL.64 [R1+0xc0], R16 ;  /* 0x0000c01001007387 */ /* 0x0011e20000100a00 */
[----:B------:R-:W-:-:S02]  /*49f90*/  IMAD.MOV.U32 R6, RZ, RZ, R16 ;  /* 0x000000ffff067224 */ /* 0x000fc400078e0010 */
[----:B------:R-:W-:Y:S01]  /*49fa0*/  IMAD.MOV.U32 R4, RZ, RZ, R17 ;  /* 0x000000ffff047224 */ /* 0x000fe200078e0011 */
[----:B------:R1:W-:Y:S01]  /*49fb0*/  STL.64 [R1+0xc8], R18 ;  /* 0x0000c81201007387 */ /* 0x0003e20000100a00 */
[----:B------:R-:W-:Y:S02]  /*49fc0*/  IMAD.MOV.U32 R11, RZ, RZ, R18 ;  /* 0x000000ffff0b7224 */ /* 0x000fe400078e0012 */
[----:B------:R-:W-:Y:S01]  /*49fd0*/  IMAD.MOV.U32 R10, RZ, RZ, R19 ;  /* 0x000000ffff0a7224 */ /* 0x000fe200078e0013 */
[----:B0-----:R-:W3:Y:S04]  /*49fe0*/  LDL.LU.64 R16, [R1+0x2f0] ;  /* 0x0002f00001107983 */ /* 0x001ee80000300a00 */
[----:B-1----:R-:W3:Y:S01]  /*49ff0*/  LDL.LU.64 R18, [R1+0x2f8] ;  /* 0x0002f80001127983 */ /* 0x002ee20000300a00 */
[----:B------:R-:W-:-:S02]  /*4a000*/  F2FP.F16.E5M2.UNPACK_B R32, R3 ;  /* 0x00000003ff20723e */ /* 0x000fc400020004ff */
[----:B------:R-:W-:Y:S01]  /*4a010*/  F2FP.F16.E5M2.UNPACK_B R33, R2 ;  /* 0x00000002ff21723e */ /* 0x000fe200020004ff */
[C---:B--2---:R-:W-:Y:S01]  /*4a020*/  HMMA.16816.F32 R36, R28.reuse, R34, R12 ;  /* 0x000000221c24723c */ /* 0x044fe2000000180c */
[----:B------:R-:W2:Y:S04]  /*4a030*/  LDL.LU.64 R12, [R1+0x300] ;  /* 0x00030000010c7983 */ /* 0x000ea80000300a00 */
[----:B------:R-:W2:Y:S03]  /*4a040*/  LDL.LU.64 R14, [R1+0x308] ;  /* 0x00030800010e7983 */ /* 0x000ea60000300a00 */
[----:B----4-:R-:W-:Y:S11]  /*4a050*/  HMMA.16816.F32 R24, R28, R32, R24 ;  /* 0x000000201c18723c */ /* 0x010ff60000001818 */
[----:B------:R-:W-:Y:S04]  /*4a060*/  STL.64 [R1+0x2d0], R36 ;  /* 0x0002d02401007387 */ /* 0x000fe80000100a00 */
[----:B------:R-:W-:Y:S04]  /*4a070*/  STL.64 [R1+0x2d8], R38 ;  /* 0x0002d82601007387 */ /* 0x000fe80000100a00 */
[----:B------:R-:W-:Y:S04]  /*4a080*/  STL.64 [R1+0x6ee0], R34 ;  /* 0x006ee02201007387 */ /* 0x000fe80000100a00 */
[----:B------:R-:W-:Y:S04]  /*4a090*/  STL.64 [R1+0x6ed8], R32 ;  /* 0x006ed82001007387 */ /* 0x000fe80000100a00 */
[----:B------:R-:W-:Y:S04]  /*4a0a0*/  STL.64 [R1+0x2e0], R24 ;  /* 0x0002e01801007387 */ /* 0x000fe80000100a00 */
[----:B------:R-:W-:Y:S04]  /*4a0b0*/  STL.64 [R1+0x2e8], R26 ;  /* 0x0002e81a01007387 */ /* 0x000fe80000100a00 */
[----:B------:R-:W0:Y:S04]  /*4a0c0*/  LDSM.16.M88.4 R24, [R5+0x1600] ;  /* 0x001600000518783b */ /* 0x000e280000000200 */
[----:B0-----:R-:W-:Y:S01]  /*4a0d0*/  STL.64 [R1+0xe0], R24 ;  /* 0x0000e01801007387 */ /* 0x001fe20000100a00 */
[----:B------:R-:W-:-:S03]  /*4a0e0*/  IMAD.MOV.U32 R9, RZ, RZ, R26 ;  /* 0x000000ffff097224 */ /* 0x000fc600078e001a */
[----:B------:R0:W-:Y:S01]  /*4a0f0*/  STL.64 [R1+0xe8], R26 ;  /* 0x0000e81a01007387 */ /* 0x0001e20000100a00 */
[----:B------:R-:W-:-:S03]  /*4a100*/  IMAD.MOV.U32 R8, RZ, RZ, R27 ;  /* 0x000000ffff087224 */ /* 0x000fc600078e001b */
[----:B------:R-:W4:Y:S04]  /*4a110*/  LDL.LU.64 R36, [R1+0x310] ;  /* 0x0003100001247983 */ /* 0x000f280000300a00 */
[----:B------:R-:W4:Y:S01]  /*4a120*/  LDL.LU.64 R38, [R1+0x318] ;  /* 0x0003180001267983 */ /* 0x000f220000300a00 */
[----:B0-----:R-:W-:Y:S02]  /*4a130*/  F2FP.F16.E5M2.UNPACK_B R26, R20 ;  /* 0x00000014ff1a723e */ /* 0x001fe400020004ff */
[----:B------:R-:W-:Y:S01]  /*4a140*/  F2FP.F16.E5M2.UNPACK_B R27, R7 ;  /* 0x00000007ff1b723e */ /* 0x000fe200020004ff */
[----:B------:R-:W0:Y:S06]  /*4a150*/  LDSM.16.M88.4 R20, [R5+0x1800] ;  /* 0x001800000514783b */ /* 0x000e2c0000000200 */
[----:B---3--:R-:W-:-:S15]  /*4a160*/  HMMA.16816.F32 R16, R28, R26, R16 ;  /* 0x0000001a1c10723c */ /* 0x008fde0000001810 */
[----:B------:R-:W-:-:S04]  /*4a170*/  NOP ;  /* 0x0000000000007918 */ /* 0x000fc80000000000 */
[----:B------:R1:W-:Y:S04]  /*4a180*/  STL.64 [R1+0x2f0], R16 ;  /* 0x0002f01001007387 */ /* 0x0003e80000100a00 */
[----:B------:R3:W-:Y:S04]  /*4a190*/  STL.64 [R1+0x2f8], R18 ;  /* 0x0002f81201007387 */ /* 0x0007e80000100a00 */
[----:B-1----:R-:W4:Y:S04]  /*4a1a0*/  LDL.LU.64 R16, [R1+0x320] ;  /* 0x0003200001107983 */ /* 0x002f280000300a00 */
[----:B---3--:R-:W3:Y:S01]  /*4a1b0*/  LDL.LU.64 R18, [R1+0x328] ;  /* 0x0003280001127983 */ /* 0x008ee20000300a00 */
[----:B------:R-:W-:-:S02]  /*4a1c0*/  IMAD.MOV.U32 R3, RZ, RZ, R24 ;  /* 0x000000ffff037224 */ /* 0x000fc400078e0018 */
[----:B------:R-:W-:Y:S01]  /*4a1d0*/  IMAD.MOV.U32 R2, RZ, RZ, R25 ;  /* 0x000000ffff027224 */ /* 0x000fe200078e0019 */
[----:B------:R-:W-:Y:S02]  /*4a1e0*/  F2FP.F16.E5M2.UNPACK_B R24, R6 ;  /* 0x00000006ff18723e */ /* 0x000fe400020004ff */
[----:B------:R-:W-:-:S07]  /*4a1f0*/  F2FP.F16.E5M2.UNPACK_B R25, R4 ;  /* 0x00000004ff19723e */ /* 0x000fce00020004ff */
[----:B--2---:R-:W-:-:S15]  /*4a200*/  HMMA.16816.F32 R12, R28, R24, R12 ;  /* 0x000000181c0c723c */ /* 0x004fde000000180c */
[----:B------:R-:W-:-:S04]  /*4a210*/  NOP ;  /* 0x0000000000007918 */ /* 0x000fc80000000000 */
[----:B------:R-:W-:Y:S04]  /*4a220*/  STL.64 [R1+0x300], R12 ;  /* 0x0003000c01007387 */ /* 0x000fe80000100a00 */
[----:B------:R-:W-:Y:S04]  /*4a230*/  STL.64 [R1+0x308], R14 ;  /* 0x0003080e01007387 */ /* 0x000fe80000100a00 */
[----:B------:R-:W-:Y:S04]  /*4a240*/  STL.64 [R1+0x6f00], R26 ;  /* 0x006f001a01007387 */ /* 0x000fe80000100a00 */
[----:B------:R1:W-:Y:S04]  /*4a250*/  STL.64 [R1+0x6ef8], R24 ;  /* 0x006ef81801007387 */ /* 0x0003e80000100a00 */
[----:B0-----:R-:W-:Y:S04]  /*4a260*/  STL.64 [R1+0xf0], R20 ;  /* 0x0000f01401007387 */ /* 0x001fe80000100a00 */
[----:B------:R0:W-:Y:S04]  /*4a270*/  STL.64 [R1+0xf8], R22 ;  /* 0x0000f81601007387 */ /* 0x0001e80000100a00 */
[----:B------:R-:W2:Y:S04]  /*4a280*/  LDL.LU.64 R32, [R1+0x330] ;  /* 0x0003300001207983 */ /* 0x000ea80000300a00 */
[----:B------:R-:W2:Y:S04]  /*4a290*/  LDL.LU.64 R34, [R1+0x338] ;  /* 0x0003380001227983 */ /* 0x000ea80000300a00 */
[----:B-1----:R-:W2:Y:S04]  /*4a2a0*/  LDL.LU.64 R24, [R1+0x340] ;  /* 0x0003400001187983 */ /* 0x002ea80000300a00 */
[----:B------:R-:W2:Y:S01]  /*4a2b0*/  LDL.LU.64 R26, [R1+0x348] ;  /* 0x00034800011a7983 */ /* 0x000ea20000300a00 */
[----:B------:R-:W-:-:S02]  /*4a2c0*/  IMAD.MOV.U32 R12, RZ, RZ, R22 ;  /* 0x000000ffff0c7224 */ /* 0x000fc400078e0016 */
[----:B------:R-:W-:Y:S01]  /*4a2d0*/  IMAD.MOV.U32 R4, RZ, RZ, R23 ;  /* 0x000000ffff047224 */ /* 0x000fe200078e0017 */
[----:B0-----:R-:W-:Y:S02]  /*4a2e0*/  F2FP.F16.E5M2.UNPACK_B R22, R11 ;  /* 0x0000000bff16723e */ /* 0x001fe400020004ff */
[----:B------:R-:W-:Y:S01]  /*4a2f0*/  F2FP.F16.E5M2.UNPACK_B R23, R10 ;  /* 0x0000000aff17723e */ /* 0x000fe200020004ff */
[----:B------:R-:W-:Y:S02]  /*4a300*/  IMAD.MOV.U32 R7, RZ, RZ, R20 ;  /* 0x000000ffff077224 */ /* 0x000fe400078e0014 */
[----:B------:R-:W-:Y:S01]  /*4a310*/  IMAD.MOV.U32 R6, RZ, RZ, R21 ;  /* 0x000000ffff067224 */ /* 0x000fe200078e0015 */
[----:B------:R-:W-:Y:S02]  /*4a320*/  F2FP.F16.E5M2.UNPACK_B R20, R3 ;  /* 0x00000003ff14723e */ /* 0x000fe400020004ff */
[----:B------:R-:W-:Y:S01]  /*4a330*/  F2FP.F16.E5M2.UNPACK_B R21, R2 ;  /* 0x00000002ff15723e */ /* 0x000fe200020004ff */
[----:B----4-:R-:W-:-:S15]  /*4a340*/  HMMA.16816.F32 R36, R28, R22, R36 ;  /* 0x000000161c24723c */ /* 0x010fde0000001824 */
[----:B------:R-:W-:-:S04]  /*4a350*/  NOP ;  /* 0x0000000000007918 */ /* 0x000fc80000000000 */
[----:B------:R-:W-:Y:S04]  /*4a360*/  STL.64 [R1+0x310], R36 ;  /* 0x0003102401007387 */ /* 0x000fe80000100a00 */
[----:B------:R3:W-:Y:S02]  /*4a370*/  STL.64 [R1+0x318], R38 ;  /* 0x0003182601007387 */ /* 0x0007e40000100a00 */
[----:B---3--:R-:W-:Y:S02]  /*4a380*/  HMMA.16816.F32 R36, R28, R20, R16 ;  /* 0x000000141c24723c */ /* 0x008fe40000001810 */
[----:B------:R-:W0:-:S15]  /*4a390*/  LDSM.16.M88.4 R16, [R5+0x1a00] ;  /* 0x001a00000510783b */ /* 0x000e1e0000000200 */
[----:B------:R-:W-:Y:S02]  /*4a3a0*/  NOP ;  /* 0x0000000000007918 */ /* 0x000fe40000000000 */
[----:B------:R1:W-:Y:S04]  /*4a3b0*/  STL.64 [R1+0x320], R36 ;  /* 0x0003202401007387 */ /* 0x0003e80000100a00 */
[----:B------:R3:W-:Y:S04]  /*4a3c0*/  STL.64 [R1+0x328], R38 ;  /* 0x0003282601007387 */ /* 0x0007e80000100a00 */
[----:B0-----:R-:W-:Y:S04]  /*4a3d0*/  STL.64 [R1+0x120], R16 ;  /* 0x0001201001007387 */ /* 0x001fe80000100a00 */
[----:B------:R0:W-:Y:S04]  /*4a3e0*/  STL.64 [R1+0x128], R18 ;  /* 0x0001281201007387 */ /* 0x0001e80000100a00 */
[----:B-1----:R-:W4:Y:S04]  /*4a3f0*/  LDL.LU.64 R36, [R1+0x350] ;  /* 0x0003500001247983 */ /* 0x002f280000300a00 */
[----:B---3--:R-:W4:Y:S01]  /*4a400*/  LDL.LU.64 R38, [R1+0x358] ;  /* 0x0003580001267983 */ /* 0x008f220000300a00 */
[----:B------:R-:W-:-:S02]  /*4a410*/  IMAD.MOV.U32 R10, RZ, RZ, R18 ;  /* 0x000000ffff0a7224 */ /* 0x000fc400078e0012 */
[----:B------:R-:W-:Y:S02]  /*4a420*/  IMAD.MOV.U32 R11, RZ, RZ, R19 ;  /* 0x000000ffff0b7224 */ /* 0x000fe400078e0013 */
[----:B------:R-:W-:Y:S02]  /*4a430*/  IMAD.MOV.U32 R3, RZ, RZ, R16 ;  /* 0x000000ffff037224 */ /* 0x000fe400078e0010 */
[----:B------:R-:W-:Y:S01]  /*4a440*/  IMAD.MOV.U32 R2, RZ, RZ, R17 ;  /* 0x000000ffff027224 */ /* 0x000fe200078e0011 */
[----:B0-----:R-:W-:Y:S02]  /*4a450*/  F2FP.F16.E5M2.UNPACK_B R18, R9 ;  /* 0x00000009ff12723e */ /* 0x001fe400020004ff */
[----:B------:R-:W-:Y:S02]  /*4a460*/  F2FP.F16.E5M2.UNPACK_B R19, R8 ;  /* 0x00000008ff13723e */ /* 0x000fe400020004ff */
[----:B------:R-:W-:Y:S02]  /*4a470*/  F2FP.F16.E5M2.UNPACK_B R16, R7 ;  /* 0x00000007ff10723e */ /* 0x000fe400020004ff */
[----:B------:R-:W-:-:S03]  /*4a480*/  F2FP.F16.E5M2.UNPACK_B R17, R6 ;  /* 0x00000006ff11723e */ /* 0x000fc600020004ff */
[C---:B--2---:R-:W-:Y:S08]  /*4a490*/  HMMA.16816.F32 R32, R28.reuse, R18, R32 ;  /* 0x000000121c20723c */ /* 0x044ff00000001820 */
[----:B------:R-:W-:Y:S11]  /*4a4a0*/  HMMA.16816.F32 R24, R28, R16, R24 ;  /* 0x000000101c18723c */ /* 0x000ff60000001818 */
[----:B------:R0:W-:Y:S04]  /*4a4b0*/  STL.64 [R1+0x330], R32 ;  /* 0x0003302001007387 */ /* 0x0001e80000100a00 */
[----:B------:R1:W-:Y:S04]  /*4a4c0*/  STL.64 [R1+0x338], R34 ;  /* 0x0003382201007387 */ /* 0x0003e80000100a00 */
[----:B0-----:R-:W2:Y:S04]  /*4a4d0*/  LDL.LU.64 R32, [R1+0x360] ;  /* 0x0003600001207983 */ /* 0x001ea80000300a00 */
[----:B-1----:R-:W2:Y:S04]  /*4a4e0*/  LDL.LU.64 R34, [R1+0x368] ;  /* 0x0003680001227983 */ /* 0x002ea80000300a00 */
[----:B------:R0:W-:Y:S04]  /*4a4f0*/  STL.64 [R1+0x340], R24 ;  /* 0x0003401801007387 */ /* 0x0001e80000100a00 */
[----:B------:R1:W-:Y:S04]  /*4a500*/  STL.64 [R1+0x348], R26 ;  /* 0x0003481a01007387 */ /* 0x0003e80000100a00 */
[----:B0-----:R-:W3:Y:S04]  /*4a510*/  LDL.LU.64 R24, [R1+0x380] ;  /* 0x0003800001187983 */ /* 0x001ee80000300a00 */
[----:B-1----:R-:W3:Y:S01]  /*4a520*/  LDL.LU.64 R26, [R1+0x388] ;  /* 0x00038800011a7983 */ /* 0x002ee20000300a00 */
        /* <DEDUP_REMOVED lines=8> */
[----:B----4-:R-:W-:-:S15]  /*4a5b0*/  HMMA.16816.F32 R36, R28, R14, R36 ;  /* 0x0000000e1c24723c */ /* 0x010fde0000001824 */
[----:B------:R-:W-:-:S04]  /*4a5c0*/  NOP ;  /* 0x0000000000007918 */ /* 0x000fc80000000000 */
[----:B------:R-:W-:Y:S04]  /*4a5d0*/  STL.64 [R1+0x350], R36 ;  /* 0x0003502401007387 */ /* 0x000fe80000100a00 */
[----:B------:R-:W-:Y:S04]  /*4a5e0*/  STL.64 [R1+0x358], R38 ;  /* 0x0003582601007387 */ /* 0x000fe80000100a00 */
[----:B------:R-:W0:Y:S04]  /*4a5f0*/  LDSM.16.M88.4 R36, [R5+0x1e00] ;  /* 0x001e00000524783b */ /* 0x000e280000000200 */
[----:B0-----:R0:W-:Y:S04]  /*4a600*/  STL.64 [R1+0x170], R36 ;  /* 0x0001702401007387 */ /* 0x0011e80000100a00 */
[----:B------:R1:W-:Y:S01]  /*4a610*/  STL.64 [R1+0x178], R38 ;  /* 0x0001782601007387 */ /* 0x0003e20000100a00 */
[----:B------:R-:W-:-:S02]  /*4a620*/  IMAD.MOV.U32 R4, RZ, RZ, R36 ;  /* 0x000000ffff047224 */ /* 0x000fc400078e0024 */
[----:B------:R-:W-:Y:S02]  /*4a630*/  IMAD.MOV.U32 R5, RZ, RZ, R37 ;  /* 0x000000ffff057224 */ /* 0x000fe400078e0025 */
[----:B------:R-:W-:Y:S02]  /*4a640*/  IMAD.MOV.U32 R2, RZ, RZ, R38 ;  /* 0x000000ffff027224 */ /* 0x000fe400078e0026 */
[----:B------:R-:W-:Y:S01]  /*4a650*/  IMAD.MOV.U32 R3, RZ, RZ, R39 ;  /* 0x000000ffff037224 */ /* 0x000fe200078e0027 */
[C---:B--2---:R-:W-:Y:S08]  /*4a660*/  HMMA.16816.F32 R32, R28.reuse, R12, R32 ;  /* 0x0000000c1c20723c */ /* 0x044ff00000001820 */
[----:B---3--:R-:W-:Y:S11]  /*4a670*/  HMMA.16816.F32 R24, R28, R10, R24 ;  /* 0x0000000a1c18723c */ /* 0x008ff60000001818 */
[----:B------:R2:W-:Y:S04]  /*4a680*/  STL.64 [R1+0x360], R32 ;  /* 0x0003602001007387 */ /* 0x0005e80000100a00 */
[----:B------:R3:W-:Y:S04]  /*4a690*/  STL.64 [R1+0x368], R34 ;  /* 0x0003682201007387 */ /* 0x0007e80000100a00 */
[----:B------:R-:W4:Y:S04]  /*4a6a0*/  LDL.64 R58, [R1+0x8] ;  /* 0x00000800013a7983 */ /* 0x000f280000100a00 */
[----:B0-----:R-:W4:Y:S04]  /*4a6b0*/  LDL.LU.64 R36, [R1+0x3a0] ;  /* 0x0003a00001247983 */ /* 0x001f280000300a00 */
[----:B-1----:R-:W4:Y:S04]  /*4a6c0*/  LDL.LU.64 R38, [R1+0x3a8] ;  /* 0x0003a80001267983 */ /* 0x002f280000300a00 */
[----:B------:R0:W-:Y:S04]  /*4a6d0*/  STL.64 [R1+0x380], R24 ;  /* 0x0003801801007387 */ /* 0x0001e80000100a00 */
[----:B------:R1:W-:Y:S04]  /*4a6e0*/  STL.64 [R1+0x388], R26 ;  /* 0x0003881a01007387 */ /* 0x0003e80000100a00 */
[----:B------:R-:W4:Y:S04]  /*4a6f0*/  LDL R56, [R1+0x10] ;  /* 0x0000100001387983 */ /* 0x000f280000100800 */
[----:B--2---:R-:W2:Y:S04]  /*4a700*/  LDL.LU.64 R32, [R1+0x3c0] ;  /* 0x0003c00001207983 */ /* 0x004ea80000300a00 */
[----:B---3--:R-:W2:Y:S04]  /*4a710*/  LDL.LU.64 R34, [R1+0x3c8] ;  /* 0x0003c80001227983 */ /* 0x008ea80000300a00 */
[----:B0-----:R-:W3:Y:S04]  /*4a720*/  LDL.LU.64 R24, [R1+0x3f0] ;  /* 0x0003f00001187983 */ /* 0x001ee80000300a00 */
[----:B-1----:R-:W3:Y:S01]  /*4a730*/  LDL.LU.64 R26, [R1+0x3f8] ;  /* 0x0003f800011a7983 */ /* 0x002ee20000300a00 */
[----:B------:R-:W-:-:S02]  /*4a740*/  IMAD.MOV.U32 R8, RZ, RZ, R40 ;  /* 0x000000ffff087224 */ /* 0x000fc400078e0028 */
[----:B------:R-:W-:Y:S02]  /*4a750*/  IMAD.MOV.U32 R9, RZ, RZ, R41 ;  /* 0x000000ffff097224 */ /* 0x000fe400078e0029 */
[----:B------:R-:W-:Y:S02]  /*4a760*/  IMAD.MOV.U32 R6, RZ, RZ, R42 ;  /* 0x000000ffff067224 */ /* 0x000fe400078e002a */
[----:B------:R-:W-:Y:S01]  /*4a770*/  IMAD.MOV.U32 R7, RZ, RZ, R43 ;  /* 0x000000ffff077224 */ /* 0x000fe200078e002b */
[----:B------:R-:W-:Y:S02]  /*4a780*/  F2FP.F16.E5M2.UNPACK_B R4, R4 ;  /* 0x00000004ff04723e */ /* 0x000fe400020004ff */
[----:B------:R-:W-:Y:S02]  /*4a790*/  F2FP.F16.E5M2.UNPACK_B R8, R8 ;  /* 0x00000008ff08723e */ /* 0x000fe400020004ff */
[----:B------:R-:W-:Y:S02]  /*4a7a0*/  F2FP.F16.E5M2.UNPACK_B R9, R9 ;  /* 0x00000009ff09723e */ /* 0x000fe400020004ff */
[----:B------:R-:W-:-:S02]  /*4a7b0*/  F2FP.F16.E5M2.UNPACK_B R6, R6 ;  /* 0x00000006ff06723e */ /* 0x000fc400020004ff */
[----:B------:R-:W-:Y:S02]  /*4a7c0*/  F2FP.F16.E5M2.UNPACK_B R7, R7 ;  /* 0x00000007ff07723e */ /* 0x000fe400020004ff */
[----:B------:R-:W-:Y:S01]  /*4a7d0*/  F2FP.F16.E5M2.UNPACK_B R5, R5 ;  /* 0x00000005ff05723e */ /* 0x000fe200020004ff */
[----:B------:R-:W3:Y:S04]  /*4a7e0*/  LDL.LU R40, [R1+0x23a8] ;  /* 0x0023a80001287983 */ /* 0x000ee80000300800 */
[----:B------:R-:W3:Y:S04]  /*4a7f0*/  LDL.LU R41, [R1+0x23b4] ;  /* 0x0023b40001297983 */ /* 0x000ee80000300800 */
[----:B------:R-:W3:Y:S04]  /*4a800*/  LDL.LU R42, [R1+0x23b0] ;  /* 0x0023b000012a7983 */ /* 0x000ee80000300800 */
[----:B------:R-:W3:Y:S04]  /*4a810*/  LDL.LU R43, [R1+0x23bc] ;  /* 0x0023bc00012b7983 */ /* 0x000ee80000300800 */
[----:B------:R-:W3:Y:S01]  /*4a820*/  LDL.LU R52, [R1+0x23b8] ;  /* 0x0023b80001347983 */ /* 0x000ee20000300800 */
[----:B------:R-:W-:-:S03]  /*4a830*/  IMAD.MOV.U32 R57, RZ, RZ, R0 ;  /* 0x000000ffff397224 */ /* 0x000fc600078e0000 */
[----:B------:R-:W3:Y:S04]  /*4a840*/  LDL.LU R53, [R1+0x23c4] ;  /* 0x0023c40001357983 */ /* 0x000ee80000300800 */
[----:B------:R-:W3:Y:S04]  /*4a850*/  LDL.LU R0, [R1+0x23c0] ;  /* 0x0023c00001007983 */ /* 0x000ee80000300800 */
[----:B------:R-:W3:Y:S04]  /*4a860*/  LDL R54, [R1+0x18] ;  /* 0x0000180001367983 */ /* 0x000ee80000100800 */
[----:B------:R-:W3:Y:S04]  /*4a870*/  LDL R55, [R1+0x1c] ;  /* 0x00001c0001377983 */ /* 0x000ee80000100800 */
[----:B------:R0:W-:Y:S01]  /*4a880*/  STL [R1+0x6eac], R8 ;  /* 0x006eac0801007387 */ /* 0x0001e20000100800 */
[C---:B----4-:R-:W-:Y:S03]  /*4a890*/  HMMA.16816.F32 R36, R28.reuse, R8, R36 ;  /* 0x000000081c24723c */ /* 0x050fe60000001824 */
[----:B0-----:R-:W4:Y:S05]  /*4a8a0*/  LDL.LU R8, [R1+0x23ac] ;  /* 0x0023ac0001087983 */ /* 0x001f2a0000300800 */
[C---:B--2---:R-:W-:Y:S08]  /*4a8b0*/  HMMA.16816.F32 R32, R28.reuse, R6, R32 ;  /* 0x000000061c20723c */ /* 0x044ff00000001820 */
[----:B---3--:R-:W-:Y:S03]  /*4a8c0*/  HMMA.16816.F32 R24, R28, R4, R24 ;  /* 0x000000041c18723c */ /* 0x008fe60000001818 */
[----:B------:R0:W-:Y:S04]  /*4a8d0*/  STL.64 [R1+0x3a0], R36 ;  /* 0x0003a02401007387 */ /* 0x0001e80000100a00 */
[----:B------:R1:W-:Y:S04]  /*4a8e0*/  STL.64 [R1+0x3a8], R38 ;  /* 0x0003a82601007387 */ /* 0x0003e80000100a00 */
[----:B------:R-:W-:Y:S04]  /*4a8f0*/  STL [R1+0x6ea8], R9 ;  /* 0x006ea80901007387 */ /* 0x000fe80000100800 */
[----:B------:R2:W-:Y:S04]  /*4a900*/  STL.64 [R1+0x3c0], R32 ;  /* 0x0003c02001007387 */ /* 0x0005e80000100a00 */
[----:B------:R3:W-:Y:S04]  /*4a910*/  STL.64 [R1+0x3c8], R34 ;  /* 0x0003c82201007387 */ /* 0x0007e80000100a00 */
[----:B0-----:R-:W4:Y:S04]  /*4a920*/  LDL.LU.64 R36, [R1+0x5c0] ;  /* 0x0005c00001247983 */ /* 0x001f280000300a00 */
[----:B-1----:R-:W4:Y:S04]  /*4a930*/  LDL.LU.64 R38, [R1+0x5c8] ;  /* 0x0005c80001267983 */ /* 0x002f280000300a00 */
[----:B------:R0:W-:Y:S04]  /*4a940*/  STL.64 [R1+0x3f0], R24 ;  /* 0x0003f01801007387 */ /* 0x0001e80000100a00 */
[----:B------:R1:W-:Y:S04]  /*4a950*/  STL.64 [R1+0x3f8], R26 ;  /* 0x0003f81a01007387 */ /* 0x0003e80000100a00 */
[----:B--2---:R-:W2:Y:S04]  /*4a960*/  LDL.LU.64 R32, [R1+0x5b0] ;  /* 0x0005b00001207983 */ /* 0x004ea80000300a00 */
[----:B---3--:R-:W2:Y:S04]  /*4a970*/  LDL.LU.64 R34, [R1+0x5b8] ;  /* 0x0005b80001227983 */ /* 0x008ea80000300a00 */
[----:B0-----:R-:W3:Y:S04]  /*4a980*/  LDL.LU.64 R24, [R1+0x5a0] ;  /* 0x0005a00001187983 */ /* 0x001ee80000300a00 */
[----:B-1----:R-:W3:Y:S04]  /*4a990*/  LDL.LU.64 R26, [R1+0x5a8] ;  /* 0x0005a800011a7983 */ /* 0x002ee80000300a00 */
[----:B------:R-:W-:Y:S04]  /*4a9a0*/  STL.64 [R1+0x6ea0], R6 ;  /* 0x006ea00601007387 */ /* 0x000fe80000100a00 */
[----:B------:R0:W-:Y:S04]  /*4a9b0*/  STL.64 [R1+0x6e98], R4 ;  /* 0x006e980401007387 */ /* 0x0001e80000100a00 */
[----:B0-----:R-:W2:Y:S04]  /*4a9c0*/  LDL.LU.64 R4, [R1+0x3e0] ;  /* 0x0003e00001047983 */ /* 0x001ea80000300a00 */
[----:B------:R-:W2:Y:S01]  /*4a9d0*/  LDL.LU.64 R6, [R1+0x3e8] ;  /* 0x0003e80001067983 */ /* 0x000ea20000300a00 */
[----:B------:R-:W-:-:S02]  /*4a9e0*/  F2FP.F16.E5M2.UNPACK_B R2, R2 ;  /* 0x00000002ff02723e */ /* 0x000fc400020004ff */
[----:B------:R-:W-:Y:S01]  /*4a9f0*/  F2FP.F16.E5M2.UNPACK_B R3, R3 ;  /* 0x00000003ff03723e */ /* 0x000fe200020004ff */
[----:B------:R-:W3:Y:S04]  /*4aa00*/  LDL.64 R60, [R1] ;  /* 0x00000000013c7983 */ /* 0x000ee80000100a00 */
[----:B------:R-:W-:Y:S02]  /*4aa10*/  STL [R1+0x6ec4], R2 ;  /* 0x006ec40201007387 */ /* 0x000fe40000100800 */
[----:B--2---:R-:W-:Y:S01]  /*4aa20*/  HMMA.16816.F32 R4, R28, R2, R4 ;  /* 0x000000021c04723c */ /* 0x004fe20000001804 */
[----:B----4-:R-:W-:Y:S02]  /*4aa30*/  IMAD R28, R40, 0x100, R8 ;  /* 0x00000100281c7824 */ /* 0x010fe400078e0208 */
[----:B------:R-:W-:-:S02]  /*4aa40*/  IMAD R29, R42, 0x100, R41 ;  /* 0x000001002a1d7824 */ /* 0x000fc400078e0229 */
[----:B------:R-:W-:Y:S02]  /*4aa50*/  IMAD R30, R52, 0x100, R43 ;  /* 0x00000100341e7824 */ /* 0x000fe400078e022b */
[----:B------:R-:W-:Y:S01]  /*4aa60*/  IMAD R31, R0, 0x100, R53 ;  /* 0x00000100001f7824 */ /* 0x000fe200078e0235 */
[----:B------:R-:W-:Y:S02]  /*4aa70*/  F2FP.F16.E5M2.UNPACK_B R28, R28 ;  /* 0x0000001cff1c723e */ /* 0x000fe400020004ff */
[----:B------:R-:W-:Y:S02]  /*4aa80*/  F2FP.F16.E5M2.UNPACK_B R29, R29 ;  /* 0x0000001dff1d723e */ /* 0x000fe400020004ff */
[----:B------:R-:W-:Y:S02]  /*4aa90*/  F2FP.F16.E5M2.UNPACK_B R30, R30 ;  /* 0x0000001eff1e723e */ /* 0x000fe400020004ff */
[----:B------:R-:W-:-:S07]  /*4aaa0*/  F2FP.F16.E5M2.UNPACK_B R31, R31 ;  /* 0x0000001fff1f723e */ /* 0x000fce00020004ff */
[C---:B------:R-:W-:Y:S08]  /*4aab0*/  HMMA.16816.F32 R36, R28.reuse, R54, R36 ;  /* 0x000000361c24723c */ /* 0x040ff00000001824 */
[C---:B------:R-:W-:Y:S01]  /*4aac0*/  HMMA.16816.F32 R32, R28.reuse, R56, R32 ;  /* 0x000000381c20723c */ /* 0x040fe20000001820 */
[----:B------:R-:W-:Y:S04]  /*4aad0*/  STL.64 [R1+0x3e0], R4 ;  /* 0x0003e00401007387 */ /* 0x000fe80000100a00 */
[----:B------:R3:W-:Y:S03]  /*4aae0*/  STL.64 [R1+0x3e8], R6 ;  /* 0x0003e80601007387 */ /* 0x0007e60000100a00 */
[----:B---3--:R-:W-:Y:S01]  /*4aaf0*/  HMMA.16816.F32 R4, R28, R58, R24 ;  /* 0x0000003a1c04723c */ /* 0x008fe20000001818 */
[----:B------:R-:W-:Y:S04]  /*4ab00*/  STL [R1+0x6ec0], R3 ;  /* 0x006ec00301007387 */ /* 0x000fe80000100800 */
[----:B------:R0:W-:Y:S04]  /*4ab10*/  STL.64 [R1+0x5c0], R36 ;  /* 0x0005c02401007387 */ /* 0x0001e80000100a00 */
[----:B------:R1:W-:Y:S04]  /*4ab20*/  STL.64 [R1+0x5c8], R38 ;  /* 0x0005c82601007387 */ /* 0x0003e80000100a00 */
[----:B------:R2:W-:Y:S04]  /*4ab30*/  STL.64 [R1+0x5b0], R32 ;  /* 0x0005b02001007387 */ /* 0x0005e80000100a00 */
[----:B------:R3:W-:Y:S04]  /*4ab40*/  STL.64 [R1+0x5b8], R34 ;  /* 0x0005b82201007387 */ /* 0x0007e80000100a00 */
[----:B------:R4:W-:Y:S04]  /*4ab50*/  STL.64 [R1+0x5a0], R4 ;  /* 0x0005a00401007387 */ /* 0x0009e80000100a00 */
[----:B------:R0:W-:Y:S04]  /*4ab60*/  STL.64 [R1+0x5a8], R6 ;  /* 0x0005a80601007387 */ /* 0x0001e80000100a00 */
[----:B------:R-:W4:Y:S04]  /*4ab70*/  LDL.LU.64 R52, [R1+0x590] ;  /* 0x0005900001347983 */ /* 0x000f280000300a00 */
[----:B------:R-:W4:Y:S01]  /*4ab80*/  LDL.LU.64 R54, [R1+0x598] ;  /* 0x0005980001367983 */ /* 0x000f220000300a00 */
[----:B------:R-:W-:-:S02]  /*4ab90*/  IMAD.MOV.U32 R8, RZ, RZ, R58 ;  /* 0x000000ffff087224 */ /* 0x000fc400078e003a */
[----:B------:R-:W-:Y:S01]  /*4aba0*/  IMAD.MOV.U32 R9, RZ, RZ, R59 ;  /* 0x000000ffff097224 */ /* 0x000fe200078e003b */
[----:B------:R-:W4:Y:S04]  /*4abb0*/  LDL.LU.64 R56, [R1+0x580] ;  /* 0x0005800001387983 */ /* 0x000f280000300a00 */
[----:B------:R-:W4:Y:S04]  /*4abc0*/  LDL.LU.64 R58, [R1+0x588] ;  /* 0x00058800013a7983 */ /* 0x000f280000300a00 */
[----:B------:R-:W4:Y:S04]  /*4abd0*/  LDL.LU.64 R40, [R1+0x560] ;  /* 0x0005600001287983 */ /* 0x000f280000300a00 */
[----:B------:R-:W4:Y:S04]  /*4abe0*/  LDL.LU.64 R42, [R1+0x568] ;  /* 0x00056800012a7983 */ /* 0x000f280000300a00 */
[----:B0-----:R-:W4:Y:S04]  /*4abf0*/  LDL.LU.64 R36, [R1+0x550] ;  /* 0x0005500001247983 */ /* 0x001f280000300a00 */
[----:B-1----:R-:W4:Y:S04]  /*4ac00*/  LDL.LU.64 R38, [R1+0x558] ;  /* 0x0005580001267983 */ /* 0x002f280000300a00 */
[----:B--2---:R-:W2:Y:S04]  /*4ac10*/  LDL.LU.64 R32, [R1+0x540] ;  /* 0x0005400001207983 */ /* 0x004ea80000300a00 */
[----:B---3--:R-:W2:Y:S04]  /*4ac20*/  LDL.LU.64 R34, [R1+0x548] ;  /* 0x0005480001227983 */ /* 0x008ea80000300a00 */
[----:B------:R-:W3:Y:S04]  /*4ac30*/  LDL.LU.64 R24, [R1+0x530] ;  /* 0x0005300001187983 */ /* 0x000ee80000300a00 */
[----:B------:R-:W3:Y:S04]  /*4ac40*/  LDL.LU.64 R26, [R1+0x538] ;  /* 0x00053800011a7983 */ /* 0x000ee80000300a00 */
[----:B----4-:R-:W4:Y:S04]  /*4ac50*/  LDL.LU.64 R4, [R1+0x520] ;  /* 0x0005200001047983 */ /* 0x010f280000300a00 */
[----:B------:R-:W4:Y:S04]  /*4ac60*/  LDL.LU.64 R6, [R1+0x528] ;  /* 0x0005280001067983 */ /* 0x000f280000300a00 */
[----:B------:R-:W-:Y:S04]  /*4ac70*/  STL.64 [R1+0x6eb8], R10 ;  /* 0x006eb80a01007387 */ /* 0x000fe80000100a00 */
[----:B------:R0:W-:Y:S01]  /*4ac80*/  STL.64 [R1+0x6eb0], R8 ;  /* 0x006eb00801007387 */ /* 0x0001e20000100a00 */
[----:B------:R-:W-:-:S02]  /*4ac90*/  IMAD.MOV.U32 R2, RZ, RZ, R60 ;  /* 0x000000ffff027224 */ /* 0x000fc400078e003c */
[----:B------:R-:W-:Y:S01]  /*4aca0*/  IMAD.MOV.U32 R3, RZ, RZ, R61 ;  /* 0x000000ffff037224 */ /* 0x000fe200078e003d */
[----:B0-----:R-:W2:Y:S04]  /*4acb0*/  LDL.LU.64 R8, [R1+0x570] ;  /* 0x0005700001087983 */ /* 0x001ea80000300a00 */
[----:B------:R-:W2:Y:S01]  /*4acc0*/  LDL.LU.64 R10, [R1+0x578] ;  /* 0x00057800010a7983 */ /* 0x000ea20000300a00 */
[----:B------:R-:W-:-:S15]  /*4acd0*/  HMMA.16816.F32 R52, R28, R60, R52 ;  /* 0x0000003c1c34723c */ /* 0x000fde0000001834 */
[----:B------:R-:W-:-:S04]  /*4ace0*/  NOP ;  /* 0x0000000000007918 */ /* 0x000fc80000000000 */
[----:B------:R-:W-:Y:S04]  /*4acf0*/  STL.64 [R1+0x590], R52 ;  /* 0x0005903401007387 */ /* 0x000fe80000100a00 */
[----:B------:R0:W-:Y:S04]  /*4ad00*/  STL.64 [R1+0x598], R54 ;  /* 0x0005983601007387 */ /* 0x0001e80000100a00 */
[----:B0-----:R-:W2:Y:S04]  /*4ad10*/  LDL.LU.64 R54, [R1+0x6f28] ;  /* 0x006f280001367983 */ /* 0x001ea80000300a00 */
[----:B------:R-:W2:Y:S04]  /*4ad20*/  LDL.LU.64 R52, [R1+0x6f20] ;  /* 0x006f200001347983 */ /* 0x000ea80000300a00 */
[----:B------:R-:W2:Y:S02]  /*4ad30*/  LDL.LU.64 R60, [R1+0x6f18] ;  /* 0x006f1800013c7983 */ /* 0x000ea40000300a00 */
[----:B--2---:R-:W-:-:S15]  /*4ad40*/  HMMA.16816.F32 R56, R28, R60, R56 ;  /* 0x0000003c1c38723c */ /* 0x004fde0000001838 */
[----:B------:R-:W-:-:S04]  /*4ad50*/  NOP ;  /* 0x0000000000007918 */ /* 0x000fc80000000000 */
[----:B------:R-:W-:Y:S04]  /*4ad60*/  STL.64 [R1+0x580], R56 ;  /* 0x0005803801007387 */ /* 0x000fe80000100a00 */
[----:B------:R0:W-:Y:S04]  /*4ad70*/  STL.64 [R1+0x588], R58 ;  /* 0x0005883a01007387 */ /* 0x0001e80000100a00 */
[----:B0-----:R-:W2:Y:S04]  /*4ad80*/  LDL.LU.64 R58, [R1+0x6f10] ;  /* 0x006f1000013a7983 */ /* 0x001ea80000300a00 */
[----:B------:R-:W3:Y:S01]  /*4ad90*/  LDL.LU.64 R56, [R1+0x6f08] ;  /* 0x006f080001387983 */ /* 0x000ee20000300a00 */
[C---:B------:R-:W-:Y:S08]  /*4ada0*/  HMMA.16816.F32 R36, R28.reuse, R54, R36 ;  /* 0x000000361c24723c */ /* 0x040ff00000001824 */
[C---:B----4-:R-:W-:Y:S08]  /*4adb0*/  HMMA.16816.F32 R4, R28.reuse, R48, R4 ;  /* 0x000000301c04723c */ /* 0x050ff00000001804 */
[----:B--2---:R-:W-:-:S15]  /*4adc0*/  HMMA.16816.F32 R8, R28, R58, R8 ;  /* 0x0000003a1c08723c */ /* 0x004fde0000001808 */
[----:B------:R-:W-:-:S04]  /*4add0*/  NOP ;  /* 0x0000000000007918 */ /* 0x000fc80000000000 */
[----:B------:R-:W-:Y:S04]  /*4ade0*/  STL.64 [R1+0x570], R8 ;  /* 0x0005700801007387 */ /* 0x000fe80000100a00 */
[----:B------:R3:W-:Y:S02]  /*4adf0*/  STL.64 [R1+0x578], R10 ;  /* 0x0005780a01007387 */ /* 0x0007e40000100a00 */
[----:B---3--:R-:W-:Y:S02]  /*4ae00*/  HMMA.16816.F32 R8, R28, R56, R40 ;  /* 0x000000381c08723c */ /* 0x008fe40000001828 */
[----:B------:R-:W-:Y:S04]  /*4ae10*/  STL.64 [R1+0x6e90], R58 ;  /* 0x006e903a01007387 */ /* 0x000fe80000100a00 */
[----:B------:R-:W-:-:S13]  /*4ae20*/  STL.64 [R1+0x6e88], R56 ;  /* 0x006e883801007387 */ /* 0x000fda0000100a00 */
[----:B------:R-:W-:Y:S04]  /*4ae30*/  STL.64 [R1+0x560], R8 ;  /* 0x0005600801007387 */ /* 0x000fe80000100a00 */
[----:B------:R0:W-:Y:S02]  /*4ae40*/  STL.64 [R1+0x568], R10 ;  /* 0x0005680a01007387 */ /* 0x0001e40000100a00 */
[C---:B0-----:R-:W-:Y:S02]  /*4ae50*/  HMMA.16816.F32 R8, R28.reuse, R52, R32 ;  /* 0x000000341c08723c */ /* 0x041fe40000001820 */
[----:B------:R-:W-:Y:S04]  /*4ae60*/  STL.64 [R1+0x6e80], R54 ;  /* 0x006e803601007387 */ /* 0x000fe80000100a00 */
[----:B------:R-:W-:Y:S04]  /*4ae70*/  STL.64 [R1+0x550], R36 ;  /* 0x0005502401007387 */ /* 0x000fe80000100a00 */
[----:B------:R-:W-:Y:S04]  /*4ae80*/  STL.64 [R1+0x558], R38 ;  /* 0x0005582601007387 */ /* 0x000fe80000100a00 */
[----:B------:R-:W-:Y:S05]  /*4ae90*/  STL.64 [R1+0x6e78], R52 ;  /* 0x006e783401007387 */ /* 0x000fea0000100a00 */
[----:B------:R-:W-:Y:S04]  /*4aea0*/  STL.64 [R1+0x540], R8 ;  /* 0x0005400801007387 */ /* 0x000fe80000100a00 */
[----:B------:R0:W-:Y:S02]  /*4aeb0*/  STL.64 [R1+0x548], R10 ;  /* 0x0005480a01007387 */ /* 0x0001e40000100a00 */
[----:B0-----:R-:W-:Y:S02]  /*4aec0*/  HMMA.16816.F32 R8, R28, R50, R24 ;  /* 0x000000321c08723c */ /* 0x001fe40000001818 */
[----:B------:R-:W2:-:S15]  /*4aed0*/  LDL.LU.64 R24, [R1+0x510] ;  /* 0x0005100001187983 */ /* 0x000e9e0000300a00 */
[----:B------:R-:W-:Y:S02]  /*4aee0*/  NOP ;  /* 0x0000000000007918 */ /* 0x000fe40000000000 */
[----:B------:R0:W-:Y:S04]  /*4aef0*/  STL.64 [R1+0x530], R8 ;  /* 0x0005300801007387 */ /* 0x0001e80000100a00 */
[----:B------:R1:W-:Y:S04]  /*4af00*/  STL.64 [R1+0x538], R10 ;  /* 0x0005380a01007387 */ /* 0x0003e80000100a00 */
[----:B------:R-:W2:Y:S04]  /*4af10*/  LDL.LU.64 R26, [R1+0x518] ;  /* 0x00051800011a7983 */ /* 0x000ea80000300a00 */
[----:B------:R3:W-:Y:S04]  /*4af20*/  STL.64 [R1+0x520], R4 ;  /* 0x0005200401007387 */ /* 0x0007e80000100a00 */
[----:B------:R4:W-:Y:S04]  /*4af30*/  STL.64 [R1+0x528], R6 ;  /* 0x0005280601007387 */ /* 0x0009e80000100a00 */
[----:B------:R-:W2:Y:S04]  /*4af40*/  LDL.LU.64 R40, [R1+0x500] ;  /* 0x0005000001287983 */ /* 0x000ea80000300a00 */
        /* <DEDUP_REMOVED lines=9> */
[----:B0-----:R-:W2:Y:S04]  /*4afe0*/  LDL.LU.64 R8, [R1+0x490] ;  /* 0x0004900001087983 */ /* 0x001ea80000300a00 */
[----:B-1----:R-:W2:Y:S04]  /*4aff0*/  LDL.LU.64 R10, [R1+0x498] ;  /* 0x00049800010a7983 */ /* 0x002ea80000300a00 */
[----:B---3--:R-:W3:Y:S04]  /*4b000*/  LDL.LU.64 R4, [R1+0x480] ;  /* 0x0004800001047983 */ /* 0x008ee80000300a00 */
[----:B----4-:R-:W3:Y:S04]  /*4b010*/  LDL.LU.64 R6, [R1+0x488] ;  /* 0x0004880001067983 */ /* 0x010ee80000300a00 */
[----:B------:R-:W-:Y:S04]  /*4b020*/  STL.64 [R1+0x6e60], R50 ;  /* 0x006e603201007387 */ /* 0x000fe80000100a00 */
[----:B------:R0:W-:Y:S04]  /*4b030*/  STL.64 [R1+0x6e58], R48 ;  /* 0x006e583001007387 */ /* 0x0001e80000100a00 */
[----:B0-----:R-:W4:Y:S04]  /*4b040*/  LDL.LU.64 R48, [R1+0x4c0] ;  /* 0x0004c00001307983 */ /* 0x001f280000300a00 */
[----:B------:R-:W4:Y:S01]  /*4b050*/  LDL.LU.64 R50, [R1+0x4c8] ;  /* 0x0004c80001327983 */ /* 0x000f220000300a00 */
[C---:B--2---:R-:W-:Y:S08]  /*4b060*/  HMMA.16816.F32 R24, R28.reuse, R46, R24 ;  /* 0x0000002e1c18723c */ /* 0x044ff00000001818 */
[C---:B------:R-:W-:Y:S11]  /*4b070*/  HMMA.16816.F32 R40, R28.reuse, R44, R40 ;  /* 0x0000002c1c28723c */ /* 0x040ff60000001828 */
[----:B------:R-:W-:Y:S04]  /*4b080*/  STL.64 [R1+0x510], R24 ;  /* 0x0005101801007387 */ /* 0x000fe80000100a00 */
[----:B------:R0:W-:Y:S04]  /*4b090*/  STL.64 [R1+0x518], R26 ;  /* 0x0005181a01007387 */ /* 0x0001e80000100a00 */
[----:B0-----:R-:W2:Y:S04]  /*4b0a0*/  LDL.LU.64 R26, [R1+0x6f00] ;  /* 0x006f0000011a7983 */ /* 0x001ea80000300a00 */
[----:B------:R-:W3:Y:S04]  /*4b0b0*/  LDL.LU.64 R24, [R1+0x6ef8] ;  /* 0x006ef80001187983 */ /* 0x000ee80000300a00 */
[----:B------:R-:W-:Y:S04]  /*4b0c0*/  STL.64 [R1+0x500], R40 ;  /* 0x0005002801007387 */ /* 0x000fe80000100a00 */
[----:B------:R0:W-:Y:S04]  /*4b0d0*/  STL.64 [R1+0x508], R42 ;  /* 0x0005082a01007387 */ /* 0x0001e80000100a00 */
[----:B0-----:R-:W2:Y:S04]  /*4b0e0*/  LDL.LU.64 R42, [R1+0x6ef0] ;  /* 0x006ef000012a7983 */ /* 0x001ea80000300a00 */
[----:B------:R-:W3:Y:S04]  /*4b0f0*/  LDL.LU.64 R40, [R1+0x6ee8] ;  /* 0x006ee80001287983 */ /* 0x000ee80000300a00 */
[----:B------:R-:W-:Y:S04]  /*4b100*/  STL.64 [R1+0x6e70], R46 ;  /* 0x006e702e01007387 */ /* 0x000fe80000100a00 */
[----:B------:R0:W-:Y:S04]  /*4b110*/  STL.64 [R1+0x6e68], R44 ;  /* 0x006e682c01007387 */ /* 0x0001e80000100a00 */
[----:B0-----:R-:W4:Y:S04]  /*4b120*/  LDL.LU.64 R44, [R1+0x4d0] ;  /* 0x0004d000012c7983 */ /* 0x001f280000300a00 */
[----:B------:R-:W4:Y:S01]  /*4b130*/  LDL.LU.64 R46, [R1+0x4d8] ;  /* 0x0004d800012e7983 */ /* 0x000f220000300a00 */
[C---:B--2---:R-:W-:Y:S08]  /*4b140*/  HMMA.16816.F32 R32, R28.reuse, R42, R32 ;  /* 0x0000002a1c20723c */ /* 0x044ff00000001820 */
[C---:B---3--:R-:W-:Y:S11]  /*4b150*/  HMMA.16816.F32 R36, R28.reuse, R40, R36 ;  /* 0x000000281c24723c */ /* 0x048ff60000001824 */
[----:B------:R-:W-:Y:S04]  /*4b160*/  STL.64 [R1+0x4f0], R32 ;  /* 0x0004f02001007387 */ /* 0x000fe80000100a00 */
[----:B------:R0:W-:Y:S04]  /*4b170*/  STL.64 [R1+0x4f8], R34 ;  /* 0x0004f82201007387 */ /* 0x0001e80000100a00 */
[----:B0-----:R-:W2:Y:S04]  /*4b180*/  LDL.LU.64 R34, [R1+0x6ee0] ;  /* 0x006ee00001227983 */ /* 0x001ea80000300a00 */
[----:B------:R-:W3:Y:S04]  /*4b190*/  LDL.LU.64 R32, [R1+0x6ed8] ;  /* 0x006ed80001207983 */ /* 0x000ee80000300a00 */
[----:B------:R-:W-:Y:S04]  /*4b1a0*/  STL.64 [R1+0x4e0], R36 ;  /* 0x0004e02401007387 */ /* 0x000fe80000100a00 */
[----:B------:R0:W-:Y:S04]  /*4b1b0*/  STL.64 [R1+0x4e8], R38 ;  /* 0x0004e82601007387 */ /* 0x0001e80000100a00 */
[----:B0-----:R-:W4:Y:S04]  /*4b1c0*/  LDL.LU.64 R38, [R1+0x6ed0] ;  /* 0x006ed00001267983 */ /* 0x001f280000300a00 */
[----:B------:R-:W2:Y:S01]  /*4b1d0*/  LDL.LU.64 R36, [R1+0x6ec8] ;  /* 0x006ec80001247983 */ /* 0x000ea20000300a00 */
[C---:B------:R-:W-:Y:S08]  /*4b1e0*/  HMMA.16816.F32 R8, R28.reuse, R26, R8 ;  /* 0x0000001a1c08723c */ /* 0x040ff00000001808 */
[C---:B------:R-:W-:Y:S08]  /*4b1f0*/  HMMA.16816.F32 R4, R28.reuse, R24, R4 ;  /* 0x000000181c04723c */ /* 0x040ff00000001804 */
[----:B----4-:R-:W-:-:S15]  /*4b200*/  HMMA.16816.F32 R44, R28, R38, R44 ;  /* 0x000000261c2c723c */ /* 0x010fde000000182c */
[----:B------:R-:W-:-:S04]  /*4b210*/  NOP ;  /* 0x0000000000007918 */ /* 0x000fc80000000000 */
[----:B------:R-:W-:Y:S04]  /*4b220*/  STL.64 [R1+0x4d0], R44 ;  /* 0x0004d02c01007387 */ /* 0x000fe80000100a00 */
[----:B------:R2:W-:Y:S02]  /*4b230*/  STL.64 [R1+0x4d8], R46 ;  /* 0x0004d82e01007387 */ /* 0x0005e40000100a00 */
[C---:B--2---:R-:W-:Y:S02]  /*4b240*/  HMMA.16816.F32 R44, R28.reuse, R36, R48 ;  /* 0x000000241c2c723c */ /* 0x044fe40000001830 */
[----:B------:R-:W-:Y:S04]  /*4b250*/  STL.64 [R1+0x6e50], R38 ;  /* 0x006e502601007387 */ /* 0x000fe80000100a00 */
[----:B------:R3:W-:Y:S02]  /*4b260*/  STL.64 [R1+0x6e48], R36 ;  /* 0x006e482401007387 */ /* 0x0007e40000100a00 */
[C---:B---3--:R-:W-:Y:S11]  /*4b270*/  HMMA.16816.F32 R36, R28.reuse, R32, R52 ;  /* 0x000000201c24723c */ /* 0x048ff60000001834 */
[----:B------:R-:W-:Y:S04]  /*4b280*/  STL.64 [R1+0x4c0], R44 ;  /* 0x0004c02c01007387 */ /* 0x000fe80000100a00 */
[----:B------:R0:W-:Y:S02]  /*4b290*/  STL.64 [R1+0x4c8], R46 ;  /* 0x0004c82e01007387 */ /* 0x0001e40000100a00 */
[----:B0-----:R-:W-:Y:S02]  /*4b2a0*/  HMMA.16816.F32 R44, R28, R34, R56 ;  /* 0x000000221c2c723c */ /* 0x001fe40000001838 */
[----:B------:R-:W-:-:S15]  /*4b2b0*/  STL.64 [R1+0x6e30], R34 ;  /* 0x006e302201007387 */ /* 0x000fde0000100a00 */
[----:B------:R-:W-:Y:S02]  /*4b2c0*/  NOP ;  /* 0x0000000000007918 */ /* 0x000fe40000000000 */
[----:B------:R-:W-:Y:S04]  /*4b2d0*/  STL.64 [R1+0x4b0], R44 ;  /* 0x0004b02c01007387 */ /* 0x000fe80000100a00 */
[----:B------:R-:W-:Y:S04]  /*4b2e0*/  STL.64 [R1+0x4b8], R46 ;  /* 0x0004b82e01007387 */ /* 0x000fe80000100a00 */
[----:B------:R-:W-:Y:S04]  /*4b2f0*/  STL.64 [R1+0x6e28], R32 ;  /* 0x006e282001007387 */ /* 0x000fe80000100a00 */
[----:B------:R0:W-:Y:S04]  /*4b300*/  STL.64 [R1+0x4a0], R36 ;  /* 0x0004a02401007387 */ /* 0x0001e80000100a00 */
[----:B------:R1:W-:Y:S04]  /*4b310*/  STL.64 [R1+0x4a8], R38 ;  /* 0x0004a82601007387 */ /* 0x0003e80000100a00 */
[----:B0-----:R-:W2:Y:S04]  /*4b320*/  LDL.LU.64 R36, [R1+0x470] ;  /* 0x0004700001247983 */ /* 0x001ea80000300a00 */
[----:B------:R0:W-:Y:S04]  /*4b330*/  STL.64 [R1+0x490], R8 ;  /* 0x0004900801007387 */ /* 0x0001e80000100a00 */
[----:B------:R3:W-:Y:S04]  /*4b340*/  STL.64 [R1+0x498], R10 ;  /* 0x0004980a01007387 */ /* 0x0007e80000100a00 */
[----:B-1----:R-:W2:Y:S04]  /*4b350*/  LDL.LU.64 R38, [R1+0x478] ;  /* 0x0004780001267983 */ /* 0x002ea80000300a00 */
[----:B------:R1:W-:Y:S04]  /*4b360*/  STL.64 [R1+0x480], R4 ;  /* 0x0004800401007387 */ /* 0x0003e80000100a00 */
[----:B------:R4:W-:Y:S04]  /*4b370*/  STL.64 [R1+0x488], R6 ;  /* 0x0004880601007387 */ /* 0x0009e80000100a00 */
[----:B------:R-:W2:Y:S04]  /*4b380*/  LDL.LU.64 R32, [R1+0x460] ;  /* 0x0004600001207983 */ /* 0x000ea80000300a00 */
[----:B------:R-:W2:Y:S04]  /*4b390*/  LDL.LU.64 R34, [R1+0x468] ;  /* 0x0004680001227983 */ /* 0x000ea80000300a00 */
[----:B0-----:R-:W2:Y:S04]  /*4b3a0*/  LDL.LU.64 R8, [R1+0x450] ;  /* 0x0004500001087983 */ /* 0x001ea80000300a00 */
[----:B---3--:R-:W3:Y:S04]  /*4b3b0*/  LDL.LU.64 R10, [R1+0x458] ;  /* 0x00045800010a7983 */ /* 0x008ee80000300a00 */
[----:B-1----:R-:W3:Y:S04]  /*4b3c0*/  LDL.LU.64 R4, [R1+0x440] ;  /* 0x0004400001047983 */ /* 0x002ee80000300a00 */
[----:B----4-:R-:W4:Y:S04]  /*4b3d0*/  LDL.LU.64 R6, [R1+0x448] ;  /* 0x0004480001067983 */ /* 0x010f280000300a00 */
[----:B------:R-:W4:Y:S04]  /*4b3e0*/  LDL.LU.64 R48, [R1+0x430] ;  /* 0x0004300001307983 */ /* 0x000f280000300a00 */
[----:B------:R-:W4:Y:S04]  /*4b3f0*/  LDL.LU.64 R50, [R1+0x438] ;  /* 0x0004380001327983 */ /* 0x000f280000300a00 */
        /* <DEDUP_REMOVED lines=8> */
[----:B------:R-:W-:Y:S04]  /*4b480*/  STL.64 [R1+0x6e40], R26 ;  /* 0x006e401a01007387 */ /* 0x000fe80000100a00 */
[----:B------:R3:W-:Y:S01]  /*4b490*/  STL.64 [R1+0x6e38], R24 ;  /* 0x006e381801007387 */ /* 0x0007e20000100a00 */
[C---:B--2---:R-:W-:Y:S08]  /*4b4a0*/  HMMA.16816.F32 R36, R28.reuse, R22, R36 ;  /* 0x000000161c24723c */ /* 0x044ff00000001824 */
[C---:B------:R-:W-:Y:S08]  /*4b4b0*/  HMMA.16816.F32 R32, R28.reuse, R20, R32 ;  /* 0x000000141c20723c */ /* 0x040ff00000001820 */
[C---:B---3--:R-:W-:Y:S03]  /*4b4c0*/  HMMA.16816.F32 R24, R28.reuse, R18, R8 ;  /* 0x000000121c18723c */ /* 0x048fe60000001808 */
[----:B------:R-:W-:Y:S04]  /*4b4d0*/  STL.64 [R1+0x470], R36 ;  /* 0x0004702401007387 */ /* 0x000fe80000100a00 */
[----:B------:R-:W-:Y:S04]  /*4b4e0*/  STL.64 [R1+0x478], R38 ;  /* 0x0004782601007387 */ /* 0x000fe80000100a00 */
[----:B------:R-:W2:Y:S04]  /*4b4f0*/  LDL.LU.64 R8, [R1+0x420] ;  /* 0x0004200001087983 */ /* 0x000ea80000300a00 */
[----:B------:R-:W-:Y:S04]  /*4b500*/  STL.64 [R1+0x460], R32 ;  /* 0x0004602001007387 */ /* 0x000fe80000100a00 */
[----:B------:R-:W-:Y:S04]  /*4b510*/  STL.64 [R1+0x468], R34 ;  /* 0x0004682201007387 */ /* 0x000fe80000100a00 */
[----:B------:R-:W2:Y:S04]  /*4b520*/  LDL.LU.64 R10, [R1+0x428] ;  /* 0x00042800010a7983 */ /* 0x000ea80000300a00 */
[----:B------:R-:W-:Y:S04]  /*4b530*/  STL.64 [R1+0x450], R24 ;  /* 0x0004501801007387 */ /* 0x000fe80000100a00 */
[----:B------:R0:W-:Y:S01]  /*4b540*/  STL.64 [R1+0x458], R26 ;  /* 0x0004581a01007387 */ /* 0x0001e20000100a00 */
[C---:B----4-:R-:W-:Y:S08]  /*4b550*/  HMMA.16816.F32 R48, R28.reuse, R14, R48 ;  /* 0x0000000e1c30723c */ /* 0x050ff00000001830 */
[----:B0-----:R-:W-:Y:S01]  /*4b560*/  HMMA.16816.F32 R24, R28, R16, R4 ;  /* 0x000000101c18723c */ /* 0x001fe20000001804 */
[----:B------:R-:W-:Y:S04]  /*4b570*/  STL [R1+0x6e20], R19 ;  /* 0x006e201301007387 */ /* 0x000fe80000100800 */
[----:B------:R-:W3:Y:S04]  /*4b580*/  LDL.LU.64 R4, [R1+0x410] ;  /* 0x0004100001047983 */ /* 0x000ee80000300a00 */
[----:B------:R-:W3:Y:S10]  /*4b590*/  LDL.LU.64 R6, [R1+0x418] ;  /* 0x0004180001067983 */ /* 0x000ef40000300a00 */
[----:B------:R0:W-:Y:S04]  /*4b5a0*/  STL.64 [R1+0x440], R24 ;  /* 0x0004401801007387 */ /* 0x0001e80000100a00 */
[----:B------:R1:W-:Y:S04]  /*4b5b0*/  STL.64 [R1+0x448], R26 ;  /* 0x0004481a01007387 */ /* 0x0003e80000100a00 */
[----:B------:R-:W4:Y:S04]  /*4b5c0*/  LDL.LU.64 R36, [R1+0x2110] ;  /* 0x0021100001247983 */ /* 0x000f280000300a00 */
[----:B------:R-:W4:Y:S04]  /*4b5d0*/  LDL.LU.64 R38, [R1+0x2118] ;  /* 0x0021180001267983 */ /* 0x000f280000300a00 */
[----:B------:R-:W3:Y:S04]  /*4b5e0*/  LDL.LU.64 R32, [R1+0x2100] ;  /* 0x0021000001207983 */ /* 0x000ee80000300a00 */
[----:B------:R-:W3:Y:S04]  /*4b5f0*/  LDL.LU.64 R34, [R1+0x2108] ;  /* 0x0021080001227983 */ /* 0x000ee80000300a00 */
[----:B------:R-:W3:Y:S04]  /*4b600*/  LDL.64 R56, [R1+0x18] ;  /* 0x0000180001387983 */ /* 0x000ee80000100a00 */
[----:B------:R-:W3:Y:S04]  /*4b610*/  LDL.64 R58, [R1+0x10] ;  /* 0x00001000013a7983 */ /* 0x000ee80000100a00 */
[----:B------:R-:W-:Y:S04]  /*4b620*/  STL [R1+0x6e1c], R17 ;  /* 0x006e1c1101007387 */ /* 0x000fe80000100800 */
[----:B0-----:R-:W3:Y:S04]  /*4b630*/  LDL.LU.64 R24, [R1+0x7c0] ;  /* 0x0007c00001187983 */ /* 0x001ee80000300a00 */
[----:B-1----:R-:W3:Y:S04]  /*4b640*/  LDL.LU.64 R26, [R1+0x7c8] ;  /* 0x0007c800011a7983 */ /* 0x002ee80000300a00 */
[----:B------:R-:W-:Y:S04]  /*4b650*/  STL.64 [R1+0x430], R48 ;  /* 0x0004303001007387 */ /* 0x000fe80000100a00 */
[----:B------:R0:W-:Y:S02]  /*4b660*/  STL.64 [R1+0x438], R50 ;  /* 0x0004383201007387 */ /* 0x0001e40000100a00 */
[----:B0-----:R-:W-:-:S02]  /*4b670*/  IMAD.MOV.U32 R50, RZ, RZ, R2 ;  /* 0x000000ffff327224 */ /* 0x001fc400078e0002 */
[----:B------:R-:W-:Y:S01]  /*4b680*/  IMAD.MOV.U32 R51, RZ, RZ, R3 ;  /* 0x000000ffff337224 */ /* 0x000fe200078e0003 */
[----:B------:R-:W3:Y:S04]  /*4b690*/  LDL.LU R2, [R1+0x6ec4] ;  /* 0x006ec40001027983 */ /* 0x000ee80000300800 */
[----:B------:R-:W3:Y:S01]  /*4b6a0*/  LDL.LU R3, [R1+0x6ec0] ;  /* 0x006ec00001037983 */ /* 0x000ee20000300800 */
[----:B--2---:R-:W-:-:S15]  /*4b6b0*/  HMMA.16816.F32 R8, R28, R12, R8 ;  /* 0x0000000c1c08723c */ /* 0x004fde0000001808 */
[----:B------:R-:W-:-:S04]  /*4b6c0*/  NOP ;  /* 0x0000000000007918 */ /* 0x000fc80000000000 */
[----:B------:R-:W-:Y:S04]  /*4b6d0*/  STL.64 [R1+0x420], R8 ;  /* 0x0004200801007387 */ /* 0x000fe80000100a00 */
[----:B------:R0:W-:Y:S04]  /*4b6e0*/  STL.64 [R1+0x428], R10 ;  /* 0x0004280a01007387 */ /* 0x0001e80000100a00 */
[----:B0-----:R-:W3:Y:S04]  /*4b6f0*/  LDL.LU.64 R10, [R1+0x6eb8] ;  /* 0x006eb800010a7983 */ /* 0x001ee80000300a00 */
[----:B------:R-:W2:Y:S02]  /*4b700*/  LDL.LU.64 R8, [R1+0x6eb0] ;  /* 0x006eb00001087983 */ /* 0x000ea40000300a00 */
[----:B--2---:R-:W-:-:S02]  /*4b710*/  IMAD.MOV.U32 R48, RZ, RZ, R8 ;  /* 0x000000ffff307224 */ /* 0x004fc400078e0008 */
[----:B------:R-:W-:Y:S01]  /*4b720*/  IMAD.MOV.U32 R49, RZ, RZ, R9 ;  /* 0x000000ffff317224 */ /* 0x000fe200078e0009 */
[----:B------:R-:W2:Y:S04]  /*4b730*/  LDL.LU R8, [R1+0x6eac] ;  /* 0x006eac0001087983 */ /* 0x000ea80000300800 */
[----:B------:R-:W2:Y:S04]  /*4b740*/  LDL.LU R9, [R1+0x6ea8] ;  /* 0x006ea80001097983 */ /* 0x000ea80000300800 */
[----:B------:R-:W-:Y:S04]  /*4b750*/  STL.64 [R1+0x6e10], R14 ;  /* 0x006e100e01007387 */ /* 0x000fe80000100a00 */
[----:B------:R0:W-:Y:S01]  /*4b760*/  STL.64 [R1+0x6e08], R12 ;  /* 0x006e080c01007387 */ /* 0x0001e20000100a00 */
[----:B---3--:R-:W-:Y:S03]  /*4b770*/  HMMA.16816.F32 R4, R28, R10, R4 ;  /* 0x0000000a1c04723c */ /* 0x008fe60000001804 */
[----:B0-----:R-:W2:Y:S04]  /*4b780*/  LDL.LU.64 R12, [R1+0x2120] ;  /* 0x00212000010c7983 */ /* 0x001ea80000300a00 */
[----:B------:R-:W2:-:S12]  /*4b790*/  LDL.LU.64 R14, [R1+0x2128] ;  /* 0x00212800010e7983 */ /* 0x000e980000300a00 */
[----:B------:R-:W-:Y:S04]  /*4b7a0*/  STL.64 [R1+0x410], R4 ;  /* 0x0004100401007387 */ /* 0x000fe80000100a00 */
[----:B------:R0:W-:Y:S04]  /*4b7b0*/  STL.64 [R1+0x418], R6 ;  /* 0x0004180601007387 */ /* 0x0001e80000100a00 */
[----:B0-----:R-:W4:Y:S04]  /*4b7c0*/  LDL.LU.64 R6, [R1+0x6ea0] ;  /* 0x006ea00001067983 */ /* 0x001f280000300a00 */
[----:B------:R-:W3:Y:S04]  /*4b7d0*/  LDL.LU.64 R4, [R1+0x6e98] ;  /* 0x006e980001047983 */ /* 0x000ee80000300a00 */
[----:B------:R-:W-:Y:S01]  /*4b7e0*/  STL [R1+0x6e18], R11 ;  /* 0x006e180b01007387 */ /* 0x000fe20000100800 */
[----:B--2---:R-:W-:-:S15]  /*4b7f0*/  HMMA.16816.F32 R12, R28, R8, R12 ;  /* 0x000000081c0c723c */ /* 0x004fde000000180c */
[----:B------:R-:W-:-:S04]  /*4b800*/  NOP ;  /* 0x0000000000007918 */ /* 0x000fc80000000000 */
[----:B------:R-:W-:Y:S04]  /*4b810*/  STL.64 [R1+0x2120], R12 ;  /* 0x0021200c01007387 */ /* 0x000fe80000100a00 */
[----:B------:R4:W-:Y:S02]  /*4b820*/  STL.64 [R1+0x2128], R14 ;  /* 0x0021280e01007387 */ /* 0x0009e40000100a00 */
[----:B----4-:R-:W-:Y:S02]  /*4b830*/  HMMA.16816.F32 R12, R28, R6, R36 ;  /* 0x000000061c0c723c */ /* 0x010fe40000001824 */
[----:B------:R-:W2:Y:S04]  /*4b840*/  LDL.LU.64 R36, [R1+0x20f0] ;  /* 0x0020f00001247983 */ /* 0x000ea80000300a00 */
[----:B------:R-:W2:-:S13]  /*4b850*/  LDL.LU.64 R38, [R1+0x20f8] ;  /* 0x0020f80001267983 */ /* 0x000e9a0000300a00 */
[----:B------:R0:W-:Y:S04]  /*4b860*/  STL.64 [R1+0x2110], R12 ;  /* 0x0021100c01007387 */ /* 0x0001e80000100a00 */
[----:B------:R1:W-:Y:S04]  /*4b870*/  STL.64 [R1+0x2118], R14 ;  /* 0x0021180e01007387 */ /* 0x0003e80000100a00 */
[----:B0-----:R-:W4:Y:S04]  /*4b880*/  LDL.LU.64 R12, [R1+0x20e0] ;  /* 0x0020e000010c7983 */ /* 0x001f280000300a00 */
[----:B-1----:R-:W4:Y:S01]  /*4b890*/  LDL.LU.64 R14, [R1+0x20e8] ;  /* 0x0020e800010e7983 */ /* 0x002f220000300a00 */
[C---:B---3--:R-:W-:Y:S08]  /*4b8a0*/  HMMA.16816.F32 R32, R28.reuse, R4, R32 ;  /* 0x000000041c20723c */ /* 0x048ff00000001820 */
[----:B------:R-:W-:Y:S01]  /*4b8b0*/  HMMA.16816.F32 R24, R28, R2, R24 ;  /* 0x000000021c18723c */ /* 0x000fe20000001818 */
[----:B------:R-:W-:-:S02]  /*4b8c0*/  IMAD R28, R46, 0x100, R45 ;  /* 0x000001002e1c7824 */ /* 0x000fc400078e022d */
[----:B------:R-:W-:Y:S02]  /*4b8d0*/  IMAD R29, R52, 0x100, R47 ;  /* 0x00000100341d7824 */ /* 0x000fe400078e022f */
[----:B------:R-:W-:Y:S02]  /*4b8e0*/  IMAD R30, R54, 0x100, R53 ;  /* 0x00000100361e7824 */ /* 0x000fe400078e0235 */
[----:B------:R-:W-:Y:S01]  /*4b8f0*/  IMAD R31, R0, 0x100, R55 ;  /* 0x00000100001f7824 */ /* 0x000fe200078e0237 */
[----:B------:R-:W-:Y:S02]  /*4b900*/  F2FP.F16.E5M2.UNPACK_B R28, R28 ;  /* 0x0000001cff1c723e */ /* 0x000fe400020004ff */
[----:B------:R-:W-:Y:S02]  /*4b910*/  F2FP.F16.E5M2.UNPACK_B R29, R29 ;  /* 0x0000001dff1d723e */ /* 0x000fe400020004ff */
[----:B------:R-:W-:Y:S02]  /*4b920*/  F2FP.F16.E5M2.UNPACK_B R30, R30 ;  /* 0x0000001eff1e723e */ /* 0x000fe400020004ff */
[----:B------:R-:W-:Y:S01]  /*4b930*/  F2FP.F16.E5M2.UNPACK_B R31, R31 ;  /* 0x0000001fff1f723e */ /* 0x000fe200020004ff */
[----:B------:R0:W-:Y:S04]  /*4b940*/  STL.64 [R1+0x2100], R32 ;  /* 0x0021002001007387 */ /* 0x0001e80000100a00 */
[----:B------:R1:W-:Y:S04]  /*4b950*/  STL.64 [R1+0x2108], R34 ;  /* 0x0021082201007387 */ /* 0x0003e80000100a00 */
[----:B------:R3:W-:Y:S04]  /*4b960*/  STL.64 [R1+0x7c0], R24 ;  /* 0x0007c01801007387 */ /* 0x0007e80000100a00 */
[----:B------:R3:W-:Y:S04]  /*4b970*/  STL.64 [R1+0x7c8], R26 ;  /* 0x0007c81a01007387 */ /* 0x0007e80000100a00 */
[----:B0-----:R-:W4:Y:S04]  /*4b980*/  LDL.LU.64 R32, [R1+0x20d0] ;  /* 0x0020d00001207983 */ /* 0x001f280000300a00 */
[----:B-1----:R-:W4:Y:S04]  /*4b990*/  LDL.LU.64 R34, [R1+0x20d8] ;  /* 0x0020d80001227983 */ /* 0x002f280000300a00 */
[----:B---3--:R-:W3:Y:S04]  /*4b9a0*/  LDL.LU.64 R24, [R1+0x20c0] ;  /* 0x0020c00001187983 */ /* 0x008ee80000300a00 */
[----:B------:R-:W3:Y:S01]  /*4b9b0*/  LDL.LU.64 R26, [R1+0x20c8] ;  /* 0x0020c800011a7983 */ /* 0x000ee20000300a00 */
[----:B------:R-:W-:-:S02]  /*4b9c0*/  IMAD.MOV.U32 R17, RZ, RZ, R56 ;  /* 0x000000ffff117224 */ /* 0x000fc400078e0038 */
[----:B------:R-:W-:Y:S02]  /*4b9d0*/  IMAD.MOV.U32 R11, RZ, RZ, R57 ;  /* 0x000000ffff0b7224 */ /* 0x000fe400078e0039 */
[----:B------:R-:W-:Y:S02]  /*4b9e0*/  IMAD.MOV.U32 R19, RZ, RZ, R58 ;  /* 0x000000ffff137224 */ /* 0x000fe400078e003a */
[----:B------:R-:W-:Y:S01]  /*4b9f0*/  IMAD.MOV.U32 R0, RZ, RZ, R59 ;  /* 0x000000ffff007224 */ /* 0x000fe200078e003b */
[C---:B--2---:R-:W-:Y:S08]  /*4ba00*/  HMMA.16816.F32 R36, R28.reuse, R56, R36 ;  /* 0x000000381c24723c */ /* 0x044ff00000001824 */
[C---:B----4-:R-:W-:Y:S11]  /*4ba10*/  HMMA.16816.F32 R12, R28.reuse, R58, R12 ;  /* 0x0000003a1c0c723c */ /* 0x050ff6000000180c */
[----:B------:R-:W-:Y:S04]  /*4ba20*/  STL.64 [R1+0x20f0], R36 ;  /* 0x0020f02401007387 */ /* 0x000fe80000100a00 */
[----:B------:R-:W-:Y:S04]  /*4ba30*/  STL.64 [R1+0x20f8], R38 ;  /* 0x0020f82601007387 */ /* 0x000fe80000100a00 */
[----:B------:R0:W-:Y:S04]  /*4ba40*/  STL.64 [R1+0x20e0], R12 ;  /* 0x0020e00c01007387 */ /* 0x0001e80000100a00 */
[----:B------:R1:W-:Y:S04]  /*4ba50*/  STL.64 [R1+0x20e8], R14 ;  /* 0x0020e80e01007387 */ /* 0x0003e80000100a00 */
[----:B------:R-:W2:Y:S04]  /*4ba60*/  LDL.LU.64 R56, [R1+0x20b0] ;  /* 0x0020b00001387983 */ /* 0x000ea80000300a00 */
[----:B------:R-:W2:Y:S04]  /*4ba70*/  LDL.LU.64 R58, [R1+0x20b8] ;  /* 0x0020b800013a7983 */ /* 0x000ea80000300a00 */
[----:B------:R-:W4:Y:S04]  /*4ba80*/  LDL.LU.64 R52, [R1+0x20a0] ;  /* 0x0020a00001347983 */ /* 0x000f280000300a00 */
[----:B------:R-:W4:Y:S04]  /*4ba90*/  LDL.LU.64 R54, [R1+0x20a8] ;  /* 0x0020a80001367983 */ /* 0x000f280000300a00 */
[----:B0-----:R-:W4:Y:S04]  /*4baa0*/  LDL.LU.64 R12, [R1+0x2090] ;  /* 0x00209000010c7983 */ /* 0x001f280000300a00 */
[----:B-1----:R-:W4:Y:S01]  /*4bab0*/  LDL.LU.64 R14, [R1+0x2098] ;  /* 0x00209800010e7983 */ /* 0x002f220000300a00 */
[C---:B------:R-:W-:Y:S08]  /*4bac0*/  HMMA.16816.F32 R32, R28.reuse, R48, R32 ;  /* 0x000000301c20723c */ /* 0x040ff00000001820 */
[C---:B---3--:R-:W-:Y:S01]  /*4bad0*/  HMMA.16816.F32 R24, R28.reuse, R50, R24 ;  /* 0x000000321c18723c */ /* 0x048fe20000001818 */
[----:B------:R-:W3:Y:S10]  /*4bae0*/  LDL.LU.64 R44, [R1+0x2080] ;  /* 0x00208000012c7983 */ /* 0x000ef40000300a00 */
[----:B------:R0:W-:Y:S04]  /*4baf0*/  STL.64 [R1+0x20d0], R32 ;  /* 0x0020d02001007387 */ /* 0x0001e80000100a00 */
[----:B------:R1:W-:Y:S04]  /*4bb00*/  STL.64 [R1+0x20d8], R34 ;  /* 0x0020d82201007387 */ /* 0x0003e80000100a00 */
[----:B------:R-:W3:Y:S04]  /*4bb10*/  LDL.LU.64 R46, [R1+0x2088] ;  /* 0x00208800012e7983 */ /* 0x000ee80000300a00 */
[----:B------:R0:W-:Y:S04]  /*4bb20*/  STL.64 [R1+0x20c0], R24 ;  /* 0x0020c01801007387 */ /* 0x0001e80000100a00 */
[----:B------:R0:W-:Y:S04]  /*4bb30*/  STL.64 [R1+0x20c8], R26 ;  /* 0x0020c81a01007387 */ /* 0x0001e80000100a00 */
[----:B------:R-:W3:Y:S04]  /*4bb40*/  LDL.LU.64 R48, [R1+0x2070] ;  /* 0x0020700001307983 */ /* 0x000ee80000300a00 */
[----:B------:R-:W3:Y:S04]  /*4bb50*/  LDL.LU.64 R50, [R1+0x2078] ;  /* 0x0020780001327983 */ /* 0x000ee80000300a00 */
[----:B------:R-:W3:Y:S04]  /*4bb60*/  LDL.LU.64 R36, [R1+0x2050] ;  /* 0x0020500001247983 */ /* 0x000ee80000300a00 */
[----:B------:R-:W3:Y:S04]  /*4bb70*/  LDL.LU.64 R38, [R1+0x2058] ;  /* 0x0020580001267983 */ /* 0x000ee80000300a00 */
[----:B0-----:R-:W3:Y:S04]  /*4bb80*/  LDL.LU.64 R32, [R1+0x2040] ;  /* 0x0020400001207983 */ /* 0x001ee80000300a00 */
[----:B-1----:R-:W3:Y:S04]  /*4bb90*/  LDL.LU.64 R34, [R1+0x2048] ;  /* 0x0020480001227983 */ /* 0x002ee80000300a00 */
[----:B------:R-:W3:Y:S04]  /*4bba0*/  LDL.LU.64 R24, [R1+0x2030] ;  /* 0x0020300001187983 */ /* 0x000ee80000300a00 */
[----:B------:R-:W3:Y:S01]  /*4bbb0*/  LDL.LU.64 R26, [R1+0x2038] ;  /* 0x00203800011a7983 */ /* 0x000ee20000300a00 */
[----:B--2---:R-:W-:-:S15]  /*4bbc0*/  HMMA.16816.F32 R56, R28, R60, R56 ;  /* 0x0000003c1c38723c */ /* 0x004fde0000001838 */
[----:B------:R-:W-:-:S04]  /*4bbd0*/  NOP ;  /* 0x0000000000007918 */ /* 0x000fc80000000000 */
[----:B------:R-:W-:Y:S04]  /*4bbe0*/  STL.64 [R1+0x20b0], R56 ;  /* 0x0020b03801007387 */ /* 0x000fe80000100a00 */
[----:B------:R0:W-:Y:S04]  /*4bbf0*/  STL.64 [R1+0x20b8], R58 ;  /* 0x0020b83a01007387 */ /* 0x0001e80000100a00 */
[----:B0-----:R-:W4:Y:S04]  /*4bc00*/  LDL.LU.64 R58, [R1+0x6e90] ;  /* 0x006e9000013a7983 */ /* 0x001f280000300a00 */
[----:B------:R-:W2:Y:S01]  /*4bc10*/  LDL.LU.64 R56, [R1+0x6e88] ;  /* 0x006e880001387983 */ /* 0x000ea20000300a00 */
[----:B----4-:R-:W-:-:S15]  /*4bc20*/  HMMA.16816.F32 R52, R28, R58, R52 ;  /* 0x0000003a1c34723c */ /* 0x010fde0000001834 */
[----:B------:R-:W-:-:S04]  /*4bc30*/  NOP ;  /* 0x0000000000007918 */ /* 0x000fc80000000000 */
[----:B------:R-:W-:Y:S04]  /*4bc40*/  STL.64 [R1+0x20a0], R52 ;  /* 0x0020a03401007387 */ /* 0x000fe80000100a00 */
[----:B------:R0:W-:Y:S04]  /*4bc50*/  STL.64 [R1+0x20a8], R54 ;  /* 0x0020a83601007387 */ /* 0x0001e80000100a00 */
[----:B0-----:R-:W3:Y:S04]  /*4bc60*/  LDL.LU.64 R54, [R1+0x6e80] ;  /* 0x006e800001367983 */ /* 0x001ee80000300a00 */
[----:B------:R-:W4:Y:S01]  /*4bc70*/  LDL.LU.64 R52, [R1+0x6e78] ;  /* 0x006e780001347983 */ /* 0x000f220000300a00 */
[----:B--2---:R-:W-:-:S15]  /*4bc80*/  HMMA.16816.F32 R12, R28, R56, R12 ;  /* 0x000000381c0c723c */ /* 0x004fde000000180c */
[----:B------:R-:W-:-:S04]  /*4bc90*/  NOP ;  /* 0x0000000000007918 */ /* 0x000fc80000000000 */
[----:B------:R0:W-:Y:S04]  /*4bca0*/  STL.64 [R1+0x2090], R12 ;  /* 0x0020900c01007387 */ /* 0x0001e80000100a00 */
[----:B------:R1:W-:Y:S04]  /*4bcb0*/  STL.64 [R1+0x2098], R14 ;  /* 0x0020980e01007387 */ /* 0x0003e80000100a00 */
[----:B0-----:R-:W2:Y:S04]  /*4bcc0*/  LDL.LU.64 R12, [R1+0x2020] ;  /* 0x00202000010c7983 */ /* 0x001ea80000300a00 */
[----:B-1----:R-:W2:Y:S04]  /*4bcd0*/  LDL.LU.64 R14, [R1+0x2028] ;  /* 0x00202800010e7983 */ /* 0x002ea80000300a00 */
[----:B------:R-:W-:Y:S04]  /*4bce0*/  STL.64 [R1+0x6dd0], R58 ;  /* 0x006dd03a01007387 */ /* 0x000fe80000100a00 */
[----:B------:R0:W-:Y:S04]  /*4bcf0*/  STL.64 [R1+0x6dc8], R56 ;  /* 0x006dc83801007387 */ /* 0x0001e80000100a00 */
[----:B0-----:R-:W2:Y:S04]  /*4bd00*/  LDL.LU.64 R56, [R1+0x2060] ;  /* 0x0020600001387983 */ /* 0x001ea80000300a00 */
[----:B------:R-:W2:Y:S01]  /*4bd10*/  LDL.LU.64 R58, [R1+0x2068] ;  /* 0x00206800013a7983 */ /* 0x000ea20000300a00 */
[C---:B---3--:R-:W-:Y:S08]  /*4bd20*/  HMMA.16816.F32 R44, R28.reuse, R54, R44 ;  /* 0x000000361c2c723c */ /* 0x048ff0000000182c */
[C---:B----4-:R-:W-:Y:S11]  /*4bd30*/  HMMA.16816.F32 R48, R28.reuse, R52, R48 ;  /* 0x000000341c30723c */ /* 0x050ff60000001830 */
[----:B------:R-:W-:Y:S04]  /*4bd40*/  STL.64 [R1+0x2080], R44 ;  /* 0x0020802c01007387 */ /* 0x000fe80000100a00 */
[----:B------:R0:W-:Y:S04]  /*4bd50*/  STL.64 [R1+0x2088], R46 ;  /* 0x0020882e01007387 */ /* 0x0001e80000100a00 */
[----:B0-----:R-:W3:Y:S04]  /*4bd60*/  LDL.LU.64 R46, [R1+0x6e70] ;  /* 0x006e7000012e7983 */ /* 0x001ee80000300a00 */
[----:B------:R-:W4:Y:S04]  /*4bd70*/  LDL.LU.64 R44, [R1+0x6e68] ;  /* 0x006e6800012c7983 */ /* 0x000f280000300a00 */
[----:B------:R-:W-:Y:S04]  /*4bd80*/  STL.64 [R1+0x2070], R48 ;  /* 0x0020703001007387 */ /* 0x000fe80000100a00 */
[----:B------:R0:W-:Y:S04]  /*4bd90*/  STL.64 [R1+0x2078], R50 ;  /* 0x0020783201007387 */ /* 0x0001e80000100a00 */
[----:B0-----:R-:W2:Y:S04]  /*4bda0*/  LDL.LU.64 R50, [R1+0x6e60] ;  /* 0x006e600001327983 */ /* 0x001ea80000300a00 */
[----:B------:R-:W4:Y:S04]  /*4bdb0*/  LDL.LU.64 R48, [R1+0x6e58] ;  /* 0x006e580001307983 */ /* 0x000f280000300a00 */
[----:B------:R-:W-:Y:S04]  /*4bdc0*/  STL.64 [R1+0x6db0], R54 ;  /* 0x006db03601007387 */ /* 0x000fe80000100a00 */
[----:B------:R2:W-:Y:S01]  /*4bdd0*/  STL.64 [R1+0x6da8], R52 ;  /* 0x006da83401007387 */ /* 0x0005e20000100a00 */
[C---:B---3--:R-:W-:Y:S08]  /*4bde0*/  HMMA.16816.F32 R32, R28.reuse, R46, R32 ;  /* 0x0000002e1c20723c */ /* 0x048ff00000001820 */
[C---:B--2---:R-:W-:Y:S08]  /*4bdf0*/  HMMA.16816.F32 R52, R28.reuse, R50, R56 ;  /* 0x000000321c34723c */ /* 0x044ff00000001838 */
[C---:B----4-:R-:W-:Y:S01]  /*4be00*/  HMMA.16816.F32 R36, R28.reuse, R48, R36 ;  /* 0x000000301c24723c */ /* 0x050fe20000001824 */
[----:B------:R-:W-:Y:S10]  /*4be10*/  STL.64 [R1+0x6dc0], R50 ;  /* 0x006dc03201007387 */ /* 0x000ff40000100a00 */
[----:B------:R-:W-:Y:S04]  /*4be20*/  STL.64 [R1+0x2060], R52 ;  /* 0x0020603401007387 */ /* 0x000fe80000100a00 */
[----:B------:R-:W-:Y:S04]  /*4be30*/  STL.64 [R1+0x2068], R54 ;  /* 0x0020683601007387 */ /* 0x000fe80000100a00 */
[----:B------:R-:W-:Y:S04]  /*4be40*/  STL.64 [R1+0x6db8], R48 ;  /* 0x006db83001007387 */ /* 0x000fe80000100a00 */
[----:B------:R0:W-:Y:S04]  /*4be50*/  STL.64 [R1+0x2050], R36 ;  /* 0x0020502401007387 */ /* 0x0001e80000100a00 */
[----:B------:R1:W-:Y:S04]  /*4be60*/  STL.64 [R1+0x2058], R38 ;  /* 0x0020582601007387 */ /* 0x0003e80000100a00 */
[----:B0-----:R-:W2:Y:S04]  /*4be70*/  LDL.LU.64 R36, [R1+0x2010] ;  /* 0x0020100001247983 */ /* 0x001ea80000300a00 */
[----:B------:R-:W-:Y:S04]  /*4be80*/  STL.64 [R1+0x2040], R32 ;  /* 0x0020402001007387 */ /* 0x000fe80000100a00 */
[----:B------:R-:W-:Y:S04]  /*4be90*/  STL.64 [R1+0x2048], R34 ;  /* 0x0020482201007387 */ /* 0x000fe80000100a00 */
[----:B-1----:R-:W2:Y:S01]  /*4bea0*/  LDL.LU.64 R38, [R1+0x2018] ;  /* 0x0020180001267983 */ /* 0x002ea20000300a00 */
[C---:B------:R-:W-:Y:S08]  /*4beb0*/  HMMA.16816.F32 R24, R28.reuse, R44, R24 ;  /* 0x0000002c1c18723c */ /* 0x040ff00000001818 */
[C---:B------:R-:W-:Y:S11]  /*4bec0*/  HMMA.16816.F32 R12, R28.reuse, R42, R12 ;  /* 0x0000002a1c0c723c */ /* 0x040ff6000000180c */
[----:B------:R0:W-:Y:S04]  /*4bed0*/  STL.64 [R1+0x2030], R24 ;  /* 0x0020301801007387 */ /* 0x0001e80000100a00 */
[----:B------:R1:W-:Y:S04]  /*4bee0*/  STL.64 [R1+0x2038], R26 ;  /* 0x0020381a01007387 */ /* 0x0003e80000100a00 */
[----:B------:R-:W-:Y:S04]  /*4bef0*/  STL.64 [R1+0x6de0], R46 ;  /* 0x006de02e01007387 */ /* 0x000fe80000100a00 */
[----:B------:R3:W-:Y:S04]  /*4bf00*/  STL.64 [R1+0x6dd8], R44 ;  /* 0x006dd82c01007387 */ /* 0x0007e80000100a00 */
[----:B0-----:R-:W4:Y:S04]  /*4bf10*/  LDL.LU.64 R24, [R1+0x2000] ;  /* 0x0020000001187983 */ /* 0x001f280000300a00 */
[----:B-1----:R-:W4:Y:S04]  /*4bf20*/  LDL.LU.64 R26, [R1+0x2008] ;  /* 0x00200800011a7983 */ /* 0x002f280000300a00 */
[----:B------:R0:W-:Y:S04]  /*4bf30*/  STL.64 [R1+0x2020], R12 ;  /* 0x0020200c01007387 */ /* 0x0001e80000100a00 */
[----:B------:R1:W-:Y:S04]  /*4bf40*/  STL.64 [R1+0x2028], R14 ;  /* 0x0020280e01007387 */ /* 0x0003e80000100a00 */
[----:B------:R-:W4:Y:S04]  /*4bf50*/  LDL.LU.64 R32, [R1+0x1ff0] ;  /* 0x001ff00001207983 */ /* 0x000f280000300a00 */
[----:B------:R-:W4:Y:S04]  /*4bf60*/  LDL.LU.64 R34, [R1+0x1ff8] ;  /* 0x001ff80001227983 */ /* 0x000f280000300a00 */
[----:B------:R-:W4:Y:S04]  /*4bf70*/  LDL.LU.64 R56, [R1+0x1fd0] ;  /* 0x001fd00001387983 */ /* 0x000f280000300a00 */
[----:B------:R-:W4:Y:S04]  /*4bf80*/  LDL.LU.64 R58, [R1+0x1fd8] ;  /* 0x001fd800013a7983 */ /* 0x000f280000300a00 */
[----:B------:R-:W4:Y:S04]  /*4bf90*/  LDL.LU.64 R52, [R1+0x1fc0] ;  /* 0x001fc00001347983 */ /* 0x000f280000300a00 */
[----:B------:R-:W4:Y:S04]  /*4bfa0*/  LDL.LU.64 R54, [R1+0x1fc8] ;  /* 0x001fc80001367983 */ /* 0x000f280000300a00 */
[----:B------:R-:W4:Y:S04]  /*4bfb0*/  LDL.LU.64 R48, [R1+0x1fb0] ;  /* 0x001fb00001307983 */ /* 0x000f280000300a00 */
[----:B------:R-:W4:Y:S04]  /*4bfc0*/  LDL.LU.64 R50, [R1+0x1fb8] ;  /* 0x001fb80001327983 */ /* 0x000f280000300a00 */
[----:B---3--:R-:W3:Y:S04]  /*4bfd0*/  LDL.LU.64 R44, [R1+0x1fa0] ;  /* 0x001fa000012c7983 */ /* 0x008ee80000300a00 */
[----:B------:R-:W3:Y:S04]  /*4bfe0*/  LDL.LU.64 R46, [R1+0x1fa8] ;  /* 0x001fa800012e7983 */ /* 0x000ee80000300a00 */
[----:B0-----:R-:W3:Y:S04]  /*4bff0*/  LDL.LU.64 R12, [R1+0x1f90] ;  /* 0x001f9000010c7983 */ /* 0x001ee80000300a00 */
[----:B-1----:R-:W3:Y:S01]  /*4c000*/  LDL.LU.64 R14, [R1+0x1f98] ;  /* 0x001f9800010e7983 */ /* 0x002ee20000300a00 */
[----:B--2---:R-:W-:-:S15]  /*4c010*/  HMMA.16816.F32 R36, R28, R40, R36 ;  /* 0x000000281c24723c */ /* 0x004fde0000001824 */
[----:B------:R-:W-:-:S04]  /*4c020*/  NOP ;  /* 0x0000000000007918 */ /* 0x000fc80000000000 */
[----:B------:R-:W-:Y:S04]  /*4c030*/  STL.64 [R1+0x2010], R36 ;  /* 0x0020102401007387 */ /* 0x000fe80000100a00 */
[----:B------:R0:W-:Y:S04]  /*4c040*/  STL.64 [R1+0x2018], R38 ;  /* 0x0020182601007387 */ /* 0x0001e80000100a00 */
[----:B0-----:R-:W4:Y:S04]  /*4c050*/  LDL.LU.64 R38, [R1+0x6e50] ;  /* 0x006e500001267983 */ /* 0x001f280000300a00 */
[----:B------:R-:W2:Y:S04]  /*4c060*/  LDL.LU.64 R36, [R1+0x6e48] ;  /* 0x006e480001247983 */ /* 0x000ea80000300a00 */
[----:B------:R-:W-:Y:S04]  /*4c070*/  STL.64 [R1+0x6df0], R42 ;  /* 0x006df02a01007387 */ /* 0x000fe80000100a00 */
[----:B------:R0:W-:Y:S04]  /*4c080*/  STL.64 [R1+0x6de8], R40 ;  /* 0x006de82801007387 */ /* 0x0001e80000100a00 */
[----:B0-----:R-:W3:Y:S04]  /*4c090*/  LDL.LU.64 R40, [R1+0x1fe0] ;  /* 0x001fe00001287983 */ /* 0x001ee80000300a00 */
[----:B------:R-:W3:Y:S01]  /*4c0a0*/  LDL.LU.64 R42, [R1+0x1fe8] ;  /* 0x001fe800012a7983 */ /* 0x000ee20000300a00 */
[C---:B----4-:R-:W-:Y:S08]  /*4c0b0*/  HMMA.16816.F32 R24, R28.reuse, R38, R24 ;  /* 0x000000261c18723c */ /* 0x050ff00000001818 */
[C---:B--2---:R-:W-:Y:S11]  /*4c0c0*/  HMMA.16816.F32 R32, R28.reuse, R36, R32 ;  /* 0x000000241c20723c */ /* 0x044ff60000001820 */
[----:B------:R-:W-:Y:S04]  /*4c0d0*/  STL.64 [R1+0x2000], R24 ;  /* 0x0020001801007387 */ /* 0x000fe80000100a00 */
[----:B------:R0:W-:Y:S04]  /*4c0e0*/  STL.64 [R1+0x2008], R26 ;  /* 0x0020081a01007387 */ /* 0x0001e80000100a00 */
[----:B0-----:R-:W2:Y:S04]  /*4c0f0*/  LDL.LU.64 R26, [R1+0x6e40] ;  /* 0x006e4000011a7983 */ /* 0x001ea80000300a00 */
[----:B------:R-:W4:Y:S04]  /*4c100*/  LDL.LU.64 R24, [R1+0x6e38] ;  /* 0x006e380001187983 */ /* 0x000f280000300a00 */
[----:B------:R-:W-:Y:S04]  /*4c110*/  STL.64 [R1+0x1ff0], R32 ;  /* 0x001ff02001007387 */ /* 0x000fe80000100a00 */
[----:B------:R0:W-:Y:S04]  /*4c120*/  STL.64 [R1+0x1ff8], R34 ;  /* 0x001ff82201007387 */ /* 0x0001e80000100a00 */
[----:B0-----:R-:W3:Y:S04]  /*4c130*/  LDL.LU.64 R34, [R1+0x6e30] ;  /* 0x006e300001227983 */ /* 0x001ee80000300a00 */
[----:B------:R-:W2:Y:S04]  /*4c140*/  LDL.LU.64 R32, [R1+0x6e28] ;  /* 0x006e280001207983 */ /* 0x000ea80000300a00 */
[----:B------:R-:W-:Y:S04]  /*4c150*/  STL.64 [R1+0x6d90], R38 ;  /* 0x006d902601007387 */ /* 0x000fe80000100a00 */
[----:B------:R2:W-:Y:S01]  /*4c160*/  STL.64 [R1+0x6d88], R36 ;  /* 0x006d882401007387 */ /* 0x0005e20000100a00 */
[C---:B---3--:R-:W-:Y:S08]  /*4c170*/  HMMA.16816.F32 R40, R28.reuse, R34, R40 ;  /* 0x000000221c28723c */ /* 0x048ff00000001828 */
[C---:B--2---:R-:W-:Y:S01]  /*4c180*/  HMMA.16816.F32 R36, R28.reuse, R32, R56 ;  /* 0x000000201c24723c */ /* 0x044fe20000001838 */
[----:B------:R-:W-:Y:S10]  /*4c190*/  STL.64 [R1+0x6d70], R34 ;  /* 0x006d702201007387 */ /* 0x000ff40000100a00 */
[----:B------:R-:W-:Y:S04]  /*4c1a0*/  STL.64 [R1+0x1fe0], R40 ;  /* 0x001fe02801007387 */ /* 0x000fe80000100a00 */
[----:B------:R-:W-:Y:S04]  /*4c1b0*/  STL.64 [R1+0x1fe8], R42 ;  /* 0x001fe82a01007387 */ /* 0x000fe80000100a00 */
[----:B------:R-:W-:Y:S04]  /*4c1c0*/  STL.64 [R1+0x6d68], R32 ;  /* 0x006d682001007387 */ /* 0x000fe80000100a00 */
[----:B------:R-:W-:Y:S04]  /*4c1d0*/  STL.64 [R1+0x1fd0], R36 ;  /* 0x001fd02401007387 */ /* 0x000fe80000100a00 */
[----:B------:R0:W-:Y:S02]  /*4c1e0*/  STL.64 [R1+0x1fd8], R38 ;  /* 0x001fd82601007387 */ /* 0x0001e40000100a00 */
[C---:B0-----:R-:W-:Y:S08]  /*4c1f0*/  HMMA.16816.F32 R36, R28.reuse, R26, R52 ;  /* 0x0000001a1c24723c */ /* 0x041ff00000001834 */
[C---:B----4-:R-:W-:Y:S01]  /*4c200*/  HMMA.16816.F32 R32, R28.reuse, R24, R48 ;  /* 0x000000181c20723c */ /* 0x050fe20000001830 */
[----:B------:R-:W-:Y:S10]  /*4c210*/  STL.64 [R1+0x6d80], R26 ;  /* 0x006d801a01007387 */ /* 0x000ff40000100a00 */
[----:B------:R-:W-:Y:S04]  /*4c220*/  STL.64 [R1+0x1fc0], R36 ;  /* 0x001fc02401007387 */ /* 0x000fe80000100a00 */
[----:B------:R-:W-:Y:S04]  /*4c230*/  STL.64 [R1+0x1fc8], R38 ;  /* 0x001fc82601007387 */ /* 0x000fe80000100a00 */
[----:B------:R-:W-:Y:S04]  /*4c240*/  STL.64 [R1+0x6d78], R24 ;  /* 0x006d781801007387 */ /* 0x000fe80000100a00 */
[----:B------:R-:W-:Y:S04]  /*4c250*/  STL.64 [R1+0x1fb0], R32 ;  /* 0x001fb02001007387 */ /* 0x000fe80000100a00 */
[----:B------:R0:W-:Y:S02]  /*4c260*/  STL.64 [R1+0x1fb8], R34 ;  /* 0x001fb82201007387 */ /* 0x0001e40000100a00 */
[C---:B0-----:R-:W-:Y:S08]  /*4c270*/  HMMA.16816.F32 R32, R28.reuse, R22, R44 ;  /* 0x000000161c20723c */ /* 0x041ff0000000182c */
[----:B------:R-:W-:Y:S01]  /*4c280*/  HMMA.16816.F32 R24, R28, R20, R12 ;  /* 0x000000141c18723c */ /* 0x000fe2000000180c */
[----:B------:R-:W2:Y:S01]  /*4c290*/  LDL.LU.64 R12, [R1+0x1f80] ;  /* 0x001f8000010c7983 */ /* 0x000ea20000300a00 */
[----:B------:R-:W-:-:S09]  /*4c2a0*/  IMAD.MOV.U32 R58, RZ, RZ, R19 ;  /* 0x000000ffff3a7224 */ /* 0x000fd200078e0013 */
[----:B------:R0:W-:Y:S04]  /*4c2b0*/  STL.64 [R1+0x1fa0], R32 ;  /* 0x001fa02001007387 */ /* 0x0001e80000100a00 */
[----:B------:R1:W-:Y:S04]  /*4c2c0*/  STL.64 [R1+0x1fa8], R34 ;  /* 0x001fa82201007387 */ /* 0x0003e80000100a00 */
[----:B------:R-:W2:Y:S04]  /*4c2d0*/  LDL.LU.64 R14, [R1+0x1f88] ;  /* 0x001f8800010e7983 */ /* 0x000ea80000300a00 */
[----:B------:R3:W-:Y:S04]  /*4c2e0*/  STL.64 [R1+0x1f90], R24 ;  /* 0x001f901801007387 */ /* 0x0007e80000100a00 */
[----:B------:R4:W-:Y:S04]  /*4c2f0*/  STL.64 [R1+0x1f98], R26 ;  /* 0x001f981a01007387 */ /* 0x0009e80000100a00 */
[----:B------:R-:W2:Y:S04]  /*4c300*/  LDL.LU R19, [R1+0x6e20] ;  /* 0x006e200001137983 */ /* 0x000ea80000300800 */
        /* <DEDUP_REMOVED lines=10> */
[----:B------:R-:W4:Y:S04]  /*4c3b0*/  LDL.LU R49, [R1+0x23ec] ;  /* 0x0023ec0001317983 */ /* 0x000f280000300800 */
[----:B------:R-:W4:Y:S04]  /*4c3c0*/  LDL.LU R50, [R1+0x23e8] ;  /* 0x0023e80001327983 */ /* 0x000f280000300800 */
[----:B------:R-:W3:Y:S04]  /*4c3d0*/  LDL.LU R51, [R1+0x23f4] ;  /* 0x0023f40001337983 */ /* 0x000ee80000300800 */
[----:B------:R-:W3:Y:S04]  /*4c3e0*/  LDL.LU R52, [R1+0x23f0] ;  /* 0x0023f00001347983 */ /* 0x000ee80000300800 */
[----:B------:R-:W3:Y:S04]  /*4c3f0*/  LDL.LU R53, [R1+0x23fc] ;  /* 0x0023fc0001357983 */ /* 0x000ee80000300800 */
[----:B------:R-:W3:Y:S01]  /*4c400*/  LDL.LU R54, [R1+0x23f8] ;  /* 0x0023f80001367983 */ /* 0x000ee20000300800 */
[----:B------:R-:W-:-:S03]  /*4c410*/  IMAD.MOV.U32 R59, RZ, RZ, R0 ;  /* 0x000000ffff3b7224 */ /* 0x000fc600078e0000 */
[----:B------:R-:W3:Y:S04]  /*4c420*/  LDL.LU R55, [R1+0x2404] ;  /* 0x0024040001377983 */ /* 0x000ee80000300800 */
[----:B------:R-:W3:Y:S01]  /*4c430*/  LDL.LU R0, [R1+0x2400] ;  /* 0x0024000001007983 */ /* 0x000ee20000300800 */
[----:B------:R-:W-:Y:S02]  /*4c440*/  IMAD.MOV.U32 R56, RZ, RZ, R17 ;  /* 0x000000ffff387224 */ /* 0x000fe400078e0011 */
[----:B------:R-:W-:Y:S01]  /*4c450*/  IMAD.MOV.U32 R57, RZ, RZ, R11 ;  /* 0x000000ffff397224 */ /* 0x000fe200078e000b */
[----:B------:R-:W3:Y:S04]  /*4c460*/  LDL.LU R17, [R1+0x6e1c] ;  /* 0x006e1c0001117983 */ /* 0x000ee80000300800 */
[----:B------:R-:W3:Y:S04]  /*4c470*/  LDL.LU R11, [R1+0x6e18] ;  /* 0x006e1800010b7983 */ /* 0x000ee80000300800 */
[----:B------:R-:W-:Y:S04]  /*4c480*/  STL.64 [R1+0x6da0], R22 ;  /* 0x006da01601007387 */ /* 0x000fe80000100a00 */
[----:B------:R0:W-:Y:S04]  /*4c490*/  STL.64 [R1+0x6d98], R20 ;  /* 0x006d981401007387 */ /* 0x0001e80000100a00 */
[----:B0-----:R-:W3:Y:S04]  /*4c4a0*/  LDL.LU.64 R20, [R1+0x1f70] ;  /* 0x001f700001147983 */ /* 0x001ee80000300a00 */
[----:B------:R-:W3:Y:S01]  /*4c4b0*/  LDL.LU.64 R22, [R1+0x1f78] ;  /* 0x001f780001167983 */ /* 0x000ee20000300a00 */
[----:B--2---:R-:W-:-:S15]  /*4c4c0*/  HMMA.16816.F32 R12, R28, R18, R12 ;  /* 0x000000121c0c723c */ /* 0x004fde000000180c */
[----:B------:R-:W-:-:S04]  /*4c4d0*/  NOP ;  /* 0x0000000000007918 */ /* 0x000fc80000000000 */
[----:B------:R-:W-:Y:S04]  /*4c4e0*/  STL.64 [R1+0x1f80], R12 ;  /* 0x001f800c01007387 */ /* 0x000fe80000100a00 */
[----:B------:R0:W-:Y:S04]  /*4c4f0*/  STL.64 [R1+0x1f88], R14 ;  /* 0x001f880e01007387 */ /* 0x0001e80000100a00 */
[----:B0-----:R-:W2:Y:S04]  /*4c500*/  LDL.LU.64 R14, [R1+0x6e10] ;  /* 0x006e1000010e7983 */ /* 0x001ea80000300a00 */
[----:B------:R-:W2:Y:S01]  /*4c510*/  LDL.LU.64 R12, [R1+0x6e08] ;  /* 0x006e0800010c7983 */ /* 0x000ea20000300a00 */
[----:B---3--:R-:W-:-:S15]  /*4c520*/  HMMA.16816.F32 R20, R28, R16, R20 ;  /* 0x000000101c14723c */ /* 0x008fde0000001814 */
[----:B------:R-:W-:-:S04]  /*4c530*/  NOP ;  /* 0x0000000000007918 */ /* 0x000fc80000000000 */
[----:B------:R0:W-:Y:S04]  /*4c540*/  STL.64 [R1+0x1f70], R20 ;  /* 0x001f701401007387 */ /* 0x0001e80000100a00 */
[----:B------:R1:W-:Y:S04]  /*4c550*/  STL.64 [R1+0x1f78], R22 ;  /* 0x001f781601007387 */ /* 0x0003e80000100a00 */
[----:B0-----:R-:W3:Y:S04]  /*4c560*/  LDL.LU.64 R20, [R1+0x7b0] ;  /* 0x0007b00001147983 */ /* 0x001ee80000300a00 */
[----:B-1----:R-:W3:Y:S04]  /*4c570*/  LDL.LU.64 R22, [R1+0x7b8] ;  /* 0x0007b80001167983 */ /* 0x002ee80000300a00 */
[----:B------:R-:W-:Y:S04]  /*4c580*/  STL.64 [R1+0x6e00], R18 ;  /* 0x006e001201007387 */ /* 0x000fe80000100a00 */
[----:B------:R0:W-:Y:S04]  /*4c590*/  STL.64 [R1+0x6df8], R16 ;  /* 0x006df81001007387 */ /* 0x0001e80000100a00 */
[----:B0-----:R-:W3:Y:S04]  /*4c5a0*/  LDL.LU.64 R16, [R1+0x1f60] ;  /* 0x001f600001107983 */ /* 0x001ee80000300a00 */
[----:B------:R-:W3:Y:S01]  /*4c5b0*/  LDL.LU.64 R18, [R1+0x1f68] ;  /* 0x001f680001127983 */ /* 0x000ee20000300a00 */
[C---:B------:R-:W-:Y:S08]  /*4c5c0*/  HMMA.16816.F32 R40, R28.reuse, R10, R40 ;  /* 0x0000000a1c28723c */ /* 0x040ff00000001828 */
[C---:B------:R-:W-:Y:S08]  /*4c5d0*/  HMMA.16816.F32 R32, R28.reuse, R6, R32 ;  /* 0x000000061c20723c */ /* 0x040ff00000001820 */
[C---:B--2---:R-:W-:Y:S08]  /*4c5e0*/  HMMA.16816.F32 R44, R28.reuse, R12, R44 ;  /* 0x0000000c1c2c723c */ /* 0x044ff0000000182c */
[----:B---3--:R-:W-:-:S15]  /*4c5f0*/  HMMA.16816.F32 R16, R28, R14, R16 ;  /* 0x0000000e1c10723c */ /* 0x008fde0000001810 */
[----:B------:R-:W-:-:S04]  /*4c600*/  NOP ;  /* 0x0000000000007918 */ /* 0x000fc80000000000 */
[----:B------:R-:W-:Y:S04]  /*4c610*/  STL.64 [R1+0x1f60], R16 ;  /* 0x001f601001007387 */ /* 0x000fe80000100a00 */
[----:B------:R0:W-:Y:S04]  /*4c620*/  STL.64 [R1+0x1f68], R18 ;  /* 0x001f681201007387 */ /* 0x0001e80000100a00 */
[----:B------:R-:W-:Y:S04]  /*4c630*/  STL.64 [R1+0x1f50], R44 ;  /* 0x001f502c01007387 */ /* 0x000fe80000100a00 */
[----:B------:R-:W-:Y:S04]  /*4c640*/  STL.64 [R1+0x1f58], R46 ;  /* 0x001f582e01007387 */ /* 0x000fe80000100a00 */
[----:B------:R-:W-:Y:S04]  /*4c650*/  STL.64 [R1+0x6d60], R10 ;  /* 0x006d600a01007387 */ /* 0x000fe80000100a00 */
[----:B------:R-:W-:Y:S04]  /*4c660*/  STL.64 [R1+0x1f40], R40 ;  /* 0x001f402801007387 */ /* 0x000fe80000100a00 */
[----:B------:R-:W-:Y:S04]  /*4c670*/  STL.64 [R1+0x1f48], R42 ;  /* 0x001f482a01007387 */ /* 0x000fe80000100a00 */
[----:B------:R1:W-:Y:S01]  /*4c680*/  STL.64 [R1+0x6d58], R8 ;  /* 0x006d580801007387 */ /* 0x0003e20000100a00 */
[C---:B0-----:R-:W-:Y:S08]  /*4c690*/  HMMA.16816.F32 R16, R28.reuse, R8, R36 ;  /* 0x000000081c10723c */ /* 0x041ff00000001824 */
[C---:B-1----:R-:W-:Y:S11]  /*4c6a0*/  HMMA.16816.F32 R8, R28.reuse, R4, R24 ;  /* 0x000000041c08723c */ /* 0x042ff60000001818 */
[----:B------:R0:W-:Y:S04]  /*4c6b0*/  STL.64 [R1+0x1f30], R16 ;  /* 0x001f301001007387 */ /* 0x0001e80000100a00 */
[----:B------:R1:W-:Y:S04]  /*4c6c0*/  STL.64 [R1+0x1f38], R18 ;  /* 0x001f381201007387 */ /* 0x0003e80000100a00 */
[----:B0-----:R-:W2:Y:S04]  /*4c6d0*/  LDL.LU.64 R16, [R1+0x1f00] ;  /* 0x001f000001107983 */ /* 0x001ea80000300a00 */
[----:B------:R-:W-:Y:S04]  /*4c6e0*/  STL.64 [R1+0x1f20], R32 ;  /* 0x001f202001007387 */ /* 0x000fe80000100a00 */
[----:B------:R-:W-:Y:S04]  /*4c6f0*/  STL.64 [R1+0x1f28], R34 ;  /* 0x001f282201007387 */ /* 0x000fe80000100a00 */
[----:B-1----:R-:W2:Y:S04]  /*4c700*/  LDL.LU.64 R18, [R1+0x1f08] ;  /* 0x001f080001127983 */ /* 0x002ea80000300a00 */
[----:B------:R0:W-:Y:S04]  /*4c710*/  STL.64 [R1+0x1f10], R8 ;  /* 0x001f100801007387 */ /* 0x0001e80000100a00 */
[----:B------:R1:W-:Y:S04]  /*4c720*/  STL.64 [R1+0x1f18], R10 ;  /* 0x001f180a01007387 */ /* 0x0003e80000100a00 */
[----:B0-----:R-:W3:Y:S04]  /*4c730*/  LDL.LU.64 R8, [R1+0x1ef0] ;  /* 0x001ef00001087983 */ /* 0x001ee80000300a00 */
[----:B-1----:R-:W3:Y:S04]  /*4c740*/  LDL.LU.64 R10, [R1+0x1ef8] ;  /* 0x001ef800010a7983 */ /* 0x002ee80000300a00 */
[----:B------:R-:W3:Y:S04]  /*4c750*/  LDL R46, [R1] ;  /* 0x00000000012e7983 */ /* 0x000ee80000100800 */
[----:B------:R-:W3:Y:S04]  /*4c760*/  LDL R47, [R1+0x4] ;  /* 0x00000400012f7983 */ /* 0x000ee80000100800 */
[----:B------:R-:W-:Y:S04]  /*4c770*/  STL.64 [R1+0x6d40], R6 ;  /* 0x006d400601007387 */ /* 0x000fe80000100a00 */
[----:B------:R0:W-:Y:S04]  /*4c780*/  STL.64 [R1+0x6d38], R4 ;  /* 0x006d380401007387 */ /* 0x0001e80000100a00 */
[----:B------:R-:W3:Y:S01]  /*4c790*/  LDL R44, [R1+0x8] ;  /* 0x00000800012c7983 */ /* 0x000ee20000100800 */
[----:B0-----:R-:W-:Y:S01]  /*4c7a0*/  HMMA.16816.F32 R4, R28, R2, R20 ;  /* 0x000000021c04723c */ /* 0x001fe20000001814 */
[----:B----4-:R-:W-:-:S02]  /*4c7b0*/  IMAD R28, R50, 0x100, R49 ;  /* 0x00000100321c7824 */ /* 0x010fc400078e0231 */
[----:B------:R-:W-:Y:S02]  /*4c7c0*/  IMAD R29, R52, 0x100, R51 ;  /* 0x00000100341d7824 */ /* 0x000fe400078e0233 */
[----:B------:R-:W-:Y:S02]  /*4c7d0*/  IMAD R30, R54, 0x100, R53 ;  /* 0x00000100361e7824 */ /* 0x000fe400078e0235 */
[----:B------:R-:W-:Y:S01]  /*4c7e0*/  IMAD R31, R0, 0x100, R55 ;  /* 0x00000100001f7824 */ /* 0x000fe200078e0237 */
[----:B------:R-:W-:Y:S02]  /*4c7f0*/  F2FP.F16.E5M2.UNPACK_B R28, R28 ;  /* 0x0000001cff1c723e */ /* 0x000fe400020004ff */
[----:B------:R-:W-:Y:S02]  /*4c800*/  F2FP.F16.E5M2.UNPACK_B R29, R29 ;  /* 0x0000001dff1d723e */ /* 0x000fe400020004ff */
[----:B------:R-:W-:Y:S02]  /*4c810*/  F2FP.F16.E5M2.UNPACK_B R30, R30 ;  /* 0x0000001eff1e723e */ /* 0x000fe400020004ff */
[----:B------:R-:W-:-:S05]  /*4c820*/  F2FP.F16.E5M2.UNPACK_B R31, R31 ;  /* 0x0000001fff1f723e */ /* 0x000fca00020004ff */
[----:B------:R-:W-:Y:S04]  /*4c830*/  STL.64 [R1+0x7b0], R4 ;  /* 0x0007b00401007387 */ /* 0x000fe80000100a00 */
[----:B------:R3:W-:Y:S04]  /*4c840*/  STL.64 [R1+0x7b8], R6 ;  /* 0x0007b80601007387 */ /* 0x0007e80000100a00 */
[----:B------:R-:W4:Y:S01]  /*4c850*/  LDL R45, [R1+0xc] ;  /* 0x00000c00012d7983 */ /* 0x000f220000100800 */
[C---:B--2---:R-:W-:Y:S03]  /*4c860*/  HMMA.16816.F32 R20, R28.reuse, R56, R16 ;  /* 0x000000381c14723c */ /* 0x044fe60000001810 */
[----:B------:R-:W4:Y:S05]  /*4c870*/  LDL.LU.64 R16, [R1+0x1ee0] ;  /* 0x001ee00001107983 */ /* 0x000f2a0000300a00 */
[C---:B---3--:R-:W-:Y:S11]  /*4c880*/  HMMA.16816.F32 R4, R28.reuse, R58, R8 ;  /* 0x0000003a1c04723c */ /* 0x048ff60000001808 */
[----:B------:R0:W-:Y:S04]  /*4c890*/  STL.64 [R1+0x1f00], R20 ;  /* 0x001f001401007387 */ /* 0x0001e80000100a00 */
[----:B------:R1:W-:Y:S04]  /*4c8a0*/  STL.64 [R1+0x1f08], R22 ;  /* 0x001f081601007387 */ /* 0x0003e80000100a00 */
[----:B------:R-:W4:Y:S04]  /*4c8b0*/  LDL.LU.64 R18, [R1+0x1ee8] ;  /* 0x001ee80001127983 */ /* 0x000f280000300a00 */
        /* <DEDUP_REMOVED lines=16> */
[----:B0-----:R-:W4:Y:S04]  /*4c9c0*/  LDL.LU.64 R20, [R1+0x1e60] ;  /* 0x001e600001147983 */ /* 0x001f280000300a00 */
[----:B-1----:R-:W4:Y:S04]  /*4c9d0*/  LDL.LU.64 R22, [R1+0x1e68] ;  /* 0x001e680001167983 */ /* 0x002f280000300a00 */
[----:B------:R-:W4:Y:S04]  /*4c9e0*/  LDL.LU.64 R8, [R1+0x1e50] ;  /* 0x001e500001087983 */ /* 0x000f280000300a00 */
[----:B------:R-:W4:Y:S04]  /*4c9f0*/  LDL.LU.64 R10, [R1+0x1e58] ;  /* 0x001e5800010a7983 */ /* 0x000f280000300a00 */
[----:B--2---:R-:W2:Y:S04]  /*4ca00*/  LDL.LU.64 R4, [R1+0x1e40] ;  /* 0x001e400001047983 */ /* 0x004ea80000300a00 */
[----:B---3--:R-:W2:Y:S01]  /*4ca10*/  LDL.LU.64 R6, [R1+0x1e48] ;  /* 0x001e480001067983 */ /* 0x008ea20000300a00 */
[C---:B----4-:R-:W-:Y:S08]  /*4ca20*/  HMMA.16816.F32 R16, R28.reuse, R44, R16 ;  /* 0x0000002c1c10723c */ /* 0x050ff00000001810 */
[C---:B------:R-:W-:Y:S08]  /*4ca30*/  HMMA.16816.F32 R44, R28.reuse, R46, R40 ;  /* 0x0000002e1c2c723c */ /* 0x040ff00000001828 */
[C---:B------:R-:W-:Y:S03]  /*4ca40*/  HMMA.16816.F32 R56, R28.reuse, R60, R56 ;  /* 0x0000003c1c38723c */ /* 0x040fe60000001838 */
[----:B------:R-:W-:Y:S04]  /*4ca50*/  STL.64 [R1+0x1ee0], R16 ;  /* 0x001ee01001007387 */ /* 0x000fe80000100a00 */
[----:B------:R0:W-:Y:S04]  /*4ca60*/  STL.64 [R1+0x1ee8], R18 ;  /* 0x001ee81201007387 */ /* 0x0001e80000100a00 */
[----:B0-----:R-:W3:Y:S04]  /*4ca70*/  LDL.LU.64 R18, [R1+0x6e00] ;  /* 0x006e000001127983 */ /* 0x001ee80000300a00 */
[----:B------:R-:W4:Y:S04]  /*4ca80*/  LDL.LU.64 R16, [R1+0x6df8] ;  /* 0x006df80001107983 */ /* 0x000f280000300a00 */
[----:B------:R-:W2:Y:S04]  /*4ca90*/  LDL.LU.64 R42, [R1+0x6df0] ;  /* 0x006df000012a7983 */ /* 0x000ea80000300a00 */
[----:B------:R-:W2:Y:S04]  /*4caa0*/  LDL.LU.64 R40, [R1+0x6de8] ;  /* 0x006de80001287983 */ /* 0x000ea80000300a00 */
[----:B------:R-:W-:Y:S04]  /*4cab0*/  STL.64 [R1+0x1ed0], R44 ;  /* 0x001ed02c01007387 */ /* 0x000fe80000100a00 */
[----:B------:R0:W-:Y:S04]  /*4cac0*/  STL.64 [R1+0x1ed8], R46 ;  /* 0x001ed82e01007387 */ /* 0x0001e80000100a00 */
[----:B0-----:R-:W2:Y:S04]  /*4cad0*/  LDL.LU.64 R46, [R1+0x6de0] ;  /* 0x006de000012e7983 */ /* 0x001ea80000300a00 */
[----:B------:R-:W2:Y:S04]  /*4cae0*/  LDL.LU.64 R44, [R1+0x6dd8] ;  /* 0x006dd800012c7983 */ /* 0x000ea80000300a00 */
[----:B------:R-:W-:Y:S04]  /*4caf0*/  STL.64 [R1+0x1ec0], R56 ;  /* 0x001ec03801007387 */ /* 0x000fe80000100a00 */
[----:B------:R0:W-:Y:S04]  /*4cb00*/  STL.64 [R1+0x1ec8], R58 ;  /* 0x001ec83a01007387 */ /* 0x0001e80000100a00 */
[----:B0-----:R-:W2:Y:S04]  /*4cb10*/  LDL.LU.64 R58, [R1+0x6dd0] ;  /* 0x006dd000013a7983 */ /* 0x001ea80000300a00 */
[----:B------:R-:W3:Y:S01]  /*4cb20*/  LDL.LU.64 R56, [R1+0x6dc8] ;  /* 0x006dc80001387983 */ /* 0x000ee20000300a00 */
        /* <DEDUP_REMOVED lines=10> */
[C---:B------:R-:W-:Y:S08]  /*4cbd0*/  HMMA.16816.F32 R8, R28.reuse, R46, R8 ;  /* 0x0000002e1c08723c */ /* 0x040ff00000001808 */
[C---:B------:R-:W-:Y:S01]  /*4cbe0*/  HMMA.16816.F32 R4, R28.reuse, R44, R4 ;  /* 0x0000002c1c04723c */ /* 0x040fe20000001804 */
[----:B------:R-:W-:Y:S04]  /*4cbf0*/  STL.64 [R1+0x6d30], R58 ;  /* 0x006d303a01007387 */ /* 0x000fe80000100a00 */
[----:B------:R-:W-:Y:S03]  /*4cc00*/  STL.64 [R1+0x6d28], R56 ;  /* 0x006d283801007387 */ /* 0x000fe60000100a00 */
[C---:B--2---:R-:W-:Y:S08]  /*4cc10*/  HMMA.16816.F32 R24, R28.reuse, R50, R24 ;  /* 0x000000321c18723c */ /* 0x044ff00000001818 */
[C---:B---3--:R-:W-:Y:S08]  /*4cc20*/  HMMA.16816.F32 R20, R28.reuse, R48, R20 ;  /* 0x000000301c14723c */ /* 0x048ff00000001814 */
[C---:B----4-:R-:W-:Y:S08]  /*4cc30*/  HMMA.16816.F32 R36, R28.reuse, R54, R36 ;  /* 0x000000361c24723c */ /* 0x050ff00000001824 */
[C---:B------:R-:W-:Y:S01]  /*4cc40*/  HMMA.16816.F32 R32, R28.reuse, R52, R32 ;  /* 0x000000341c20723c */ /* 0x040fe20000001820 */
[----:B------:R-:W-:Y:S10]  /*4cc50*/  STL.64 [R1+0x6d10], R54 ;  /* 0x006d103601007387 */ /* 0x000ff40000100a00 */
[----:B------:R-:W-:Y:S04]  /*4cc60*/  STL.64 [R1+0x1e90], R36 ;  /* 0x001e902401007387 */ /* 0x000fe80000100a00 */
        /* <DEDUP_REMOVED lines=29> */
[----:B---3--:R-:W3:Y:S04]  /*4ce40*/  LDL.LU.64 R10, [R1+0x1d98] ;  /* 0x001d9800010a7983 */ /* 0x008ee80000300a00 */
[----:B-1----:R-:W3:Y:S04]  /*4ce50*/  LDL.LU.64 R4, [R1+0x1d80] ;  /* 0x001d800001047983 */ /* 0x002ee80000300a00 */
[----:B----4-:R-:W4:Y:S04]  /*4ce60*/  LDL.LU.64 R6, [R1+0x1d88] ;  /* 0x001d880001067983 */ /* 0x010f280000300a00 */
[----:B------:R-:W-:Y:S04]  /*4ce70*/  STL.64 [R1+0x6d00], R46 ;  /* 0x006d002e01007387 */ /* 0x000fe80000100a00 */
[----:B------:R0:W-:Y:S04]  /*4ce80*/  STL.64 [R1+0x6cf8], R44 ;  /* 0x006cf82c01007387 */ /* 0x0001e80000100a00 */
[----:B0-----:R-:W3:Y:S04]  /*4ce90*/  LDL.LU.64 R44, [R1+0x1dd0] ;  /* 0x001dd000012c7983 */ /* 0x001ee80000300a00 */
[----:B------:R-:W3:Y:S01]  /*4cea0*/  LDL.LU.64 R46, [R1+0x1dd8] ;  /* 0x001dd800012e7983 */ /* 0x000ee20000300a00 */
[C---:B--2---:R-:W-:Y:S08]  /*4ceb0*/  HMMA.16816.F32 R20, R28.reuse, R42, R20 ;  /* 0x0000002a1c14723c */ /* 0x044ff00000001814 */
[C---:B------:R-:W-:Y:S11]  /*4cec0*/  HMMA.16816.F32 R36, R28.reuse, R40, R36 ;  /* 0x000000281c24723c */ /* 0x040ff60000001824 */
[----:B------:R-:W-:Y:S04]  /*4ced0*/  STL.64 [R1+0x1e30], R20 ;  /* 0x001e301401007387 */ /* 0x000fe80000100a00 */
[----:B------:R0:W-:Y:S04]  /*4cee0*/  STL.64 [R1+0x1e38], R22 ;  /* 0x001e381601007387 */ /* 0x0001e80000100a00 */
[----:B0-----:R-:W2:Y:S04]  /*4cef0*/  LDL.LU.64 R22, [R1+0x6da0] ;  /* 0x006da00001167983 */ /* 0x001ea80000300a00 */
[----:B------:R-:W2:Y:S04]  /*4cf00*/  LDL.LU.64 R20, [R1+0x6d98] ;  /* 0x006d980001147983 */ /* 0x000ea80000300a00 */
        /* <DEDUP_REMOVED lines=16> */
[----:B0-----:R-:W2:Y:S04]  /*4d010*/  LDL.LU.64 R34, [R1+0x6d70] ;  /* 0x006d700001227983 */ /* 0x001ea80000300a00 */
[----:B------:R-:W2:Y:S04]  /*4d020*/  LDL.LU.64 R32, [R1+0x6d68] ;  /* 0x006d680001207983 */ /* 0x000ea80000300a00 */
[----:B------:R-:W-:Y:S04]  /*4d030*/  STL.64 [R1+0x6d50], R38 ;  /* 0x006d502601007387 */ /* 0x000fe80000100a00 */
[----:B------:R0:W-:Y:S04]  /*4d040*/  STL.64 [R1+0x6d48], R36 ;  /* 0x006d482401007387 */ /* 0x0001e80000100a00 */
[----:B0-----:R-:W2:Y:S04]  /*4d050*/  LDL.LU.64 R36, [R1+0x1df0] ;  /* 0x001df00001247983 */ /* 0x001ea80000300a00 */
[----:B------:R-:W2:Y:S01]  /*4d060*/  LDL.LU.64 R38, [R1+0x1df8] ;  /* 0x001df80001267983 */ /* 0x000ea20000300a00 */
[C---:B------:R-:W-:Y:S08]  /*4d070*/  HMMA.16816.F32 R8, R28.reuse, R18, R8 ;  /* 0x000000121c08723c */ /* 0x040ff00000001808 */
[C---:B----4-:R-:W-:Y:S08]  /*4d080*/  HMMA.16816.F32 R4, R28.reuse, R16, R4 ;  /* 0x000000101c04723c */ /* 0x050ff00000001804 */
[C---:B--2---:R-:W-:Y:S08]  /*4d090*/  HMMA.16816.F32 R36, R28.reuse, R34, R36 ;  /* 0x000000221c24723c */ /* 0x044ff00000001824 */
[C---:B------:R-:W-:Y:S11]  /*4d0a0*/  HMMA.16816.F32 R40, R28.reuse, R32, R40 ;  /* 0x000000201c28723c */ /* 0x040ff60000001828 */
[----:B------:R-:W-:Y:S04]  /*4d0b0*/  STL.64 [R1+0x1df0], R36 ;  /* 0x001df02401007387 */ /* 0x000fe80000100a00 */
[----:B------:R0:W-:Y:S02]  /*4d0c0*/  STL.64 [R1+0x1df8], R38 ;  /* 0x001df82601007387 */ /* 0x0001e40000100a00 */
[C---:B0-----:R-:W-:Y:S08]  /*4d0d0*/  HMMA.16816.F32 R36, R28.reuse, R26, R44 ;  /* 0x0000001a1c24723c */ /* 0x041ff0000000182c */
[C---:B---3--:R-:W-:Y:S01]  /*4d0e0*/  HMMA.16816.F32 R44, R28.reuse, R24, R56 ;  /* 0x000000181c2c723c */ /* 0x048fe20000001838 */
[----:B------:R-:W-:Y:S04]  /*4d0f0*/  STL.64 [R1+0x1de0], R40 ;  /* 0x001de02801007387 */ /* 0x000fe80000100a00 */
[----:B------:R0:W-:Y:S03]  /*4d100*/  STL.64 [R1+0x1de8], R42 ;  /* 0x001de82a01007387 */ /* 0x0001e60000100a00 */
[C---:B0-----:R-:W-:Y:S03]  /*4d110*/  HMMA.16816.F32 R40, R28.reuse, R22, R52 ;  /* 0x000000161c28723c */ /* 0x041fe60000001834 */
[----:B------:R-:W-:Y:S04]  /*4d120*/  STL.64 [R1+0x1dd0], R36 ;  /* 0x001dd02401007387 */ /* 0x000fe80000100a00 */
[----:B------:R0:W-:Y:S02]  /*4d130*/  STL.64 [R1+0x1dd8], R38 ;  /* 0x001dd82601007387 */ /* 0x0001e40000100a00 */
[C---:B0-----:R-:W-:Y:S02]  /*4d140*/  HMMA.16816.F32 R36, R28.reuse, R20, R48 ;  /* 0x000000141c24723c */ /* 0x041fe40000001830 */
[----:B------:R-:W-:Y:S04]  /*4d150*/  STL.64 [R1+0x1dc0], R44 ;  /* 0x001dc02c01007387 */ /* 0x000fe80000100a00 */
[----:B------:R-:W-:Y:S04]  /*4d160*/  STL.64 [R1+0x1dc8], R46 ;  /* 0x001dc82e01007387 */ /* 0x000fe80000100a00 */
[----:B------:R-:W-:Y:S04]  /*4d170*/  STL.64 [R1+0x1db0], R40 ;  /* 0x001db02801007387 */ /* 0x000fe80000100a00 */
[----:B------:R-:W-:Y:S04]  /*4d180*/  STL.64 [R1+0x1db8], R42 ;  /* 0x001db82a01007387 */ /* 0x000fe80000100a00 */
[----:B------:R-:W-:Y:S04]  /*4d190*/  STL [R1+0x6cc8], R19 ;  /* 0x006cc81301007387 */ /* 0x000fe80000100800 */
[----:B------:R-:W-:Y:S04]  /*4d1a0*/  STL.64 [R1+0x1da0], R36 ;  /* 0x001da02401007387 */ /* 0x000fe80000100a00 */
[----:B------:R-:W-:Y:S04]  /*4d1b0*/  STL.64 [R1+0x1da8], R38 ;  /* 0x001da82601007387 */ /* 0x000fe80000100a00 */
[----:B------:R0:W-:Y:S04]  /*4d1c0*/  STL.64 [R1+0x1d90], R8 ;  /* 0x001d900801007387 */ /* 0x0001e80000100a00 */
[----:B------:R1:W-:Y:S04]  /*4d1d0*/  STL.64 [R1+0x1d98], R10 ;  /* 0x001d980a01007387 */ /* 0x0003e80000100a00 */
[----:B------:R-:W2:Y:S04]  /*4d1e0*/  LDL.LU.64 R56, [R1+0x1d70] ;  /* 0x001d700001387983 */ /* 0x000ea80000300a00 */
[----:B------:R-:W2:Y:S04]  /*4d1f0*/  LDL.LU.64 R58, [R1+0x1d78] ;  /* 0x001d7800013a7983 */ /* 0x000ea80000300a00 */
[----:B------:R3:W-:Y:S04]  /*4d200*/  STL.64 [R1+0x1d80], R4 ;  /* 0x001d800401007387 */ /* 0x0007e80000100a00 */
[----:B------:R4:W-:Y:S04]  /*4d210*/  STL.64 [R1+0x1d88], R6 ;  /* 0x001d880601007387 */ /* 0x0009e80000100a00 */
[----:B0-----:R-:W2:Y:S04]  /*4d220*/  LDL.LU.64 R8, [R1+0x1d60] ;  /* 0x001d600001087983 */ /* 0x001ea80000300a00 */
[----:B-1----:R-:W2:Y:S04]  /*4d230*/  LDL.LU.64 R10, [R1+0x1d68] ;  /* 0x001d6800010a7983 */ /* 0x002ea80000300a00 */
[----:B------:R-:W2:Y:S04]  /*4d240*/  LDL.LU.64 R36, [R1+0x1d50] ;  /* 0x001d500001247983 */ /* 0x000ea80000300a00 */
[----:B------:R-:W2:Y:S04]  /*4d250*/  LDL.LU.64 R38, [R1+0x1d58] ;  /* 0x001d580001267983 */ /* 0x000ea80000300a00 */
[----:B---3--:R-:W3:Y:S04]  /*4d260*/  LDL.LU.64 R4, [R1+0x1d40] ;  /* 0x001d400001047983 */ /* 0x008ee80000300a00 */
[----:B----4-:R-:W3:Y:S04]  /*4d270*/  LDL.LU.64 R6, [R1+0x1d48] ;  /* 0x001d480001067983 */ /* 0x010ee80000300a00 */
[----:B------:R-:W4:Y:S04]  /*4d280*/  LDL.LU.64 R40, [R1+0x7a0] ;  /* 0x0007a00001287983 */ /* 0x000f280000300a00 */
[----:B------:R-:W4:Y:S04]  /*4d290*/  LDL.LU.64 R42, [R1+0x7a8] ;  /* 0x0007a800012a7983 */ /* 0x000f280000300a00 */
[----:B------:R-:W3:Y:S04]  /*4d2a0*/  LDL.LU R45, [R1+0x2410] ;  /* 0x00241000012d7983 */ /* 0x000ee80000300800 */
[----:B------:R-:W3:Y:S04]  /*4d2b0*/  LDL.LU R46, [R1+0x240c] ;  /* 0x00240c00012e7983 */ /* 0x000ee80000300800 */
[----:B------:R-:W3:Y:S04]  /*4d2c0*/  LDL.LU R47, [R1+0x2418] ;  /* 0x00241800012f7983 */ /* 0x000ee80000300800 */
[----:B------:R-:W3:Y:S04]  /*4d2d0*/  LDL.LU R48, [R1+0x2414] ;  /* 0x0024140001307983 */ /* 0x000ee80000300800 */
[----:B------:R-:W3:Y:S04]  /*4d2e0*/  LDL.LU R49, [R1+0x2420] ;  /* 0x0024200001317983 */ /* 0x000ee80000300800 */
[----:B------:R-:W3:Y:S04]  /*4d2f0*/  LDL.LU R52, [R1+0x241c] ;  /* 0x00241c0001347983 */ /* 0x000ee80000300800 */
[----:B------:R-:W3:Y:S04]  /*4d300*/  LDL.LU R53, [R1+0x2428] ;  /* 0x0024280001357983 */ /* 0x000ee80000300800 */
[----:B------:R-:W3:Y:S04]  /*4d310*/  LDL.LU R0, [R1+0x2424] ;  /* 0x0024240001007983 */ /* 0x000ee80000300800 */
[----:B------:R-:W-:Y:S04]  /*4d320*/  STL [R1+0x6cc4], R16 ;  /* 0x006cc41001007387 */ /* 0x000fe80000100800 */
[----:B------:R-:W-:Y:S04]  /*4d330*/  STL [R1+0x6cc0], R17 ;  /* 0x006cc01101007387 */ /* 0x000fe80000100800 */
[----:B------:R-:W3:Y:S01]  /*4d340*/  LDL.64 R54, [R1+0x18] ;  /* 0x0000180001367983 */ /* 0x000ee20000100a00 */
[C---:B--2---:R-:W-:Y:S08]  /*4d350*/  HMMA.16816.F32 R56, R28.reuse, R14, R56 ;  /* 0x0000000e1c38723c */ /* 0x044ff00000001838 */
[C---:B------:R-:W-:Y:S11]  /*4d360*/  HMMA.16816.F32 R8, R28.reuse, R12, R8 ;  /* 0x0000000c1c08723c */ /* 0x040ff60000001808 */
[----:B------:R0:W-:Y:S04]  /*4d370*/  STL.64 [R1+0x1d70], R56 ;  /* 0x001d703801007387 */ /* 0x0001e80000100a00 */
[----:B------:R-:W-:Y:S04]  /*4d380*/  STL.64 [R1+0x1d78], R58 ;  /* 0x001d783a01007387 */ /* 0x000fe80000100a00 */
[----:B0-----:R-:W2:Y:S04]  /*4d390*/  LDL.64 R56, [R1+0x10] ;  /* 0x0000100001387983 */ /* 0x001ea80000100a00 */
[----:B------:R-:W-:Y:S04]  /*4d3a0*/  STL.64 [R1+0x1d60], R8 ;  /* 0x001d600801007387 */ /* 0x000fe80000100a00 */
[----:B------:R0:W-:Y:S04]  /*4d3b0*/  STL.64 [R1+0x1d68], R10 ;  /* 0x001d680a01007387 */ /* 0x0001e80000100a00 */
[----:B0-----:R-:W2:Y:S04]  /*4d3c0*/  LDL.LU.64 R10, [R1+0x6d60] ;  /* 0x006d6000010a7983 */ /* 0x001ea80000300a00 */
[----:B------:R-:W3:Y:S04]  /*4d3d0*/  LDL.LU.64 R8, [R1+0x6d58] ;  /* 0x006d580001087983 */ /* 0x000ee80000300a00 */
[----:B------:R-:W3:Y:S04]  /*4d3e0*/  LDL.64 R58, [R1+0x8] ;  /* 0x00000800013a7983 */ /* 0x000ee80000100a00 */
        /* <DEDUP_REMOVED lines=17> */
[----:B------:R-:W2:Y:S04]  /*4d500*/  LDL.LU.64 R10, [R1+0x1d38] ;  /* 0x001d3800010a7983 */ /* 0x000ea80000300a00 */
[----:B------:R-:W3:Y:S01]  /*4d510*/  LDL.64 R50, [R1] ;  /* 0x0000000001327983 */ /* 0x000ee20000100a00 */
[----:B--2---:R-:W-:-:S15]  /*4d520*/  HMMA.16816.F32 R8, R28, R6, R8 ;  /* 0x000000061c08723c */ /* 0x004fde0000001808 */
[----:B------:R-:W-:-:S04]  /*4d530*/  NOP ;  /* 0x0000000000007918 */ /* 0x000fc80000000000 */
[----:B------:R-:W-:Y:S04]  /*4d540*/  STL.64 [R1+0x1d30], R8 ;  /* 0x001d300801007387 */ /* 0x000fe80000100a00 */
[----:B------:R4:W-:Y:S04]  /*4d550*/  STL.64 [R1+0x1d38], R10 ;  /* 0x001d380a01007387 */ /* 0x0009e80000100a00 */
[----:B------:R-:W-:Y:S04]  /*4d560*/  STL.64 [R1+0x6c80], R6 ;  /* 0x006c800601007387 */ /* 0x000fe80000100a00 */
[----:B------:R0:W-:Y:S01]  /*4d570*/  STL.64 [R1+0x6c78], R4 ;  /* 0x006c780401007387 */ /* 0x0001e20000100a00 */
[C---:B----4-:R-:W-:Y:S08]  /*4d580*/  HMMA.16816.F32 R8, R28.reuse, R4, R12 ;  /* 0x000000041c08723c */ /* 0x050ff0000000180c */
[----:B0-----:R-:W-:Y:S11]  /*4d590*/  HMMA.16816.F32 R4, R28, R2, R40 ;  /* 0x000000021c04723c */ /* 0x001ff60000001828 */
[----:B------:R0:W-:Y:S04]  /*4d5a0*/  STL.64 [R1+0x1d20], R8 ;  /* 0x001d200801007387 */ /* 0x0001e80000100a00 */
[----:B------:R1:W-:Y:S04]  /*4d5b0*/  STL.64 [R1+0x1d28], R10 ;  /* 0x001d280a01007387 */ /* 0x0003e80000100a00 */
[----:B------:R-:W2:Y:S04]  /*4d5c0*/  LDL.LU.64 R40, [R1+0x1d10] ;  /* 0x001d100001287983 */ /* 0x000ea80000300a00 */
[----:B------:R-:W2:Y:S04]  /*4d5d0*/  LDL.LU.64 R42, [R1+0x1d18] ;  /* 0x001d1800012a7983 */ /* 0x000ea80000300a00 */
[----:B------:R4:W-:Y:S04]  /*4d5e0*/  STL.64 [R1+0x7a0], R4 ;  /* 0x0007a00401007387 */ /* 0x0009e80000100a00 */
[----:B------:R0:W-:Y:S04]  /*4d5f0*/  STL.64 [R1+0x7a8], R6 ;  /* 0x0007a80601007387 */ /* 0x0001e80000100a00 */
[----:B------:R-:W3:Y:S04]  /*4d600*/  LDL.LU.64 R12, [R1+0x1d00] ;  /* 0x001d0000010c7983 */ /* 0x000ee80000300a00 */
[----:B------:R-:W3:Y:S04]  /*4d610*/  LDL.LU.64 R14, [R1+0x1d08] ;  /* 0x001d0800010e7983 */ /* 0x000ee80000300a00 */
[----:B------:R1:W-:Y:S04]  /*4d620*/  STL [R1+0x6ce4], R2 ;  /* 0x006ce40201007387 */ /* 0x0003e80000100800 */
[----:B------:R4:W-:Y:S04]  /*4d630*/  STL [R1+0x6ce0], R3 ;  /* 0x006ce00301007387 */ /* 0x0009e80000100800 */
[----:B0-----:R-:W3:Y:S04]  /*4d640*/  LDL.LU.64 R8, [R1+0x1cf0] ;  /* 0x001cf00001087983 */ /* 0x001ee80000300a00 */
[----:B-1----:R-:W3:Y:S01]  /*4d650*/  LDL.LU.64 R10, [R1+0x1cf8] ;  /* 0x001cf800010a7983 */ /* 0x002ee20000300a00 */
[----:B------:R-:W-:-:S02]  /*4d660*/  IMAD R28, R46, 0x100, R45 ;  /* 0x000001002e1c7824 */ /* 0x000fc400078e022d */
[----:B------:R-:W-:Y:S02]  /*4d670*/  IMAD R29, R48, 0x100, R47 ;  /* 0x00000100301d7824 */ /* 0x000fe400078e022f */
[----:B------:R-:W-:Y:S02]  /*4d680*/  IMAD R30, R52, 0x100, R49 ;  /* 0x00000100341e7824 */ /* 0x000fe400078e0231 */
[----:B------:R-:W-:Y:S01]  /*4d690*/  IMAD R31, R0, 0x100, R53 ;  /* 0x00000100001f7824 */ /* 0x000fe200078e0235 */
[----:B----4-:R-:W4:Y:S01]  /*4d6a0*/  LDL.LU.64 R4, [R1+0x1ce0] ;  /* 0x001ce00001047983 */ /* 0x010f220000300a00 */
[----:B------:R-:W-:Y:S02]  /*4d6b0*/  F2FP.F16.E5M2.UNPACK_B R28, R28 ;  /* 0x0000001cff1c723e */ /* 0x000fe400020004ff */
[----:B------:R-:W-:Y:S02]  /*4d6c0*/  F2FP.F16.E5M2.UNPACK_B R29, R29 ;  /* 0x0000001dff1d723e */ /* 0x000fe400020004ff */
[----:B------:R-:W-:-:S02]  /*4d6d0*/  F2FP.F16.E5M2.UNPACK_B R30, R30 ;  /* 0x0000001eff1e723e */ /* 0x000fc400020004ff */
[----:B------:R-:W-:Y:S01]  /*4d6e0*/  F2FP.F16.E5M2.UNPACK_B R31, R31 ;  /* 0x0000001fff1f723e */ /* 0x000fe200020004ff */
[----:B------:R-:W4:Y:S01]  /*4d6f0*/  LDL.LU.64 R6, [R1+0x1ce8] ;  /* 0x001ce80001067983 */ /* 0x000f220000300a00 */
[----:B------:R-:W-:Y:S02]  /*4d700*/  IMAD.MOV.U32 R19, RZ, RZ, R56 ;  /* 0x000000ffff137224 */ /* 0x000fe400078e0038 */
[----:B------:R-:W-:Y:S02]  /*4d710*/  IMAD.MOV.U32 R17, RZ, RZ, R54 ;  /* 0x000000ffff117224 */ /* 0x000fe400078e0036 */
[----:B------:R-:W-:Y:S02]  /*4d720*/  IMAD.MOV.U32 R16, RZ, RZ, R57 ;  /* 0x000000ffff107224 */ /* 0x000fe400078e0039 */
[----:B------:R-:W-:Y:S02]  /*4d730*/  IMAD.MOV.U32 R2, RZ, RZ, R58 ;  /* 0x000000ffff027224 */ /* 0x000fe400078e003a */
[----:B------:R-:W-:Y:S01]  /*4d740*/  IMAD.MOV.U32 R3, RZ, RZ, R59 ;  /* 0x000000ffff037224 */ /* 0x000fe200078e003b */
[C---:B--2---:R-:W-:Y:S08]  /*4d750*/  HMMA.16816.F32 R40, R28.reuse, R54, R40 ;  /* 0x000000361c28723c */ /* 0x044ff00000001828 */
[C---:B---3--:R-:W-:Y:S08]  /*4d760*/  HMMA.16816.F32 R12, R28.reuse, R56, R12 ;  /* 0x000000381c0c723c */ /* 0x048ff0000000180c */
[C---:B------:R-:W-:Y:S03]  /*4d770*/  HMMA.16816.F32 R8, R28.reuse, R58, R8 ;  /* 0x0000003a1c08723c */ /* 0x040fe60000001808 */
[----:B------:R0:W-:Y:S04]  /*4d780*/  STL.64 [R1+0x1d10], R40 ;  /* 0x001d102801007387 */ /* 0x0001e80000100a00 */
[----:B------:R1:W-:Y:S04]  /*4d790*/  STL.64 [R1+0x1d18], R42 ;  /* 0x001d182a01007387 */ /* 0x0003e80000100a00 */
[----:B------:R-:W-:Y:S04]  /*4d7a0*/  STL.64 [R1+0x1d00], R12 ;  /* 0x001d000c01007387 */ /* 0x000fe80000100a00 */
[----:B------:R-:W-:Y:S04]  /*4d7b0*/  STL.64 [R1+0x1d08], R14 ;  /* 0x001d080e01007387 */ /* 0x000fe80000100a00 */
[----:B------:R-:W-:Y:S04]  /*4d7c0*/  STL.64 [R1+0x6cd8], R18 ;  /* 0x006cd81201007387 */ /* 0x000fe80000100a00 */
[----:B------:R-:W-:Y:S04]  /*4d7d0*/  STL.64 [R1+0x6cd0], R16 ;  /* 0x006cd01001007387 */ /* 0x000fe80000100a00 */
[----:B------:R2:W-:Y:S04]  /*4d7e0*/  STL.64 [R1+0x1cf0], R8 ;  /* 0x001cf00801007387 */ /* 0x0005e80000100a00 */
[----:B------:R-:W-:Y:S04]  /*4d7f0*/  STL.64 [R1+0x1cf8], R10 ;  /* 0x001cf80a01007387 */ /* 0x000fe80000100a00 */
[----:B------:R-:W3:Y:S04]  /*4d800*/  LDL.LU.64 R56, [R1+0x1cd0] ;  /* 0x001cd00001387983 */ /* 0x000ee80000300a00 */
[----:B------:R-:W3:Y:S01]  /*4d810*/  LDL.LU.64 R58, [R1+0x1cd8] ;  /* 0x001cd800013a7983 */ /* 0x000ee20000300a00 */
[----:B----4-:R-:W-:Y:S03]  /*4d820*/  HMMA.16816.F32 R4, R28, R50, R4 ;  /* 0x000000321c04723c */ /* 0x010fe60000001804 */
[----:B0-----:R-:W4:Y:S04]  /*4d830*/  LDL.LU.64 R40, [R1+0x1cc0] ;  /* 0x001cc00001287983 */ /* 0x001f280000300a00 */
[----:B-1----:R-:W4:Y:S04]  /*4d840*/  LDL.LU.64 R42, [R1+0x1cc8] ;  /* 0x001cc800012a7983 */ /* 0x002f280000300a00 */
[----:B------:R-:W4:Y:S04]  /*4d850*/  LDL.LU.64 R52, [R1+0x1cb0] ;  /* 0x001cb00001347983 */ /* 0x000f280000300a00 */
[----:B------:R-:W4:Y:S01]  /*4d860*/  LDL.LU.64 R54, [R1+0x1cb8] ;  /* 0x001cb80001367983 */ /* 0x000f220000300a00 */
[----:B------:R-:W-:-:S02]  /*4d870*/  IMAD.MOV.U32 R0, RZ, RZ, R51 ;  /* 0x000000ffff007224 */ /* 0x000fc400078e0033 */
[----:B--2---:R-:W-:Y:S01]  /*4d880*/  IMAD.MOV.U32 R8, RZ, RZ, R50 ;  /* 0x000000ffff087224 */ /* 0x004fe200078e0032 */
        /* <DEDUP_REMOVED lines=11> */
[----:B-1----:R-:W2:Y:S01]  /*4d940*/  LDL.LU.64 R6, [R1+0x1c58] ;  /* 0x001c580001067983 */ /* 0x002ea20000300a00 */
[----:B---3--:R-:W-:-:S15]  /*4d950*/  HMMA.16816.F32 R56, R28, R60, R56 ;  /* 0x0000003c1c38723c */ /* 0x008fde0000001838 */
[----:B------:R-:W-:-:S04]  /*4d960*/  NOP ;  /* 0x0000000000007918 */ /* 0x000fc80000000000 */
[----:B------:R-:W-:Y:S04]  /*4d970*/  STL.64 [R1+0x1cd0], R56 ;  /* 0x001cd03801007387 */ /* 0x000fe80000100a00 */
[----:B------:R0:W-:Y:S04]  /*4d980*/  STL.64 [R1+0x1cd8], R58 ;  /* 0x001cd83a01007387 */ /* 0x0001e80000100a00 */
[----:B0-----:R-:W4:Y:S04]  /*4d990*/  LDL.LU.64 R58, [R1+0x6d30] ;  /* 0x006d3000013a7983 */ /* 0x001f280000300a00 */
[----:B------:R-:W3:Y:S01]  /*4d9a0*/  LDL.LU.64 R56, [R1+0x6d28] ;  /* 0x006d280001387983 */ /* 0x000ee20000300a00 */
[C---:B----4-:R-:W-:Y:S08]  /*4d9b0*/  HMMA.16816.F32 R40, R28.reuse, R58, R40 ;  /* 0x0000003a1c28723c */ /* 0x050ff00000001828 */
[C---:B---3--:R-:W-:Y:S11]  /*4d9c0*/  HMMA.16816.F32 R52, R28.reuse, R56, R52 ;  /* 0x000000381c34723c */ /* 0x048ff60000001834 */
[----:B------:R-:W-:Y:S04]  /*4d9d0*/  STL.64 [R1+0x1cc0], R40 ;  /* 0x001cc02801007387 */ /* 0x000fe80000100a00 */
[----:B------:R0:W-:Y:S04]  /*4d9e0*/  STL.64 [R1+0x1cc8], R42 ;  /* 0x001cc82a01007387 */ /* 0x0001e80000100a00 */
[----:B0-----:R-:W3:Y:S04]  /*4d9f0*/  LDL.LU.64 R42, [R1+0x6d20] ;  /* 0x006d2000012a7983 */ /* 0x001ee80000300a00 */
[----:B------:R-:W4:Y:S04]  /*4da00*/  LDL.LU.64 R40, [R1+0x6d18] ;  /* 0x006d180001287983 */ /* 0x000f280000300a00 */
        /* <DEDUP_REMOVED lines=17> */
[----:B------:R-:W2:Y:S04]  /*4db20*/  LDL.LU.64 R48, [R1+0x6ce8] ;  /* 0x006ce80001307983 */ /* 0x000ea80000300a00 */
[----:B------:R-:W-:Y:S04]  /*4db30*/  STL.64 [R1+0x6c50], R54 ;  /* 0x006c503601007387 */ /* 0x000fe80000100a00 */
[----:B------:R2:W-:Y:S01]  /*4db40*/  STL.64 [R1+0x6c48], R52 ;  /* 0x006c483401007387 */ /* 0x0005e20000100a00 */
[C---:B----4-:R-:W-:Y:S08]  /*4db50*/  HMMA.16816.F32 R56, R28.reuse, R50, R56 ;  /* 0x000000321c38723c */ /* 0x050ff00000001838 */
[C---:B--2---:R-:W-:Y:S01]  /*4db60*/  HMMA.16816.F32 R52, R28.reuse, R48, R12 ;  /* 0x000000301c34723c */ /* 0x044fe2000000180c */
[----:B------:R-:W2:Y:S10]  /*4db70*/  LDL.LU.64 R12, [R1+0x1c30] ;  /* 0x001c3000010c7983 */ /* 0x000eb40000300a00 */
[----:B------:R-:W-:Y:S04]  /*4db80*/  STL.64 [R1+0x1c80], R56 ;  /* 0x001c803801007387 */ /* 0x000fe80000100a00 */
[----:B------:R-:W-:Y:S04]  /*4db90*/  STL.64 [R1+0x1c88], R58 ;  /* 0x001c883a01007387 */ /* 0x000fe80000100a00 */
[----:B------:R-:W2:Y:S04]  /*4dba0*/  LDL.LU.64 R14, [R1+0x1c38] ;  /* 0x001c3800010e7983 */ /* 0x000ea80000300a00 */
[----:B------:R-:W-:Y:S04]  /*4dbb0*/  STL.64 [R1+0x1c70], R52 ;  /* 0x001c703401007387 */ /* 0x000fe80000100a00 */
[----:B------:R-:W-:Y:S04]  /*4dbc0*/  STL.64 [R1+0x1c78], R54 ;  /* 0x001c783601007387 */ /* 0x000fe80000100a00 */
[----:B------:R-:W-:Y:S04]  /*4dbd0*/  STL.64 [R1+0x6c30], R50 ;  /* 0x006c303201007387 */ /* 0x000fe80000100a00 */
[----:B------:R0:W-:Y:S02]  /*4dbe0*/  STL.64 [R1+0x6c28], R48 ;  /* 0x006c283001007387 */ /* 0x0001e40000100a00 */
[C---:B0-----:R-:W-:Y:S08]  /*4dbf0*/  HMMA.16816.F32 R48, R28.reuse, R46, R16 ;  /* 0x0000002e1c30723c */ /* 0x041ff00000001810 */
[C---:B---3--:R-:W-:Y:S01]  /*4dc00*/  HMMA.16816.F32 R16, R28.reuse, R44, R4 ;  /* 0x0000002c1c10723c */ /* 0x048fe20000001804 */
[----:B------:R-:W3:Y:S10]  /*4dc10*/  LDL.LU.64 R4, [R1+0x1c20] ;  /* 0x001c200001047983 */ /* 0x000ef40000300a00 */
[----:B------:R0:W-:Y:S04]  /*4dc20*/  STL.64 [R1+0x1c60], R48 ;  /* 0x001c603001007387 */ /* 0x0001e80000100a00 */
[----:B------:R1:W-:Y:S04]  /*4dc30*/  STL.64 [R1+0x1c68], R50 ;  /* 0x001c683201007387 */ /* 0x0003e80000100a00 */
[----:B------:R-:W3:Y:S04]  /*4dc40*/  LDL.LU.64 R6, [R1+0x1c28] ;  /* 0x001c280001067983 */ /* 0x000ee80000300a00 */
[----:B------:R4:W-:Y:S04]  /*4dc50*/  STL.64 [R1+0x1c50], R16 ;  /* 0x001c501001007387 */ /* 0x0009e80000100a00 */
[----:B------:R0:W-:Y:S04]  /*4dc60*/  STL.64 [R1+0x1c58], R18 ;  /* 0x001c581201007387 */ /* 0x0001e80000100a00 */
[----:B------:R-:W2:Y:S04]  /*4dc70*/  LDL.LU.64 R56, [R1+0x1c10] ;  /* 0x001c100001387983 */ /* 0x000ea80000300a00 */
[----:B------:R-:W2:Y:S04]  /*4dc80*/  LDL.LU.64 R58, [R1+0x1c18] ;  /* 0x001c1800013a7983 */ /* 0x000ea80000300a00 */
[----:B------:R-:W2:Y:S04]  /*4dc90*/  LDL.LU.64 R52, [R1+0x1c00] ;  /* 0x001c000001347983 */ /* 0x000ea80000300a00 */
[----:B------:R-:W2:Y:S04]  /*4dca0*/  LDL.LU.64 R54, [R1+0x1c08] ;  /* 0x001c080001367983 */ /* 0x000ea80000300a00 */
[----:B0-----:R-:W2:Y:S04]  /*4dcb0*/  LDL.LU.64 R48, [R1+0x1bf0] ;  /* 0x001bf00001307983 */ /* 0x001ea80000300a00 */
[----:B-1----:R-:W2:Y:S04]  /*4dcc0*/  LDL.LU.64 R50, [R1+0x1bf8] ;  /* 0x001bf80001327983 */ /* 0x002ea80000300a00 */
[----:B----4-:R-:W4:Y:S04]  /*4dcd0*/  LDL.LU.64 R16, [R1+0x1be0] ;  /* 0x001be00001107983 */ /* 0x010f280000300a00 */
[----:B------:R-:W4:Y:S04]  /*4dce0*/  LDL.LU.64 R18, [R1+0x1be8] ;  /* 0x001be80001127983 */ /* 0x000f280000300a00 */
[----:B------:R-:W-:Y:S04]  /*4dcf0*/  STL.64 [R1+0x6c20], R46 ;  /* 0x006c202e01007387 */ /* 0x000fe80000100a00 */
[----:B------:R0:W-:Y:S04]  /*4dd00*/  STL.64 [R1+0x6c18], R44 ;  /* 0x006c182c01007387 */ /* 0x0001e80000100a00 */
[----:B0-----:R-:W2:Y:S04]  /*4dd10*/  LDL.LU.64 R44, [R1+0x1c40] ;  /* 0x001c4000012c7983 */ /* 0x001ea80000300a00 */
[----:B------:R-:W2:Y:S02]  /*4dd20*/  LDL.LU.64 R46, [R1+0x1c48] ;  /* 0x001c4800012e7983 */ /* 0x000ea40000300a00 */
[----:B--2---:R-:W-:-:S15]  /*4dd30*/  HMMA.16816.F32 R44, R28, R42, R44 ;  /* 0x0000002a1c2c723c */ /* 0x004fde000000182c */
[----:B------:R-:W-:-:S04]  /*4dd40*/  NOP ;  /* 0x0000000000007918 */ /* 0x000fc80000000000 */
[----:B------:R-:W-:Y:S04]  /*4dd50*/  STL.64 [R1+0x1c40], R44 ;  /* 0x001c402c01007387 */ /* 0x000fe80000100a00 */
[----:B------:R0:W-:Y:S02]  /*4dd60*/  STL.64 [R1+0x1c48], R46 ;  /* 0x001c482e01007387 */ /* 0x0001e40000100a00 */
[----:B0-----:R-:W-:Y:S02]  /*4dd70*/  HMMA.16816.F32 R44, R28, R40, R12 ;  /* 0x000000281c2c723c */ /* 0x001fe4000000180c */
[----:B------:R-:W2:Y:S04]  /*4dd80*/  LDL.LU.64 R12, [R1+0x1bd0] ;  /* 0x001bd000010c7983 */ /* 0x000ea80000300a00 */
[----:B------:R-:W2:-:S13]  /*4dd90*/  LDL.LU.64 R14, [R1+0x1bd8] ;  /* 0x001bd800010e7983 */ /* 0x000e9a0000300a00 */
[----:B------:R-:W-:Y:S04]  /*4dda0*/  STL.64 [R1+0x1c30], R44 ;  /* 0x001c302c01007387 */ /* 0x000fe80000100a00 */
[----:B------:R-:W-:Y:S04]  /*4ddb0*/  STL.64 [R1+0x1c38], R46 ;  /* 0x001c382e01007387 */ /* 0x000fe80000100a00 */
[----:B------:R-:W-:Y:S04]  /*4ddc0*/  STL.64 [R1+0x6c60], R42 ;  /* 0x006c602a01007387 */ /* 0x000fe80000100a00 */
[----:B------:R3:W-:Y:S02]  /*4ddd0*/  STL.64 [R1+0x6c58], R40 ;  /* 0x006c582801007387 */ /* 0x0007e40000100a00 */
[----:B---3--:R-:W-:Y:S02]  /*4dde0*/  HMMA.16816.F32 R40, R28, R38, R4 ;  /* 0x000000261c28723c */ /* 0x008fe40000001804 */
[----:B------:R-:W3:Y:S04]  /*4ddf0*/  LDL.LU.64 R4, [R1+0x1bc0] ;  /* 0x001bc00001047983 */ /* 0x000ee80000300a00 */
[----:B------:R-:W3:-:S13]  /*4de00*/  LDL.LU.64 R6, [R1+0x1bc8] ;  /* 0x001bc80001067983 */ /* 0x000eda0000300a00 */
[----:B------:R-:W-:Y:S04]  /*4de10*/  STL.64 [R1+0x1c20], R40 ;  /* 0x001c202801007387 */ /* 0x000fe80000100a00 */
[----:B------:R0:W-:Y:S02]  /*4de20*/  STL.64 [R1+0x1c28], R42 ;  /* 0x001c282a01007387 */ /* 0x0001e40000100a00 */
[C---:B0-----:R-:W-:Y:S02]  /*4de30*/  HMMA.16816.F32 R40, R28.reuse, R36, R56 ;  /* 0x000000241c28723c */ /* 0x041fe40000001838 */
[----:B------:R-:W-:Y:S04]  /*4de40*/  STL.64 [R1+0x6c70], R38 ;  /* 0x006c702601007387 */ /* 0x000fe80000100a00 */
[----:B------:R0:W-:Y:S02]  /*4de50*/  STL.64 [R1+0x6c68], R36 ;  /* 0x006c682401007387 */ /* 0x0001e40000100a00 */
[C---:B0-----:R-:W-:Y:S11]  /*4de60*/  HMMA.16816.F32 R36, R28.reuse, R32, R48 ;  /* 0x000000201c24723c */ /* 0x041ff60000001830 */
        /* <DEDUP_REMOVED lines=8> */
[----:B------:R-:W-:Y:S04]  /*4def0*/  STL.64 [R1+0x1bf0], R36 ;  /* 0x001bf02401007387 */ /* 0x000fe80000100a00 */
[----:B------:R-:W-:Y:S04]  /*4df00*/  STL.64 [R1+0x1bf8], R38 ;  /* 0x001bf82601007387 */ /* 0x000fe80000100a00 */
[----:B------:R-:W3:Y:S04]  /*4df10*/  LDL.LU R54, [R1+0x2430] ;  /* 0x0024300001367983 */ /* 0x000ee80000300800 */
[----:B------:R-:W3:Y:S01]  /*4df20*/  LDL.LU R55, [R1+0x242c] ;  /* 0x00242c0001377983 */ /* 0x000ee20000300800 */
[----:B----4-:R-:W-:-:S15]  /*4df30*/  HMMA.16816.F32 R16, R28, R26, R16 ;  /* 0x0000001a1c10723c */ /* 0x010fde0000001810 */
[----:B------:R-:W-:-:S04]  /*4df40*/  NOP ;  /* 0x0000000000007918 */ /* 0x000fc80000000000 */
[----:B------:R0:W-:Y:S04]  /*4df50*/  STL.64 [R1+0x1be0], R16 ;  /* 0x001be01001007387 */ /* 0x0001e80000100a00 */
[----:B------:R1:W-:Y:S01]  /*4df60*/  STL.64 [R1+0x1be8], R18 ;  /* 0x001be81201007387 */ /* 0x0003e20000100a00 */
[C---:B--2---:R-:W-:Y:S08]  /*4df70*/  HMMA.16816.F32 R12, R28.reuse, R24, R12 ;  /* 0x000000181c0c723c */ /* 0x044ff0000000180c */
[----:B---3--:R-:W-:Y:S01]  /*4df80*/  HMMA.16816.F32 R4, R28, R22, R4 ;  /* 0x000000161c04723c */ /* 0x008fe20000001804 */
[----:B------:R-:W-:Y:S10]  /*4df90*/  STL.64 [R1+0x6c98], R54 ;  /* 0x006c983601007387 */ /* 0x000ff40000100a00 */
[----:B------:R2:W-:Y:S04]  /*4dfa0*/  STL.64 [R1+0x1bd0], R12 ;  /* 0x001bd00c01007387 */ /* 0x0005e80000100a00 */
[----:B------:R3:W-:Y:S04]  /*4dfb0*/  STL.64 [R1+0x1bd8], R14 ;  /* 0x001bd80e01007387 */ /* 0x0007e80000100a00 */
[----:B------:R-:W-:Y:S04]  /*4dfc0*/  STL.64 [R1+0x6bf0], R26 ;  /* 0x006bf01a01007387 */ /* 0x000fe80000100a00 */
[----:B------:R-:W-:Y:S04]  /*4dfd0*/  STL.64 [R1+0x6be8], R24 ;  /* 0x006be81801007387 */ /* 0x000fe80000100a00 */
[----:B0-----:R-:W4:Y:S04]  /*4dfe0*/  LDL.LU.64 R16, [R1+0x1bb0] ;  /* 0x001bb00001107983 */ /* 0x001f280000300a00 */
[----:B-1----:R-:W4:Y:S04]  /*4dff0*/  LDL.LU.64 R18, [R1+0x1bb8] ;  /* 0x001bb80001127983 */ /* 0x002f280000300a00 */
[----:B------:R-:W-:Y:S04]  /*4e000*/  STL.64 [R1+0x1bc0], R4 ;  /* 0x001bc00401007387 */ /* 0x000fe80000100a00 */
[----:B------:R-:W-:Y:S04]  /*4e010*/  STL.64 [R1+0x1bc8], R6 ;  /* 0x001bc80601007387 */ /* 0x000fe80000100a00 */
[----:B--2---:R-:W2:Y:S04]  /*4e020*/  LDL.LU.64 R12, [R1+0x1b90] ;  /* 0x001b9000010c7983 */ /* 0x004ea80000300a00 */
[----:B---3--:R-:W3:Y:S01]  /*4e030*/  LDL.LU.64 R14, [R1+0x1b98] ;  /* 0x001b9800010e7983 */ /* 0x008ee20000300a00 */
[----:B------:R-:W-:-:S02]  /*4e040*/  IMAD.MOV.U32 R50, RZ, RZ, R8 ;  /* 0x000000ffff327224 */ /* 0x000fc400078e0008 */
[----:B------:R-:W-:Y:S02]  /*4e050*/  IMAD.MOV.U32 R51, RZ, RZ, R0 ;  /* 0x000000ffff337224 */ /* 0x000fe400078e0000 */
[----:B------:R-:W-:Y:S02]  /*4e060*/  IMAD.MOV.U32 R58, RZ, RZ, R2 ;  /* 0x000000ffff3a7224 */ /* 0x000fe400078e0002 */
[----:B------:R-:W-:Y:S01]  /*4e070*/  IMAD.MOV.U32 R59, RZ, RZ, R3 ;  /* 0x000000ffff3b7224 */ /* 0x000fe200078e0003 */
[----:B----4-:R-:W-:Y:S01]  /*4e080*/  HMMA.16816.F32 R16, R28, R20, R16 ;  /* 0x000000141c10723c */ /* 0x010fe20000001810 */
[----:B---3--:R-:W-:Y:S04]  /*4e090*/  STL.64 [R1+0x6cb8], R14 ;  /* 0x006cb80e01007387 */ /* 0x008fe80000100a00 */
[----:B--2---:R0:W-:Y:S04]  /*4e0a0*/  STL.64 [R1+0x6cb0], R12 ;  /* 0x006cb00c01007387 */ /* 0x0041e80000100a00 */
[----:B0-----:R-:W2:Y:S04]  /*4e0b0*/  LDL.LU.64 R12, [R1+0x1ba0] ;  /* 0x001ba000010c7983 */ /* 0x001ea80000300a00 */
[----:B------:R-:W2:Y:S04]  /*4e0c0*/  LDL.LU.64 R14, [R1+0x1ba8] ;  /* 0x001ba800010e7983 */ /* 0x000ea80000300a00 */
[----:B------:R-:W3:Y:S04]  /*4e0d0*/  LDL.LU.64 R52, [R1+0x1b80] ;  /* 0x001b800001347983 */ /* 0x000ee80000300a00 */
[----:B------:R-:W3:Y:S04]  /*4e0e0*/  LDL.LU.64 R54, [R1+0x1b88] ;  /* 0x001b880001367983 */ /* 0x000ee80000300a00 */
[----:B------:R-:W4:Y:S04]  /*4e0f0*/  LDL.LU.64 R8, [R1+0x1b70] ;  /* 0x001b700001087983 */ /* 0x000f280000300a00 */
[----:B------:R-:W4:Y:S04]  /*4e100*/  LDL.LU.64 R10, [R1+0x1b78] ;  /* 0x001b7800010a7983 */ /* 0x000f280000300a00 */
        /* <DEDUP_REMOVED lines=16> */
[----:B------:R-:W-:Y:S04]  /*4e210*/  STL.64 [R1+0x1bb0], R16 ;  /* 0x001bb01001007387 */ /* 0x000fe80000100a00 */
[----:B------:R0:W-:Y:S04]  /*4e220*/  STL.64 [R1+0x1bb8], R18 ;  /* 0x001bb81201007387 */ /* 0x0001e80000100a00 */
[----:B0-----:R-:W2:Y:S04]  /*4e230*/  LDL.LU.64 R18, [R1+0x6cd8] ;  /* 0x006cd80001127983 */ /* 0x001ea80000300a00 */
[----:B------:R-:W3:Y:S01]  /*4e240*/  LDL.LU.64 R16, [R1+0x6cd0] ;  /* 0x006cd00001107983 */ /* 0x000ee20000300a00 */
[----:B--2---:R-:W-:-:S03]  /*4e250*/  IMAD.MOV.U32 R56, RZ, RZ, R19 ;  /* 0x000000ffff387224 */ /* 0x004fc600078e0013 */
[----:B------:R-:W2:Y:S01]  /*4e260*/  LDL.LU R19, [R1+0x6cc8] ;  /* 0x006cc80001137983 */ /* 0x000ea20000300800 */
[----:B---3--:R-:W-:-:S03]  /*4e270*/  IMAD.MOV.U32 R57, RZ, RZ, R16 ;  /* 0x000000ffff397224 */ /* 0x008fc600078e0010 */
[----:B------:R-:W3:Y:S01]  /*4e280*/  LDL.LU R16, [R1+0x6cc4] ;  /* 0x006cc40001107983 */ /* 0x000ee20000300800 */
[----:B------:R-:W-:-:S03]  /*4e290*/  IMAD.MOV.U32 R48, RZ, RZ, R17 ;  /* 0x000000ffff307224 */ /* 0x000fc600078e0011 */
[----:B------:R-:W3:Y:S04]  /*4e2a0*/  LDL.LU R17, [R1+0x6cc0] ;  /* 0x006cc00001117983 */ /* 0x000ee80000300800 */
[----:B------:R-:W3:Y:S04]  /*4e2b0*/  LDL R49, [R1+0x1c] ;  /* 0x00001c0001317983 */ /* 0x000ee80000100800 */
        /* <DEDUP_REMOVED lines=8> */
[----:B0-----:R-:W3:Y:S04]  /*4e340*/  LDL.LU.64 R14, [R1+0x6cb8] ;  /* 0x006cb800010e7983 */ /* 0x001ee80000300a00 */
[----:B------:R-:W3:Y:S02]  /*4e350*/  LDL.LU.64 R12, [R1+0x6cb0] ;  /* 0x006cb000010c7983 */ /* 0x000ee40000300a00 */
[----:B---3--:R-:W-:-:S15]  /*4e360*/  HMMA.16816.F32 R12, R28, R16, R12 ;  /* 0x000000101c0c723c */ /* 0x008fde000000180c */
[----:B------:R-:W-:-:S04]  /*4e370*/  NOP ;  /* 0x0000000000007918 */ /* 0x000fc80000000000 */
[----:B------:R-:W-:Y:S04]  /*4e380*/  STL.64 [R1+0x1b90], R12 ;  /* 0x001b900c01007387 */ /* 0x000fe80000100a00 */
[----:B------:R0:W-:Y:S04]  /*4e390*/  STL.64 [R1+0x1b98], R14 ;  /* 0x001b980e01007387 */ /* 0x0001e80000100a00 */
[----:B0-----:R-:W2:Y:S04]  /*4e3a0*/  LDL.LU.64 R14, [R1+0x6ca8] ;  /* 0x006ca800010e7983 */ /* 0x001ea80000300a00 */
[----:B------:R-:W4:Y:S01]  /*4e3b0*/  LDL.LU.64 R12, [R1+0x6ca0] ;  /* 0x006ca000010c7983 */ /* 0x000f220000300a00 */
[C---:B--2---:R-:W-:Y:S08]  /*4e3c0*/  HMMA.16816.F32 R52, R28.reuse, R14, R52 ;  /* 0x0000000e1c34723c */ /* 0x044ff00000001834 */
[C---:B----4-:R-:W-:Y:S11]  /*4e3d0*/  HMMA.16816.F32 R8, R28.reuse, R12, R8 ;  /* 0x0000000c1c08723c */ /* 0x050ff60000001808 */
[----:B------:R-:W-:Y:S04]  /*4e3e0*/  STL.64 [R1+0x1b80], R52 ;  /* 0x001b803401007387 */ /* 0x000fe80000100a00 */
[----:B------:R0:W-:Y:S04]  /*4e3f0*/  STL.64 [R1+0x1b88], R54 ;  /* 0x001b883601007387 */ /* 0x0001e80000100a00 */
[----:B0-----:R-:W2:Y:S04]  /*4e400*/  LDL.LU.64 R54, [R1+0x6c98] ;  /* 0x006c980001367983 */ /* 0x001ea80000300a00 */
[----:B------:R-:W-:Y:S04]  /*4e410*/  STL.64 [R1+0x1b70], R8 ;  /* 0x001b700801007387 */ /* 0x000fe80000100a00 */
[----:B------:R0:W-:Y:S04]  /*4e420*/  STL.64 [R1+0x1b78], R10 ;  /* 0x001b780a01007387 */ /* 0x0001e80000100a00 */
[----:B0-----:R-:W3:Y:S04]  /*4e430*/  LDL.LU.64 R10, [R1+0x6c90] ;  /* 0x006c9000010a7983 */ /* 0x001ee80000300a00 */
[----:B------:R-:W4:Y:S01]  /*4e440*/  LDL.LU.64 R8, [R1+0x6c88] ;  /* 0x006c880001087983 */ /* 0x000f220000300a00 */
[----:B---3--:R-:W-:-:S15]  /*4e450*/  HMMA.16816.F32 R4, R28, R10, R4 ;  /* 0x0000000a1c04723c */ /* 0x008fde0000001804 */
[----:B------:R-:W-:-:S04]  /*4e460*/  NOP ;  /* 0x0000000000007918 */ /* 0x000fc80000000000 */
[----:B------:R-:W-:Y:S04]  /*4e470*/  STL.64 [R1+0x1b60], R4 ;  /* 0x001b600401007387 */ /* 0x000fe80000100a00 */
[----:B------:R0:W-:Y:S04]  /*4e480*/  STL.64 [R1+0x1b68], R6 ;  /* 0x001b680601007387 */ /* 0x0001e80000100a00 */
[----:B0-----:R-:W3:Y:S04]  /*4e490*/  LDL.LU.64 R6, [R1+0x6c80] ;  /* 0x006c800001067983 */ /* 0x001ee80000300a00 */
[----:B------:R-:W2:Y:S01]  /*4e4a0*/  LDL.LU.64 R4, [R1+0x6c78] ;  /* 0x006c780001047983 */ /* 0x000ea20000300a00 */
[----:B----4-:R-:W-:-:S15]  /*4e4b0*/  HMMA.16816.F32 R20, R28, R8, R20 ;  /* 0x000000081c14723c */ /* 0x010fde0000001814 */
[----:B------:R-:W-:-:S04]  /*4e4c0*/  NOP ;  /* 0x0000000000007918 */ /* 0x000fc80000000000 */
[----:B------:R-:W-:Y:S04]  /*4e4d0*/  STL.64 [R1+0x1b50], R20 ;  /* 0x001b501401007387 */ /* 0x000fe80000100a00 */
[----:B------:R0:W-:Y:S02]  /*4e4e0*/  STL.64 [R1+0x1b58], R22 ;  /* 0x001b581601007387 */ /* 0x0001e40000100a00 */
[C---:B0-----:R-:W-:Y:S08]  /*4e4f0*/  HMMA.16816.F32 R20, R28.reuse, R2, R24 ;  /* 0x000000021c14723c */ /* 0x041ff00000001818 */
[C---:B---3--:R-:W-:Y:S08]  /*4e500*/  HMMA.16816.F32 R40, R28.reuse, R6, R40 ;  /* 0x000000061c28723c */ /* 0x048ff00000001828 */
[----:B--2---:R-:W-:Y:S01]  /*4e510*/  HMMA.16816.F32 R36, R28, R4, R36 ;  /* 0x000000041c24723c */ /* 0x004fe20000001824 */
[----:B------:R-:W-:-:S10]  /*4e520*/  IMAD R28, R55, 0x100, R54 ;  /* 0x00000100371c7824 */ /* 0x000fd400078e0236 */
        /* <DEDUP_REMOVED lines=8> */
[----:B------:R-:W4:Y:S04]  /*4e5b0*/  LDL.LU.64 R40, [R1+0x1b10] ;  /* 0x001b100001287983 */ /* 0x000f280000300a00 */
[----:B------:R-:W4:Y:S04]  /*4e5c0*/  LDL.LU.64 R42, [R1+0x1b18] ;  /* 0x001b1800012a7983 */ /* 0x000f280000300a00 */
[----:B------:R-:W4:Y:S04]  /*4e5d0*/  LDL.LU.64 R52, [R1+0x1b00] ;  /* 0x001b000001347983 */ /* 0x000f280000300a00 */
[----:B------:R-:W4:Y:S04]  /*4e5e0*/  LDL.LU.64 R54, [R1+0x1b08] ;  /* 0x001b080001367983 */ /* 0x000f280000300a00 */
[----:B------:R-:W4:Y:S04]  /*4e5f0*/  LDL.LU.64 R24, [R1+0x1af0] ;  /* 0x001af00001187983 */ /* 0x000f280000300a00 */
[----:B------:R-:W4:Y:S01]  /*4e600*/  LDL.LU.64 R26, [R1+0x1af8] ;  /* 0x001af800011a7983 */ /* 0x000f220000300a00 */
[----:B------:R-:W-:-:S02]  /*4e610*/  IMAD R29, R47, 0x100, R46 ;  /* 0x000001002f1d7824 */ /* 0x000fc400078e022e */
[----:B------:R-:W-:Y:S02]  /*4e620*/  IMAD R30, R34, 0x100, R33 ;  /* 0x00000100221e7824 */ /* 0x000fe400078e0221 */
[----:B------:R-:W-:Y:S01]  /*4e630*/  IMAD R31, R0, 0x100, R35 ;  /* 0x00000100001f7824 */ /* 0x000fe200078e0223 */
[----:B------:R-:W-:Y:S01]  /*4e640*/  F2FP.F16.E5M2.UNPACK_B R28, R28 ;  /* 0x0000001cff1c723e */ /* 0x000fe200020004ff */
[----:B------:R-:W4:Y:S01]  /*4e650*/  LDL.LU.64 R44, [R1+0x1ae0] ;  /* 0x001ae000012c7983 */ /* 0x000f220000300a00 */
[----:B------:R-:W-:Y:S02]  /*4e660*/  F2FP.F16.E5M2.UNPACK_B R29, R29 ;  /* 0x0000001dff1d723e */ /* 0x000fe400020004ff */
[----:B------:R-:W-:Y:S02]  /*4e670*/  F2FP.F16.E5M2.UNPACK_B R30, R30 ;  /* 0x0000001eff1e723e */ /* 0x000fe400020004ff */
[----:B------:R-:W-:Y:S01]  /*4e680*/  F2FP.F16.E5M2.UNPACK_B R31, R31 ;  /* 0x0000001fff1f723e */ /* 0x000fe200020004ff */
[----:B------:R-:W4:Y:S04]  /*4e690*/  LDL.LU.64 R46, [R1+0x1ae8] ;  /* 0x001ae800012e7983 */ /* 0x000f280000300a00 */
[----:B------:R-:W4:Y:S04]  /*4e6a0*/  LDL.LU.64 R32, [R1+0x1ad0] ;  /* 0x001ad00001207983 */ /* 0x000f280000300a00 */
[----:B------:R-:W4:Y:S04]  /*4e6b0*/  LDL.LU.64 R34, [R1+0x1ad8] ;  /* 0x001ad80001227983 */ /* 0x000f280000300a00 */
[----:B0-----:R-:W4:Y:S04]  /*4e6c0*/  LDL.LU.64 R20, [R1+0x1ac0] ;  /* 0x001ac00001147983 */ /* 0x001f280000300a00 */
[----:B---3--:R-:W3:Y:S01]  /*4e6d0*/  LDL.LU.64 R22, [R1+0x1ac8] ;  /* 0x001ac80001167983 */ /* 0x008ee20000300a00 */
[C---:B--2---:R-:W-:Y:S08]  /*4e6e0*/  HMMA.16816.F32 R36, R28.reuse, R48, R36 ;  /* 0x000000301c24723c */ /* 0x044ff00000001824 */
[C---:B----4-:R-:W-:Y:S08]  /*4e6f0*/  HMMA.16816.F32 R40, R28.reuse, R56, R40 ;  /* 0x000000381c28723c */ /* 0x050ff00000001828 */
[C---:B------:R-:W-:Y:S08]  /*4e700*/  HMMA.16816.F32 R56, R28.reuse, R58, R52 ;  /* 0x0000003a1c38723c */ /* 0x040ff00000001834 */
[C---:B------:R-:W-:Y:S01]  /*4e710*/  HMMA.16816.F32 R48, R28.reuse, R50, R24 ;  /* 0x000000321c30723c */ /* 0x040fe20000001818 */
[----:B------:R-:W-:Y:S04]  /*4e720*/  STL.64 [R1+0x1b20], R36 ;  /* 0x001b202401007387 */ /* 0x000fe80000100a00 */
[----:B------:R0:W-:Y:S04]  /*4e730*/  STL.64 [R1+0x1b28], R38 ;  /* 0x001b282601007387 */ /* 0x0001e80000100a00 */
[----:B0-----:R-:W2:Y:S04]  /*4e740*/  LDL.LU.64 R38, [R1+0x6c70] ;  /* 0x006c700001267983 */ /* 0x001ea80000300a00 */
[----:B------:R-:W4:Y:S04]  /*4e750*/  LDL.LU.64 R36, [R1+0x6c68] ;  /* 0x006c680001247983 */ /* 0x000f280000300a00 */
[----:B------:R-:W-:Y:S04]  /*4e760*/  STL.64 [R1+0x1b10], R40 ;  /* 0x001b102801007387 */ /* 0x000fe80000100a00 */
[----:B------:R0:W-:Y:S04]  /*4e770*/  STL.64 [R1+0x1b18], R42 ;  /* 0x001b182a01007387 */ /* 0x0001e80000100a00 */
[----:B0-----:R-:W2:Y:S04]  /*4e780*/  LDL.LU.64 R42, [R1+0x6c60] ;  /* 0x006c6000012a7983 */ /* 0x001ea80000300a00 */
[----:B------:R-:W2:Y:S04]  /*4e790*/  LDL.LU.64 R40, [R1+0x6c58] ;  /* 0x006c580001287983 */ /* 0x000ea80000300a00 */
[----:B------:R-:W2:Y:S04]  /*4e7a0*/  LDL.LU.64 R54, [R1+0x6c50] ;  /* 0x006c500001367983 */ /* 0x000ea80000300a00 */
[----:B------:R-:W2:Y:S04]  /*4e7b0*/  LDL.LU.64 R52, [R1+0x6c48] ;  /* 0x006c480001347983 */ /* 0x000ea80000300a00 */
[----:B------:R-:W-:Y:S04]  /*4e7c0*/  STL.64 [R1+0x1b00], R56 ;  /* 0x001b003801007387 */ /* 0x000fe80000100a00 */
[----:B------:R0:W-:Y:S04]  /*4e7d0*/  STL.64 [R1+0x1b08], R58 ;  /* 0x001b083a01007387 */ /* 0x0001e80000100a00 */
[----:B0-----:R-:W2:Y:S04]  /*4e7e0*/  LDL.LU.64 R58, [R1+0x6c40] ;  /* 0x006c4000013a7983 */ /* 0x001ea80000300a00 */
[----:B------:R-:W3:Y:S04]  /*4e7f0*/  LDL.LU.64 R56, [R1+0x6c38] ;  /* 0x006c380001387983 */ /* 0x000ee80000300a00 */
[----:B------:R-:W3:Y:S04]  /*4e800*/  LDL.LU.64 R24, [R1+0x1ab0] ;  /* 0x001ab00001187983 */ /* 0x000ee80000300a00 */
[----:B------:R-:W4:Y:S04]  /*4e810*/  LDL.LU.64 R26, [R1+0x1ab8] ;  /* 0x001ab800011a7983 */ /* 0x000f280000300a00 */
[----:B------:R0:W-:Y:S04]  /*4e820*/  STL.64 [R1+0x1af0], R48 ;  /* 0x001af03001007387 */ /* 0x0001e80000100a00 */
[----:B------:R1:W-:Y:S04]  /*4e830*/  STL.64 [R1+0x1af8], R50 ;  /* 0x001af83201007387 */ /* 0x0003e80000100a00 */
[----:B0-----:R-:W4:Y:S04]  /*4e840*/  LDL.LU.64 R48, [R1+0x1aa0] ;  /* 0x001aa00001307983 */ /* 0x001f280000300a00 */
[----:B-1----:R-:W4:Y:S01]  /*4e850*/  LDL.LU.64 R50, [R1+0x1aa8] ;  /* 0x001aa80001327983 */ /* 0x002f220000300a00 */
[----:B------:R-:W-:-:S15]  /*4e860*/  HMMA.16816.F32 R44, R28, R60, R44 ;  /* 0x0000003c1c2c723c */ /* 0x000fde000000182c */
[----:B------:R-:W-:-:S04]  /*4e870*/  NOP ;  /* 0x0000000000007918 */ /* 0x000fc80000000000 */
[----:B------:R0:W-:Y:S04]  /*4e880*/  STL.64 [R1+0x1ae0], R44 ;  /* 0x001ae02c01007387 */ /* 0x0001e80000100a00 */
[----:B------:R1:W-:Y:S04]  /*4e890*/  STL.64 [R1+0x1ae8], R46 ;  /* 0x001ae82e01007387 */ /* 0x0003e80000100a00 */
[----:B------:R-:W-:Y:S04]  /*4e8a0*/  STL.64 [R1+0x6bb0], R60 ;  /* 0x006bb03c01007387 */ /* 0x000fe80000100a00 */
[----:B0-----:R-:W4:Y:S04]  /*4e8b0*/  LDL.LU.64 R44, [R1+0x1a90] ;  /* 0x001a9000012c7983 */ /* 0x001f280000300a00 */
[----:B-1----:R-:W4:Y:S01]  /*4e8c0*/  LDL.LU.64 R46, [R1+0x1a98] ;  /* 0x001a9800012e7983 */ /* 0x002f220000300a00 */
[C---:B--2---:R-:W-:Y:S08]  /*4e8d0*/  HMMA.16816.F32 R32, R28.reuse, R58, R32 ;  /* 0x0000003a1c20723c */ /* 0x044ff00000001820 */
[C---:B---3--:R-:W-:Y:S08]  /*4e8e0*/  HMMA.16816.F32 R20, R28.reuse, R56, R20 ;  /* 0x000000381c14723c */ /* 0x048ff00000001814 */
[C---:B----4-:R-:W-:Y:S08]  /*4e8f0*/  HMMA.16816.F32 R24, R28.reuse, R54, R24 ;  /* 0x000000361c18723c */ /* 0x050ff00000001818 */
[C---:B------:R-:W-:Y:S01]  /*4e900*/  HMMA.16816.F32 R48, R28.reuse, R52, R48 ;  /* 0x000000341c30723c */ /* 0x040fe20000001830 */
[----:B------:R0:W-:Y:S04]  /*4e910*/  STL.64 [R1+0x1ad0], R32 ;  /* 0x001ad02001007387 */ /* 0x0001e80000100a00 */
[----:B------:R1:W-:Y:S04]  /*4e920*/  STL.64 [R1+0x1ad8], R34 ;  /* 0x001ad82201007387 */ /* 0x0003e80000100a00 */
[----:B0-----:R-:W2:Y:S04]  /*4e930*/  LDL.LU.64 R32, [R1+0x1a60] ;  /* 0x001a600001207983 */ /* 0x001ea80000300a00 */
[----:B-1----:R-:W2:Y:S04]  /*4e940*/  LDL.LU.64 R34, [R1+0x1a68] ;  /* 0x001a680001227983 */ /* 0x002ea80000300a00 */
[----:B------:R0:W-:Y:S04]  /*4e950*/  STL.64 [R1+0x1ac0], R20 ;  /* 0x001ac01401007387 */ /* 0x0001e80000100a00 */
[----:B------:R1:W-:Y:S04]  /*4e960*/  STL.64 [R1+0x1ac8], R22 ;  /* 0x001ac81601007387 */ /* 0x0003e80000100a00 */
[----:B0-----:R-:W3:Y:S04]  /*4e970*/  LDL.LU.64 R20, [R1+0x1a50] ;  /* 0x001a500001147983 */ /* 0x001ee80000300a00 */
[----:B-1----:R-:W3:Y:S04]  /*4e980*/  LDL.LU.64 R22, [R1+0x1a58] ;  /* 0x001a580001167983 */ /* 0x002ee80000300a00 */
[----:B------:R-:W-:Y:S04]  /*4e990*/  STL.64 [R1+0x6b78], R58 ;  /* 0x006b783a01007387 */ /* 0x000fe80000100a00 */
[----:B------:R0:W-:Y:S04]  /*4e9a0*/  STL.64 [R1+0x6b70], R56 ;  /* 0x006b703801007387 */ /* 0x0001e80000100a00 */
[----:B0-----:R-:W4:Y:S04]  /*4e9b0*/  LDL.LU.64 R56, [R1+0x1a70] ;  /* 0x001a700001387983 */ /* 0x001f280000300a00 */
[----:B------:R-:W4:Y:S04]  /*4e9c0*/  LDL.LU.64 R58, [R1+0x1a78] ;  /* 0x001a7800013a7983 */ /* 0x000f280000300a00 */
[----:B------:R0:W-:Y:S04]  /*4e9d0*/  STL.64 [R1+0x1ab0], R24 ;  /* 0x001ab01801007387 */ /* 0x0001e80000100a00 */
[----:B------:R1:W-:Y:S04]  /*4e9e0*/  STL.64 [R1+0x1ab8], R26 ;  /* 0x001ab81a01007387 */ /* 0x0003e80000100a00 */
[----:B0-----:R-:W2:Y:S04]  /*4e9f0*/  LDL.LU.64 R24, [R1+0x1a40] ;  /* 0x001a400001187983 */ /* 0x001ea80000300a00 */
[----:B-1----:R-:W2:Y:S04]  /*4ea00*/  LDL.LU.64 R26, [R1+0x1a48] ;  /* 0x001a4800011a7983 */ /* 0x002ea80000300a00 */
[----:B------:R-:W-:Y:S04]  /*4ea10*/  STL.64 [R1+0x1aa0], R48 ;  /* 0x001aa03001007387 */ /* 0x000fe80000100a00 */
[----:B------:R0:W-:Y:S04]  /*4ea20*/  STL.64 [R1+0x1aa8], R50 ;  /* 0x001aa83201007387 */ /* 0x0001e80000100a00 */
[----:B0-----:R-:W2:Y:S04]  /*4ea30*/  LDL.LU.64 R50, [R1+0x6c30] ;  /* 0x006c300001327983 */ /* 0x001ea80000300a00 */
[----:B------:R-:W3:Y:S04]  /*4ea40*/  LDL.LU.64 R48, [R1+0x6c28] ;  /* 0x006c280001307983 */ /* 0x000ee80000300a00 */
        /* <DEDUP_REMOVED lines=8> */
[----:B0-----:R-:W4:Y:S04]  /*4ead0*/  LDL.LU.64 R46, [R1+0x6c20] ;  /* 0x006c2000012e7983 */ /* 0x001f280000300a00 */
[----:B------:R-:W2:Y:S01]  /*4eae0*/  LDL.LU.64 R44, [R1+0x6c18] ;  /* 0x006c1800012c7983 */ /* 0x000ea20000300a00 */
[----:B---3--:R-:W-:Y:S03]  /*4eaf0*/  HMMA.16816.F32 R52, R28, R48, R52 ;  /* 0x000000301c34723c */ /* 0x008fe60000001834 */
[----:B------:R-:W-:Y:S04]  /*4eb00*/  STL.64 [R1+0x6b98], R50 ;  /* 0x006b983201007387 */ /* 0x000fe80000100a00 */
[----:B------:R4:W-:-:S12]  /*4eb10*/  STL.64 [R1+0x6b90], R48 ;  /* 0x006b903001007387 */ /* 0x0009d80000100a00 */
[----:B------:R-:W-:Y:S04]  /*4eb20*/  STL.64 [R1+0x1a80], R52 ;  /* 0x001a803401007387 */ /* 0x000fe80000100a00 */
[----:B------:R-:W-:Y:S01]  /*4eb30*/  STL.64 [R1+0x1a88], R54 ;  /* 0x001a883601007387 */ /* 0x000fe20000100a00 */
[C---:B----4-:R-:W-:Y:S08]  /*4eb40*/  HMMA.16816.F32 R48, R28.reuse, R46, R56 ;  /* 0x0000002e1c30723c */ /* 0x050ff00000001838 */
[C---:B--2---:R-:W-:Y:S01]  /*4eb50*/  HMMA.16816.F32 R32, R28.reuse, R44, R32 ;  /* 0x0000002c1c20723c */ /* 0x044fe20000001820 */
[----:B------:R-:W-:Y:S10]  /*4eb60*/  STL.64 [R1+0x6ba8], R46 ;  /* 0x006ba82e01007387 */ /* 0x000ff40000100a00 */
[----:B------:R-:W-:Y:S04]  /*4eb70*/  STL.64 [R1+0x1a70], R48 ;  /* 0x001a703001007387 */ /* 0x000fe80000100a00 */
[----:B------:R-:W-:Y:S04]  /*4eb80*/  STL.64 [R1+0x1a78], R50 ;  /* 0x001a783201007387 */ /* 0x000fe80000100a00 */
[----:B------:R-:W-:Y:S04]  /*4eb90*/  STL.64 [R1+0x6ba0], R44 ;  /* 0x006ba02c01007387 */ /* 0x000fe80000100a00 */
[----:B------:R-:W-:Y:S04]  /*4eba0*/  STL.64 [R1+0x1a60], R32 ;  /* 0x001a602001007387 */ /* 0x000fe80000100a00 */
[----:B------:R0:W-:Y:S02]  /*4ebb0*/  STL.64 [R1+0x1a68], R34 ;  /* 0x001a682201007387 */ /* 0x0001e40000100a00 */
[----:B0-----:R-:W-:Y:S02]  /*4ebc0*/  HMMA.16816.F32 R32, R28, R42, R20 ;  /* 0x0000002a1c20723c */ /* 0x001fe40000001814 */
[----:B------:R-:W2:Y:S04]  /*4ebd0*/  LDL.LU.64 R20, [R1+0x1a30] ;  /* 0x001a300001147983 */ /* 0x000ea80000300a00 */
[----:B------:R-:W2:-:S13]  /*4ebe0*/  LDL.LU.64 R22, [R1+0x1a38] ;  /* 0x001a380001167983 */ /* 0x000e9a0000300a00 */
[----:B------:R0:W-:Y:S04]  /*4ebf0*/  STL.64 [R1+0x1a50], R32 ;  /* 0x001a502001007387 */ /* 0x0001e80000100a00 */
[----:B------:R1:W-:Y:S04]  /*4ec00*/  STL.64 [R1+0x1a58], R34 ;  /* 0x001a582201007387 */ /* 0x0003e80000100a00 */
[----:B0-----:R-:W3:Y:S04]  /*4ec10*/  LDL.LU.64 R32, [R1+0x1a20] ;  /* 0x001a200001207983 */ /* 0x001ee80000300a00 */
[----:B-1----:R-:W3:Y:S01]  /*4ec20*/  LDL.LU.64 R34, [R1+0x1a28] ;  /* 0x001a280001227983 */ /* 0x002ee20000300a00 */
[----:B------:R-:W-:Y:S03]  /*4ec30*/  HMMA.16816.F32 R44, R28, R40, R24 ;  /* 0x000000281c2c723c */ /* 0x000fe60000001818 */
[----:B------:R-:W4:Y:S04]  /*4ec40*/  LDL.LU.64 R24, [R1+0x1a10] ;  /* 0x001a100001187983 */ /* 0x000f280000300a00 */
[----:B------:R-:W4:-:S12]  /*4ec50*/  LDL.LU.64 R26, [R1+0x1a18] ;  /* 0x001a1800011a7983 */ /* 0x000f180000300a00 */
        /* <DEDUP_REMOVED lines=25> */
[----:B------:R0:W-:Y:S04]  /*4edf0*/  STL.64 [R1+0x6b30], R36 ;  /* 0x006b302401007387 */ /* 0x0001e80000100a00 */
[----:B0-----:R-:W2:Y:S04]  /*4ee00*/  LDL.LU.64 R36, [R1+0x1a00] ;  /* 0x001a000001247983 */ /* 0x001ea80000300a00 */
[----:B------:R-:W2:Y:S01]  /*4ee10*/  LDL.LU.64 R38, [R1+0x1a08] ;  /* 0x001a080001267983 */ /* 0x000ea20000300a00 */
[----:B----4-:R-:W-:-:S15]  /*4ee20*/  HMMA.16816.F32 R24, R28, R34, R24 ;  /* 0x000000221c18723c */ /* 0x010fde0000001818 */
[----:B------:R-:W-:-:S04]  /*4ee30*/  NOP ;  /* 0x0000000000007918 */ /* 0x000fc80000000000 */
[----:B------:R-:W-:Y:S04]  /*4ee40*/  STL.64 [R1+0x1a10], R24 ;  /* 0x001a101801007387 */ /* 0x000fe80000100a00 */
[----:B------:R0:W-:Y:S04]  /*4ee50*/  STL.64 [R1+0x1a18], R26 ;  /* 0x001a181a01007387 */ /* 0x0001e80000100a00 */
[----:B0-----:R-:W4:Y:S04]  /*4ee60*/  LDL.LU.64 R26, [R1+0x6bf0] ;  /* 0x006bf000011a7983 */ /* 0x001f280000300a00 */
[----:B------:R-:W3:Y:S01]  /*4ee70*/  LDL.LU.64 R24, [R1+0x6be8] ;  /* 0x006be80001187983 */ /* 0x000ee20000300a00 */
[----:B--2---:R-:W-:Y:S03]  /*4ee80*/  HMMA.16816.F32 R36, R28, R32, R36 ;  /* 0x000000201c24723c */ /* 0x004fe60000001824 */
[----:B------:R-:W-:Y:S04]  /*4ee90*/  STL.64 [R1+0x6b48], R34 ;  /* 0x006b482201007387 */ /* 0x000fe80000100a00 */
[----:B------:R-:W-:-:S12]  /*4eea0*/  STL.64 [R1+0x6b40], R32 ;  /* 0x006b402001007387 */ /* 0x000fd80000100a00 */
[----:B------:R-:W-:Y:S04]  /*4eeb0*/  STL.64 [R1+0x1a00], R36 ;  /* 0x001a002401007387 */ /* 0x000fe80000100a00 */
[----:B------:R4:W-:Y:S02]  /*4eec0*/  STL.64 [R1+0x1a08], R38 ;  /* 0x001a082601007387 */ /* 0x0009e40000100a00 */
[C---:B----4-:R-:W-:Y:S08]  /*4eed0*/  HMMA.16816.F32 R36, R28.reuse, R26, R40 ;  /* 0x0000001a1c24723c */ /* 0x050ff00000001828 */
[C---:B---3--:R-:W-:Y:S01]  /*4eee0*/  HMMA.16816.F32 R32, R28.reuse, R24, R56 ;  /* 0x000000181c20723c */ /* 0x048fe20000001838 */
[----:B------:R-:W-:Y:S10]  /*4eef0*/  STL.64 [R1+0x6b68], R26 ;  /* 0x006b681a01007387 */ /* 0x000ff40000100a00 */
[----:B------:R-:W-:Y:S04]  /*4ef00*/  STL.64 [R1+0x19f0], R36 ;  /* 0x0019f02401007387 */ /* 0x000fe80000100a00 */
[----:B------:R-:W-:Y:S04]  /*4ef10*/  STL.64 [R1+0x19f8], R38 ;  /* 0x0019f82601007387 */ /* 0x000fe80000100a00 */
[----:B------:R-:W-:Y:S04]  /*4ef20*/  STL.64 [R1+0x6b60], R24 ;  /* 0x006b601801007387 */ /* 0x000fe80000100a00 */
[----:B------:R-:W-:Y:S04]  /*4ef30*/  STL.64 [R1+0x19e0], R32 ;  /* 0x0019e02001007387 */ /* 0x000fe80000100a00 */
[----:B------:R0:W-:Y:S02]  /*4ef40*/  STL.64 [R1+0x19e8], R34 ;  /* 0x0019e82201007387 */ /* 0x0001e40000100a00 */
[C---:B0-----:R-:W-:Y:S08]  /*4ef50*/  HMMA.16816.F32 R32, R28.reuse, R22, R52 ;  /* 0x000000161c20723c */ /* 0x041ff00000001834 */
[C---:B------:R-:W-:Y:S01]  /*4ef60*/  HMMA.16816.F32 R24, R28.reuse, R20, R48 ;  /* 0x000000141c18723c */ /* 0x040fe20000001830 */
[----:B------:R-:W-:Y:S10]  /*4ef70*/  STL.64 [R1+0x6bc0], R22 ;  /* 0x006bc01601007387 */ /* 0x000ff40000100a00 */
[----:B------:R-:W-:Y:S04]  /*4ef80*/  STL.64 [R1+0x19d0], R32 ;  /* 0x0019d02001007387 */ /* 0x000fe80000100a00 */
[----:B------:R-:W-:Y:S04]  /*4ef90*/  STL.64 [R1+0x19d8], R34 ;  /* 0x0019d82201007387 */ /* 0x000fe80000100a00 */
[----:B------:R0:W-:Y:S04]  /*4efa0*/  STL.64 [R1+0x6bb8], R20 ;  /* 0x006bb81401007387 */ /* 0x0001e80000100a00 */
[----:B------:R-:W-:Y:S04]  /*4efb0*/  STL.64 [R1+0x19c0], R24 ;  /* 0x0019c01801007387 */ /* 0x000fe80000100a00 */
[----:B------:R1:W-:Y:S04]  /*4efc0*/  STL.64 [R1+0x19c8], R26 ;  /* 0x0019c81a01007387 */ /* 0x0003e80000100a00 */
[----:B0-----:R-:W2:Y:S04]  /*4efd0*/  LDL.LU.64 R20, [R1+0x19a0] ;  /* 0x0019a00001147983 */ /* 0x001ea80000300a00 */
[----:B------:R-:W2:Y:S01]  /*4efe0*/  LDL.LU.64 R22, [R1+0x19a8] ;  /* 0x0019a80001167983 */ /* 0x000ea20000300a00 */
[----:B-1----:R-:W-:-:S15]  /*4eff0*/  HMMA.16816.F32 R24, R28, R18, R44 ;  /* 0x000000121c18723c */ /* 0x002fde000000182c */
[----:B------:R-:W-:-:S04]  /*4f000*/  NOP ;  /* 0x0000000000007918 */ /* 0x000fc80000000000 */
[----:B------:R0:W-:Y:S04]  /*4f010*/  STL.64 [R1+0x19b0], R24 ;  /* 0x0019b01801007387 */ /* 0x0001e80000100a00 */
[----:B------:R1:W-:Y:S04]  /*4f020*/  STL.64 [R1+0x19b8], R26 ;  /* 0x0019b81a01007387 */ /* 0x0003e80000100a00 */
[----:B------:R-:W3:Y:S04]  /*4f030*/  LDL.LU.64 R52, [R1+0x1990] ;  /* 0x0019900001347983 */ /* 0x000ee80000300a00 */
[----:B------:R-:W3:Y:S04]  /*4f040*/  LDL.LU.64 R54, [R1+0x1998] ;  /* 0x0019980001367983 */ /* 0x000ee80000300a00 */
        /* <DEDUP_REMOVED lines=18> */
[----:B--2---:R-:W-:-:S15]  /*4f170*/  HMMA.16816.F32 R20, R28, R16, R20 ;  /* 0x000000101c14723c */ /* 0x004fde0000001814 */
[----:B------:R-:W-:-:S04]  /*4f180*/  NOP ;  /* 0x0000000000007918 */ /* 0x000fc80000000000 */
[----:B------:R0:W-:Y:S04]  /*4f190*/  STL.64 [R1+0x19a0], R20 ;  /* 0x0019a01401007387 */ /* 0x0001e80000100a00 */
[----:B------:R1:W-:Y:S04]  /*4f1a0*/  STL.64 [R1+0x19a8], R22 ;  /* 0x0019a81601007387 */ /* 0x0003e80000100a00 */
[----:B0-----:R-:W2:Y:S04]  /*4f1b0*/  LDL.LU.64 R20, [R1+0x780] ;  /* 0x0007800001147983 */ /* 0x001ea80000300a00 */
[----:B-1----:R-:W2:Y:S01]  /*4f1c0*/  LDL.LU.64 R22, [R1+0x788] ;  /* 0x0007880001167983 */ /* 0x002ea20000300a00 */
[C---:B---3--:R-:W-:Y:S03]  /*4f1d0*/  HMMA.16816.F32 R52, R28.reuse, R14, R52 ;  /* 0x0000000e1c34723c */ /* 0x048fe60000001834 */
[----:B------:R-:W-:Y:S04]  /*4f1e0*/  STL.64 [R1+0x6b28], R18 ;  /* 0x006b281201007387 */ /* 0x000fe80000100a00 */
[----:B------:R4:W-:Y:S02]  /*4f1f0*/  STL.64 [R1+0x6b20], R16 ;  /* 0x006b201001007387 */ /* 0x0009e40000100a00 */
[C---:B----4-:R-:W-:Y:S02]  /*4f200*/  HMMA.16816.F32 R16, R28.reuse, R12, R44 ;  /* 0x0000000c1c10723c */ /* 0x050fe4000000182c */
[----:B------:R-:W-:Y:S08]  /*4f210*/  STL.64 [R1+0x6bd0], R14 ;  /* 0x006bd00e01007387 */ /* 0x000ff00000100a00 */
[----:B------:R-:W-:Y:S04]  /*4f220*/  STL.64 [R1+0x1990], R52 ;  /* 0x0019903401007387 */ /* 0x000fe80000100a00 */
[----:B------:R-:W-:Y:S04]  /*4f230*/  STL.64 [R1+0x1998], R54 ;  /* 0x0019983601007387 */ /* 0x000fe80000100a00 */
[----:B------:R0:W-:Y:S04]  /*4f240*/  STL.64 [R1+0x6bc8], R12 ;  /* 0x006bc80c01007387 */ /* 0x0001e80000100a00 */
[----:B------:R-:W-:Y:S04]  /*4f250*/  STL.64 [R1+0x1980], R16 ;  /* 0x0019801001007387 */ /* 0x000fe80000100a00 */
[----:B------:R1:W-:Y:S01]  /*4f260*/  STL.64 [R1+0x1988], R18 ;  /* 0x0019881201007387 */ /* 0x0003e20000100a00 */
[C---:B0-----:R-:W-:Y:S08]  /*4f270*/  HMMA.16816.F32 R12, R28.reuse, R8, R36 ;  /* 0x000000081c0c723c */ /* 0x041ff00000001824 */
[----:B-1----:R-:W-:Y:S01]  /*4f280*/  HMMA.16816.F32 R16, R28, R10, R40 ;  /* 0x0000000a1c10723c */ /* 0x002fe20000001828 */
[----:B------:R-:W-:-:S15]  /*4f290*/  STL.64 [R1+0x6b18], R10 ;  /* 0x006b180a01007387 */ /* 0x000fde0000100a00 */
[----:B------:R-:W-:-:S03]  /*4f2a0*/  NOP ;  /* 0x0000000000007918 */ /* 0x000fc60000000000 */
[----:B------:R-:W-:Y:S04]  /*4f2b0*/  STL.64 [R1+0x1970], R16 ;  /* 0x0019701001007387 */ /* 0x000fe80000100a00 */
[----:B------:R-:W-:Y:S04]  /*4f2c0*/  STL.64 [R1+0x1978], R18 ;  /* 0x0019781201007387 */ /* 0x000fe80000100a00 */
[----:B------:R-:W-:Y:S04]  /*4f2d0*/  STL.64 [R1+0x6b10], R8 ;  /* 0x006b100801007387 */ /* 0x000fe80000100a00 */
[----:B------:R-:W-:Y:S04]  /*4f2e0*/  STL.64 [R1+0x1960], R12 ;  /* 0x0019600c01007387 */ /* 0x000fe80000100a00 */
[----:B------:R0:W-:Y:S02]  /*4f2f0*/  STL.64 [R1+0x1968], R14 ;  /* 0x0019680e01007387 */ /* 0x0001e40000100a00 */
[C---:B0-----:R-:W-:Y:S02]  /*4f300*/  HMMA.16816.F32 R12, R28.reuse, R6, R32 ;  /* 0x000000061c0c723c */ /* 0x041fe40000001820 */
[----:B------:R-:W-:Y:S06]  /*4f310*/  STL.64 [R1+0x6be0], R6 ;  /* 0x006be00601007387 */ /* 0x000fec0000100a00 */
[C---:B------:R-:W-:Y:S11]  /*4f320*/  HMMA.16816.F32 R8, R28.reuse, R4, R24 ;  /* 0x000000041c08723c */ /* 0x040ff60000001818 */
[----:B------:R-:W-:Y:S04]  /*4f330*/  STL.64 [R1+0x1950], R12 ;  /* 0x0019500c01007387 */ /* 0x000fe80000100a00 */
[----:B------:R-:W-:Y:S04]  /*4f340*/  STL.64 [R1+0x1958], R14 ;  /* 0x0019580e01007387 */ /* 0x000fe80000100a00 */
[----:B------:R2:W-:Y:S04]  /*4f350*/  STL.64 [R1+0x6bd8], R4 ;  /* 0x006bd80401007387 */ /* 0x0005e80000100a00 */
[----:B------:R-:W-:Y:S04]  /*4f360*/  STL.64 [R1+0x1940], R8 ;  /* 0x0019400801007387 */ /* 0x000fe80000100a00 */
[----:B------:R-:W-:Y:S04]  /*4f370*/  STL.64 [R1+0x1948], R10 ;  /* 0x0019480a01007387 */ /* 0x000fe80000100a00 */
[----:B------:R-:W3:Y:S04]  /*4f380*/  LDL R54, [R1] ;  /* 0x0000000001367983 */ /* 0x000ee80000100800 */
[----:B------:R-:W3:Y:S04]  /*4f390*/  LDL R55, [R1+0x4] ;  /* 0x0000040001377983 */ /* 0x000ee80000100800 */
[----:B------:R-:W4:Y:S04]  /*4f3a0*/  LDL.64 R60, [R1+0x10] ;  /* 0x00001000013c7983 */ /* 0x000f280000100a00 */
[----:B------:R-:W3:Y:S01]  /*4f3b0*/  LDL R52, [R1+0x8] ;  /* 0x0000080001347983 */ /* 0x000ee20000100800 */
[----:B--2---:R-:W-:-:S15]  /*4f3c0*/  HMMA.16816.F32 R4, R28, R2, R20 ;  /* 0x000000021c04723c */ /* 0x004fde0000001814 */
[----:B------:R-:W-:-:S04]  /*4f3d0*/  NOP ;  /* 0x0000000000007918 */ /* 0x000fc80000000000 */
[----:B------:R0:W-:Y:S04]  /*4f3e0*/  STL.64 [R1+0x780], R4 ;  /* 0x0007800401007387 */ /* 0x0001e80000100a00 */
[----:B------:R1:W-:Y:S04]  /*4f3f0*/  STL.64 [R1+0x788], R6 ;  /* 0x0007880601007387 */ /* 0x0003e80000100a00 */
[----:B------:R-:W3:Y:S04]  /*4f400*/  LDL R53, [R1+0xc] ;  /* 0x00000c0001357983 */ /* 0x000ee80000100800 */
[----:B------:R-:W2:Y:S04]  /*4f410*/  LDL R14, [R1+0x18] ;  /* 0x00001800010e7983 */ /* 0x000ea80000100800 */
[----:B------:R-:W2:Y:S04]  /*4f420*/  LDL R15, [R1+0x1c] ;  /* 0x00001c00010f7983 */ /* 0x000ea80000100800 */
[----:B------:R4:W-:Y:S04]  /*4f430*/  STL [R1+0x6b0c], R2 ;  /* 0x006b0c0201007387 */ /* 0x0009e80000100800 */
[----:B------:R4:W-:Y:S04]  /*4f440*/  STL [R1+0x6b08], R3 ;  /* 0x006b080301007387 */ /* 0x0009e80000100800 */
[----:B0-----:R-:W2:Y:S04]  /*4f450*/  LDL.LU.64 R4, [R1+0x1930] ;  /* 0x0019300001047983 */ /* 0x001ea80000300a00 */
[----:B-1----:R-:W2:Y:S04]  /*4f460*/  LDL.LU.64 R6, [R1+0x1938] ;  /* 0x0019380001067983 */ /* 0x002ea80000300a00 */
[----:B------:R-:W3:Y:S04]  /*4f470*/  LDL.LU.64 R20, [R1+0x1920] ;  /* 0x0019200001147983 */ /* 0x000ee80000300a00 */
[----:B------:R-:W3:Y:S01]  /*4f480*/  LDL.LU.64 R22, [R1+0x1928] ;  /* 0x0019280001167983 */ /* 0x000ee20000300a00 */
[----:B------:R-:W-:-:S02]  /*4f490*/  IMAD R28, R50, 0x100, R49 ;  /* 0x00000100321c7824 */ /* 0x000fc400078e0231 */
[----:B------:R-:W-:Y:S02]  /*4f4a0*/  IMAD R29, R56, 0x100, R51 ;  /* 0x00000100381d7824 */ /* 0x000fe400078e0233 */
[----:B------:R-:W-:Y:S02]  /*4f4b0*/  IMAD R30, R58, 0x100, R57 ;  /* 0x000001003a1e7824 */ /* 0x000fe400078e0239 */
[----:B------:R-:W-:Y:S01]  /*4f4c0*/  IMAD R31, R0, 0x100, R59 ;  /* 0x00000100001f7824 */ /* 0x000fe200078e023b */
[----:B------:R-:W3:Y:S01]  /*4f4d0*/  LDL.LU.64 R44, [R1+0x1910] ;  /* 0x00191000012c7983 */ /* 0x000ee20000300a00 */
[----:B------:R-:W-:Y:S02]  /*4f4e0*/  F2FP.F16.E5M2.UNPACK_B R28, R28 ;  /* 0x0000001cff1c723e */ /* 0x000fe400020004ff */
[----:B------:R-:W-:Y:S02]  /*4f4f0*/  F2FP.F16.E5M2.UNPACK_B R29, R29 ;  /* 0x0000001dff1d723e */ /* 0x000fe400020004ff */
[----:B------:R-:W-:-:S02]  /*4f500*/  F2FP.F16.E5M2.UNPACK_B R30, R30 ;  /* 0x0000001eff1e723e */ /* 0x000fc400020004ff */
[----:B------:R-:W-:Y:S01]  /*4f510*/  F2FP.F16.E5M2.UNPACK_B R31, R31 ;  /* 0x0000001fff1f723e */ /* 0x000fe200020004ff */
[----:B------:R-:W3:Y:S04]  /*4f520*/  LDL.LU.64 R46, [R1+0x1918] ;  /* 0x00191800012e7983 */ /* 0x000ee80000300a00 */
        /* <DEDUP_REMOVED lines=15> */
[----:B------:R-:W3:Y:S01]  /*4f620*/  LDL.LU.64 R10, [R1+0x1898] ;  /* 0x00189800010a7983 */ /* 0x000ee20000300a00 */
[----:B----4-:R-:W-:-:S02]  /*4f630*/  IMAD.MOV.U32 R2, RZ, RZ, R60 ;  /* 0x000000ffff027224 */ /* 0x010fc400078e003c */
[----:B------:R-:W-:Y:S01]  /*4f640*/  IMAD.MOV.U32 R3, RZ, RZ, R61 ;  /* 0x000000ffff037224 */ /* 0x000fe200078e003d */
[C---:B--2---:R-:W-:Y:S08]  /*4f650*/  HMMA.16816.F32 R12, R28.reuse, R14, R4 ;  /* 0x0000000e1c0c723c */ /* 0x044ff00000001804 */
[C---:B---3--:R-:W-:Y:S01]  /*4f660*/  HMMA.16816.F32 R20, R28.reuse, R60, R20 ;  /* 0x0000003c1c14723c */ /* 0x048fe20000001814 */
[----:B------:R-:W2:Y:S04]  /*4f670*/  LDL.LU.64 R6, [R1+0x6be0] ;  /* 0x006be00001067983 */ /* 0x000ea80000300a00 */
[----:B------:R-:W3:Y:S06]  /*4f680*/  LDL.LU.64 R4, [R1+0x6bd8] ;  /* 0x006bd80001047983 */ /* 0x000eec0000300a00 */
[----:B------:R-:W-:Y:S04]  /*4f690*/  STL.64 [R1+0x1930], R12 ;  /* 0x0019300c01007387 */ /* 0x000fe80000100a00 */
[----:B------:R0:W-:Y:S04]  /*4f6a0*/  STL.64 [R1+0x1938], R14 ;  /* 0x0019380e01007387 */ /* 0x0001e80000100a00 */
[----:B0-----:R-:W4:Y:S04]  /*4f6b0*/  LDL.LU.64 R14, [R1+0x6bd0] ;  /* 0x006bd000010e7983 */ /* 0x001f280000300a00 */
[----:B------:R-:W2:Y:S04]  /*4f6c0*/  LDL.LU.64 R12, [R1+0x6bc8] ;  /* 0x006bc800010c7983 */ /* 0x000ea80000300a00 */
[----:B------:R-:W-:Y:S04]  /*4f6d0*/  STL.64 [R1+0x1920], R20 ;  /* 0x0019201401007387 */ /* 0x000fe80000100a00 */
[----:B------:R0:W-:Y:S04]  /*4f6e0*/  STL.64 [R1+0x1928], R22 ;  /* 0x0019281601007387 */ /* 0x0001e80000100a00 */
[----:B0-----:R-:W2:Y:S04]  /*4f6f0*/  LDL.LU.64 R22, [R1+0x6bc0] ;  /* 0x006bc00001167983 */ /* 0x001ea80000300a00 */
[----:B------:R-:W2:Y:S04]  /*4f700*/  LDL.LU.64 R20, [R1+0x6bb8] ;  /* 0x006bb80001147983 */ /* 0x000ea80000300a00 */
[----:B------:R-:W2:Y:S01]  /*4f710*/  LDL.LU.64 R60, [R1+0x6bb0] ;  /* 0x006bb000013c7983 */ /* 0x000ea20000300a00 */
[C---:B------:R-:W-:Y:S08]  /*4f720*/  HMMA.16816.F32 R44, R28.reuse, R52, R44 ;  /* 0x000000341c2c723c */ /* 0x040ff0000000182c */
[C---:B------:R-:W-:Y:S11]  /*4f730*/  HMMA.16816.F32 R52, R28.reuse, R54, R48 ;  /* 0x000000361c34723c */ /* 0x040ff60000001830 */
[----:B------:R-:W-:Y:S04]  /*4f740*/  STL.64 [R1+0x1910], R44 ;  /* 0x0019102c01007387 */ /* 0x000fe80000100a00 */
[----:B------:R0:W-:Y:S04]  /*4f750*/  STL.64 [R1+0x1918], R46 ;  /* 0x0019182e01007387 */ /* 0x0001e80000100a00 */
[----:B0-----:R-:W3:Y:S04]  /*4f760*/  LDL.LU.64 R46, [R1+0x6ba8] ;  /* 0x006ba800012e7983 */ /* 0x001ee80000300a00 */
[----:B------:R-:W3:Y:S04]  /*4f770*/  LDL.LU.64 R44, [R1+0x6ba0] ;  /* 0x006ba000012c7983 */ /* 0x000ee80000300a00 */
[----:B------:R-:W3:Y:S04]  /*4f780*/  LDL.LU.64 R50, [R1+0x6b98] ;  /* 0x006b980001327983 */ /* 0x000ee80000300a00 */
[----:B------:R-:W4:Y:S04]  /*4f790*/  LDL.LU.64 R48, [R1+0x6b90] ;  /* 0x006b900001307983 */ /* 0x000f280000300a00 */
[----:B------:R-:W-:Y:S04]  /*4f7a0*/  STL.64 [R1+0x1900], R52 ;  /* 0x0019003401007387 */ /* 0x000fe80000100a00 */
[----:B------:R0:W-:Y:S04]  /*4f7b0*/  STL.64 [R1+0x1908], R54 ;  /* 0x0019083601007387 */ /* 0x0001e80000100a00 */
[----:B0-----:R-:W4:Y:S04]  /*4f7c0*/  LDL.LU.64 R54, [R1+0x6b88] ;  /* 0x006b880001367983 */ /* 0x001f280000300a00 */
[----:B------:R-:W4:Y:S01]  /*4f7d0*/  LDL.LU.64 R52, [R1+0x6b80] ;  /* 0x006b800001347983 */ /* 0x000f220000300a00 */
[----:B--2---:R-:W-:-:S15]  /*4f7e0*/  HMMA.16816.F32 R56, R28, R60, R56 ;  /* 0x0000003c1c38723c */ /* 0x004fde0000001838 */
[----:B------:R-:W-:-:S04]  /*4f7f0*/  NOP ;  /* 0x0000000000007918 */ /* 0x000fc80000000000 */
[----:B------:R-:W-:Y:S04]  /*4f800*/  STL.64 [R1+0x18f0], R56 ;  /* 0x0018f03801007387 */ /* 0x000fe80000100a00 */
[----:B------:R0:W-:Y:S04]  /*4f810*/  STL.64 [R1+0x18f8], R58 ;  /* 0x0018f83a01007387 */ /* 0x0001e80000100a00 */
[----:B0-----:R-:W2:Y:S04]  /*4f820*/  LDL.LU.64 R58, [R1+0x6b78] ;  /* 0x006b7800013a7983 */ /* 0x001ea80000300a00 */
[----:B------:R-:W2:Y:S01]  /*4f830*/  LDL.LU.64 R56, [R1+0x6b70] ;  /* 0x006b700001387983 */ /* 0x000ea20000300a00 */
[C---:B---3--:R-:W-:Y:S08]  /*4f840*/  HMMA.16816.F32 R16, R28.reuse, R50, R16 ;  /* 0x000000321c10723c */ /* 0x048ff00000001810 */
[C---:B----4-:R-:W-:Y:S08]  /*4f850*/  HMMA.16816.F32 R8, R28.reuse, R48, R8 ;  /* 0x000000301c08723c */ /* 0x050ff00000001808 */
[C---:B------:R-:W-:Y:S08]  /*4f860*/  HMMA.16816.F32 R32, R28.reuse, R54, R32 ;  /* 0x000000361c20723c */ /* 0x040ff00000001820 */
[C---:B------:R-:W-:Y:S08]  /*4f870*/  HMMA.16816.F32 R24, R28.reuse, R52, R24 ;  /* 0x000000341c18723c */ /* 0x040ff00000001818 */
[C---:B--2---:R-:W-:Y:S08]  /*4f880*/  HMMA.16816.F32 R40, R28.reuse, R58, R40 ;  /* 0x0000003a1c28723c */ /* 0x044ff00000001828 */
        /* <DEDUP_REMOVED lines=62> */
[----:B------:R3:W-:Y:S01]  /*4fc70*/  STL.64 [R1+0x6af8], R40 ;  /* 0x006af82801007387 */ /* 0x0007e20000100a00 */
[C---:B------:R-:W-:Y:S08]  /*4fc80*/  HMMA.16816.F32 R16, R28.reuse, R26, R16 ;  /* 0x0000001a1c10723c */ /* 0x040ff00000001810 */
[C---:B----4-:R-:W-:Y:S08]  /*4fc90*/  HMMA.16816.F32 R8, R28.reuse, R24, R8 ;  /* 0x000000181c08723c */ /* 0x050ff00000001808 */
[C---:B--2---:R-:W-:Y:S08]  /*4fca0*/  HMMA.16816.F32 R44, R28.reuse, R38, R44 ;  /* 0x000000261c2c723c */ /* 0x044ff0000000182c */
[C---:B---3--:R-:W-:Y:S01]  /*4fcb0*/  HMMA.16816.F32 R40, R28.reuse, R36, R48 ;  /* 0x000000241c28723c */ /* 0x048fe20000001830 */
[----:B------:R-:W-:Y:S10]  /*4fcc0*/  STL.64 [R1+0x6ab0], R38 ;  /* 0x006ab02601007387 */ /* 0x000ff40000100a00 */
[----:B------:R-:W-:Y:S04]  /*4fcd0*/  STL.64 [R1+0x1840], R44 ;  /* 0x0018402c01007387 */ /* 0x000fe80000100a00 */
[----:B------:R-:W-:Y:S04]  /*4fce0*/  STL.64 [R1+0x1848], R46 ;  /* 0x0018482e01007387 */ /* 0x000fe80000100a00 */
[----:B------:R0:W-:Y:S04]  /*4fcf0*/  STL.64 [R1+0x6aa8], R36 ;  /* 0x006aa82401007387 */ /* 0x0001e80000100a00 */
[----:B------:R-:W-:Y:S04]  /*4fd00*/  STL.64 [R1+0x1830], R40 ;  /* 0x0018302801007387 */ /* 0x000fe80000100a00 */
[----:B------:R1:W-:Y:S01]  /*4fd10*/  STL.64 [R1+0x1838], R42 ;  /* 0x0018382a01007387 */ /* 0x0003e20000100a00 */
[C---:B0-----:R-:W-:Y:S08]  /*4fd20*/  HMMA.16816.F32 R36, R28.reuse, R32, R52 ;  /* 0x000000201c24723c */ /* 0x041ff00000001834 */
[----:B-1----:R-:W-:-:S15]  /*4fd30*/  HMMA.16816.F32 R40, R28, R34, R56 ;  /* 0x000000221c28723c */ /* 0x002fde0000001838 */
[----:B------:R-:W-:-:S04]  /*4fd40*/  NOP ;  /* 0x0000000000007918 */ /* 0x000fc80000000000 */
[----:B------:R-:W-:Y:S04]  /*4fd50*/  STL.64 [R1+0x1820], R40 ;  /* 0x0018202801007387 */ /* 0x000fe80000100a00 */
[----:B------:R-:W-:Y:S04]  /*4fd60*/  STL.64 [R1+0x1828], R42 ;  /* 0x0018282a01007387 */ /* 0x000fe80000100a00 */
[----:B------:R-:W-:Y:S04]  /*4fd70*/  STL.64 [R1+0x1810], R36 ;  /* 0x0018102401007387 */ /* 0x000fe80000100a00 */
[----:B------:R-:W-:Y:S04]  /*4fd80*/  STL.64 [R1+0x1818], R38 ;  /* 0x0018182601007387 */ /* 0x000fe80000100a00 */
[----:B------:R-:W2:Y:S04]  /*4fd90*/  LDL.LU.64 R48, [R1+0x17e0] ;  /* 0x0017e00001307983 */ /* 0x000ea80000300a00 */
[----:B------:R0:W-:Y:S04]  /*4fda0*/  STL.64 [R1+0x1800], R16 ;  /* 0x0018001001007387 */ /* 0x0001e80000100a00 */
[----:B------:R1:W-:Y:S04]  /*4fdb0*/  STL.64 [R1+0x1808], R18 ;  /* 0x0018081201007387 */ /* 0x0003e80000100a00 */
[----:B------:R-:W2:Y:S04]  /*4fdc0*/  LDL.LU.64 R50, [R1+0x17e8] ;  /* 0x0017e80001327983 */ /* 0x000ea80000300a00 */
[----:B------:R3:W-:Y:S04]  /*4fdd0*/  STL.64 [R1+0x17f0], R8 ;  /* 0x0017f00801007387 */ /* 0x0007e80000100a00 */
[----:B------:R4:W-:Y:S04]  /*4fde0*/  STL.64 [R1+0x17f8], R10 ;  /* 0x0017f80a01007387 */ /* 0x0009e80000100a00 */
[----:B0-----:R-:W2:Y:S04]  /*4fdf0*/  LDL.LU.64 R16, [R1+0x17d0] ;  /* 0x0017d00001107983 */ /* 0x001ea80000300a00 */
[----:B-1----:R-:W2:Y:S04]  /*4fe00*/  LDL.LU.64 R18, [R1+0x17d8] ;  /* 0x0017d80001127983 */ /* 0x002ea80000300a00 */
[----:B------:R-:W2:Y:S04]  /*4fe10*/  LDL.LU.64 R44, [R1+0x17c0] ;  /* 0x0017c000012c7983 */ /* 0x000ea80000300a00 */
[----:B------:R-:W2:Y:S04]  /*4fe20*/  LDL.LU.64 R46, [R1+0x17c8] ;  /* 0x0017c800012e7983 */ /* 0x000ea80000300a00 */
        /* <DEDUP_REMOVED lines=11> */
[----:B------:R-:W4:Y:S01]  /*4fee0*/  LDL.LU R58, [R1+0x247c] ;  /* 0x00247c00013a7983 */ /* 0x000f220000300800 */
[C---:B--2---:R-:W-:Y:S08]  /*4fef0*/  HMMA.16816.F32 R48, R28.reuse, R22, R48 ;  /* 0x000000161c30723c */ /* 0x044ff00000001830 */
[C---:B------:R-:W-:Y:S11]  /*4ff00*/  HMMA.16816.F32 R16, R28.reuse, R20, R16 ;  /* 0x000000141c10723c */ /* 0x040ff60000001810 */
[----:B------:R0:W-:Y:S04]  /*4ff10*/  STL.64 [R1+0x17e0], R48 ;  /* 0x0017e03001007387 */ /* 0x0001e80000100a00 */
[----:B------:R1:W-:Y:S04]  /*4ff20*/  STL.64 [R1+0x17e8], R50 ;  /* 0x0017e83201007387 */ /* 0x0003e80000100a00 */
[----:B0-----:R-:W2:Y:S04]  /*4ff30*/  LDL.LU.64 R48, [R1+0x1770] ;  /* 0x0017700001307983 */ /* 0x001ea80000300a00 */
[----:B-1----:R-:W2:Y:S04]  /*4ff40*/  LDL.LU.64 R50, [R1+0x1778] ;  /* 0x0017780001327983 */ /* 0x002ea80000300a00 */
[----:B------:R-:W2:Y:S04]  /*4ff50*/  LDL.LU R59, [R1+0x2488] ;  /* 0x00248800013b7983 */ /* 0x000ea80000300800 */
[----:B------:R-:W2:Y:S04]  /*4ff60*/  LDL.LU R0, [R1+0x2484] ;  /* 0x0024840001007983 */ /* 0x000ea80000300800 */
[----:B------:R-:W-:Y:S04]  /*4ff70*/  STL.64 [R1+0x17d0], R16 ;  /* 0x0017d01001007387 */ /* 0x000fe80000100a00 */
[----:B------:R0:W-:Y:S04]  /*4ff80*/  STL.64 [R1+0x17d8], R18 ;  /* 0x0017d81201007387 */ /* 0x0001e80000100a00 */
[----:B0-----:R-:W2:Y:S04]  /*4ff90*/  LDL.LU.64 R18, [R1+0x6b28] ;  /* 0x006b280001127983 */ /* 0x001ea80000300a00 */
[----:B------:R-:W2:Y:S01]  /*4ffa0*/  LDL.LU.64 R16, [R1+0x6b20] ;  /* 0x006b200001107983 */ /* 0x000ea20000300a00 */
[C---:B---3--:R-:W-:Y:S08]  /*4ffb0*/  HMMA.16816.F32 R8, R28.reuse, R14, R8 ;  /* 0x0000000e1c08723c */ /* 0x048ff00000001808 */
[C---:B----4-:R-:W-:Y:S08]  /*4ffc0*/  HMMA.16816.F32 R36, R28.reuse, R12, R36 ;  /* 0x0000000c1c24723c */ /* 0x050ff00000001824 */
[C---:B--2---:R-:W-:Y:S08]  /*4ffd0*/  HMMA.16816.F32 R44, R28.reuse, R18, R44 ;  /* 0x000000121c2c723c */ /* 0x044ff0000000182c */
[C---:B------:R-:W-:Y:S11]  /*4ffe0*/  HMMA.16816.F32 R40, R28.reuse, R16, R40 ;  /* 0x000000101c28723c */ /* 0x040ff60000001828 */
        /* <DEDUP_REMOVED lines=8> */
[----:B------:R-:W-:Y:S04]  /*50070*/  STL [R1+0x6aa4], R16 ;  /* 0x006aa41001007387 */ /* 0x000fe80000100800 */
[----:B------:R-:W-:Y:S04]  /*50080*/  STL [R1+0x6aa0], R17 ;  /* 0x006aa01101007387 */ /* 0x000fe80000100800 */
[----:B------:R-:W-:Y:S04]  /*50090*/  STL.64 [R1+0x17a0], R8 ;  /* 0x0017a00801007387 */ /* 0x000fe80000100a00 */
[----:B------:R0:W-:Y:S04]  /*500a0*/  STL.64 [R1+0x17a8], R10 ;  /* 0x0017a80a01007387 */ /* 0x0001e80000100a00 */
[----:B0-----:R-:W4:Y:S04]  /*500b0*/  LDL.LU.64 R10, [R1+0x6b18] ;  /* 0x006b1800010a7983 */ /* 0x001f280000300a00 */
[----:B------:R-:W2:Y:S04]  /*500c0*/  LDL.LU.64 R8, [R1+0x6b10] ;  /* 0x006b100001087983 */ /* 0x000ea80000300a00 */
[----:B------:R0:W-:Y:S04]  /*500d0*/  STL.64 [R1+0x1790], R36 ;  /* 0x0017902401007387 */ /* 0x0001e80000100a00 */
[----:B------:R1:W-:Y:S04]  /*500e0*/  STL.64 [R1+0x1798], R38 ;  /* 0x0017982601007387 */ /* 0x0003e80000100a00 */
[----:B0-----:R-:W2:Y:S04]  /*500f0*/  LDL.LU.64 R36, [R1+0x770] ;  /* 0x0007700001247983 */ /* 0x001ea80000300a00 */
[----:B-1----:R-:W2:Y:S04]  /*50100*/  LDL.LU.64 R38, [R1+0x778] ;  /* 0x0007780001267983 */ /* 0x002ea80000300a00 */
[----:B------:R-:W-:Y:S04]  /*50110*/  STL.64 [R1+0x6a88], R14 ;  /* 0x006a880e01007387 */ /* 0x000fe80000100a00 */
[----:B------:R0:W-:Y:S04]  /*50120*/  STL.64 [R1+0x6a80], R12 ;  /* 0x006a800c01007387 */ /* 0x0001e80000100a00 */
[----:B0-----:R-:W4:Y:S04]  /*50130*/  LDL.LU.64 R12, [R1+0x1780] ;  /* 0x00178000010c7983 */ /* 0x001f280000300a00 */
[----:B------:R-:W4:Y:S02]  /*50140*/  LDL.LU.64 R14, [R1+0x1788] ;  /* 0x00178800010e7983 */ /* 0x000f240000300a00 */
[----:B----4-:R-:W-:-:S15]  /*50150*/  HMMA.16816.F32 R12, R28, R10, R12 ;  /* 0x0000000a1c0c723c */ /* 0x010fde000000180c */
[----:B------:R-:W-:-:S04]  /*50160*/  NOP ;  /* 0x0000000000007918 */ /* 0x000fc80000000000 */
[----:B------:R-:W-:Y:S04]  /*50170*/  STL.64 [R1+0x1780], R12 ;  /* 0x0017800c01007387 */ /* 0x000fe80000100a00 */
[----:B------:R2:W-:Y:S02]  /*50180*/  STL.64 [R1+0x1788], R14 ;  /* 0x0017880e01007387 */ /* 0x0005e40000100a00 */
[----:B--2---:R-:W-:Y:S01]  /*50190*/  HMMA.16816.F32 R12, R28, R8, R48 ;  /* 0x000000081c0c723c */ /* 0x004fe20000001830 */
[----:B------:R-:W-:Y:S02]  /*501a0*/  IMAD.MOV.U32 R50, RZ, RZ, R2 ;  /* 0x000000ffff327224 */ /* 0x000fe400078e0002 */
[----:B------:R-:W2:Y:S01]  /*501b0*/  LDL.LU R2, [R1+0x6b0c] ;  /* 0x006b0c0001027983 */ /* 0x000ea20000300800 */
[----:B------:R-:W-:-:S15]  /*501c0*/  IMAD.MOV.U32 R51, RZ, RZ, R3 ;  /* 0x000000ffff337224 */ /* 0x000fde00078e0003 */
[----:B------:R-:W-:Y:S04]  /*501d0*/  STL.64 [R1+0x1770], R12 ;  /* 0x0017700c01007387 */ /* 0x000fe80000100a00 */
[----:B------:R0:W-:Y:S04]  /*501e0*/  STL.64 [R1+0x1778], R14 ;  /* 0x0017780e01007387 */ /* 0x0001e80000100a00 */
[----:B------:R-:W2:Y:S04]  /*501f0*/  LDL.LU R3, [R1+0x6b08] ;  /* 0x006b080001037983 */ /* 0x000ea80000300800 */
[----:B------:R-:W4:Y:S04]  /*50200*/  LDL.64 R48, [R1+0x18] ;  /* 0x0000180001307983 */ /* 0x000f280000100a00 */
[----:B------:R-:W-:Y:S04]  /*50210*/  STL.64 [R1+0x6a78], R10 ;  /* 0x006a780a01007387 */ /* 0x000fe80000100a00 */
[----:B------:R3:W-:Y:S01]  /*50220*/  STL.64 [R1+0x6a70], R8 ;  /* 0x006a700801007387 */ /* 0x0007e20000100a00 */
[C---:B0-----:R-:W-:Y:S08]  /*50230*/  HMMA.16816.F32 R12, R28.reuse, R6, R44 ;  /* 0x000000061c0c723c */ /* 0x041ff0000000182c */
[C---:B---3--:R-:W-:Y:S01]  /*50240*/  HMMA.16816.F32 R8, R28.reuse, R4, R40 ;  /* 0x000000041c08723c */ /* 0x048fe20000001828 */
[----:B------:R-:W3:Y:S10]  /*50250*/  LDL R44, [R1+0x8] ;  /* 0x00000800012c7983 */ /* 0x000ef40000100800 */
[----:B------:R-:W-:Y:S04]  /*50260*/  STL.64 [R1+0x1760], R12 ;  /* 0x0017600c01007387 */ /* 0x000fe80000100a00 */
[----:B------:R-:W-:Y:S04]  /*50270*/  STL.64 [R1+0x1768], R14 ;  /* 0x0017680e01007387 */ /* 0x000fe80000100a00 */
[----:B------:R-:W-:Y:S04]  /*50280*/  STL.64 [R1+0x1750], R8 ;  /* 0x0017500801007387 */ /* 0x000fe80000100a00 */
[----:B------:R-:W-:Y:S04]  /*50290*/  STL.64 [R1+0x1758], R10 ;  /* 0x0017580a01007387 */ /* 0x000fe80000100a00 */
[----:B------:R-:W3:Y:S04]  /*502a0*/  LDL R45, [R1+0xc] ;  /* 0x00000c00012d7983 */ /* 0x000ee80000100800 */
[----:B------:R-:W3:Y:S04]  /*502b0*/  LDL R46, [R1] ;  /* 0x00000000012e7983 */ /* 0x000ee80000100800 */
[----:B------:R-:W3:Y:S04]  /*502c0*/  LDL R47, [R1+0x4] ;  /* 0x00000400012f7983 */ /* 0x000ee80000100800 */
[----:B------:R-:W-:Y:S04]  /*502d0*/  STL.64 [R1+0x6a98], R6 ;  /* 0x006a980601007387 */ /* 0x000fe80000100a00 */
[----:B------:R2:W-:Y:S02]  /*502e0*/  STL.64 [R1+0x6a90], R4 ;  /* 0x006a900401007387 */ /* 0x0005e40000100a00 */
[----:B--2---:R-:W-:-:S15]  /*502f0*/  HMMA.16816.F32 R4, R28, R2, R36 ;  /* 0x000000021c04723c */ /* 0x004fde0000001824 */
[----:B------:R-:W-:-:S04]  /*50300*/  NOP ;  /* 0x0000000000007918 */ /* 0x000fc80000000000 */
[----:B------:R0:W-:Y:S04]  /*50310*/  STL.64 [R1+0x770], R4 ;  /* 0x0007700401007387 */ /* 0x0001e80000100a00 */
[----:B------:R1:W-:Y:S04]  /*50320*/  STL.64 [R1+0x778], R6 ;  /* 0x0007780601007387 */ /* 0x0003e80000100a00 */
[----:B------:R-:W2:Y:S04]  /*50330*/  LDL.LU.64 R36, [R1+0x1740] ;  /* 0x0017400001247983 */ /* 0x000ea80000300a00 */
[----:B------:R-:W2:Y:S04]  /*50340*/  LDL.LU.64 R38, [R1+0x1748] ;  /* 0x0017480001267983 */ /* 0x000ea80000300a00 */
[----:B------:R-:W3:Y:S04]  /*50350*/  LDL.LU.64 R12, [R1+0x1730] ;  /* 0x00173000010c7983 */ /* 0x000ee80000300a00 */
[----:B------:R-:W3:Y:S04]  /*50360*/  LDL.LU.64 R14, [R1+0x1738] ;  /* 0x00173800010e7983 */ /* 0x000ee80000300a00 */
[----:B------:R-:W3:Y:S04]  /*50370*/  LDL.LU.64 R8, [R1+0x1720] ;  /* 0x0017200001087983 */ /* 0x000ee80000300a00 */
[----:B------:R-:W3:Y:S04]  /*50380*/  LDL.LU.64 R10, [R1+0x1728] ;  /* 0x00172800010a7983 */ /* 0x000ee80000300a00 */
[----:B------:R-:W3:Y:S04]  /*50390*/  LDL.LU.64 R40, [R1+0x1710] ;  /* 0x0017100001287983 */ /* 0x000ee80000300a00 */
[----:B------:R-:W3:Y:S01]  /*503a0*/  LDL.LU.64 R42, [R1+0x1718] ;  /* 0x00171800012a7983 */ /* 0x000ee20000300a00 */
[----:B------:R-:W-:-:S02]  /*503b0*/  IMAD R29, R56, 0x100, R55 ;  /* 0x00000100381d7824 */ /* 0x000fc400078e0237 */
[----:B------:R-:W-:Y:S02]  /*503c0*/  IMAD R30, R58, 0x100, R57 ;  /* 0x000001003a1e7824 */ /* 0x000fe400078e0239 */
[----:B------:R-:W-:Y:S01]  /*503d0*/  IMAD R31, R0, 0x100, R59 ;  /* 0x00000100001f7824 */ /* 0x000fe200078e023b */
[----:B------:R-:W3:Y:S04]  /*503e0*/  LDL.LU.64 R56, [R1+0x1700] ;  /* 0x0017000001387983 */ /* 0x000ee80000300a00 */
[----:B------:R-:W3:Y:S01]  /*503f0*/  LDL.LU.64 R58, [R1+0x1708] ;  /* 0x00170800013a7983 */ /* 0x000ee20000300a00 */
[----:B------:R-:W-:Y:S01]  /*50400*/  IMAD R28, R54, 0x100, R53 ;  /* 0x00000100361c7824 */ /* 0x000fe200078e0235 */
[----:B------:R-:W-:Y:S02]  /*50410*/  F2FP.F16.E5M2.UNPACK_B R29, R29 ;  /* 0x0000001dff1d723e */ /* 0x000fe400020004ff */
[----:B------:R-:W-:-:S02]  /*50420*/  F2FP.F16.E5M2.UNPACK_B R30, R30 ;  /* 0x0000001eff1e723e */ /* 0x000fc400020004ff */
[----:B------:R-:W-:Y:S01]  /*50430*/  F2FP.F16.E5M2.UNPACK_B R31, R31 ;  /* 0x0000001fff1f723e */ /* 0x000fe200020004ff */
[----:B------:R-:W3:Y:S01]  /*50440*/  LDL.LU.64 R52, [R1+0x16f0] ;  /* 0x0016f00001347983 */ /* 0x000ee20000300a00 */
[----:B------:R-:W-:-:S03]  /*50450*/  F2FP.F16.E5M2.UNPACK_B R28, R28 ;  /* 0x0000001cff1c723e */ /* 0x000fc600020004ff */
[----:B------:R-:W3:Y:S04]  /*50460*/  LDL.LU.64 R54, [R1+0x16f8] ;  /* 0x0016f80001367983 */ /* 0x000ee80000300a00 */
[----:B0-----:R-:W3:Y:S04]  /*50470*/  LDL.LU.64 R4, [R1+0x16e0] ;  /* 0x0016e00001047983 */ /* 0x001ee80000300a00 */
[----:B-1----:R-:W3:Y:S01]  /*50480*/  LDL.LU.64 R6, [R1+0x16e8] ;  /* 0x0016e80001067983 */ /* 0x002ee20000300a00 */
[----:B----4-:R-:W-:Y:S02]  /*50490*/  IMAD.MOV.U32 R16, RZ, RZ, R48 ;  /* 0x000000ffff107224 */ /* 0x010fe400078e0030 */
[----:B------:R-:W-:Y:S01]  /*504a0*/  IMAD.MOV.U32 R17, RZ, RZ, R49 ;  /* 0x000000ffff117224 */ /* 0x000fe200078e0031 */
[C---:B--2---:R-:W-:Y:S08]  /*504b0*/  HMMA.16816.F32 R36, R28.reuse, R48, R36 ;  /* 0x000000301c24723c */ /* 0x044ff00000001824 */
[C---:B---3--:R-:W-:Y:S08]  /*504c0*/  HMMA.16816.F32 R12, R28.reuse, R50, R12 ;  /* 0x000000321c0c723c */ /* 0x048ff0000000180c */
[C---:B------:R-:W-:Y:S08]  /*504d0*/  HMMA.16816.F32 R8, R28.reuse, R44, R8 ;  /* 0x0000002c1c08723c */ /* 0x040ff00000001808 */
[C---:B------:R-:W-:Y:S08]  /*504e0*/  HMMA.16816.F32 R44, R28.reuse, R46, R40 ;  /* 0x0000002e1c2c723c */ /* 0x040ff00000001828 */
[C---:B------:R-:W-:Y:S01]  /*504f0*/  HMMA.16816.F32 R56, R28.reuse, R60, R56 ;  /* 0x0000003c1c38723c */ /* 0x040fe20000001838 */
        /* <DEDUP_REMOVED lines=8> */
[----:B---3--:R-:W3:Y:S04]  /*50580*/  LDL.LU.64 R12, [R1+0x16a0] ;  /* 0x0016a000010c7983 */ /* 0x008ee80000300a00 */
[----:B----4-:R-:W3:Y:S04]  /*50590*/  LDL.LU.64 R14, [R1+0x16a8] ;  /* 0x0016a800010e7983 */ /* 0x010ee80000300a00 */
[----:B------:R0:W-:Y:S04]  /*505a0*/  STL.64 [R1+0x1720], R8 ;  /* 0x0017200801007387 */ /* 0x0001e80000100a00 */
[----:B------:R1:W-:Y:S04]  /*505b0*/  STL.64 [R1+0x1728], R10 ;  /* 0x0017280a01007387 */ /* 0x0003e80000100a00 */
[----:B0-----:R-:W4:Y:S04]  /*505c0*/  LDL.LU.64 R8, [R1+0x1690] ;  /* 0x0016900001087983 */ /* 0x001f280000300a00 */
[----:B-1----:R-:W4:Y:S04]  /*505d0*/  LDL.LU.64 R10, [R1+0x1698] ;  /* 0x00169800010a7983 */ /* 0x002f280000300a00 */
[----:B------:R-:W2:Y:S04]  /*505e0*/  LDL.LU.64 R42, [R1+0x6b00] ;  /* 0x006b0000012a7983 */ /* 0x000ea80000300a00 */
[----:B------:R-:W2:Y:S04]  /*505f0*/  LDL.LU.64 R40, [R1+0x6af8] ;  /* 0x006af80001287983 */ /* 0x000ea80000300a00 */
[----:B------:R-:W-:Y:S04]  /*50600*/  STL.64 [R1+0x1710], R44 ;  /* 0x0017102c01007387 */ /* 0x000fe80000100a00 */
[----:B------:R0:W-:Y:S04]  /*50610*/  STL.64 [R1+0x1718], R46 ;  /* 0x0017182e01007387 */ /* 0x0001e80000100a00 */
[----:B0-----:R-:W4:Y:S04]  /*50620*/  LDL.LU.64 R46, [R1+0x6af0] ;  /* 0x006af000012e7983 */ /* 0x001f280000300a00 */
[----:B------:R-:W2:Y:S04]  /*50630*/  LDL.LU.64 R44, [R1+0x6ae8] ;  /* 0x006ae800012c7983 */ /* 0x000ea80000300a00 */
[----:B------:R-:W-:Y:S04]  /*50640*/  STL.64 [R1+0x1700], R56 ;  /* 0x0017003801007387 */ /* 0x000fe80000100a00 */
[----:B------:R0:W-:Y:S04]  /*50650*/  STL.64 [R1+0x1708], R58 ;  /* 0x0017083a01007387 */ /* 0x0001e80000100a00 */
[----:B0-----:R-:W2:Y:S04]  /*50660*/  LDL.LU.64 R58, [R1+0x6ae0] ;  /* 0x006ae000013a7983 */ /* 0x001ea80000300a00 */
[----:B------:R-:W3:Y:S01]  /*50670*/  LDL.LU.64 R56, [R1+0x6ad8] ;  /* 0x006ad80001387983 */ /* 0x000ee20000300a00 */
[----:B--2---:R-:W-:-:S15]  /*50680*/  HMMA.16816.F32 R52, R28, R58, R52 ;  /* 0x0000003a1c34723c */ /* 0x004fde0000001834 */
[----:B------:R-:W-:-:S04]  /*50690*/  NOP ;  /* 0x0000000000007918 */ /* 0x000fc80000000000 */
[----:B------:R-:W-:Y:S04]  /*506a0*/  STL.64 [R1+0x16f0], R52 ;  /* 0x0016f03401007387 */ /* 0x000fe80000100a00 */
[----:B------:R0:W-:Y:S04]  /*506b0*/  STL.64 [R1+0x16f8], R54 ;  /* 0x0016f83601007387 */ /* 0x0001e80000100a00 */
[----:B0-----:R-:W2:Y:S01]  /*506c0*/  LDL.LU.64 R54, [R1+0x6ad0] ;  /* 0x006ad00001367983 */ /* 0x001ea20000300a00 */
[----:B---3--:R-:W-:Y:S03]  /*506d0*/  HMMA.16816.F32 R4, R28, R56, R4 ;  /* 0x000000381c04723c */ /* 0x008fe60000001804 */
[----:B------:R-:W3:-:S15]  /*506e0*/  LDL.LU.64 R52, [R1+0x6ac8] ;  /* 0x006ac80001347983 */ /* 0x000ede0000300a00 */
[----:B------:R-:W-:Y:S01]  /*506f0*/  NOP ;  /* 0x0000000000007918 */ /* 0x000fe20000000000 */
        /* <DEDUP_REMOVED lines=13> */
[----:B------:R-:W4:Y:S01]  /*507d0*/  LDL.LU.64 R48, [R1+0x6ab8] ;  /* 0x006ab80001307983 */ /* 0x000f220000300a00 */
[----:B---3--:R-:W-:Y:S03]  /*507e0*/  HMMA.16816.F32 R56, R28, R52, R56 ;  /* 0x000000341c38723c */ /* 0x008fe60000001838 */
[----:B------:R-:W-:Y:S04]  /*507f0*/  STL.64 [R1+0x6a28], R54 ;  /* 0x006a283601007387 */ /* 0x000fe80000100a00 */
[----:B------:R-:W-:-:S12]  /*50800*/  STL.64 [R1+0x6a20], R52 ;  /* 0x006a203401007387 */ /* 0x000fd80000100a00 */
[----:B------:R-:W-:Y:S04]  /*50810*/  STL.64 [R1+0x16c0], R56 ;  /* 0x0016c03801007387 */ /* 0x000fe80000100a00 */
[----:B------:R-:W-:Y:S01]  /*50820*/  STL.64 [R1+0x16c8], R58 ;  /* 0x0016c83a01007387 */ /* 0x000fe20000100a00 */
[C---:B--2---:R-:W-:Y:S08]  /*50830*/  HMMA.16816.F32 R36, R28.reuse, R50, R36 ;  /* 0x000000321c24723c */ /* 0x044ff00000001824 */
[C---:B----4-:R-:W-:Y:S01]  /*50840*/  HMMA.16816.F32 R12, R28.reuse, R48, R12 ;  /* 0x000000301c0c723c */ /* 0x050fe2000000180c */
[----:B------:R-:W-:Y:S10]  /*50850*/  STL.64 [R1+0x6a38], R50 ;  /* 0x006a383201007387 */ /* 0x000ff40000100a00 */
[----:B------:R0:W-:Y:S04]  /*50860*/  STL.64 [R1+0x16b0], R36 ;  /* 0x0016b02401007387 */ /* 0x0001e80000100a00 */
[----:B------:R1:W-:Y:S04]  /*50870*/  STL.64 [R1+0x16b8], R38 ;  /* 0x0016b82601007387 */ /* 0x0003e80000100a00 */
[----:B------:R-:W-:Y:S04]  /*50880*/  STL.64 [R1+0x6a30], R48 ;  /* 0x006a303001007387 */ /* 0x000fe80000100a00 */
[----:B------:R-:W-:Y:S04]  /*50890*/  STL.64 [R1+0x16a0], R12 ;  /* 0x0016a00c01007387 */ /* 0x000fe80000100a00 */
[----:B------:R-:W-:Y:S04]  /*508a0*/  STL.64 [R1+0x16a8], R14 ;  /* 0x0016a80e01007387 */ /* 0x000fe80000100a00 */
[----:B0-----:R-:W2:Y:S04]  /*508b0*/  LDL.LU.64 R36, [R1+0x1670] ;  /* 0x0016700001247983 */ /* 0x001ea80000300a00 */
[----:B-1----:R-:W2:Y:S01]  /*508c0*/  LDL.LU.64 R38, [R1+0x1678] ;  /* 0x0016780001267983 */ /* 0x002ea20000300a00 */
[----:B------:R-:W-:-:S15]  /*508d0*/  HMMA.16816.F32 R8, R28, R46, R8 ;  /* 0x0000002e1c08723c */ /* 0x000fde0000001808 */
[----:B------:R-:W-:-:S04]  /*508e0*/  NOP ;  /* 0x0000000000007918 */ /* 0x000fc80000000000 */
[----:B------:R-:W-:Y:S04]  /*508f0*/  STL.64 [R1+0x1690], R8 ;  /* 0x0016900801007387 */ /* 0x000fe80000100a00 */
[----:B------:R0:W-:Y:S04]  /*50900*/  STL.64 [R1+0x1698], R10 ;  /* 0x0016980a01007387 */ /* 0x0001e80000100a00 */
[----:B------:R-:W3:Y:S04]  /*50910*/  LDL.LU.64 R56, [R1+0x1650] ;  /* 0x0016500001387983 */ /* 0x000ee80000300a00 */
[----:B------:R-:W3:Y:S04]  /*50920*/  LDL.LU.64 R58, [R1+0x1658] ;  /* 0x00165800013a7983 */ /* 0x000ee80000300a00 */
[----:B------:R-:W4:Y:S04]  /*50930*/  LDL.LU.64 R52, [R1+0x1640] ;  /* 0x0016400001347983 */ /* 0x000f280000300a00 */
[----:B------:R-:W4:Y:S01]  /*50940*/  LDL.LU.64 R54, [R1+0x1648] ;  /* 0x0016480001367983 */ /* 0x000f220000300a00 */
[----:B0-----:R-:W-:Y:S03]  /*50950*/  HMMA.16816.F32 R8, R28, R44, R4 ;  /* 0x0000002c1c08723c */ /* 0x001fe60000001804 */
[----:B------:R-:W3:Y:S04]  /*50960*/  LDL.LU.64 R4, [R1+0x1630] ;  /* 0x0016300001047983 */ /* 0x000ee80000300a00 */
[----:B------:R-:W3:-:S12]  /*50970*/  LDL.LU.64 R6, [R1+0x1638] ;  /* 0x0016380001067983 */ /* 0x000ed80000300a00 */
        /* <DEDUP_REMOVED lines=17> */
[----:B------:R-:W4:Y:S04]  /*50a90*/  LDL.LU.64 R36, [R1+0x6aa8] ;  /* 0x006aa80001247983 */ /* 0x000f280000300a00 */
[----:B------:R-:W-:Y:S04]  /*50aa0*/  STL.64 [R1+0x6a18], R42 ;  /* 0x006a182a01007387 */ /* 0x000fe80000100a00 */
[----:B------:R-:W-:Y:S01]  /*50ab0*/  STL.64 [R1+0x6a10], R40 ;  /* 0x006a102801007387 */ /* 0x000fe20000100a00 */
[----:B---3--:R-:W-:-:S15]  /*50ac0*/  HMMA.16816.F32 R44, R28, R40, R44 ;  /* 0x000000281c2c723c */ /* 0x008fde000000182c */
[----:B------:R-:W-:-:S04]  /*50ad0*/  NOP ;  /* 0x0000000000007918 */ /* 0x000fc80000000000 */
[----:B------:R-:W-:Y:S04]  /*50ae0*/  STL.64 [R1+0x1660], R44 ;  /* 0x0016602c01007387 */ /* 0x000fe80000100a00 */
[----:B------:R2:W-:Y:S02]  /*50af0*/  STL.64 [R1+0x1668], R46 ;  /* 0x0016682e01007387 */ /* 0x0005e40000100a00 */
[C---:B--2---:R-:W-:Y:S08]  /*50b00*/  HMMA.16816.F32 R44, R28.reuse, R38, R56 ;  /* 0x000000261c2c723c */ /* 0x044ff00000001838 */
[C---:B----4-:R-:W-:Y:S01]  /*50b10*/  HMMA.16816.F32 R40, R28.reuse, R36, R52 ;  /* 0x000000241c28723c */ /* 0x050fe20000001834 */
[----:B------:R-:W-:Y:S10]  /*50b20*/  STL.64 [R1+0x69f8], R38 ;  /* 0x0069f82601007387 */ /* 0x000ff40000100a00 */
[----:B------:R-:W-:Y:S04]  /*50b30*/  STL.64 [R1+0x1650], R44 ;  /* 0x0016502c01007387 */ /* 0x000fe80000100a00 */
[----:B------:R-:W-:Y:S04]  /*50b40*/  STL.64 [R1+0x1658], R46 ;  /* 0x0016582e01007387 */ /* 0x000fe80000100a00 */
[----:B------:R0:W-:Y:S04]  /*50b50*/  STL.64 [R1+0x69f0], R36 ;  /* 0x0069f02401007387 */ /* 0x0001e80000100a00 */
[----:B------:R-:W-:Y:S04]  /*50b60*/  STL.64 [R1+0x1640], R40 ;  /* 0x0016402801007387 */ /* 0x000fe80000100a00 */
[----:B------:R-:W-:Y:S01]  /*50b70*/  STL.64 [R1+0x1648], R42 ;  /* 0x0016482a01007387 */ /* 0x000fe20000100a00 */
[C---:B0-----:R-:W-:Y:S03]  /*50b80*/  HMMA.16816.F32 R36, R28.reuse, R34, R4 ;  /* 0x000000221c24723c */ /* 0x041fe60000001804 */
[----:B------:R-:W2:Y:S04]  /*50b90*/  LDL.LU.64 R4, [R1+0x15f0] ;  /* 0x0015f00001047983 */ /* 0x000ea80000300a00 */
[----:B------:R-:W2:Y:S01]  /*50ba0*/  LDL.LU.64 R6, [R1+0x15f8] ;  /* 0x0015f80001067983 */ /* 0x000ea20000300a00 */
[C---:B------:R-:W-:Y:S08]  /*50bb0*/  HMMA.16816.F32 R12, R28.reuse, R26, R12 ;  /* 0x0000001a1c0c723c */ /* 0x040ff0000000180c */
[C---:B------:R-:W-:Y:S03]  /*50bc0*/  HMMA.16816.F32 R8, R28.reuse, R24, R8 ;  /* 0x000000181c08723c */ /* 0x040fe60000001808 */
[----:B------:R-:W-:Y:S04]  /*50bd0*/  STL.64 [R1+0x1630], R36 ;  /* 0x0016302401007387 */ /* 0x000fe80000100a00 */
[----:B------:R0:W-:Y:S02]  /*50be0*/  STL.64 [R1+0x1638], R38 ;  /* 0x0016382601007387 */ /* 0x0001e40000100a00 */
[----:B0-----:R-:W-:Y:S02]  /*50bf0*/  HMMA.16816.F32 R36, R28, R32, R48 ;  /* 0x000000201c24723c */ /* 0x001fe40000001830 */
[----:B------:R-:W-:Y:S04]  /*50c00*/  STL.64 [R1+0x6a08], R34 ;  /* 0x006a082201007387 */ /* 0x000fe80000100a00 */
[----:B------:R-:W-:-:S13]  /*50c10*/  STL.64 [R1+0x6a00], R32 ;  /* 0x006a002001007387 */ /* 0x000fda0000100a00 */
[----:B------:R-:W-:Y:S04]  /*50c20*/  STL.64 [R1+0x1620], R36 ;  /* 0x0016202401007387 */ /* 0x000fe80000100a00 */
[----:B------:R-:W-:Y:S04]  /*50c30*/  STL.64 [R1+0x1628], R38 ;  /* 0x0016282601007387 */ /* 0x000fe80000100a00 */
[----:B------:R-:W3:Y:S04]  /*50c40*/  LDL.LU R49, [R1+0x2490] ;  /* 0x0024900001317983 */ /* 0x000ee80000300800 */
[----:B------:R-:W-:Y:S04]  /*50c50*/  STL.64 [R1+0x1610], R12 ;  /* 0x0016100c01007387 */ /* 0x000fe80000100a00 */
[----:B------:R-:W-:Y:S04]  /*50c60*/  STL.64 [R1+0x1618], R14 ;  /* 0x0016180e01007387 */ /* 0x000fe80000100a00 */
[----:B------:R-:W3:Y:S04]  /*50c70*/  LDL.LU R50, [R1+0x248c] ;  /* 0x00248c0001327983 */ /* 0x000ee80000300800 */
[----:B------:R-:W-:Y:S04]  /*50c80*/  STL.64 [R1+0x1600], R8 ;  /* 0x0016000801007387 */ /* 0x000fe80000100a00 */
[----:B------:R-:W-:Y:S04]  /*50c90*/  STL.64 [R1+0x1608], R10 ;  /* 0x0016080a01007387 */ /* 0x000fe80000100a00 */
[----:B------:R-:W4:Y:S04]  /*50ca0*/  LDL.LU R51, [R1+0x2498] ;  /* 0x0024980001337983 */ /* 0x000f280000300800 */
[----:B------:R-:W4:Y:S04]  /*50cb0*/  LDL.LU R52, [R1+0x2494] ;  /* 0x0024940001347983 */ /* 0x000f280000300800 */
[----:B------:R-:W3:Y:S04]  /*50cc0*/  LDL.LU R53, [R1+0x24a0] ;  /* 0x0024a00001357983 */ /* 0x000ee80000300800 */
[----:B------:R-:W3:Y:S04]  /*50cd0*/  LDL.LU R54, [R1+0x249c] ;  /* 0x00249c0001367983 */ /* 0x000ee80000300800 */
[----:B------:R-:W3:Y:S04]  /*50ce0*/  LDL.LU R55, [R1+0x24a8] ;  /* 0x0024a80001377983 */ /* 0x000ee80000300800 */
[----:B------:R-:W3:Y:S04]  /*50cf0*/  LDL.LU R0, [R1+0x24a4] ;  /* 0x0024a40001007983 */ /* 0x000ee80000300800 */
[----:B------:R-:W3:Y:S04]  /*50d00*/  LDL.64 R58, [R1+0x10] ;  /* 0x00001000013a7983 */ /* 0x000ee80000100a00 */
[----:B------:R-:W-:Y:S04]  /*50d10*/  STL.64 [R1+0x6a68], R26 ;  /* 0x006a681a01007387 */ /* 0x000fe80000100a00 */
[----:B------:R0:W-:Y:S04]  /*50d20*/  STL.64 [R1+0x6a60], R24 ;  /* 0x006a601801007387 */ /* 0x0001e80000100a00 */
[----:B0-----:R-:W3:Y:S04]  /*50d30*/  LDL.LU.64 R24, [R1+0x15e0] ;  /* 0x0015e00001187983 */ /* 0x001ee80000300a00 */
[----:B------:R-:W3:Y:S01]  /*50d40*/  LDL.LU.64 R26, [R1+0x15e8] ;  /* 0x0015e800011a7983 */ /* 0x000ee20000300a00 */
[----:B------:R-:W-:-:S02]  /*50d50*/  IMAD.MOV.U32 R56, RZ, RZ, R16 ;  /* 0x000000ffff387224 */ /* 0x000fc400078e0010 */
[----:B------:R-:W-:Y:S01]  /*50d60*/  IMAD.MOV.U32 R57, RZ, RZ, R17 ;  /* 0x000000ffff397224 */ /* 0x000fe200078e0011 */
[----:B--2---:R-:W-:-:S15]  /*50d70*/  HMMA.16816.F32 R4, R28, R22, R4 ;  /* 0x000000161c04723c */ /* 0x004fde0000001804 */
[----:B------:R-:W-:-:S04]  /*50d80*/  NOP ;  /* 0x0000000000007918 */ /* 0x000fc80000000000 */
[----:B------:R0:W-:Y:S04]  /*50d90*/  STL.64 [R1+0x15f0], R4 ;  /* 0x0015f00401007387 */ /* 0x0001e80000100a00 */
[----:B------:R1:W-:Y:S04]  /*50da0*/  STL.64 [R1+0x15f8], R6 ;  /* 0x0015f80601007387 */ /* 0x0003e80000100a00 */
[----:B0-----:R-:W2:Y:S04]  /*50db0*/  LDL.LU.64 R4, [R1+0x15d0] ;  /* 0x0015d00001047983 */ /* 0x001ea80000300a00 */
[----:B-1----:R-:W2:Y:S04]  /*50dc0*/  LDL.LU.64 R6, [R1+0x15d8] ;  /* 0x0015d80001067983 */ /* 0x002ea80000300a00 */
        /* <DEDUP_REMOVED lines=12> */
[----:B------:R-:W4:Y:S04]  /*50e90*/  LDL.LU R16, [R1+0x6aa4] ;  /* 0x006aa40001107983 */ /* 0x000f280000300800 */
[----:B------:R-:W4:Y:S01]  /*50ea0*/  LDL.LU R17, [R1+0x6aa0] ;  /* 0x006aa00001117983 */ /* 0x000f220000300800 */
[----:B---3--:R-:W-:-:S15]  /*50eb0*/  HMMA.16816.F32 R24, R28, R20, R24 ;  /* 0x000000141c18723c */ /* 0x008fde0000001818 */
[----:B------:R-:W-:-:S04]  /*50ec0*/  NOP ;  /* 0x0000000000007918 */ /* 0x000fc80000000000 */
[----:B------:R0:W-:Y:S04]  /*50ed0*/  STL.64 [R1+0x15e0], R24 ;  /* 0x0015e01801007387 */ /* 0x0001e80000100a00 */
[----:B------:R1:W-:Y:S04]  /*50ee0*/  STL.64 [R1+0x15e8], R26 ;  /* 0x0015e81a01007387 */ /* 0x0003e80000100a00 */
[----:B0-----:R-:W3:Y:S04]  /*50ef0*/  LDL.LU.64 R24, [R1+0x760] ;  /* 0x0007600001187983 */ /* 0x001ee80000300a00 */
[----:B-1----:R-:W3:Y:S01]  /*50f00*/  LDL.LU.64 R26, [R1+0x768] ;  /* 0x00076800011a7983 */ /* 0x002ee20000300a00 */
[C---:B--2---:R-:W-:Y:S08]  /*50f10*/  HMMA.16816.F32 R4, R28.reuse, R18, R4 ;  /* 0x000000121c04723c */ /* 0x044ff00000001804 */
[C---:B----4-:R-:W-:Y:S11]  /*50f20*/  HMMA.16816.F32 R12, R28.reuse, R16, R12 ;  /* 0x000000101c0c723c */ /* 0x050ff6000000180c */
[----:B------:R-:W-:Y:S04]  /*50f30*/  STL.64 [R1+0x15d0], R4 ;  /* 0x0015d00401007387 */ /* 0x000fe80000100a00 */
[----:B------:R0:W-:Y:S04]  /*50f40*/  STL.64 [R1+0x15d8], R6 ;  /* 0x0015d80601007387 */ /* 0x0001e80000100a00 */
[----:B0-----:R-:W2:Y:S04]  /*50f50*/  LDL.LU.64 R6, [R1+0x6a98] ;  /* 0x006a980001067983 */ /* 0x001ea80000300a00 */
[----:B------:R-:W4:Y:S04]  /*50f60*/  LDL.LU.64 R4, [R1+0x6a90] ;  /* 0x006a900001047983 */ /* 0x000f280000300a00 */
        /* <DEDUP_REMOVED lines=14> */
[C---:B---3--:R-:W-:Y:S03]  /*51050*/  HMMA.16816.F32 R16, R28.reuse, R12, R16 ;  /* 0x0000000c1c10723c */ /* 0x048fe60000001810 */
[----:B------:R-:W-:Y:S04]  /*51060*/  STL.64 [R1+0x69d8], R14 ;  /* 0x0069d80e01007387 */ /* 0x000fe80000100a00 */
[----:B------:R2:W-:Y:S01]  /*51070*/  STL.64 [R1+0x69d0], R12 ;  /* 0x0069d00c01007387 */ /* 0x0005e20000100a00 */
[C---:B------:R-:W-:Y:S11]  /*51080*/  HMMA.16816.F32 R36, R28.reuse, R6, R36 ;  /* 0x000000061c24723c */ /* 0x040ff60000001824 */
[----:B------:R-:W-:Y:S04]  /*51090*/  STL.64 [R1+0x15a0], R16 ;  /* 0x0015a01001007387 */ /* 0x000fe80000100a00 */
[----:B------:R4:W-:Y:S01]  /*510a0*/  STL.64 [R1+0x15a8], R18 ;  /* 0x0015a81201007387 */ /* 0x0009e20000100a00 */
[C---:B--2---:R-:W-:Y:S08]  /*510b0*/  HMMA.16816.F32 R12, R28.reuse, R10, R44 ;  /* 0x0000000a1c0c723c */ /* 0x044ff0000000182c */
[C---:B----4-:R-:W-:Y:S11]  /*510c0*/  HMMA.16816.F32 R16, R28.reuse, R8, R40 ;  /* 0x000000081c10723c */ /* 0x050ff60000001828 */
[----:B------:R-:W-:Y:S04]  /*510d0*/  STL.64 [R1+0x1590], R12 ;  /* 0x0015900c01007387 */ /* 0x000fe80000100a00 */
[----:B------:R0:W-:Y:S02]  /*510e0*/  STL.64 [R1+0x1598], R14 ;  /* 0x0015980e01007387 */ /* 0x0001e40000100a00 */
[C---:B0-----:R-:W-:Y:S02]  /*510f0*/  HMMA.16816.F32 R12, R28.reuse, R4, R32 ;  /* 0x000000041c0c723c */ /* 0x041fe40000001820 */
        /* <DEDUP_REMOVED lines=9> */
[----:B-1----:R-:W3:Y:S01]  /*51190*/  LDL.LU.64 R14, [R1+0x1548] ;  /* 0x00154800010e7983 */ /* 0x002ee20000300a00 */
[----:B------:R-:W-:Y:S01]  /*511a0*/  HMMA.16816.F32 R24, R28, R2, R24 ;  /* 0x000000021c18723c */ /* 0x000fe20000001818 */
[----:B------:R-:W-:-:S02]  /*511b0*/  IMAD R28, R50, 0x100, R49 ;  /* 0x00000100321c7824 */ /* 0x000fc400078e0231 */
[----:B------:R-:W-:Y:S02]  /*511c0*/  IMAD R29, R52, 0x100, R51 ;  /* 0x00000100341d7824 */ /* 0x000fe400078e0233 */
[----:B------:R-:W-:Y:S02]  /*511d0*/  IMAD R30, R54, 0x100, R53 ;  /* 0x00000100361e7824 */ /* 0x000fe400078e0235 */
[----:B------:R-:W-:Y:S01]  /*511e0*/  IMAD R31, R0, 0x100, R55 ;  /* 0x00000100001f7824 */ /* 0x000fe200078e0237 */
[----:B------:R-:W4:Y:S01]  /*511f0*/  LDL R46, [R1] ;  /* 0x00000000012e7983 */ /* 0x000f220000100800 */
[----:B------:R-:W-:Y:S02]  /*51200*/  F2FP.F16.E5M2.UNPACK_B R28, R28 ;  /* 0x0000001cff1c723e */ /* 0x000fe400020004ff */
[----:B------:R-:W-:Y:S02]  /*51210*/  F2FP.F16.E5M2.UNPACK_B R29, R29 ;  /* 0x0000001dff1d723e */ /* 0x000fe400020004ff */
[----:B------:R-:W-:-:S02]  /*51220*/  F2FP.F16.E5M2.UNPACK_B R30, R30 ;  /* 0x0000001eff1e723e */ /* 0x000fc400020004ff */
[----:B------:R-:W-:-:S04]  /*51230*/  F2FP.F16.E5M2.UNPACK_B R31, R31 ;  /* 0x0000001fff1f723e */ /* 0x000fc800020004ff */
[----:B------:R-:W-:Y:S04]  /*51240*/  STL.64 [R1+0x760], R24 ;  /* 0x0007601801007387 */ /* 0x000fe80000100a00 */
[----:B------:R-:W-:Y:S04]  /*51250*/  STL.64 [R1+0x768], R26 ;  /* 0x0007681a01007387 */ /* 0x000fe80000100a00 */
[----:B------:R-:W4:Y:S04]  /*51260*/  LDL R47, [R1+0x4] ;  /* 0x00000400012f7983 */ /* 0x000f280000100800 */
[----:B------:R-:W4:Y:S04]  /*51270*/  LDL R44, [R1+0x8] ;  /* 0x00000800012c7983 */ /* 0x000f280000100800 */
[----:B------:R-:W4:Y:S04]  /*51280*/  LDL R45, [R1+0xc] ;  /* 0x00000c00012d7983 */ /* 0x000f280000100800 */
[----:B------:R0:W-:Y:S04]  /*51290*/  STL [R1+0x69cc], R2 ;  /* 0x0069cc0201007387 */ /* 0x0001e80000100800 */
[----:B------:R1:W-:Y:S01]  /*512a0*/  STL [R1+0x69c8], R3 ;  /* 0x0069c80301007387 */ /* 0x0003e20000100800 */
[----:B0-----:R-:W-:-:S02]  /*512b0*/  IMAD.MOV.U32 R2, RZ, RZ, R58 ;  /* 0x000000ffff027224 */ /* 0x001fc400078e003a */
[----:B-1----:R-:W-:Y:S01]  /*512c0*/  IMAD.MOV.U32 R3, RZ, RZ, R59 ;  /* 0x000000ffff037224 */ /* 0x002fe200078e003b */
[C---:B--2---:R-:W-:Y:S08]  /*512d0*/  HMMA.16816.F32 R16, R28.reuse, R56, R16 ;  /* 0x000000381c10723c */ /* 0x044ff00000001810 */
[C---:B---3--:R-:W-:Y:S11]  /*512e0*/  HMMA.16816.F32 R12, R28.reuse, R58, R12 ;  /* 0x0000003a1c0c723c */ /* 0x048ff6000000180c */
[----:B------:R-:W-:Y:S04]  /*512f0*/  STL.64 [R1+0x1550], R16 ;  /* 0x0015501001007387 */ /* 0x000fe80000100a00 */
[----:B------:R-:W-:Y:S04]  /*51300*/  STL.64 [R1+0x1558], R18 ;  /* 0x0015581201007387 */ /* 0x000fe80000100a00 */
[----:B------:R0:W-:Y:S04]  /*51310*/  STL.64 [R1+0x1540], R12 ;  /* 0x0015400c01007387 */ /* 0x0001e80000100a00 */
[----:B------:R1:W-:Y:S04]  /*51320*/  STL.64 [R1+0x1548], R14 ;  /* 0x0015480e01007387 */ /* 0x0003e80000100a00 */
[----:B0-----:R-:W4:Y:S04]  /*51330*/  LDL.LU.64 R12, [R1+0x1530] ;  /* 0x00153000010c7983 */ /* 0x001f280000300a00 */
[----:B-1----:R-:W4:Y:S04]  /*51340*/  LDL.LU.64 R14, [R1+0x1538] ;  /* 0x00153800010e7983 */ /* 0x002f280000300a00 */
[----:B------:R-:W2:Y:S04]  /*51350*/  LDL.LU.64 R24, [R1+0x1520] ;  /* 0x0015200001187983 */ /* 0x000ea80000300a00 */
[----:B------:R-:W2:Y:S04]  /*51360*/  LDL.LU.64 R26, [R1+0x1528] ;  /* 0x00152800011a7983 */ /* 0x000ea80000300a00 */
        /* <DEDUP_REMOVED lines=14> */
[C---:B----4-:R-:W-:Y:S08]  /*51450*/  HMMA.16816.F32 R12, R28.reuse, R44, R12 ;  /* 0x0000002c1c0c723c */ /* 0x050ff0000000180c */
[C---:B--2---:R-:W-:Y:S08]  /*51460*/  HMMA.16816.F32 R44, R28.reuse, R46, R24 ;  /* 0x0000002e1c2c723c */ /* 0x044ff00000001818 */
[C---:B---3--:R-:W-:Y:S03]  /*51470*/  HMMA.16816.F32 R56, R28.reuse, R60, R56 ;  /* 0x0000003c1c38723c */ /* 0x048fe60000001838 */
[----:B------:R0:W-:Y:S04]  /*51480*/  STL.64 [R1+0x1530], R12 ;  /* 0x0015300c01007387 */ /* 0x0001e80000100a00 */
[----:B------:R1:W-:Y:S04]  /*51490*/  STL.64 [R1+0x1538], R14 ;  /* 0x0015380e01007387 */ /* 0x0003e80000100a00 */
[----:B0-----:R-:W2:Y:S04]  /*514a0*/  LDL.LU.64 R12, [R1+0x14a0] ;  /* 0x0014a000010c7983 */ /* 0x001ea80000300a00 */
[----:B-1----:R-:W2:Y:S04]  /*514b0*/  LDL.LU.64 R14, [R1+0x14a8] ;  /* 0x0014a800010e7983 */ /* 0x002ea80000300a00 */
[----:B------:R-:W3:Y:S04]  /*514c0*/  LDL.LU.64 R26, [R1+0x6a68] ;  /* 0x006a6800011a7983 */ /* 0x000ee80000300a00 */
[----:B------:R-:W4:Y:S04]  /*514d0*/  LDL.LU.64 R24, [R1+0x6a60] ;  /* 0x006a600001187983 */ /* 0x000f280000300a00 */
        /* <DEDUP_REMOVED lines=16> */
[----:B0-----:R-:W3:Y:S04]  /*515e0*/  LDL.LU.64 R54, [R1+0x6a28] ;  /* 0x006a280001367983 */ /* 0x001ee80000300a00 */
[----:B------:R-:W4:Y:S04]  /*515f0*/  LDL.LU.64 R52, [R1+0x6a20] ;  /* 0x006a200001347983 */ /* 0x000f280000300a00 */
[----:B------:R-:W-:Y:S04]  /*51600*/  STL.64 [R1+0x6980], R58 ;  /* 0x0069803a01007387 */ /* 0x000fe80000100a00 */
[----:B------:R-:W-:Y:S01]  /*51610*/  STL.64 [R1+0x6978], R56 ;  /* 0x0069783801007387 */ /* 0x000fe20000100a00 */
[C---:B--2---:R-:W-:Y:S08]  /*51620*/  HMMA.16816.F32 R32, R28.reuse, R50, R32 ;  /* 0x000000321c20723c */ /* 0x044ff00000001820 */
[C---:B---3--:R-:W-:Y:S08]  /*51630*/  HMMA.16816.F32 R40, R28.reuse, R54, R40 ;  /* 0x000000361c28723c */ /* 0x048ff00000001828 */
        /* <DEDUP_REMOVED lines=8> */
[----:B------:R0:W-:Y:S04]  /*516c0*/  STL.64 [R1+0x14c0], R32 ;  /* 0x0014c02001007387 */ /* 0x0001e80000100a00 */
[----:B------:R3:W-:Y:S04]  /*516d0*/  STL.64 [R1+0x14c8], R34 ;  /* 0x0014c82201007387 */ /* 0x0007e80000100a00 */
[----:B-1----:R-:W2:Y:S01]  /*516e0*/  LDL.LU.64 R42, [R1+0x1498] ;  /* 0x00149800012a7983 */ /* 0x002ea20000300a00 */
[C---:B------:R-:W-:Y:S08]  /*516f0*/  HMMA.16816.F32 R16, R28.reuse, R48, R16 ;  /* 0x000000301c10723c */ /* 0x040ff00000001810 */
[C---:B------:R-:W-:Y:S11]  /*51700*/  HMMA.16816.F32 R12, R28.reuse, R46, R12 ;  /* 0x0000002e1c0c723c */ /* 0x040ff6000000180c */
[----:B------:R-:W-:Y:S04]  /*51710*/  STL.64 [R1+0x14b0], R16 ;  /* 0x0014b01001007387 */ /* 0x000fe80000100a00 */
[----:B------:R-:W-:Y:S04]  /*51720*/  STL.64 [R1+0x14b8], R18 ;  /* 0x0014b81201007387 */ /* 0x000fe80000100a00 */
[----:B------:R-:W-:Y:S04]  /*51730*/  STL.64 [R1+0x6970], R50 ;  /* 0x0069703201007387 */ /* 0x000fe80000100a00 */
[----:B------:R1:W-:Y:S04]  /*51740*/  STL.64 [R1+0x6968], R48 ;  /* 0x0069683001007387 */ /* 0x0003e80000100a00 */
[----:B0-----:R-:W4:Y:S04]  /*51750*/  LDL.LU.64 R32, [R1+0x1480] ;  /* 0x0014800001207983 */ /* 0x001f280000300a00 */
[----:B---3--:R-:W4:Y:S04]  /*51760*/  LDL.LU.64 R34, [R1+0x1488] ;  /* 0x0014880001227983 */ /* 0x008f280000300a00 */
        /* <DEDUP_REMOVED lines=8> */
[----:B-1----:R-:W4:Y:S04]  /*517f0*/  LDL.LU.64 R48, [R1+0x1430] ;  /* 0x0014300001307983 */ /* 0x002f280000300a00 */
[----:B------:R-:W4:Y:S04]  /*51800*/  LDL.LU.64 R50, [R1+0x1438] ;  /* 0x0014380001327983 */ /* 0x000f280000300a00 */
[----:B------:R-:W4:Y:S04]  /*51810*/  LDL.LU.64 R16, [R1+0x1420] ;  /* 0x0014200001107983 */ /* 0x000f280000300a00 */
[----:B------:R-:W4:Y:S04]  /*51820*/  LDL.LU.64 R18, [R1+0x1428] ;  /* 0x0014280001127983 */ /* 0x000f280000300a00 */
[----:B0-----:R-:W4:Y:S04]  /*51830*/  LDL.LU.64 R12, [R1+0x1410] ;  /* 0x00141000010c7983 */ /* 0x001f280000300a00 */
[----:B---3--:R-:W3:Y:S01]  /*51840*/  LDL.LU.64 R14, [R1+0x1418] ;  /* 0x00141800010e7983 */ /* 0x008ee20000300a00 */
        /* <DEDUP_REMOVED lines=36> */
[----:B------:R0:W-:Y:S02]  /*51a90*/  STL.64 [R1+0x6998], R32 ;  /* 0x0069982001007387 */ /* 0x0001e40000100a00 */
[C---:B0-----:R-:W-:Y:S02]  /*51aa0*/  HMMA.16816.F32 R32, R28.reuse, R26, R16 ;  /* 0x0000001a1c20723c */ /* 0x041fe40000001810 */
[----:B------:R-:W-:Y:S04]  /*51ab0*/  STL.64 [R1+0x1430], R36 ;  /* 0x0014302401007387 */ /* 0x000fe80000100a00 */
[----:B------:R-:W-:Y:S04]  /*51ac0*/  STL.64 [R1+0x1438], R38 ;  /* 0x0014382601007387 */ /* 0x000fe80000100a00 */
[----:B------:R-:W2:Y:S09]  /*51ad0*/  LDL.LU.64 R16, [R1+0x13f0] ;  /* 0x0013f00001107983 */ /* 0x000eb20000300a00 */
[----:B------:R-:W-:Y:S04]  /*51ae0*/  STL.64 [R1+0x1420], R32 ;  /* 0x0014202001007387 */ /* 0x000fe80000100a00 */
[----:B------:R-:W-:Y:S04]  /*51af0*/  STL.64 [R1+0x1428], R34 ;  /* 0x0014282201007387 */ /* 0x000fe80000100a00 */
[----:B------:R-:W2:Y:S04]  /*51b00*/  LDL.LU.64 R18, [R1+0x13f8] ;  /* 0x0013f80001127983 */ /* 0x000ea80000300a00 */
[----:B------:R0:W-:Y:S04]  /*51b10*/  STL.64 [R1+0x1410], R12 ;  /* 0x0014100c01007387 */ /* 0x0001e80000100a00 */
[----:B------:R1:W-:Y:S04]  /*51b20*/  STL.64 [R1+0x1418], R14 ;  /* 0x0014180e01007387 */ /* 0x0003e80000100a00 */
[----:B0-----:R-:W3:Y:S04]  /*51b30*/  LDL.LU.64 R12, [R1+0x13e0] ;  /* 0x0013e000010c7983 */ /* 0x001ee80000300a00 */
[----:B-1----:R-:W3:Y:S04]  /*51b40*/  LDL.LU.64 R14, [R1+0x13e8] ;  /* 0x0013e800010e7983 */ /* 0x002ee80000300a00 */
[----:B------:R-:W4:Y:S04]  /*51b50*/  LDL.LU.64 R32, [R1+0x13d0] ;  /* 0x0013d00001207983 */ /* 0x000f280000300a00 */
[----:B------:R-:W4:Y:S04]  /*51b60*/  LDL.LU.64 R34, [R1+0x13d8] ;  /* 0x0013d80001227983 */ /* 0x000f280000300a00 */
[----:B------:R-:W3:Y:S04]  /*51b70*/  LDL.LU.64 R44, [R1+0x13b0] ;  /* 0x0013b000012c7983 */ /* 0x000ee80000300a00 */
[----:B------:R-:W3:Y:S04]  /*51b80*/  LDL.LU.64 R46, [R1+0x13b8] ;  /* 0x0013b800012e7983 */ /* 0x000ee80000300a00 */
[----:B------:R-:W3:Y:S04]  /*51b90*/  LDL.LU.64 R40, [R1+0x13a0] ;  /* 0x0013a00001287983 */ /* 0x000ee80000300a00 */
[----:B------:R-:W3:Y:S04]  /*51ba0*/  LDL.LU.64 R42, [R1+0x13a8] ;  /* 0x0013a800012a7983 */ /* 0x000ee80000300a00 */
[----:B------:R-:W3:Y:S04]  /*51bb0*/  LDL.LU.64 R36, [R1+0x1390] ;  /* 0x0013900001247983 */ /* 0x000ee80000300a00 */
[----:B------:R-:W3:Y:S04]  /*51bc0*/  LDL.LU.64 R38, [R1+0x1398] ;  /* 0x0013980001267983 */ /* 0x000ee80000300a00 */
        /* <DEDUP_REMOVED lines=8> */
[----:B------:R-:W-:Y:S04]  /*51c50*/  STL.64 [R1+0x69b0], R26 ;  /* 0x0069b01a01007387 */ /* 0x000fe80000100a00 */
[----:B------:R0:W-:Y:S04]  /*51c60*/  STL.64 [R1+0x69a8], R24 ;  /* 0x0069a81801007387 */ /* 0x0001e80000100a00 */
[----:B0-----:R-:W3:Y:S04]  /*51c70*/  LDL.LU.64 R24, [R1+0x1400] ;  /* 0x0014000001187983 */ /* 0x001ee80000300a00 */
[----:B------:R-:W3:Y:S01]  /*51c80*/  LDL.LU.64 R26, [R1+0x1408] ;  /* 0x00140800011a7983 */ /* 0x000ee20000300a00 */
[C---:B--2---:R-:W-:Y:S08]  /*51c90*/  HMMA.16816.F32 R16, R28.reuse, R20, R16 ;  /* 0x000000141c10723c */ /* 0x044ff00000001810 */
[----:B---3--:R-:W-:-:S15]  /*51ca0*/  HMMA.16816.F32 R24, R28, R22, R24 ;  /* 0x000000161c18723c */ /* 0x008fde0000001818 */
[----:B------:R-:W-:-:S04]  /*51cb0*/  NOP ;  /* 0x0000000000007918 */ /* 0x000fc80000000000 */
[----:B------:R0:W-:Y:S04]  /*51cc0*/  STL.64 [R1+0x1400], R24 ;  /* 0x0014001801007387 */ /* 0x0001e80000100a00 */
[----:B------:R1:W-:Y:S04]  /*51cd0*/  STL.64 [R1+0x1408], R26 ;  /* 0x0014081a01007387 */ /* 0x0003e80000100a00 */
[----:B0-----:R-:W2:Y:S04]  /*51ce0*/  LDL.LU.64 R24, [R1+0x1380] ;  /* 0x0013800001187983 */ /* 0x001ea80000300a00 */
[----:B-1----:R-:W2:Y:S04]  /*51cf0*/  LDL.LU.64 R26, [R1+0x1388] ;  /* 0x00138800011a7983 */ /* 0x002ea80000300a00 */
[----:B------:R-:W-:Y:S04]  /*51d00*/  STL.64 [R1+0x13f0], R16 ;  /* 0x0013f01001007387 */ /* 0x000fe80000100a00 */
[----:B------:R0:W-:Y:S04]  /*51d10*/  STL.64 [R1+0x13f8], R18 ;  /* 0x0013f81201007387 */ /* 0x0001e80000100a00 */
[----:B0-----:R-:W3:Y:S04]  /*51d20*/  LDL.LU.64 R18, [R1+0x69e8] ;  /* 0x0069e80001127983 */ /* 0x001ee80000300a00 */
[----:B------:R-:W4:Y:S04]  /*51d30*/  LDL.LU.64 R16, [R1+0x69e0] ;  /* 0x0069e00001107983 */ /* 0x000f280000300a00 */
[----:B------:R-:W-:Y:S04]  /*51d40*/  STL.64 [R1+0x69c0], R22 ;  /* 0x0069c01601007387 */ /* 0x000fe80000100a00 */
[----:B------:R0:W-:Y:S04]  /*51d50*/  STL.64 [R1+0x69b8], R20 ;  /* 0x0069b81401007387 */ /* 0x0001e80000100a00 */
[----:B0-----:R-:W2:Y:S04]  /*51d60*/  LDL.LU.64 R20, [R1+0x13c0] ;  /* 0x0013c00001147983 */ /* 0x001ea80000300a00 */
[----:B------:R-:W2:Y:S01]  /*51d70*/  LDL.LU.64 R22, [R1+0x13c8] ;  /* 0x0013c80001167983 */ /* 0x000ea20000300a00 */
[----:B---3--:R-:W-:-:S15]  /*51d80*/  HMMA.16816.F32 R12, R28, R18, R12 ;  /* 0x000000121c0c723c */ /* 0x008fde000000180c */
[----:B------:R-:W-:-:S04]  /*51d90*/  NOP ;  /* 0x0000000000007918 */ /* 0x000fc80000000000 */
[----:B------:R-:W-:Y:S04]  /*51da0*/  STL.64 [R1+0x13e0], R12 ;  /* 0x0013e00c01007387 */ /* 0x000fe80000100a00 */
[----:B------:R0:W-:Y:S04]  /*51db0*/  STL.64 [R1+0x13e8], R14 ;  /* 0x0013e80e01007387 */ /* 0x0001e80000100a00 */
[----:B0-----:R-:W2:Y:S04]  /*51dc0*/  LDL.LU.64 R14, [R1+0x69d8] ;  /* 0x0069d800010e7983 */ /* 0x001ea80000300a00 */
[----:B------:R-:W3:Y:S01]  /*51dd0*/  LDL.LU.64 R12, [R1+0x69d0] ;  /* 0x0069d000010c7983 */ /* 0x000ee20000300a00 */
[C---:B----4-:R-:W-:Y:S08]  /*51de0*/  HMMA.16816.F32 R32, R28.reuse, R16, R32 ;  /* 0x000000101c20723c */ /* 0x050ff00000001820 */
[C---:B------:R-:W-:Y:S08]  /*51df0*/  HMMA.16816.F32 R40, R28.reuse, R10, R40 ;  /* 0x0000000a1c28723c */ /* 0x040ff00000001828 */
[C---:B------:R-:W-:Y:S03]  /*51e00*/  HMMA.16816.F32 R36, R28.reuse, R8, R36 ;  /* 0x000000081c24723c */ /* 0x040fe60000001824 */
[----:B------:R0:W-:Y:S04]  /*51e10*/  STL.64 [R1+0x13d0], R32 ;  /* 0x0013d02001007387 */ /* 0x0001e80000100a00 */
[----:B------:R1:W-:Y:S04]  /*51e20*/  STL.64 [R1+0x13d8], R34 ;  /* 0x0013d82201007387 */ /* 0x0003e80000100a00 */
[----:B0-----:R-:W4:Y:S04]  /*51e30*/  LDL.LU.64 R32, [R1+0x1370] ;  /* 0x0013700001207983 */ /* 0x001f280000300a00 */
[----:B-1----:R-:W4:Y:S01]  /*51e40*/  LDL.LU.64 R34, [R1+0x1378] ;  /* 0x0013780001227983 */ /* 0x002f220000300a00 */
[C---:B--2---:R-:W-:Y:S08]  /*51e50*/  HMMA.16816.F32 R20, R28.reuse, R14, R20 ;  /* 0x0000000e1c14723c */ /* 0x044ff00000001814 */
[C---:B---3--:R-:W-:Y:S11]  /*51e60*/  HMMA.16816.F32 R44, R28.reuse, R12, R44 ;  /* 0x0000000c1c2c723c */ /* 0x048ff6000000182c */
[----:B------:R0:W-:Y:S04]  /*51e70*/  STL.64 [R1+0x13c0], R20 ;  /* 0x0013c01401007387 */ /* 0x0001e80000100a00 */
[----:B------:R1:W-:Y:S04]  /*51e80*/  STL.64 [R1+0x13c8], R22 ;  /* 0x0013c81601007387 */ /* 0x0003e80000100a00 */
[----:B0-----:R-:W2:Y:S04]  /*51e90*/  LDL.LU.64 R20, [R1+0x750] ;  /* 0x0007500001147983 */ /* 0x001ea80000300a00 */
[----:B-1----:R-:W2:Y:S04]  /*51ea0*/  LDL.LU.64 R22, [R1+0x758] ;  /* 0x0007580001167983 */ /* 0x002ea80000300a00 */
[----:B------:R-:W-:Y:S04]  /*51eb0*/  STL.64 [R1+0x13b0], R44 ;  /* 0x0013b02c01007387 */ /* 0x000fe80000100a00 */
[----:B------:R-:W-:Y:S04]  /*51ec0*/  STL.64 [R1+0x13b8], R46 ;  /* 0x0013b82e01007387 */ /* 0x000fe80000100a00 */
[----:B------:R-:W3:Y:S04]  /*51ed0*/  LDL.64 R58, [R1+0x18] ;  /* 0x00001800013a7983 */ /* 0x000ee80000100a00 */
[----:B------:R-:W-:Y:S04]  /*51ee0*/  STL.64 [R1+0x6920], R10 ;  /* 0x0069200a01007387 */ /* 0x000fe80000100a00 */
[----:B------:R-:W-:Y:S04]  /*51ef0*/  STL.64 [R1+0x13a0], R40 ;  /* 0x0013a02801007387 */ /* 0x000fe80000100a00 */
[----:B------:R-:W-:Y:S04]  /*51f00*/  STL.64 [R1+0x13a8], R42 ;  /* 0x0013a82a01007387 */ /* 0x000fe80000100a00 */
[----:B------:R0:W-:Y:S02]  /*51f10*/  STL.64 [R1+0x6918], R8 ;  /* 0x0069180801007387 */ /* 0x0001e40000100a00 */
[----:B0-----:R-:W-:Y:S02]  /*51f20*/  HMMA.16816.F32 R8, R28, R6, R24 ;  /* 0x000000061c08723c */ /* 0x001fe40000001818 */
[----:B------:R0:W-:Y:S04]  /*51f30*/  STL.64 [R1+0x1390], R36 ;  /* 0x0013902401007387 */ /* 0x0001e80000100a00 */
[----:B------:R1:W-:Y:S01]  /*51f40*/  STL.64 [R1+0x1398], R38 ;  /* 0x0013982601007387 */ /* 0x0003e20000100a00 */
[----:B------:R-:W-:-:S03]  /*51f50*/  IMAD.MOV.U32 R26, RZ, RZ, R2 ;  /* 0x000000ffff1a7224 */ /* 0x000fc600078e0002 */
[----:B------:R-:W2:Y:S01]  /*51f60*/  LDL.LU R2, [R1+0x69cc] ;  /* 0x0069cc0001027983 */ /* 0x000ea20000300800 */
[----:B------:R-:W-:-:S08]  /*51f70*/  IMAD.MOV.U32 R27, RZ, RZ, R3 ;  /* 0x000000ffff1b7224 */ /* 0x000fd000078e0003 */
[----:B------:R0:W-:Y:S04]  /*51f80*/  STL.64 [R1+0x1380], R8 ;  /* 0x0013800801007387 */ /* 0x0001e80000100a00 */
[----:B------:R1:W-:Y:S04]  /*51f90*/  STL.64 [R1+0x1388], R10 ;  /* 0x0013880a01007387 */ /* 0x0003e80000100a00 */
[----:B------:R-:W2:Y:S04]  /*51fa0*/  LDL.LU R3, [R1+0x69c8] ;  /* 0x0069c80001037983 */ /* 0x000ea80000300800 */
[----:B0-----:R-:W3:Y:S04]  /*51fb0*/  LDL.64 R36, [R1+0x8] ;  /* 0x0000080001247983 */ /* 0x001ee80000100a00 */
[----:B-1----:R-:W3:Y:S04]  /*51fc0*/  LDL.64 R38, [R1] ;  /* 0x0000000001267983 */ /* 0x002ee80000100a00 */
[----:B------:R-:W-:Y:S04]  /*51fd0*/  STL [R1+0x692c], R6 ;  /* 0x00692c0601007387 */ /* 0x000fe80000100800 */
[----:B------:R-:W-:Y:S04]  /*51fe0*/  STL [R1+0x6928], R7 ;  /* 0x0069280701007387 */ /* 0x000fe80000100800 */
[----:B------:R-:W3:Y:S04]  /*51ff0*/  LDL.LU.64 R8, [R1+0x1360] ;  /* 0x0013600001087983 */ /* 0x000ee80000300a00 */
[----:B------:R-:W3:Y:S01]  /*52000*/  LDL.LU.64 R10, [R1+0x1368] ;  /* 0x00136800010a7983 */ /* 0x000ee20000300a00 */
[----:B----4-:R-:W-:-:S15]  /*52010*/  HMMA.16816.F32 R32, R28, R4, R32 ;  /* 0x000000041c20723c */ /* 0x010fde0000001820 */
[----:B------:R-:W-:-:S04]  /*52020*/  NOP ;  /* 0x0000000000007918 */ /* 0x000fc80000000000 */
[----:B------:R-:W-:Y:S04]  /*52030*/  STL.64 [R1+0x1370], R32 ;  /* 0x0013702001007387 */ /* 0x000fe80000100a00 */
[----:B------:R-:W-:Y:S04]  /*52040*/  STL.64 [R1+0x1378], R34 ;  /* 0x0013782201007387 */ /* 0x000fe80000100a00 */
[----:B------:R-:W-:Y:S04]  /*52050*/  STL [R1+0x6934], R4 ;  /* 0x0069340401007387 */ /* 0x000fe80000100800 */
[----:B------:R2:W-:Y:S02]  /*52060*/  STL [R1+0x6930], R5 ;  /* 0x0069300501007387 */ /* 0x0005e40000100800 */
[----:B--2---:R-:W-:Y:S01]  /*52070*/  HMMA.16816.F32 R4, R28, R2, R20 ;  /* 0x000000021c04723c */ /* 0x004fe20000001814 */
        /* <DEDUP_REMOVED lines=8> */
[----:B------:R-:W-:Y:S06]  /*52100*/  STL [R1+0x6910], R3 ;  /* 0x0069100301007387 */ /* 0x000fec0000100800 */
[----:B---3--:R-:W-:Y:S01]  /*52110*/  HMMA.16816.F32 R8, R28, R58, R8 ;  /* 0x0000003a1c08723c */ /* 0x008fe20000001808 */
[----:B------:R-:W-:Y:S04]  /*52120*/  STL.64 [R1+0x750], R4 ;  /* 0x0007500401007387 */ /* 0x000fe80000100a00 */
[----:B------:R0:W-:Y:S04]  /*52130*/  STL.64 [R1+0x758], R6 ;  /* 0x0007580601007387 */ /* 0x0001e80000100a00 */
[----:B------:R-:W2:Y:S04]  /*52140*/  LDL.LU.64 R20, [R1+0x1350] ;  /* 0x0013500001147983 */ /* 0x000ea80000300a00 */
[----:B------:R-:W2:Y:S04]  /*52150*/  LDL.LU.64 R22, [R1+0x1358] ;  /* 0x0013580001167983 */ /* 0x000ea80000300a00 */
[----:B------:R-:W3:Y:S04]  /*52160*/  LDL.LU.64 R32, [R1+0x1340] ;  /* 0x0013400001207983 */ /* 0x000ee80000300a00 */
[----:B------:R-:W3:Y:S04]  /*52170*/  LDL.LU.64 R34, [R1+0x1348] ;  /* 0x0013480001227983 */ /* 0x000ee80000300a00 */
[----:B------:R-:W4:Y:S04]  /*52180*/  LDL.LU.64 R44, [R1+0x1330] ;  /* 0x00133000012c7983 */ /* 0x000f280000300a00 */
[----:B------:R-:W4:Y:S01]  /*52190*/  LDL.LU.64 R46, [R1+0x1338] ;  /* 0x00133800012e7983 */ /* 0x000f220000300a00 */
[----:B0-----:R-:W-:-:S02]  /*521a0*/  IMAD.MOV.U32 R6, RZ, RZ, R58 ;  /* 0x000000ffff067224 */ /* 0x001fc400078e003a */
[----:B------:R-:W-:Y:S01]  /*521b0*/  IMAD.MOV.U32 R7, RZ, RZ, R59 ;  /* 0x000000ffff077224 */ /* 0x000fe200078e003b */
        /* <DEDUP_REMOVED lines=11> */
[----:B-1----:R-:W4:Y:S01]  /*52270*/  LDL.LU.64 R10, [R1+0x12e8] ;  /* 0x0012e800010a7983 */ /* 0x002f220000300a00 */
[----:B------:R-:W-:-:S02]  /*52280*/  IMAD.MOV.U32 R3, RZ, RZ, R36 ;  /* 0x000000ffff037224 */ /* 0x000fc400078e0024 */
[----:B------:R-:W-:Y:S02]  /*52290*/  IMAD.MOV.U32 R4, RZ, RZ, R38 ;  /* 0x000000ffff047224 */ /* 0x000fe400078e0026 */
[----:B------:R-:W-:Y:S01]  /*522a0*/  IMAD.MOV.U32 R5, RZ, RZ, R39 ;  /* 0x000000ffff057224 */ /* 0x000fe200078e0027 */
[C---:B--2---:R-:W-:Y:S08]  /*522b0*/  HMMA.16816.F32 R24, R28.reuse, R26, R20 ;  /* 0x0000001a1c18723c */ /* 0x044ff00000001814 */
[C---:B---3--:R-:W-:Y:S08]  /*522c0*/  HMMA.16816.F32 R32, R28.reuse, R36, R32 ;  /* 0x000000241c20723c */ /* 0x048ff00000001820 */
[C---:B----4-:R-:W-:Y:S01]  /*522d0*/  HMMA.16816.F32 R44, R28.reuse, R38, R44 ;  /* 0x000000261c2c723c */ /* 0x050fe2000000182c */
[----:B------:R-:W2:Y:S04]  /*522e0*/  LDL.LU.64 R22, [R1+0x69c0] ;  /* 0x0069c00001167983 */ /* 0x000ea80000300a00 */
[----:B------:R-:W3:Y:S03]  /*522f0*/  LDL.LU.64 R20, [R1+0x69b8] ;  /* 0x0069b80001147983 */ /* 0x000ee60000300a00 */
[C---:B------:R-:W-:Y:S01]  /*52300*/  HMMA.16816.F32 R56, R28.reuse, R60, R56 ;  /* 0x0000003c1c38723c */ /* 0x040fe20000001838 */
        /* <DEDUP_REMOVED lines=29> */
[----:B------:R2:W-:Y:S02]  /*524e0*/  STL.64 [R1+0x68d0], R56 ;  /* 0x0068d03801007387 */ /* 0x0005e40000100a00 */
[C---:B--2---:R-:W-:Y:S08]  /*524f0*/  HMMA.16816.F32 R56, R28.reuse, R54, R40 ;  /* 0x000000361c38723c */ /* 0x044ff00000001828 */
[C---:B---3--:R-:W-:Y:S01]  /*52500*/  HMMA.16816.F32 R40, R28.reuse, R52, R8 ;  /* 0x000000341c28723c */ /* 0x048fe20000001808 */
[----:B------:R-:W2:Y:S10]  /*52510*/  LDL.LU.64 R8, [R1+0x12b0] ;  /* 0x0012b00001087983 */ /* 0x000eb40000300a00 */
[----:B------:R-:W-:Y:S04]  /*52520*/  STL.64 [R1+0x12f0], R56 ;  /* 0x0012f03801007387 */ /* 0x000fe80000100a00 */
[----:B------:R-:W-:Y:S04]  /*52530*/  STL.64 [R1+0x12f8], R58 ;  /* 0x0012f83a01007387 */ /* 0x000fe80000100a00 */
[----:B------:R-:W2:Y:S04]  /*52540*/  LDL.LU.64 R10, [R1+0x12b8] ;  /* 0x0012b800010a7983 */ /* 0x000ea80000300a00 */
[----:B------:R0:W-:Y:S04]  /*52550*/  STL.64 [R1+0x12e0], R40 ;  /* 0x0012e02801007387 */ /* 0x0001e80000100a00 */
[----:B------:R1:W-:Y:S04]  /*52560*/  STL.64 [R1+0x12e8], R42 ;  /* 0x0012e82a01007387 */ /* 0x0003e80000100a00 */
[----:B0-----:R-:W3:Y:S04]  /*52570*/  LDL.LU.64 R40, [R1+0x12a0] ;  /* 0x0012a00001287983 */ /* 0x001ee80000300a00 */
[----:B-1----:R-:W3:Y:S04]  /*52580*/  LDL.LU.64 R42, [R1+0x12a8] ;  /* 0x0012a800012a7983 */ /* 0x002ee80000300a00 */
[----:B------:R-:W-:Y:S04]  /*52590*/  STL.64 [R1+0x68e8], R54 ;  /* 0x0068e83601007387 */ /* 0x000fe80000100a00 */
[----:B------:R0:W-:Y:S04]  /*525a0*/  STL.64 [R1+0x68e0], R52 ;  /* 0x0068e03401007387 */ /* 0x0001e80000100a00 */
[----:B0-----:R-:W4:Y:S04]  /*525b0*/  LDL.LU.64 R52, [R1+0x12c0] ;  /* 0x0012c00001347983 */ /* 0x001f280000300a00 */
[----:B------:R-:W4:Y:S01]  /*525c0*/  LDL.LU.64 R54, [R1+0x12c8] ;  /* 0x0012c80001367983 */ /* 0x000f220000300a00 */
[----:B------:R-:W-:Y:S03]  /*525d0*/  HMMA.16816.F32 R56, R28, R50, R36 ;  /* 0x000000321c38723c */ /* 0x000fe60000001824 */
[----:B------:R-:W4:Y:S04]  /*525e0*/  LDL.LU.64 R36, [R1+0x1290] ;  /* 0x0012900001247983 */ /* 0x000f280000300a00 */
[----:B------:R-:W4:-:S12]  /*525f0*/  LDL.LU.64 R38, [R1+0x1298] ;  /* 0x0012980001267983 */ /* 0x000f180000300a00 */
[----:B------:R0:W-:Y:S04]  /*52600*/  STL.64 [R1+0x12d0], R56 ;  /* 0x0012d03801007387 */ /* 0x0001e80000100a00 */
[----:B------:R1:W-:Y:S04]  /*52610*/  STL.64 [R1+0x12d8], R58 ;  /* 0x0012d83a01007387 */ /* 0x0003e80000100a00 */
[----:B0-----:R-:W4:Y:S04]  /*52620*/  LDL.LU.64 R56, [R1+0x1260] ;  /* 0x0012600001387983 */ /* 0x001f280000300a00 */
[----:B-1----:R-:W4:Y:S01]  /*52630*/  LDL.LU.64 R58, [R1+0x1268] ;  /* 0x00126800013a7983 */ /* 0x002f220000300a00 */
[C---:B--2---:R-:W-:Y:S08]  /*52640*/  HMMA.16816.F32 R8, R28.reuse, R46, R8 ;  /* 0x0000002e1c08723c */ /* 0x044ff00000001808 */
[C---:B---3--:R-:W-:Y:S08]  /*52650*/  HMMA.16816.F32 R40, R28.reuse, R44, R40 ;  /* 0x0000002c1c28723c */ /* 0x048ff00000001828 */
[----:B----4-:R-:W-:-:S15]  /*52660*/  HMMA.16816.F32 R52, R28, R48, R52 ;  /* 0x000000301c34723c */ /* 0x010fde0000001834 */
        /* <DEDUP_REMOVED lines=8> */
[----:B------:R-:W3:Y:S04]  /*526f0*/  LDL.LU.64 R50, [R1+0x1278] ;  /* 0x0012780001327983 */ /* 0x000ee80000300a00 */
[----:B------:R0:W-:Y:S04]  /*52700*/  STL.64 [R1+0x12b0], R8 ;  /* 0x0012b00801007387 */ /* 0x0001e80000100a00 */
[----:B------:R1:W-:Y:S04]  /*52710*/  STL.64 [R1+0x12b8], R10 ;  /* 0x0012b80a01007387 */ /* 0x0003e80000100a00 */
[----:B0-----:R-:W4:Y:S04]  /*52720*/  LDL.LU.64 R8, [R1+0x1240] ;  /* 0x0012400001087983 */ /* 0x001f280000300a00 */
[----:B-1----:R-:W4:Y:S04]  /*52730*/  LDL.LU.64 R10, [R1+0x1248] ;  /* 0x00124800010a7983 */ /* 0x002f280000300a00 */
        /* <DEDUP_REMOVED lines=14> */
[----:B---3--:R-:W-:Y:S03]  /*52820*/  HMMA.16816.F32 R44, R28, R40, R44 ;  /* 0x000000281c2c723c */ /* 0x008fe6000000182c */
[----:B------:R-:W-:Y:S04]  /*52830*/  STL.64 [R1+0x6898], R42 ;  /* 0x0068982a01007387 */ /* 0x000fe80000100a00 */
[----:B------:R-:W-:-:S12]  /*52840*/  STL.64 [R1+0x6890], R40 ;  /* 0x0068902801007387 */ /* 0x000fd80000100a00 */
[----:B------:R-:W-:Y:S04]  /*52850*/  STL.64 [R1+0x1280], R44 ;  /* 0x0012802c01007387 */ /* 0x000fe80000100a00 */
[----:B------:R2:W-:Y:S01]  /*52860*/  STL.64 [R1+0x1288], R46 ;  /* 0x0012882e01007387 */ /* 0x0005e20000100a00 */
[C---:B----4-:R-:W-:Y:S08]  /*52870*/  HMMA.16816.F32 R8, R28.reuse, R32, R8 ;  /* 0x000000201c08723c */ /* 0x050ff00000001808 */
[C---:B--2---:R-:W-:Y:S08]  /*52880*/  HMMA.16816.F32 R44, R28.reuse, R38, R48 ;  /* 0x000000261c2c723c */ /* 0x044ff00000001830 */
[C---:B------:R-:W-:Y:S01]  /*52890*/  HMMA.16816.F32 R40, R28.reuse, R36, R56 ;  /* 0x000000241c28723c */ /* 0x040fe20000001838 */
[----:B------:R-:W-:Y:S10]  /*528a0*/  STL.64 [R1+0x68c8], R38 ;  /* 0x0068c82601007387 */ /* 0x000ff40000100a00 */
[----:B------:R-:W-:Y:S04]  /*528b0*/  STL.64 [R1+0x1270], R44 ;  /* 0x0012702c01007387 */ /* 0x000fe80000100a00 */
[----:B------:R-:W-:Y:S04]  /*528c0*/  STL.64 [R1+0x1278], R46 ;  /* 0x0012782e01007387 */ /* 0x000fe80000100a00 */
[----:B------:R0:W-:Y:S02]  /*528d0*/  STL.64 [R1+0x68c0], R36 ;  /* 0x0068c02401007387 */ /* 0x0001e40000100a00 */
[C---:B0-----:R-:W-:Y:S02]  /*528e0*/  HMMA.16816.F32 R36, R28.reuse, R34, R52 ;  /* 0x000000221c24723c */ /* 0x041fe40000001834 */
[----:B------:R0:W-:Y:S04]  /*528f0*/  STL.64 [R1+0x1260], R40 ;  /* 0x0012602801007387 */ /* 0x0001e80000100a00 */
[----:B------:R1:W-:Y:S04]  /*52900*/  STL.64 [R1+0x1268], R42 ;  /* 0x0012682a01007387 */ /* 0x0003e80000100a00 */
[----:B------:R-:W2:Y:S04]  /*52910*/  LDL.LU.64 R56, [R1+0x1230] ;  /* 0x0012300001387983 */ /* 0x000ea80000300a00 */
[----:B------:R-:W2:Y:S05]  /*52920*/  LDL.LU.64 R58, [R1+0x1238] ;  /* 0x00123800013a7983 */ /* 0x000eaa0000300a00 */
[----:B------:R3:W-:Y:S04]  /*52930*/  STL.64 [R1+0x1250], R36 ;  /* 0x0012502401007387 */ /* 0x0007e80000100a00 */
[----:B------:R4:W-:Y:S04]  /*52940*/  STL.64 [R1+0x1258], R38 ;  /* 0x0012582601007387 */ /* 0x0009e80000100a00 */
[----:B------:R-:W2:Y:S04]  /*52950*/  LDL.LU.64 R48, [R1+0x1220] ;  /* 0x0012200001307983 */ /* 0x000ea80000300a00 */
[----:B------:R-:W2:Y:S04]  /*52960*/  LDL.LU.64 R50, [R1+0x1228] ;  /* 0x0012280001327983 */ /* 0x000ea80000300a00 */
[----:B0-----:R-:W2:Y:S04]  /*52970*/  LDL.LU.64 R40, [R1+0x1210] ;  /* 0x0012100001287983 */ /* 0x001ea80000300a00 */
[----:B-1----:R-:W2:Y:S04]  /*52980*/  LDL.LU.64 R42, [R1+0x1218] ;  /* 0x00121800012a7983 */ /* 0x002ea80000300a00 */
[----:B------:R0:W-:Y:S04]  /*52990*/  STL.64 [R1+0x1240], R8 ;  /* 0x0012400801007387 */ /* 0x0001e80000100a00 */
[----:B------:R1:W-:Y:S04]  /*529a0*/  STL.64 [R1+0x1248], R10 ;  /* 0x0012480a01007387 */ /* 0x0003e80000100a00 */
[----:B---3--:R-:W3:Y:S04]  /*529b0*/  LDL.LU.64 R36, [R1+0x1200] ;  /* 0x0012000001247983 */ /* 0x008ee80000300a00 */
[----:B----4-:R-:W3:Y:S04]  /*529c0*/  LDL.LU.64 R38, [R1+0x1208] ;  /* 0x0012080001267983 */ /* 0x010ee80000300a00 */
[----:B0-----:R-:W4:Y:S04]  /*529d0*/  LDL.LU.64 R8, [R1+0x11f0] ;  /* 0x0011f00001087983 */ /* 0x001f280000300a00 */
[----:B-1----:R-:W4:Y:S04]  /*529e0*/  LDL.LU.64 R10, [R1+0x11f8] ;  /* 0x0011f800010a7983 */ /* 0x002f280000300a00 */
[----:B------:R-:W3:Y:S04]  /*529f0*/  LDL.LU R45, [R1+0x3490] ;  /* 0x00349000012d7983 */ /* 0x000ee80000300800 */
[----:B------:R-:W3:Y:S04]  /*52a00*/  LDL.LU R46, [R1+0x348c] ;  /* 0x00348c00012e7983 */ /* 0x000ee80000300800 */
[----:B------:R-:W3:Y:S04]  /*52a10*/  LDL.LU R47, [R1+0x3498] ;  /* 0x00349800012f7983 */ /* 0x000ee80000300800 */
[----:B------:R-:W3:Y:S04]  /*52a20*/  LDL.LU R52, [R1+0x3494] ;  /* 0x0034940001347983 */ /* 0x000ee80000300800 */
[----:B------:R-:W3:Y:S04]  /*52a30*/  LDL.LU R53, [R1+0x34a0] ;  /* 0x0034a00001357983 */ /* 0x000ee80000300800 */
[----:B------:R-:W4:Y:S04]  /*52a40*/  LDL.LU R54, [R1+0x349c] ;  /* 0x00349c0001367983 */ /* 0x000f280000300800 */
[----:B------:R-:W-:Y:S04]  /*52a50*/  STL.64 [R1+0x68f8], R34 ;  /* 0x0068f82201007387 */ /* 0x000fe80000100a00 */
[----:B------:R0:W-:Y:S04]  /*52a60*/  STL.64 [R1+0x68f0], R32 ;  /* 0x0068f02001007387 */ /* 0x0001e80000100a00 */
[----:B------:R-:W4:Y:S01]  /*52a70*/  LDL.LU R55, [R1+0x34a8] ;  /* 0x0034a80001377983 */ /* 0x000f220000300800 */
[C---:B--2---:R-:W-:Y:S08]  /*52a80*/  HMMA.16816.F32 R56, R28.reuse, R26, R56 ;  /* 0x0000001a1c38723c */ /* 0x044ff00000001838 */
[C---:B0-----:R-:W-:Y:S11]  /*52a90*/  HMMA.16816.F32 R32, R28.reuse, R24, R48 ;  /* 0x000000181c20723c */ /* 0x041ff60000001830 */
[----:B------:R-:W-:Y:S04]  /*52aa0*/  STL.64 [R1+0x1230], R56 ;  /* 0x0012303801007387 */ /* 0x000fe80000100a00 */
[----:B------:R-:W-:Y:S04]  /*52ab0*/  STL.64 [R1+0x1238], R58 ;  /* 0x0012383a01007387 */ /* 0x000fe80000100a00 */
[----:B------:R-:W2:Y:S04]  /*52ac0*/  LDL.LU R0, [R1+0x34a4] ;  /* 0x0034a40001007983 */ /* 0x000ea80000300800 */
[----:B------:R-:W-:Y:S04]  /*52ad0*/  STL.64 [R1+0x1220], R32 ;  /* 0x0012202001007387 */ /* 0x000fe80000100a00 */
[----:B------:R0:W-:Y:S02]  /*52ae0*/  STL.64 [R1+0x1228], R34 ;  /* 0x0012282201007387 */ /* 0x0001e40000100a00 */
[C---:B0-----:R-:W-:Y:S02]  /*52af0*/  HMMA.16816.F32 R32, R28.reuse, R22, R40 ;  /* 0x000000161c20723c */ /* 0x041fe40000001828 */
[----:B------:R-:W-:Y:S04]  /*52b00*/  STL.64 [R1+0x6888], R26 ;  /* 0x0068881a01007387 */ /* 0x000fe80000100a00 */
[----:B------:R3:W-:Y:S04]  /*52b10*/  STL.64 [R1+0x6880], R24 ;  /* 0x0068801801007387 */ /* 0x0007e80000100a00 */
[----:B------:R-:W2:Y:S01]  /*52b20*/  LDL.LU.64 R56, [R1+0x11e0] ;  /* 0x0011e00001387983 */ /* 0x000ea20000300a00 */
[C---:B---3--:R-:W-:Y:S08]  /*52b30*/  HMMA.16816.F32 R24, R28.reuse, R20, R36 ;  /* 0x000000141c18723c */ /* 0x048ff00000001824 */
[----:B------:R-:W-:Y:S04]  /*52b40*/  STL.64 [R1+0x1210], R32 ;  /* 0x0012102001007387 */ /* 0x000fe80000100a00 */
[----:B------:R-:W-:Y:S04]  /*52b50*/  STL.64 [R1+0x1218], R34 ;  /* 0x0012182201007387 */ /* 0x000fe80000100a00 */
[----:B------:R-:W2:Y:S04]  /*52b60*/  LDL.LU.64 R58, [R1+0x11e8] ;  /* 0x0011e800013a7983 */ /* 0x000ea80000300a00 */
[----:B------:R-:W-:Y:S04]  /*52b70*/  STL.64 [R1+0x1200], R24 ;  /* 0x0012001801007387 */ /* 0x000fe80000100a00 */
[----:B------:R-:W-:Y:S04]  /*52b80*/  STL.64 [R1+0x1208], R26 ;  /* 0x0012081a01007387 */ /* 0x000fe80000100a00 */
[----:B------:R-:W3:Y:S04]  /*52b90*/  LDL.LU.64 R48, [R1+0x11d0] ;  /* 0x0011d00001307983 */ /* 0x000ee80000300a00 */
[----:B------:R-:W3:Y:S04]  /*52ba0*/  LDL.LU.64 R50, [R1+0x11d8] ;  /* 0x0011d80001327983 */ /* 0x000ee80000300a00 */
[----:B------:R-:W-:Y:S04]  /*52bb0*/  STL.64 [R1+0x6908], R22 ;  /* 0x0069081601007387 */ /* 0x000fe80000100a00 */
[----:B------:R4:W-:Y:S02]  /*52bc0*/  STL.64 [R1+0x6900], R20 ;  /* 0x0069001401007387 */ /* 0x0009e40000100a00 */
[----:B----4-:R-:W-:Y:S02]  /*52bd0*/  HMMA.16816.F32 R20, R28, R18, R8 ;  /* 0x000000121c14723c */ /* 0x010fe40000001808 */
[----:B------:R-:W4:Y:S04]  /*52be0*/  LDL.LU.64 R8, [R1+0x11c0] ;  /* 0x0011c00001087983 */ /* 0x000f280000300a00 */
[----:B------:R-:W4:-:S13]  /*52bf0*/  LDL.LU.64 R10, [R1+0x11c8] ;  /* 0x0011c800010a7983 */ /* 0x000f1a0000300a00 */
        /* <DEDUP_REMOVED lines=12> */
[----:B--2---:R-:W-:-:S15]  /*52cc0*/  HMMA.16816.F32 R56, R28, R16, R56 ;  /* 0x000000101c38723c */ /* 0x004fde0000001838 */
[----:B------:R-:W-:-:S04]  /*52cd0*/  NOP ;  /* 0x0000000000007918 */ /* 0x000fc80000000000 */
[----:B------:R-:W-:Y:S04]  /*52ce0*/  STL.64 [R1+0x11e0], R56 ;  /* 0x0011e03801007387 */ /* 0x000fe80000100a00 */
[----:B------:R3:W-:Y:S02]  /*52cf0*/  STL.64 [R1+0x11e8], R58 ;  /* 0x0011e83a01007387 */ /* 0x0007e40000100a00 */
[C---:B---3--:R-:W-:Y:S08]  /*52d00*/  HMMA.16816.F32 R56, R28.reuse, R14, R48 ;  /* 0x0000000e1c38723c */ /* 0x048ff00000001830 */
[----:B----4-:R-:W-:Y:S01]  /*52d10*/  HMMA.16816.F32 R8, R28, R12, R8 ;  /* 0x0000000c1c08723c */ /* 0x010fe20000001808 */
[----:B------:R-:W2:Y:S01]  /*52d20*/  LDL.64 R50, [R1+0x10] ;  /* 0x0000100001327983 */ /* 0x000ea20000100a00 */
[----:B------:R-:W-:-:S02]  /*52d30*/  IMAD.MOV.U32 R48, RZ, RZ, R6 ;  /* 0x000000ffff307224 */ /* 0x000fc400078e0006 */
[----:B------:R-:W-:-:S07]  /*52d40*/  IMAD.MOV.U32 R49, RZ, RZ, R7 ;  /* 0x000000ffff317224 */ /* 0x000fce00078e0007 */
[----:B------:R-:W-:Y:S04]  /*52d50*/  STL.64 [R1+0x11d0], R56 ;  /* 0x0011d03801007387 */ /* 0x000fe80000100a00 */
[----:B------:R0:W-:Y:S02]  /*52d60*/  STL.64 [R1+0x11d8], R58 ;  /* 0x0011d83a01007387 */ /* 0x0001e40000100a00 */
[----:B0-----:R-:W-:Y:S02]  /*52d70*/  IMAD.MOV.U32 R58, RZ, RZ, R4 ;  /* 0x000000ffff3a7224 */ /* 0x001fe400078e0004 */
[----:B------:R-:W-:Y:S01]  /*52d80*/  IMAD.MOV.U32 R59, RZ, RZ, R5 ;  /* 0x000000ffff3b7224 */ /* 0x000fe200078e0005 */
[----:B------:R-:W3:Y:S04]  /*52d90*/  LDL.LU R4, [R1+0x6934] ;  /* 0x0069340001047983 */ /* 0x000ee80000300800 */
[----:B------:R-:W3:Y:S04]  /*52da0*/  LDL.LU R5, [R1+0x6930] ;  /* 0x0069300001057983 */ /* 0x000ee80000300800 */
[----:B------:R-:W4:Y:S04]  /*52db0*/  LDL.LU R6, [R1+0x692c] ;  /* 0x00692c0001067983 */ /* 0x000f280000300800 */
[----:B------:R-:W4:Y:S04]  /*52dc0*/  LDL.LU R7, [R1+0x6928] ;  /* 0x0069280001077983 */ /* 0x000f280000300800 */
[----:B------:R-:W-:Y:S04]  /*52dd0*/  STL [R1+0x687c], R15 ;  /* 0x00687c0f01007387 */ /* 0x000fe80000100800 */
[----:B------:R-:W-:Y:S04]  /*52de0*/  STL.64 [R1+0x11c0], R8 ;  /* 0x0011c00801007387 */ /* 0x000fe80000100a00 */
[----:B------:R0:W-:Y:S01]  /*52df0*/  STL.64 [R1+0x11c8], R10 ;  /* 0x0011c80a01007387 */ /* 0x0001e20000100a00 */
[----:B------:R-:W-:-:S03]  /*52e00*/  IMAD.MOV.U32 R56, RZ, RZ, R3 ;  /* 0x000000ffff387224 */ /* 0x000fc600078e0003 */
[----:B0-----:R-:W2:Y:S04]  /*52e10*/  LDL.LU.64 R10, [R1+0x6920] ;  /* 0x00692000010a7983 */ /* 0x001ea80000300a00 */
[----:B------:R-:W2:Y:S04]  /*52e20*/  LDL.LU.64 R8, [R1+0x6918] ;  /* 0x0069180001087983 */ /* 0x000ea80000300a00 */
[----:B------:R-:W2:Y:S04]  /*52e30*/  LDL.LU R3, [R1+0x6910] ;  /* 0x0069100001037983 */ /* 0x000ea80000300800 */
[----:B------:R-:W2:Y:S04]  /*52e40*/  LDL R57, [R1+0xc] ;  /* 0x00000c0001397983 */ /* 0x000ea80000100800 */
[----:B------:R-:W-:Y:S01]  /*52e50*/  STL [R1+0x6878], R13 ;  /* 0x0068780d01007387 */ /* 0x000fe20000100800 */
[C---:B---3--:R-:W-:Y:S08]  /*52e60*/  HMMA.16816.F32 R24, R28.reuse, R4, R24 ;  /* 0x000000041c18723c */ /* 0x048ff00000001818 */
[C---:B----4-:R-:W-:Y:S08]  /*52e70*/  HMMA.16816.F32 R32, R28.reuse, R6, R32 ;  /* 0x000000061c20723c */ /* 0x050ff00000001820 */
[C---:B--2---:R-:W-:Y:S08]  /*52e80*/  HMMA.16816.F32 R40, R28.reuse, R10, R40 ;  /* 0x0000000a1c28723c */ /* 0x044ff00000001828 */
[C---:B------:R-:W-:Y:S08]  /*52e90*/  HMMA.16816.F32 R36, R28.reuse, R8, R36 ;  /* 0x000000081c24723c */ /* 0x040ff00000001824 */
[----:B------:R-:W-:Y:S03]  /*52ea0*/  HMMA.16816.F32 R20, R28, R2, R20 ;  /* 0x000000021c14723c */ /* 0x000fe60000001814 */
        /* <DEDUP_REMOVED lines=11> */
[----:B-1----:R-:W2:Y:S04]  /*52f60*/  LDL.LU.64 R22, [R1+0x1178] ;  /* 0x0011780001167983 */ /* 0x002ea80000300a00 */
[----:B------:R-:W3:Y:S04]  /*52f70*/  LDL.LU.64 R36, [R1+0x1160] ;  /* 0x0011600001247983 */ /* 0x000ee80000300a00 */
[----:B------:R-:W3:Y:S04]  /*52f80*/  LDL.LU.64 R38, [R1+0x1168] ;  /* 0x0011680001267983 */ /* 0x000ee80000300a00 */
[----:B------:R-:W4:Y:S04]  /*52f90*/  LDL.LU.64 R32, [R1+0x1150] ;  /* 0x0011500001207983 */ /* 0x000f280000300a00 */
[----:B------:R-:W4:Y:S01]  /*52fa0*/  LDL.LU.64 R34, [R1+0x1158] ;  /* 0x0011580001227983 */ /* 0x000f220000300a00 */
[----:B------:R-:W-:-:S02]  /*52fb0*/  IMAD R29, R52, 0x100, R47 ;  /* 0x00000100341d7824 */ /* 0x000fc400078e022f */
[----:B------:R-:W-:Y:S02]  /*52fc0*/  IMAD R30, R54, 0x100, R53 ;  /* 0x00000100361e7824 */ /* 0x000fe400078e0235 */
[----:B------:R-:W-:Y:S01]  /*52fd0*/  IMAD R31, R0, 0x100, R55 ;  /* 0x00000100001f7824 */ /* 0x000fe200078e0237 */
[----:B------:R-:W4:Y:S04]  /*52fe0*/  LDL.LU.64 R52, [R1+0x1140] ;  /* 0x0011400001347983 */ /* 0x000f280000300a00 */
[----:B------:R-:W4:Y:S01]  /*52ff0*/  LDL.LU.64 R54, [R1+0x1148] ;  /* 0x0011480001367983 */ /* 0x000f220000300a00 */
[----:B------:R-:W-:Y:S01]  /*53000*/  IMAD R28, R46, 0x100, R45 ;  /* 0x000001002e1c7824 */ /* 0x000fe200078e022d */
[----:B------:R-:W-:Y:S02]  /*53010*/  F2FP.F16.E5M2.UNPACK_B R29, R29 ;  /* 0x0000001dff1d723e */ /* 0x000fe400020004ff */
[----:B------:R-:W-:-:S02]  /*53020*/  F2FP.F16.E5M2.UNPACK_B R30, R30 ;  /* 0x0000001eff1e723e */ /* 0x000fc400020004ff */
[----:B------:R-:W-:Y:S01]  /*53030*/  F2FP.F16.E5M2.UNPACK_B R31, R31 ;  /* 0x0000001fff1f723e */ /* 0x000fe200020004ff */
[----:B------:R-:W4:Y:S01]  /*53040*/  LDL.LU.64 R44, [R1+0x1130] ;  /* 0x00113000012c7983 */ /* 0x000f220000300a00 */
[----:B------:R-:W-:-:S03]  /*53050*/  F2FP.F16.E5M2.UNPACK_B R28, R28 ;  /* 0x0000001cff1c723e */ /* 0x000fc600020004ff */
[----:B------:R-:W4:Y:S04]  /*53060*/  LDL.LU.64 R46, [R1+0x1138] ;  /* 0x00113800012e7983 */ /* 0x000f280000300a00 */
[----:B------:R-:W4:Y:S04]  /*53070*/  LDL.LU.64 R40, [R1+0x1120] ;  /* 0x0011200001287983 */ /* 0x000f280000300a00 */
[----:B------:R-:W4:Y:S04]  /*53080*/  LDL.LU.64 R42, [R1+0x1128] ;  /* 0x00112800012a7983 */ /* 0x000f280000300a00 */
[----:B------:R-:W4:Y:S04]  /*53090*/  LDL.LU.64 R24, [R1+0x1110] ;  /* 0x0011100001187983 */ /* 0x000f280000300a00 */
[----:B------:R-:W4:Y:S01]  /*530a0*/  LDL.LU.64 R26, [R1+0x1118] ;  /* 0x00111800011a7983 */ /* 0x000f220000300a00 */
[----:B------:R-:W-:-:S02]  /*530b0*/  IMAD.MOV.U32 R15, RZ, RZ, R50 ;  /* 0x000000ffff0f7224 */ /* 0x000fc400078e0032 */
[----:B------:R-:W-:Y:S01]  /*530c0*/  IMAD.MOV.U32 R13, RZ, RZ, R51 ;  /* 0x000000ffff0d7224 */ /* 0x000fe200078e0033 */
[C---:B--2---:R-:W-:Y:S08]  /*530d0*/  HMMA.16816.F32 R20, R28.reuse, R48, R20 ;  /* 0x000000301c14723c */ /* 0x044ff00000001814 */
[C---:B---3--:R-:W-:Y:S08]  /*530e0*/  HMMA.16816.F32 R36, R28.reuse, R50, R36 ;  /* 0x000000321c24723c */ /* 0x048ff00000001824 */
[C---:B----4-:R-:W-:Y:S08]  /*530f0*/  HMMA.16816.F32 R32, R28.reuse, R56, R32 ;  /* 0x000000381c20723c */ /* 0x050ff00000001820 */
[C---:B------:R-:W-:Y:S01]  /*53100*/  HMMA.16816.F32 R56, R28.reuse, R58, R52 ;  /* 0x0000003a1c38723c */ /* 0x040fe20000001834 */
[----:B------:R-:W-:Y:S04]  /*53110*/  STL.64 [R1+0x1170], R20 ;  /* 0x0011701401007387 */ /* 0x000fe80000100a00 */
[----:B------:R0:W-:Y:S04]  /*53120*/  STL.64 [R1+0x1178], R22 ;  /* 0x0011781601007387 */ /* 0x0001e80000100a00 */
[----:B0-----:R-:W2:Y:S04]  /*53130*/  LDL.LU.64 R22, [R1+0x6908] ;  /* 0x0069080001167983 */ /* 0x001ea80000300a00 */
[----:B------:R-:W3:Y:S04]  /*53140*/  LDL.LU.64 R20, [R1+0x6900] ;  /* 0x0069000001147983 */ /* 0x000ee80000300a00 */
        /* <DEDUP_REMOVED lines=8> */
[----:B0-----:R-:W2:Y:S04]  /*531d0*/  LDL.LU.64 R34, [R1+0x68f8] ;  /* 0x0068f80001227983 */ /* 0x001ea80000300a00 */
[----:B------:R-:W2:Y:S04]  /*531e0*/  LDL.LU.64 R32, [R1+0x68f0] ;  /* 0x0068f00001207983 */ /* 0x000ea80000300a00 */
[----:B------:R-:W4:Y:S04]  /*531f0*/  LDL.LU.64 R54, [R1+0x68e8] ;  /* 0x0068e80001367983 */ /* 0x000f280000300a00 */
[----:B------:R-:W2:Y:S04]  /*53200*/  LDL.LU.64 R52, [R1+0x68e0] ;  /* 0x0068e00001347983 */ /* 0x000ea80000300a00 */
[----:B------:R-:W-:Y:S04]  /*53210*/  STL.64 [R1+0x1140], R56 ;  /* 0x0011403801007387 */ /* 0x000fe80000100a00 */
[----:B------:R0:W-:Y:S04]  /*53220*/  STL.64 [R1+0x1148], R58 ;  /* 0x0011483a01007387 */ /* 0x0001e80000100a00 */
[----:B0-----:R-:W2:Y:S04]  /*53230*/  LDL.LU.64 R58, [R1+0x68d8] ;  /* 0x0068d800013a7983 */ /* 0x001ea80000300a00 */
[----:B------:R-:W3:Y:S01]  /*53240*/  LDL.LU.64 R56, [R1+0x68d0] ;  /* 0x0068d00001387983 */ /* 0x000ee20000300a00 */
[----:B------:R-:W-:-:S15]  /*53250*/  HMMA.16816.F32 R44, R28, R60, R44 ;  /* 0x0000003c1c2c723c */ /* 0x000fde000000182c */
[----:B------:R-:W-:-:S04]  /*53260*/  NOP ;  /* 0x0000000000007918 */ /* 0x000fc80000000000 */
[----:B------:R0:W-:Y:S04]  /*53270*/  STL.64 [R1+0x1130], R44 ;  /* 0x0011302c01007387 */ /* 0x0001e80000100a00 */
[----:B------:R1:W-:Y:S04]  /*53280*/  STL.64 [R1+0x1138], R46 ;  /* 0x0011382e01007387 */ /* 0x0003e80000100a00 */
[----:B0-----:R-:W3:Y:S04]  /*53290*/  LDL.LU.64 R44, [R1+0x10e0] ;  /* 0x0010e000012c7983 */ /* 0x001ee80000300a00 */
[----:B-1----:R-:W3:Y:S01]  /*532a0*/  LDL.LU.64 R46, [R1+0x10e8] ;  /* 0x0010e800012e7983 */ /* 0x002ee20000300a00 */
[C---:B----4-:R-:W-:Y:S08]  /*532b0*/  HMMA.16816.F32 R36, R28.reuse, R54, R36 ;  /* 0x000000361c24723c */ /* 0x050ff00000001824 */
[C---:B--2---:R-:W-:Y:S08]  /*532c0*/  HMMA.16816.F32 R40, R28.reuse, R58, R40 ;  /* 0x0000003a1c28723c */ /* 0x044ff00000001828 */
[C---:B---3--:R-:W-:Y:S08]  /*532d0*/  HMMA.16816.F32 R24, R28.reuse, R56, R24 ;  /* 0x000000381c18723c */ /* 0x048ff00000001818 */
[C---:B------:R-:W-:Y:S03]  /*532e0*/  HMMA.16816.F32 R48, R28.reuse, R52, R48 ;  /* 0x000000341c30723c */ /* 0x040fe60000001830 */
        /* <DEDUP_REMOVED lines=48> */
[----:B------:R-:W-:-:S12]  /*535f0*/  STL.64 [R1+0x6848], R44 ;  /* 0x0068482c01007387 */ /* 0x000fd80000100a00 */
[----:B------:R-:W-:Y:S04]  /*53600*/  STL.64 [R1+0x10b0], R48 ;  /* 0x0010b03001007387 */ /* 0x000fe80000100a00 */
[----:B------:R4:W-:Y:S02]  /*53610*/  STL.64 [R1+0x10b8], R50 ;  /* 0x0010b83201007387 */ /* 0x0009e40000100a00 */
        /* <DEDUP_REMOVED lines=11> */
[----:B------:R0:W-:Y:S04]  /*536d0*/  STL.64 [R1+0x6858], R40 ;  /* 0x0068582801007387 */ /* 0x0001e80000100a00 */
[----:B0-----:R-:W4:Y:S04]  /*536e0*/  LDL.LU.64 R40, [R1+0x1070] ;  /* 0x0010700001287983 */ /* 0x001f280000300a00 */
[----:B------:R-:W4:Y:S01]  /*536f0*/  LDL.LU.64 R42, [R1+0x1078] ;  /* 0x00107800012a7983 */ /* 0x000f220000300a00 */
[----:B------:R-:W-:Y:S03]  /*53700*/  HMMA.16816.F32 R44, R28, R38, R52 ;  /* 0x000000261c2c723c */ /* 0x000fe60000001834 */
[----:B------:R-:W2:Y:S04]  /*53710*/  LDL.LU.64 R52, [R1+0x1030] ;  /* 0x0010300001347983 */ /* 0x000ea80000300a00 */
[----:B------:R-:W2:-:S12]  /*53720*/  LDL.LU.64 R54, [R1+0x1038] ;  /* 0x0010380001367983 */ /* 0x000e980000300a00 */
[----:B------:R0:W-:Y:S04]  /*53730*/  STL.64 [R1+0x1080], R44 ;  /* 0x0010802c01007387 */ /* 0x0001e80000100a00 */
[----:B------:R1:W-:Y:S04]  /*53740*/  STL.64 [R1+0x1088], R46 ;  /* 0x0010882e01007387 */ /* 0x0003e80000100a00 */
[----:B------:R-:W2:Y:S04]  /*53750*/  LDL.LU.64 R48, [R1+0x1020] ;  /* 0x0010200001307983 */ /* 0x000ea80000300a00 */
[----:B------:R-:W2:Y:S04]  /*53760*/  LDL.LU.64 R50, [R1+0x1028] ;  /* 0x0010280001327983 */ /* 0x000ea80000300a00 */
[----:B0-----:R-:W2:Y:S04]  /*53770*/  LDL.LU.64 R44, [R1+0x1010] ;  /* 0x00101000012c7983 */ /* 0x001ea80000300a00 */
[----:B-1----:R-:W2:Y:S01]  /*53780*/  LDL.LU.64 R46, [R1+0x1018] ;  /* 0x00101800012e7983 */ /* 0x002ea20000300a00 */
[----:B----4-:R-:W-:-:S15]  /*53790*/  HMMA.16816.F32 R40, R28, R36, R40 ;  /* 0x000000241c28723c */ /* 0x010fde0000001828 */
[----:B------:R-:W-:-:S04]  /*537a0*/  NOP ;  /* 0x0000000000007918 */ /* 0x000fc80000000000 */
[----:B------:R0:W-:Y:S04]  /*537b0*/  STL.64 [R1+0x1070], R40 ;  /* 0x0010702801007387 */ /* 0x0001e80000100a00 */
[----:B------:R1:W-:Y:S04]  /*537c0*/  STL.64 [R1+0x1078], R42 ;  /* 0x0010782a01007387 */ /* 0x0003e80000100a00 */
[----:B0-----:R-:W4:Y:S04]  /*537d0*/  LDL.LU.64 R40, [R1+0x1000] ;  /* 0x0010000001287983 */ /* 0x001f280000300a00 */
[----:B-1----:R-:W4:Y:S04]  /*537e0*/  LDL.LU.64 R42, [R1+0x1008] ;  /* 0x00100800012a7983 */ /* 0x002f280000300a00 */
        /* <DEDUP_REMOVED lines=11> */
[----:B------:R0:W-:Y:S01]  /*538a0*/  STL.64 [R1+0x67d8], R32 ;  /* 0x0067d82001007387 */ /* 0x0001e20000100a00 */
[----:B---3--:R-:W-:-:S15]  /*538b0*/  HMMA.16816.F32 R36, R28, R32, R36 ;  /* 0x000000201c24723c */ /* 0x008fde0000001824 */
[----:B------:R-:W-:-:S04]  /*538c0*/  NOP ;  /* 0x0000000000007918 */ /* 0x000fc80000000000 */
[----:B------:R-:W-:Y:S04]  /*538d0*/  STL.64 [R1+0x1050], R36 ;  /* 0x0010502401007387 */ /* 0x000fe80000100a00 */
[----:B------:R2:W-:Y:S04]  /*538e0*/  STL.64 [R1+0x1058], R38 ;  /* 0x0010582601007387 */ /* 0x0005e80000100a00 */
[----:B0-----:R-:W3:Y:S04]  /*538f0*/  LDL.LU.64 R32, [R1+0xff0] ;  /* 0x000ff00001207983 */ /* 0x001ee80000300a00 */
[----:B------:R-:W3:Y:S01]  /*53900*/  LDL.LU.64 R34, [R1+0xff8] ;  /* 0x000ff80001227983 */ /* 0x000ee20000300a00 */
[----:B--2---:R-:W-:-:S15]  /*53910*/  HMMA.16816.F32 R36, R28, R26, R56 ;  /* 0x0000001a1c24723c */ /* 0x004fde0000001838 */
[----:B------:R-:W-:-:S04]  /*53920*/  NOP ;  /* 0x0000000000007918 */ /* 0x000fc80000000000 */
[----:B------:R-:W-:Y:S04]  /*53930*/  STL.64 [R1+0x1040], R36 ;  /* 0x0010402401007387 */ /* 0x000fe80000100a00 */
[----:B------:R4:W-:Y:S02]  /*53940*/  STL.64 [R1+0x1048], R38 ;  /* 0x0010482601007387 */ /* 0x0009e40000100a00 */
[C---:B----4-:R-:W-:Y:S02]  /*53950*/  HMMA.16816.F32 R36, R28.reuse, R24, R52 ;  /* 0x000000181c24723c */ /* 0x050fe40000001834 */
[----:B------:R-:W-:Y:S04]  /*53960*/  STL.64 [R1+0x67f0], R26 ;  /* 0x0067f01a01007387 */ /* 0x000fe80000100a00 */
[----:B------:R0:W-:Y:S02]  /*53970*/  STL.64 [R1+0x67e8], R24 ;  /* 0x0067e81801007387 */ /* 0x0001e40000100a00 */
[C---:B0-----:R-:W-:Y:S11]  /*53980*/  HMMA.16816.F32 R24, R28.reuse, R20, R44 ;  /* 0x000000141c18723c */ /* 0x041ff6000000182c */
[----:B------:R-:W-:Y:S04]  /*53990*/  STL.64 [R1+0x1030], R36 ;  /* 0x0010302401007387 */ /* 0x000fe80000100a00 */
[----:B------:R0:W-:Y:S02]  /*539a0*/  STL.64 [R1+0x1038], R38 ;  /* 0x0010382601007387 */ /* 0x0001e40000100a00 */
[----:B0-----:R-:W-:Y:S02]  /*539b0*/  HMMA.16816.F32 R36, R28, R22, R48 ;  /* 0x000000161c24723c */ /* 0x001fe40000001830 */
[----:B------:R-:W2:-:S15]  /*539c0*/  LDL.LU R49, [R1+0x34b0] ;  /* 0x0034b00001317983 */ /* 0x000e9e0000300800 */
[----:B------:R-:W-:Y:S02]  /*539d0*/  NOP ;  /* 0x0000000000007918 */ /* 0x000fe40000000000 */
[----:B------:R-:W-:Y:S04]  /*539e0*/  STL.64 [R1+0x1020], R36 ;  /* 0x0010202401007387 */ /* 0x000fe80000100a00 */
[----:B------:R-:W-:Y:S04]  /*539f0*/  STL.64 [R1+0x1028], R38 ;  /* 0x0010282601007387 */ /* 0x000fe80000100a00 */
[----:B------:R-:W2:Y:S04]  /*53a00*/  LDL.LU R50, [R1+0x34ac] ;  /* 0x0034ac0001327983 */ /* 0x000ea80000300800 */
[----:B------:R-:W-:Y:S04]  /*53a10*/  STL.64 [R1+0x1010], R24 ;  /* 0x0010101801007387 */ /* 0x000fe80000100a00 */
[----:B------:R-:W-:Y:S04]  /*53a20*/  STL.64 [R1+0x1018], R26 ;  /* 0x0010181a01007387 */ /* 0x000fe80000100a00 */
[----:B------:R-:W-:Y:S04]  /*53a30*/  STL.64 [R1+0x6810], R22 ;  /* 0x0068101601007387 */ /* 0x000fe80000100a00 */
[----:B------:R0:W-:Y:S04]  /*53a40*/  STL.64 [R1+0x6808], R20 ;  /* 0x0068081401007387 */ /* 0x0001e80000100a00 */
[----:B------:R-:W4:Y:S04]  /*53a50*/  LDL.LU R51, [R1+0x34b8] ;  /* 0x0034b80001337983 */ /* 0x000f280000300800 */
[----:B------:R-:W4:Y:S01]  /*53a60*/  LDL.LU R52, [R1+0x34b4] ;  /* 0x0034b40001347983 */ /* 0x000f220000300800 */
[----:B0-----:R-:W-:-:S15]  /*53a70*/  HMMA.16816.F32 R20, R28, R18, R40 ;  /* 0x000000121c14723c */ /* 0x001fde0000001828 */
[----:B------:R-:W-:-:S04]  /*53a80*/  NOP ;  /* 0x0000000000007918 */ /* 0x000fc80000000000 */
[----:B------:R-:W-:Y:S04]  /*53a90*/  STL.64 [R1+0x1000], R20 ;  /* 0x0010001401007387 */ /* 0x000fe80000100a00 */
[----:B------:R3:W-:Y:S04]  /*53aa0*/  STL.64 [R1+0x1008], R22 ;  /* 0x0010081601007387 */ /* 0x0007e80000100a00 */
[----:B------:R-:W2:Y:S04]  /*53ab0*/  LDL.LU R53, [R1+0x34c0] ;  /* 0x0034c00001357983 */ /* 0x000ea80000300800 */
[----:B------:R-:W2:Y:S04]  /*53ac0*/  LDL.LU R54, [R1+0x34bc] ;  /* 0x0034bc0001367983 */ /* 0x000ea80000300800 */
[----:B------:R-:W2:Y:S04]  /*53ad0*/  LDL.LU R55, [R1+0x34c8] ;  /* 0x0034c80001377983 */ /* 0x000ea80000300800 */
[----:B------:R-:W2:Y:S04]  /*53ae0*/  LDL.LU R0, [R1+0x34c4] ;  /* 0x0034c40001007983 */ /* 0x000ea80000300800 */
[----:B------:R-:W2:Y:S04]  /*53af0*/  LDL.LU.64 R44, [R1+0xfd0] ;  /* 0x000fd000012c7983 */ /* 0x000ea80000300a00 */
[----:B------:R-:W2:Y:S01]  /*53b00*/  LDL.LU.64 R46, [R1+0xfd8] ;  /* 0x000fd800012e7983 */ /* 0x000ea20000300a00 */
[----:B------:R-:W-:-:S02]  /*53b10*/  IMAD.MOV.U32 R58, RZ, RZ, R15 ;  /* 0x000000ffff3a7224 */ /* 0x000fc400078e000f */
[----:B------:R-:W-:Y:S01]  /*53b20*/  IMAD.MOV.U32 R59, RZ, RZ, R13 ;  /* 0x000000ffff3b7224 */ /* 0x000fe200078e000d */
[----:B---3--:R-:W-:-:S15]  /*53b30*/  HMMA.16816.F32 R20, R28, R16, R32 ;  /* 0x000000101c14723c */ /* 0x008fde0000001820 */
[----:B------:R-:W-:-:S04]  /*53b40*/  NOP ;  /* 0x0000000000007918 */ /* 0x000fc80000000000 */
[----:B------:R0:W-:Y:S04]  /*53b50*/  STL.64 [R1+0xff0], R20 ;  /* 0x000ff01401007387 */ /* 0x0001e80000100a00 */
[----:B------:R1:W-:Y:S04]  /*53b60*/  STL.64 [R1+0xff8], R22 ;  /* 0x000ff81601007387 */ /* 0x0003e80000100a00 */
[----:B------:R-:W3:Y:S04]  /*53b70*/  LDL.LU.64 R40, [R1+0xfc0] ;  /* 0x000fc00001287983 */ /* 0x000ee80000300a00 */
[----:B------:R-:W3:Y:S04]  /*53b80*/  LDL.LU.64 R42, [R1+0xfc8] ;  /* 0x000fc800012a7983 */ /* 0x000ee80000300a00 */
[----:B------:R-:W2:Y:S04]  /*53b90*/  LDL.LU.64 R36, [R1+0xfb0] ;  /* 0x000fb00001247983 */ /* 0x000ea80000300a00 */
[----:B------:R-:W2:Y:S04]  /*53ba0*/  LDL.LU.64 R38, [R1+0xfb8] ;  /* 0x000fb80001267983 */ /* 0x000ea80000300a00 */
[----:B------:R-:W2:Y:S04]  /*53bb0*/  LDL.LU.64 R32, [R1+0xfa0] ;  /* 0x000fa00001207983 */ /* 0x000ea80000300a00 */
[----:B------:R-:W2:Y:S04]  /*53bc0*/  LDL.LU.64 R34, [R1+0xfa8] ;  /* 0x000fa80001227983 */ /* 0x000ea80000300a00 */
[----:B------:R-:W2:Y:S04]  /*53bd0*/  LDL.64 R56, [R1+0x18] ;  /* 0x0000180001387983 */ /* 0x000ea80000100a00 */
[----:B------:R-:W2:Y:S04]  /*53be0*/  LDL.LU R15, [R1+0x687c] ;  /* 0x00687c00010f7983 */ /* 0x000ea80000300800 */
[----:B------:R-:W2:Y:S04]  /*53bf0*/  LDL.LU R13, [R1+0x6878] ;  /* 0x00687800010d7983 */ /* 0x000ea80000300800 */
[----:B------:R-:W2:Y:S04]  /*53c00*/  LDL.LU.64 R24, [R1+0xf90] ;  /* 0x000f900001187983 */ /* 0x000ea80000300a00 */
[----:B------:R-:W2:Y:S04]  /*53c10*/  LDL.LU.64 R26, [R1+0xf98] ;  /* 0x000f9800011a7983 */ /* 0x000ea80000300a00 */
[----:B0-----:R-:W2:Y:S04]  /*53c20*/  LDL.LU.64 R20, [R1+0x730] ;  /* 0x0007300001147983 */ /* 0x001ea80000300a00 */
[----:B-1----:R-:W2:Y:S04]  /*53c30*/  LDL.LU.64 R22, [R1+0x738] ;  /* 0x0007380001167983 */ /* 0x002ea80000300a00 */
        /* <DEDUP_REMOVED lines=9> */
[----:B------:R-:W-:Y:S04]  /*53cd0*/  STL.64 [R1+0x67c8], R14 ;  /* 0x0067c80e01007387 */ /* 0x000fe80000100a00 */
[----:B------:R-:W-:-:S13]  /*53ce0*/  STL.64 [R1+0x67c0], R12 ;  /* 0x0067c00c01007387 */ /* 0x000fda0000100a00 */
[----:B------:R-:W-:Y:S04]  /*53cf0*/  STL.64 [R1+0xfd0], R16 ;  /* 0x000fd01001007387 */ /* 0x000fe80000100a00 */
[----:B------:R3:W-:Y:S02]  /*53d00*/  STL.64 [R1+0xfd8], R18 ;  /* 0x000fd81201007387 */ /* 0x0007e40000100a00 */
[C---:B---3--:R-:W-:Y:S08]  /*53d10*/  HMMA.16816.F32 R16, R28.reuse, R10, R40 ;  /* 0x0000000a1c10723c */ /* 0x048ff00000001828 */
        /* <DEDUP_REMOVED lines=8> */
[----:B0-----:R-:W2:Y:S04]  /*53da0*/  LDL.LU.64 R12, [R1+0xf80] ;  /* 0x000f8000010c7983 */ /* 0x001ea80000300a00 */
[----:B-1----:R-:W2:Y:S05]  /*53db0*/  LDL.LU.64 R14, [R1+0xf88] ;  /* 0x000f8800010e7983 */ /* 0x002eaa0000300a00 */
[----:B------:R0:W-:Y:S04]  /*53dc0*/  STL.64 [R1+0xfa0], R8 ;  /* 0x000fa00801007387 */ /* 0x0001e80000100a00 */
[----:B------:R1:W-:Y:S04]  /*53dd0*/  STL.64 [R1+0xfa8], R10 ;  /* 0x000fa80a01007387 */ /* 0x0003e80000100a00 */
[----:B------:R-:W-:Y:S04]  /*53de0*/  STL [R1+0x67d4], R6 ;  /* 0x0067d40601007387 */ /* 0x000fe80000100800 */
[----:B------:R-:W-:Y:S04]  /*53df0*/  STL [R1+0x67d0], R7 ;  /* 0x0067d00701007387 */ /* 0x000fe80000100800 */
[----:B0-----:R-:W3:Y:S04]  /*53e00*/  LDL.LU.64 R8, [R1+0xf70] ;  /* 0x000f700001087983 */ /* 0x001ee80000300a00 */
[----:B-1----:R-:W3:Y:S01]  /*53e10*/  LDL.LU.64 R10, [R1+0xf78] ;  /* 0x000f7800010a7983 */ /* 0x002ee20000300a00 */
[----:B------:R-:W-:-:S15]  /*53e20*/  HMMA.16816.F32 R16, R28, R4, R24 ;  /* 0x000000041c10723c */ /* 0x000fde0000001818 */
[----:B------:R-:W-:-:S04]  /*53e30*/  NOP ;  /* 0x0000000000007918 */ /* 0x000fc80000000000 */
[----:B------:R-:W-:Y:S04]  /*53e40*/  STL.64 [R1+0xf90], R16 ;  /* 0x000f901001007387 */ /* 0x000fe80000100a00 */
[----:B------:R0:W-:Y:S04]  /*53e50*/  STL.64 [R1+0xf98], R18 ;  /* 0x000f981201007387 */ /* 0x0001e80000100a00 */
[----:B------:R-:W3:Y:S01]  /*53e60*/  LDL R46, [R1] ;  /* 0x00000000012e7983 */ /* 0x000ee20000100800 */
[----:B0-----:R-:W-:Y:S01]  /*53e70*/  HMMA.16816.F32 R16, R28, R2, R20 ;  /* 0x000000021c10723c */ /* 0x001fe20000001814 */
[----:B------:R-:W-:-:S02]  /*53e80*/  IMAD R28, R50, 0x100, R49 ;  /* 0x00000100321c7824 */ /* 0x000fc400078e0231 */
[----:B----4-:R-:W-:Y:S02]  /*53e90*/  IMAD R29, R52, 0x100, R51 ;  /* 0x00000100341d7824 */ /* 0x010fe400078e0233 */
[----:B------:R-:W-:Y:S02]  /*53ea0*/  IMAD R30, R54, 0x100, R53 ;  /* 0x00000100361e7824 */ /* 0x000fe400078e0235 */
[----:B------:R-:W-:Y:S01]  /*53eb0*/  IMAD R31, R0, 0x100, R55 ;  /* 0x00000100001f7824 */ /* 0x000fe200078e0237 */
[----:B------:R-:W-:Y:S02]  /*53ec0*/  F2FP.F16.E5M2.UNPACK_B R28, R28 ;  /* 0x0000001cff1c723e */ /* 0x000fe400020004ff */
[----:B------:R-:W-:Y:S02]  /*53ed0*/  F2FP.F16.E5M2.UNPACK_B R29, R29 ;  /* 0x0000001dff1d723e */ /* 0x000fe400020004ff */
[----:B------:R-:W-:Y:S02]  /*53ee0*/  F2FP.F16.E5M2.UNPACK_B R30, R30 ;  /* 0x0000001eff1e723e */ /* 0x000fe400020004ff */
[----:B------:R-:W-:-:S05]  /*53ef0*/  F2FP.F16.E5M2.UNPACK_B R31, R31 ;  /* 0x0000001fff1f723e */ /* 0x000fca00020004ff */
[----:B------:R0:W-:Y:S04]  /*53f00*/  STL.64 [R1+0x730], R16 ;  /* 0x0007301001007387 */ /* 0x0001e80000100a00 */
[----:B------:R1:W-:Y:S04]  /*53f10*/  STL.64 [R1+0x738], R18 ;  /* 0x0007381201007387 */ /* 0x0003e80000100a00 */
[----:B------:R-:W4:Y:S04]  /*53f20*/  LDL R47, [R1+0x4] ;  /* 0x00000400012f7983 */ /* 0x000f280000100800 */
[----:B------:R-:W4:Y:S04]  /*53f30*/  LDL R44, [R1+0x8] ;  /* 0x00000800012c7983 */ /* 0x000f280000100800 */
[----:B------:R-:W4:Y:S01]  /*53f40*/  LDL R45, [R1+0xc] ;  /* 0x00000c00012d7983 */ /* 0x000f220000100800 */
[----:B------:R-:W-:-:S02]  /*53f50*/  IMAD.MOV.U32 R6, RZ, RZ, R56 ;  /* 0x000000ffff067224 */ /* 0x000fc400078e0038 */
[----:B------:R-:W-:Y:S01]  /*53f60*/  IMAD.MOV.U32 R7, RZ, RZ, R57 ;  /* 0x000000ffff077224 */ /* 0x000fe200078e0039 */
[C---:B--2---:R-:W-:Y:S08]  /*53f70*/  HMMA.16816.F32 R12, R28.reuse, R56, R12 ;  /* 0x000000381c0c723c */ /* 0x044ff0000000180c */
[C---:B---3--:R-:W-:Y:S11]  /*53f80*/  HMMA.16816.F32 R8, R28.reuse, R58, R8 ;  /* 0x0000003a1c08723c */ /* 0x048ff60000001808 */
[----:B------:R2:W-:Y:S04]  /*53f90*/  STL.64 [R1+0xf80], R12 ;  /* 0x000f800c01007387 */ /* 0x0005e80000100a00 */
        /* <DEDUP_REMOVED lines=21> */
[----:B--2---:R-:W2:Y:S04]  /*540f0*/  LDL.LU.64 R12, [R1+0xed0] ;  /* 0x000ed000010c7983 */ /* 0x004ea80000300a00 */
[----:B---3--:R-:W2:Y:S04]  /*54100*/  LDL.LU.64 R14, [R1+0xed8] ;  /* 0x000ed800010e7983 */ /* 0x008ea80000300a00 */
[----:B0-----:R-:W3:Y:S04]  /*54110*/  LDL.LU.64 R8, [R1+0xec0] ;  /* 0x000ec00001087983 */ /* 0x001ee80000300a00 */
[----:B-1----:R-:W3:Y:S01]  /*54120*/  LDL.LU.64 R10, [R1+0xec8] ;  /* 0x000ec800010a7983 */ /* 0x002ee20000300a00 */
[C---:B----4-:R-:W-:Y:S08]  /*54130*/  HMMA.16816.F32 R16, R28.reuse, R44, R16 ;  /* 0x0000002c1c10723c */ /* 0x050ff00000001810 */
[C---:B------:R-:W-:Y:S08]  /*54140*/  HMMA.16816.F32 R44, R28.reuse, R46, R40 ;  /* 0x0000002e1c2c723c */ /* 0x040ff00000001828 */
[C---:B------:R-:W-:Y:S03]  /*54150*/  HMMA.16816.F32 R56, R28.reuse, R60, R56 ;  /* 0x0000003c1c38723c */ /* 0x040fe60000001838 */
[----:B------:R-:W-:Y:S04]  /*54160*/  STL.64 [R1+0xf60], R16 ;  /* 0x000f601001007387 */ /* 0x000fe80000100a00 */
[----:B------:R0:W-:Y:S04]  /*54170*/  STL.64 [R1+0xf68], R18 ;  /* 0x000f681201007387 */ /* 0x0001e80000100a00 */
[----:B0-----:R-:W4:Y:S04]  /*54180*/  LDL.LU.64 R18, [R1+0x6870] ;  /* 0x0068700001127983 */ /* 0x001f280000300a00 */
[----:B------:R-:W2:Y:S04]  /*54190*/  LDL.LU.64 R16, [R1+0x6868] ;  /* 0x0068680001107983 */ /* 0x000ea80000300a00 */
[----:B------:R-:W2:Y:S04]  /*541a0*/  LDL.LU.64 R42, [R1+0x6860] ;  /* 0x00686000012a7983 */ /* 0x000ea80000300a00 */
[----:B------:R-:W2:Y:S04]  /*541b0*/  LDL.LU.64 R40, [R1+0x6858] ;  /* 0x0068580001287983 */ /* 0x000ea80000300a00 */
[----:B------:R-:W-:Y:S04]  /*541c0*/  STL.64 [R1+0xf50], R44 ;  /* 0x000f502c01007387 */ /* 0x000fe80000100a00 */
[----:B------:R0:W-:Y:S04]  /*541d0*/  STL.64 [R1+0xf58], R46 ;  /* 0x000f582e01007387 */ /* 0x0001e80000100a00 */
[----:B0-----:R-:W2:Y:S04]  /*541e0*/  LDL.LU.64 R46, [R1+0x6850] ;  /* 0x00685000012e7983 */ /* 0x001ea80000300a00 */
[----:B------:R-:W3:Y:S04]  /*541f0*/  LDL.LU.64 R44, [R1+0x6848] ;  /* 0x00684800012c7983 */ /* 0x000ee80000300a00 */
        /* <DEDUP_REMOVED lines=86> */
[C---:B----4-:R-:W-:Y:S03]  /*54760*/  HMMA.16816.F32 R40, R28.reuse, R34, R40 ;  /* 0x000000221c28723c */ /* 0x050fe60000001828 */
[----:B------:R-:W-:Y:S05]  /*54770*/  STL.64 [R1+0x6758], R34 ;  /* 0x0067582201007387 */ /* 0x000fea0000100a00 */
[C---:B--2---:R-:W-:Y:S11]  /*54780*/  HMMA.16816.F32 R36, R28.reuse, R32, R44 ;  /* 0x000000201c24723c */ /* 0x044ff6000000182c */
[----:B------:R-:W-:Y:S04]  /*54790*/  STL.64 [R1+0xe70], R40 ;  /* 0x000e702801007387 */ /* 0x000fe80000100a00 */
[----:B------:R-:W-:Y:S04]  /*547a0*/  STL.64 [R1+0xe78], R42 ;  /* 0x000e782a01007387 */ /* 0x000fe80000100a00 */
[----:B------:R0:W-:Y:S02]  /*547b0*/  STL.64 [R1+0x6750], R32 ;  /* 0x0067502001007387 */ /* 0x0001e40000100a00 */
[C---:B0-----:R-:W-:Y:S02]  /*547c0*/  HMMA.16816.F32 R32, R28.reuse, R26, R56 ;  /* 0x0000001a1c20723c */ /* 0x041fe40000001838 */
[----:B------:R-:W-:Y:S06]  /*547d0*/  STL.64 [R1+0xe60], R36 ;  /* 0x000e602401007387 */ /* 0x000fec0000100a00 */
[C---:B---3--:R-:W-:Y:S01]  /*547e0*/  HMMA.16816.F32 R40, R28.reuse, R24, R52 ;  /* 0x000000181c28723c */ /* 0x048fe20000001834 */
[----:B------:R0:W-:Y:S07]  /*547f0*/  STL.64 [R1+0xe68], R38 ;  /* 0x000e682601007387 */ /* 0x0001ee0000100a00 */
[C---:B0-----:R-:W-:Y:S03]  /*54800*/  HMMA.16816.F32 R36, R28.reuse, R22, R48 ;  /* 0x000000161c24723c */ /* 0x041fe60000001830 */
[----:B------:R-:W-:Y:S04]  /*54810*/  STL.64 [R1+0xe50], R32 ;  /* 0x000e502001007387 */ /* 0x000fe80000100a00 */
[----:B------:R0:W-:Y:S02]  /*54820*/  STL.64 [R1+0xe58], R34 ;  /* 0x000e582201007387 */ /* 0x0001e40000100a00 */
[C---:B0-----:R-:W-:Y:S02]  /*54830*/  HMMA.16816.F32 R32, R28.reuse, R20, R12 ;  /* 0x000000141c20723c */ /* 0x041fe4000000180c */
[----:B------:R0:W-:Y:S04]  /*54840*/  STL.64 [R1+0xe40], R40 ;  /* 0x000e402801007387 */ /* 0x0001e80000100a00 */
[----:B------:R1:W-:Y:S04]  /*54850*/  STL.64 [R1+0xe48], R42 ;  /* 0x000e482a01007387 */ /* 0x0003e80000100a00 */
[----:B------:R-:W-:Y:S04]  /*54860*/  STL.64 [R1+0xe30], R36 ;  /* 0x000e302401007387 */ /* 0x000fe80000100a00 */
[----:B------:R-:W-:Y:S04]  /*54870*/  STL.64 [R1+0xe38], R38 ;  /* 0x000e382601007387 */ /* 0x000fe80000100a00 */
[----:B------:R-:W2:Y:S04]  /*54880*/  LDL.LU.64 R12, [R1+0xe00] ;  /* 0x000e0000010c7983 */ /* 0x000ea80000300a00 */
[----:B------:R-:W-:Y:S04]  /*54890*/  STL.64 [R1+0xe20], R32 ;  /* 0x000e202001007387 */ /* 0x000fe80000100a00 */
[----:B------:R-:W-:Y:S04]  /*548a0*/  STL.64 [R1+0xe28], R34 ;  /* 0x000e282201007387 */ /* 0x000fe80000100a00 */
[----:B------:R-:W2:Y:S01]  /*548b0*/  LDL.LU.64 R14, [R1+0xe08] ;  /* 0x000e0800010e7983 */ /* 0x000ea20000300a00 */
[----:B------:R-:W-:Y:S01]  /*548c0*/  HMMA.16816.F32 R8, R28, R18, R8 ;  /* 0x000000121c08723c */ /* 0x000fe20000001808 */
[----:B------:R-:W-:-:S02]  /*548d0*/  IMAD.MOV.U32 R54, RZ, RZ, R6 ;  /* 0x000000ffff367224 */ /* 0x000fc400078e0006 */
[----:B------:R-:W-:-:S15]  /*548e0*/  IMAD.MOV.U32 R55, RZ, RZ, R7 ;  /* 0x000000ffff377224 */ /* 0x000fde00078e0007 */
[----:B------:R-:W-:Y:S01]  /*548f0*/  NOP ;  /* 0x0000000000007918 */ /* 0x000fe20000000000 */
[----:B------:R3:W-:Y:S04]  /*54900*/  STL.64 [R1+0xe10], R8 ;  /* 0x000e100801007387 */ /* 0x0007e80000100a00 */
[----:B------:R4:W-:Y:S04]  /*54910*/  STL.64 [R1+0xe18], R10 ;  /* 0x000e180a01007387 */ /* 0x0009e80000100a00 */
[----:B0-----:R-:W2:Y:S04]  /*54920*/  LDL.LU.64 R40, [R1+0xdf0] ;  /* 0x000df00001287983 */ /* 0x001ea80000300a00 */
[----:B-1----:R-:W2:Y:S04]  /*54930*/  LDL.LU.64 R42, [R1+0xdf8] ;  /* 0x000df800012a7983 */ /* 0x002ea80000300a00 */
        /* <DEDUP_REMOVED lines=12> */
[----:B------:R-:W4:Y:S04]  /*54a00*/  LDL.LU R6, [R1+0x67d4] ;  /* 0x0067d40001067983 */ /* 0x000f280000300800 */
[----:B------:R-:W4:Y:S04]  /*54a10*/  LDL.LU R7, [R1+0x67d0] ;  /* 0x0067d00001077983 */ /* 0x000f280000300800 */
[----:B------:R-:W3:Y:S04]  /*54a20*/  LDL.LU.64 R32, [R1+0xda0] ;  /* 0x000da00001207983 */ /* 0x000ee80000300a00 */
[----:B------:R-:W3:Y:S04]  /*54a30*/  LDL.LU.64 R34, [R1+0xda8] ;  /* 0x000da80001227983 */ /* 0x000ee80000300a00 */
[----:B------:R-:W3:Y:S04]  /*54a40*/  LDL.64 R56, [R1+0x10] ;  /* 0x0000100001387983 */ /* 0x000ee80000100a00 */
[----:B------:R-:W3:Y:S01]  /*54a50*/  LDL.64 R58, [R1+0x8] ;  /* 0x00000800013a7983 */ /* 0x000ee20000100a00 */
[----:B--2---:R-:W-:-:S15]  /*54a60*/  HMMA.16816.F32 R12, R28, R16, R12 ;  /* 0x000000101c0c723c */ /* 0x004fde000000180c */
[----:B------:R-:W-:-:S04]  /*54a70*/  NOP ;  /* 0x0000000000007918 */ /* 0x000fc80000000000 */
        /* <DEDUP_REMOVED lines=20> */
[----:B0-----:R-:W3:Y:S04]  /*54bc0*/  LDL.LU.64 R12, [R1+0xdd0] ;  /* 0x000dd000010c7983 */ /* 0x001ee80000300a00 */
[----:B------:R-:W3:Y:S02]  /*54bd0*/  LDL.LU.64 R14, [R1+0xdd8] ;  /* 0x000dd800010e7983 */ /* 0x000ee40000300a00 */
[C---:B---3--:R-:W-:Y:S08]  /*54be0*/  HMMA.16816.F32 R12, R28.reuse, R10, R12 ;  /* 0x0000000a1c0c723c */ /* 0x048ff0000000180c */
[C---:B----4-:R-:W-:Y:S11]  /*54bf0*/  HMMA.16816.F32 R16, R28.reuse, R8, R16 ;  /* 0x000000081c10723c */ /* 0x050ff60000001810 */
[----:B------:R-:W-:Y:S04]  /*54c00*/  STL.64 [R1+0xdd0], R12 ;  /* 0x000dd00c01007387 */ /* 0x000fe80000100a00 */
[----:B------:R0:W-:Y:S02]  /*54c10*/  STL.64 [R1+0xdd8], R14 ;  /* 0x000dd80e01007387 */ /* 0x0001e40000100a00 */
[C---:B0-----:R-:W-:Y:S02]  /*54c20*/  HMMA.16816.F32 R12, R28.reuse, R6, R36 ;  /* 0x000000061c0c723c */ /* 0x041fe40000001824 */
[----:B------:R-:W-:Y:S04]  /*54c30*/  STL [R1+0x6718], R6 ;  /* 0x0067180601007387 */ /* 0x000fe80000100800 */
[----:B------:R-:W-:Y:S04]  /*54c40*/  STL.64 [R1+0xdc0], R16 ;  /* 0x000dc01001007387 */ /* 0x000fe80000100a00 */
[----:B------:R-:W-:Y:S04]  /*54c50*/  STL.64 [R1+0xdc8], R18 ;  /* 0x000dc81201007387 */ /* 0x000fe80000100a00 */
[----:B------:R-:W-:Y:S05]  /*54c60*/  STL [R1+0x6714], R7 ;  /* 0x0067140701007387 */ /* 0x000fea0000100800 */
[----:B------:R-:W-:Y:S04]  /*54c70*/  STL.64 [R1+0xdb0], R12 ;  /* 0x000db00c01007387 */ /* 0x000fe80000100a00 */
[----:B------:R0:W-:Y:S04]  /*54c80*/  STL.64 [R1+0xdb8], R14 ;  /* 0x000db80e01007387 */ /* 0x0001e80000100a00 */
[----:B------:R-:W3:Y:S04]  /*54c90*/  LDL.LU.64 R36, [R1+0xd90] ;  /* 0x000d900001247983 */ /* 0x000ee80000300a00 */
[----:B------:R-:W3:Y:S01]  /*54ca0*/  LDL.LU.64 R38, [R1+0xd98] ;  /* 0x000d980001267983 */ /* 0x000ee20000300a00 */
[----:B0-----:R-:W-:-:S15]  /*54cb0*/  HMMA.16816.F32 R12, R28, R4, R32 ;  /* 0x000000041c0c723c */ /* 0x001fde0000001820 */
[----:B------:R-:W-:-:S04]  /*54cc0*/  NOP ;  /* 0x0000000000007918 */ /* 0x000fc80000000000 */
[----:B------:R-:W-:Y:S04]  /*54cd0*/  STL.64 [R1+0xda0], R12 ;  /* 0x000da00c01007387 */ /* 0x000fe80000100a00 */
[----:B------:R0:W-:Y:S04]  /*54ce0*/  STL.64 [R1+0xda8], R14 ;  /* 0x000da80e01007387 */ /* 0x0001e80000100a00 */
[----:B------:R-:W4:Y:S04]  /*54cf0*/  LDL.LU.64 R32, [R1+0xd80] ;  /* 0x000d800001207983 */ /* 0x000f280000300a00 */
[----:B------:R-:W4:Y:S04]  /*54d00*/  LDL.LU.64 R34, [R1+0xd88] ;  /* 0x000d880001227983 */ /* 0x000f280000300a00 */
[----:B------:R-:W4:Y:S04]  /*54d10*/  LDL.LU.64 R16, [R1+0xd70] ;  /* 0x000d700001107983 */ /* 0x000f280000300a00 */
[----:B------:R-:W4:Y:S01]  /*54d20*/  LDL.LU.64 R18, [R1+0xd78] ;  /* 0x000d780001127983 */ /* 0x000f220000300a00 */
[----:B--2---:R-:W-:Y:S03]  /*54d30*/  HMMA.16816.F32 R28, R28, R2, R40 ;  /* 0x000000021c1c723c */ /* 0x004fe60000001828 */
[----:B------:R-:W-:Y:S04]  /*54d40*/  STL [R1+0x6710], R5 ;  /* 0x0067100501007387 */ /* 0x000fe80000100800 */
[----:B0-----:R-:W2:Y:S04]  /*54d50*/  LDL.64 R14, [R1] ;  /* 0x00000000010e7983 */ /* 0x001ea80000100a00 */
[----:B------:R-:W-:Y:S08]  /*54d60*/  STL [R1+0x670c], R2 ;  /* 0x00670c0201007387 */ /* 0x000ff00000100800 */
[----:B------:R0:W-:Y:S04]  /*54d70*/  STL.64 [R1+0x720], R28 ;  /* 0x0007201c01007387 */ /* 0x0001e80000100a00 */
[----:B------:R1:W-:Y:S01]  /*54d80*/  STL.64 [R1+0x728], R30 ;  /* 0x0007281e01007387 */ /* 0x0003e20000100a00 */
[----:B0-----:R-:W-:-:S02]  /*54d90*/  IMAD R28, R48, 0x100, R47 ;  /* 0x00000100301c7824 */ /* 0x001fc400078e022f */
[----:B------:R-:W-:Y:S02]  /*54da0*/  IMAD R29, R50, 0x100, R49 ;  /* 0x00000100321d7824 */ /* 0x000fe400078e0231 */
[----:B-1----:R-:W-:Y:S02]  /*54db0*/  IMAD R30, R52, 0x100, R51 ;  /* 0x00000100341e7824 */ /* 0x002fe400078e0233 */
[----:B------:R-:W-:Y:S01]  /*54dc0*/  IMAD R31, R0, 0x100, R53 ;  /* 0x00000100001f7824 */ /* 0x000fe200078e0235 */
[----:B------:R-:W-:Y:S02]  /*54dd0*/  F2FP.F16.E5M2.UNPACK_B R28, R28 ;  /* 0x0000001cff1c723e */ /* 0x000fe400020004ff */
[----:B------:R-:W-:Y:S02]  /*54de0*/  F2FP.F16.E5M2.UNPACK_B R29, R29 ;  /* 0x0000001dff1d723e */ /* 0x000fe400020004ff */
[----:B------:R-:W-:Y:S02]  /*54df0*/  F2FP.F16.E5M2.UNPACK_B R30, R30 ;  /* 0x0000001eff1e723e */ /* 0x000fe400020004ff */
[----:B------:R-:W-:Y:S01]  /*54e00*/  F2FP.F16.E5M2.UNPACK_B R31, R31 ;  /* 0x0000001fff1f723e */ /* 0x000fe200020004ff */
[----:B------:R-:W-:Y:S01]  /*54e10*/  STL [R1+0x6708], R3 ;  /* 0x0067080301007387 */ /* 0x000fe20000100800 */
[----:B------:R-:W-:-:S02]  /*54e20*/  IMAD.MOV.U32 R5, RZ, RZ, R56 ;  /* 0x000000ffff057224 */ /* 0x000fc400078e0038 */
[----:B------:R-:W-:Y:S02]  /*54e30*/  IMAD.MOV.U32 R2, RZ, RZ, R57 ;  /* 0x000000ffff027224 */ /* 0x000fe400078e0039 */
[----:B------:R-:W-:Y:S02]  /*54e40*/  IMAD.MOV.U32 R6, RZ, RZ, R58 ;  /* 0x000000ffff067224 */ /* 0x000fe400078e003a */
[----:B------:R-:W-:Y:S01]  /*54e50*/  IMAD.MOV.U32 R7, RZ, RZ, R59 ;  /* 0x000000ffff077224 */ /* 0x000fe200078e003b */
[C---:B---3--:R-:W-:Y:S08]  /*54e60*/  HMMA.16816.F32 R36, R28.reuse, R54, R36 ;  /* 0x000000361c24723c */ /* 0x048ff00000001824 */
[C---:B----4-:R-:W-:Y:S08]  /*54e70*/  HMMA.16816.F32 R32, R28.reuse, R56, R32 ;  /* 0x000000381c20723c */ /* 0x050ff00000001820 */
[C---:B------:R-:W-:Y:S03]  /*54e80*/  HMMA.16816.F32 R16, R28.reuse, R58, R16 ;  /* 0x0000003a1c10723c */ /* 0x040fe60000001810 */
[----:B------:R0:W-:Y:S04]  /*54e90*/  STL.64 [R1+0xd90], R36 ;  /* 0x000d902401007387 */ /* 0x0001e80000100a00 */
[----:B------:R1:W-:Y:S04]  /*54ea0*/  STL.64 [R1+0xd98], R38 ;  /* 0x000d982601007387 */ /* 0x0003e80000100a00 */
[----:B------:R3:W-:Y:S04]  /*54eb0*/  STL.64 [R1+0xd80], R32 ;  /* 0x000d802001007387 */ /* 0x0007e80000100a00 */
[----:B------:R4:W-:Y:S04]  /*54ec0*/  STL.64 [R1+0xd88], R34 ;  /* 0x000d882201007387 */ /* 0x0009e80000100a00 */
        /* <DEDUP_REMOVED lines=16> */
[----:B------:R-:W4:Y:S04]  /*54fd0*/  LDL.LU.64 R16, [R1+0xcf0] ;  /* 0x000cf00001107983 */ /* 0x000f280000300a00 */
[----:B------:R-:W4:Y:S01]  /*54fe0*/  LDL.LU.64 R18, [R1+0xcf8] ;  /* 0x000cf80001127983 */ /* 0x000f220000300a00 */
[----:B--2---:R-:W-:Y:S01]  /*54ff0*/  IMAD.MOV.U32 R3, RZ, RZ, R14 ;  /* 0x000000ffff037224 */ /* 0x004fe200078e000e */
[C---:B------:R-:W-:Y:S08]  /*55000*/  HMMA.16816.F32 R44, R28.reuse, R14, R44 ;  /* 0x0000000e1c2c723c */ /* 0x040ff0000000182c */
[C---:B------:R-:W-:Y:S11]  /*55010*/  HMMA.16816.F32 R56, R28.reuse, R60, R56 ;  /* 0x0000003c1c38723c */ /* 0x040ff60000001838 */
        /* <DEDUP_REMOVED lines=15> */
[----:B------:R-:W4:Y:S04]  /*55110*/  LDL.LU.64 R48, [R1+0x6780] ;  /* 0x0067800001307983 */ /* 0x000f280000300a00 */
        /* <DEDUP_REMOVED lines=73> */
[C---:B----4-:R-:W-:Y:S11]  /*555b0*/  HMMA.16816.F32 R36, R28.reuse, R32, R48 ;  /* 0x000000201c24723c */ /* 0x050ff60000001830 */
[----:B------:R-:W-:Y:S04]  /*555c0*/  STL.64 [R1+0xc80], R40 ;  /* 0x000c802801007387 */ /* 0x000fe80000100a00 */
[----:B------:R-:W-:Y:S04]  /*555d0*/  STL.64 [R1+0xc88], R42 ;  /* 0x000c882a01007387 */ /* 0x000fe80000100a00 */
[----:B------:R0:W-:Y:S02]  /*555e0*/  STL.64 [R1+0x66e8], R32 ;  /* 0x0066e82001007387 */ /* 0x0001e40000100a00 */
[C---:B0-----:R-:W-:Y:S08]  /*555f0*/  HMMA.16816.F32 R32, R28.reuse, R26, R16 ;  /* 0x0000001a1c20723c */ /* 0x041ff00000001810 */
[C---:B------:R-:W-:Y:S01]  /*55600*/  HMMA.16816.F32 R16, R28.reuse, R24, R12 ;  /* 0x000000181c10723c */ /* 0x040fe2000000180c */
[----:B------:R-:W-:Y:S04]  /*55610*/  STL.64 [R1+0xc70], R36 ;  /* 0x000c702401007387 */ /* 0x000fe80000100a00 */
[----:B------:R-:W-:Y:S04]  /*55620*/  STL.64 [R1+0xc78], R38 ;  /* 0x000c782601007387 */ /* 0x000fe80000100a00 */
[----:B------:R-:W2:Y:S04]  /*55630*/  LDL.LU.64 R12, [R1+0xc40] ;  /* 0x000c4000010c7983 */ /* 0x000ea80000300a00 */
        /* <DEDUP_REMOVED lines=39> */
[C---:B----4-:R-:W-:Y:S08]  /*558b0*/  HMMA.16816.F32 R44, R28.reuse, R10, R44 ;  /* 0x0000000a1c2c723c */ /* 0x050ff0000000182c */
[C---:B------:R-:W-:Y:S08]  /*558c0*/  HMMA.16816.F32 R36, R28.reuse, R8, R36 ;  /* 0x000000081c24723c */ /* 0x040ff00000001824 */
[----:B--2---:R-:W-:-:S15]  /*558d0*/  HMMA.16816.F32 R24, R28, R18, R24 ;  /* 0x000000121c18723c */ /* 0x004fde0000001818 */
[----:B------:R-:W-:-:S04]  /*558e0*/  NOP ;  /* 0x0000000000007918 */ /* 0x000fc80000000000 */
[----:B------:R-:W-:Y:S04]  /*558f0*/  STL.64 [R1+0xc20], R24 ;  /* 0x000c201801007387 */ /* 0x000fe80000100a00 */
[----:B------:R3:W-:Y:S02]  /*55900*/  STL.64 [R1+0xc28], R26 ;  /* 0x000c281a01007387 */ /* 0x0007e40000100a00 */
[C---:B---3--:R-:W-:Y:S08]  /*55910*/  HMMA.16816.F32 R24, R28.reuse, R16, R48 ;  /* 0x000000101c18723c */ /* 0x048ff00000001830 */
[C---:B------:R-:W-:Y:S11]  /*55920*/  HMMA.16816.F32 R48, R28.reuse, R14, R40 ;  /* 0x0000000e1c30723c */ /* 0x040ff60000001828 */
[----:B------:R-:W-:Y:S04]  /*55930*/  STL.64 [R1+0xc10], R24 ;  /* 0x000c101801007387 */ /* 0x000fe80000100a00 */
[----:B------:R0:W-:Y:S04]  /*55940*/  STL.64 [R1+0xc18], R26 ;  /* 0x000c181a01007387 */ /* 0x0001e80000100a00 */
[----:B------:R-:W2:Y:S01]  /*55950*/  LDL.LU.64 R40, [R1+0xbc0] ;  /* 0x000bc00001287983 */ /* 0x000ea20000300a00 */
[----:B0-----:R-:W-:Y:S03]  /*55960*/  HMMA.16816.F32 R24, R28, R12, R32 ;  /* 0x0000000c1c18723c */ /* 0x001fe60000001820 */
[----:B------:R-:W-:Y:S04]  /*55970*/  STL.64 [R1+0xc00], R48 ;  /* 0x000c003001007387 */ /* 0x000fe80000100a00 */
[----:B------:R-:W-:Y:S04]  /*55980*/  STL.64 [R1+0xc08], R50 ;  /* 0x000c083201007387 */ /* 0x000fe80000100a00 */
[----:B------:R-:W2:Y:S08]  /*55990*/  LDL.LU.64 R42, [R1+0xbc8] ;  /* 0x000bc800012a7983 */ /* 0x000eb00000300a00 */
[----:B------:R0:W-:Y:S04]  /*559a0*/  STL.64 [R1+0xbf0], R24 ;  /* 0x000bf01801007387 */ /* 0x0001e80000100a00 */
[----:B------:R1:W-:Y:S04]  /*559b0*/  STL.64 [R1+0xbf8], R26 ;  /* 0x000bf81a01007387 */ /* 0x0003e80000100a00 */
[----:B------:R-:W3:Y:S04]  /*559c0*/  LDL.LU.64 R32, [R1+0xbb0] ;  /* 0x000bb00001207983 */ /* 0x000ee80000300a00 */
[----:B------:R-:W3:Y:S04]  /*559d0*/  LDL.LU.64 R34, [R1+0xbb8] ;  /* 0x000bb80001227983 */ /* 0x000ee80000300a00 */
[----:B0-----:R-:W4:Y:S04]  /*559e0*/  LDL.LU.64 R24, [R1+0x710] ;  /* 0x0007100001187983 */ /* 0x001f280000300a00 */
[----:B-1----:R-:W4:Y:S04]  /*559f0*/  LDL.LU.64 R26, [R1+0x718] ;  /* 0x00071800011a7983 */ /* 0x002f280000300a00 */
[----:B------:R0:W-:Y:S04]  /*55a00*/  STL.64 [R1+0x6670], R14 ;  /* 0x0066700e01007387 */ /* 0x0001e80000100a00 */
[----:B------:R-:W-:Y:S04]  /*55a10*/  STL.64 [R1+0x6668], R12 ;  /* 0x0066680c01007387 */ /* 0x000fe80000100a00 */
[----:B------:R-:W-:Y:S04]  /*55a20*/  STL.64 [R1+0xbe0], R44 ;  /* 0x000be02c01007387 */ /* 0x000fe80000100a00 */
[----:B------:R-:W-:Y:S01]  /*55a30*/  STL.64 [R1+0xbe8], R46 ;  /* 0x000be82e01007387 */ /* 0x000fe20000100a00 */
[----:B0-----:R-:W-:-:S03]  /*55a40*/  IMAD.MOV.U32 R14, RZ, RZ, R6 ;  /* 0x000000ffff0e7224 */ /* 0x001fc600078e0006 */
[----:B------:R-:W2:Y:S04]  /*55a50*/  LDL.LU R6, [R1+0x6718] ;  /* 0x0067180001067983 */ /* 0x000ea80000300800 */
[----:B------:R-:W-:Y:S04]  /*55a60*/  STL.64 [R1+0xbd0], R36 ;  /* 0x000bd02401007387 */ /* 0x000fe80000100a00 */
[----:B------:R0:W-:Y:S01]  /*55a70*/  STL.64 [R1+0xbd8], R38 ;  /* 0x000bd82601007387 */ /* 0x0001e20000100a00 */
[----:B------:R-:W-:-:S03]  /*55a80*/  IMAD.MOV.U32 R15, RZ, RZ, R7 ;  /* 0x000000ffff0f7224 */ /* 0x000fc600078e0007 */
[----:B------:R-:W2:Y:S01]  /*55a90*/  LDL.LU R7, [R1+0x6714] ;  /* 0x0067140001077983 */ /* 0x000ea20000300800 */
[----:B0-----:R-:W-:Y:S02]  /*55aa0*/  IMAD.MOV.U32 R38, RZ, RZ, R5 ;  /* 0x000000ffff267224 */ /* 0x001fe400078e0005 */
[----:B------:R-:W-:Y:S01]  /*55ab0*/  IMAD.MOV.U32 R39, RZ, RZ, R2 ;  /* 0x000000ffff277224 */ /* 0x000fe200078e0002 */
[----:B------:R-:W3:Y:S04]  /*55ac0*/  LDL.LU R5, [R1+0x6710] ;  /* 0x0067100001057983 */ /* 0x000ee80000300800 */
[----:B------:R-:W4:Y:S04]  /*55ad0*/  LDL.LU R2, [R1+0x670c] ;  /* 0x00670c0001027983 */ /* 0x000f280000300800 */
[----:B------:R-:W4:Y:S04]  /*55ae0*/  LDL.64 R36, [R1+0x18] ;  /* 0x0000180001247983 */ /* 0x000f280000100a00 */
[----:B------:R0:W-:Y:S02]  /*55af0*/  STL.64 [R1+0x6660], R10 ;  /* 0x0066600a01007387 */ /* 0x0001e40000100a00 */
[----:B0-----:R-:W-:-:S02]  /*55b00*/  IMAD.MOV.U32 R10, RZ, RZ, R3 ;  /* 0x000000ffff0a7224 */ /* 0x001fc400078e0003 */
[----:B------:R-:W4:Y:S04]  /*55b10*/  LDL.LU R3, [R1+0x6708] ;  /* 0x0067080001037983 */ /* 0x000f280000300800 */
[----:B------:R-:W4:Y:S04]  /*55b20*/  LDL R11, [R1+0x4] ;  /* 0x00000400010b7983 */ /* 0x000f280000100800 */
[----:B------:R-:W-:Y:S01]  /*55b30*/  STL.64 [R1+0x6658], R8 ;  /* 0x0066580801007387 */ /* 0x000fe20000100a00 */
[C---:B--2---:R-:W-:Y:S03]  /*55b40*/  HMMA.16816.F32 R40, R28.reuse, R6, R40 ;  /* 0x000000061c28723c */ /* 0x044fe60000001828 */
[----:B------:R-:W-:Y:S05]  /*55b50*/  STL.64 [R1+0x6640], R6 ;  /* 0x0066400601007387 */ /* 0x000fea0000100a00 */
[C---:B---3--:R-:W-:Y:S11]  /*55b60*/  HMMA.16816.F32 R32, R28.reuse, R4, R32 ;  /* 0x000000041c20723c */ /* 0x048ff60000001820 */
[----:B------:R-:W-:Y:S04]  /*55b70*/  STL.64 [R1+0xbc0], R40 ;  /* 0x000bc02801007387 */ /* 0x000fe80000100a00 */
[----:B------:R-:W-:Y:S04]  /*55b80*/  STL.64 [R1+0xbc8], R42 ;  /* 0x000bc82a01007387 */ /* 0x000fe80000100a00 */
[----:B------:R4:W-:Y:S02]  /*55b90*/  STL.64 [R1+0x6638], R4 ;  /* 0x0066380401007387 */ /* 0x0009e40000100a00 */
[----:B----4-:R-:W-:Y:S02]  /*55ba0*/  HMMA.16816.F32 R4, R28, R2, R24 ;  /* 0x000000021c04723c */ /* 0x010fe40000001818 */
[----:B------:R0:W-:Y:S04]  /*55bb0*/  STL.64 [R1+0xbb0], R32 ;  /* 0x000bb02001007387 */ /* 0x0001e80000100a00 */
[----:B------:R1:W-:-:S13]  /*55bc0*/  STL.64 [R1+0xbb8], R34 ;  /* 0x000bb82201007387 */ /* 0x0003da0000100a00 */
[----:B------:R2:W-:Y:S04]  /*55bd0*/  STL.64 [R1+0x710], R4 ;  /* 0x0007100401007387 */ /* 0x0005e80000100a00 */
[----:B------:R3:W-:Y:S04]  /*55be0*/  STL.64 [R1+0x718], R6 ;  /* 0x0007180601007387 */ /* 0x0007e80000100a00 */
[----:B------:R-:W4:Y:S04]  /*55bf0*/  LDL.LU.64 R24, [R1+0xba0] ;  /* 0x000ba00001187983 */ /* 0x000f280000300a00 */
[----:B------:R-:W4:Y:S04]  /*55c00*/  LDL.LU.64 R26, [R1+0xba8] ;  /* 0x000ba800011a7983 */ /* 0x000f280000300a00 */
[----:B0-----:R-:W4:Y:S04]  /*55c10*/  LDL.LU.64 R32, [R1+0xb90] ;  /* 0x000b900001207983 */ /* 0x001f280000300a00 */
[----:B-1----:R-:W4:Y:S04]  /*55c20*/  LDL.LU.64 R34, [R1+0xb98] ;  /* 0x000b980001227983 */ /* 0x002f280000300a00 */
[----:B------:R-:W4:Y:S04]  /*55c30*/  LDL.LU.64 R44, [R1+0xb80] ;  /* 0x000b8000012c7983 */ /* 0x000f280000300a00 */
[----:B------:R-:W4:Y:S01]  /*55c40*/  LDL.LU.64 R46, [R1+0xb88] ;  /* 0x000b8800012e7983 */ /* 0x000f220000300a00 */
[----:B------:R-:W-:-:S02]  /*55c50*/  IMAD R29, R56, 0x100, R55 ;  /* 0x00000100381d7824 */ /* 0x000fc400078e0237 */
[----:B------:R-:W-:Y:S01]  /*55c60*/  IMAD R30, R58, 0x100, R57 ;  /* 0x000001003a1e7824 */ /* 0x000fe200078e0239 */
[----:B--2---:R-:W2:Y:S04]  /*55c70*/  LDL.LU.64 R4, [R1+0xb70] ;  /* 0x000b700001047983 */ /* 0x004ea80000300a00 */
[----:B---3--:R-:W2:Y:S01]  /*55c80*/  LDL.LU.64 R6, [R1+0xb78] ;  /* 0x000b780001067983 */ /* 0x008ea20000300a00 */
[----:B------:R-:W-:-:S03]  /*55c90*/  IMAD R31, R0, 0x100, R59 ;  /* 0x00000100001f7824 */ /* 0x000fc600078e023b */
[----:B------:R-:W3:Y:S04]  /*55ca0*/  LDL.LU.64 R56, [R1+0xb60] ;  /* 0x000b600001387983 */ /* 0x000ee80000300a00 */
[----:B------:R-:W3:Y:S01]  /*55cb0*/  LDL.LU.64 R58, [R1+0xb68] ;  /* 0x000b6800013a7983 */ /* 0x000ee20000300a00 */
[----:B------:R-:W-:Y:S01]  /*55cc0*/  IMAD R28, R54, 0x100, R53 ;  /* 0x00000100361c7824 */ /* 0x000fe200078e0235 */
[----:B------:R-:W-:Y:S02]  /*55cd0*/  F2FP.F16.E5M2.UNPACK_B R29, R29 ;  /* 0x0000001dff1d723e */ /* 0x000fe400020004ff */
[----:B------:R-:W-:Y:S02]  /*55ce0*/  F2FP.F16.E5M2.UNPACK_B R30, R30 ;  /* 0x0000001eff1e723e */ /* 0x000fe400020004ff */
[----:B------:R-:W-:Y:S01]  /*55cf0*/  F2FP.F16.E5M2.UNPACK_B R31, R31 ;  /* 0x0000001fff1f723e */ /* 0x000fe200020004ff */
[----:B------:R-:W-:Y:S01]  /*55d00*/  IMAD.MOV.U32 R9, RZ, RZ, R36 ;  /* 0x000000ffff097224 */ /* 0x000fe200078e0024 */
[----:B------:R-:W-:Y:S01]  /*55d10*/  F2FP.F16.E5M2.UNPACK_B R28, R28 ;  /* 0x0000001cff1c723e */ /* 0x000fe200020004ff */
[----:B------:R-:W-:Y:S01]  /*55d20*/  IMAD.MOV.U32 R8, RZ, RZ, R37 ;  /* 0x000000ffff087224 */ /* 0x000fe200078e0025 */
[----:B------:R-:W3:Y:S04]  /*55d30*/  LDL.LU.64 R48, [R1+0xb50] ;  /* 0x000b500001307983 */ /* 0x000ee80000300a00 */
[----:B------:R-:W3:Y:S04]  /*55d40*/  LDL.LU.64 R50, [R1+0xb58] ;  /* 0x000b580001327983 */ /* 0x000ee80000300a00 */
[----:B------:R-:W3:Y:S04]  /*55d50*/  LDL.LU.64 R52, [R1+0xb40] ;  /* 0x000b400001347983 */ /* 0x000ee80000300a00 */
[----:B------:R-:W3:Y:S04]  /*55d60*/  LDL.LU.64 R54, [R1+0xb48] ;  /* 0x000b480001367983 */ /* 0x000ee80000300a00 */
[----:B------:R-:W3:Y:S04]  /*55d70*/  LDL.LU.64 R40, [R1+0xb20] ;  /* 0x000b200001287983 */ /* 0x000ee80000300a00 */
[----:B------:R-:W3:Y:S01]  /*55d80*/  LDL.LU.64 R42, [R1+0xb28] ;  /* 0x000b2800012a7983 */ /* 0x000ee20000300a00 */
[C---:B----4-:R-:W-:Y:S08]  /*55d90*/  HMMA.16816.F32 R24, R28.reuse, R36, R24 ;  /* 0x000000241c18723c */ /* 0x050ff00000001818 */
[C---:B------:R-:W-:Y:S08]  /*55da0*/  HMMA.16816.F32 R36, R28.reuse, R38, R32 ;  /* 0x000000261c24723c */ /* 0x040ff00000001820 */
[C---:B------:R-:W-:Y:S08]  /*55db0*/  HMMA.16816.F32 R12, R28.reuse, R14, R44 ;  /* 0x0000000e1c0c723c */ /* 0x040ff0000000182c */
[C---:B--2---:R-:W-:Y:S08]  /*55dc0*/  HMMA.16816.F32 R4, R28.reuse, R10, R4 ;  /* 0x0000000a1c04723c */ /* 0x044ff00000001804 */
[C---:B---3--:R-:W-:Y:S01]  /*55dd0*/  HMMA.16816.F32 R56, R28.reuse, R60, R56 ;  /* 0x0000003c1c38723c */ /* 0x048fe20000001838 */
[----:B------:R-:W-:Y:S04]  /*55de0*/  STL.64 [R1+0xba0], R24 ;  /* 0x000ba01801007387 */ /* 0x000fe80000100a00 */
[----:B------:R0:W-:Y:S04]  /*55df0*/  STL.64 [R1+0xba8], R26 ;  /* 0x000ba81a01007387 */ /* 0x0001e80000100a00 */
[----:B0-----:R-:W2:Y:S04]  /*55e00*/  LDL.LU.64 R26, [R1+0x6700] ;  /* 0x00670000011a7983 */ /* 0x001ea80000300a00 */
[----:B------:R-:W3:Y:S04]  /*55e10*/  LDL.LU.64 R24, [R1+0x66f8] ;  /* 0x0066f80001187983 */ /* 0x000ee80000300a00 */
[----:B------:R-:W4:Y:S04]  /*55e20*/  LDL.LU.64 R34, [R1+0x66f0] ;  /* 0x0066f00001227983 */ /* 0x000f280000300a00 */
[----:B------:R-:W2:Y:S04]  /*55e30*/  LDL.LU.64 R32, [R1+0x66e8] ;  /* 0x0066e80001207983 */ /* 0x000ea80000300a00 */
[----:B------:R-:W-:Y:S04]  /*55e40*/  STL.64 [R1+0xb90], R36 ;  /* 0x000b902401007387 */ /* 0x000fe80000100a00 */
[----:B------:R0:W-:Y:S04]  /*55e50*/  STL.64 [R1+0xb98], R38 ;  /* 0x000b982601007387 */ /* 0x0001e80000100a00 */
[----:B0-----:R-:W2:Y:S04]  /*55e60*/  LDL.LU.64 R38, [R1+0x66e0] ;  /* 0x0066e00001267983 */ /* 0x001ea80000300a00 */
[----:B------:R-:W2:Y:S04]  /*55e70*/  LDL.LU.64 R36, [R1+0x66d8] ;  /* 0x0066d80001247983 */ /* 0x000ea80000300a00 */
[----:B------:R-:W2:Y:S04]  /*55e80*/  LDL.LU.64 R46, [R1+0x66d0] ;  /* 0x0066d000012e7983 */ /* 0x000ea80000300a00 */
[----:B------:R-:W2:Y:S04]  /*55e90*/  LDL.LU.64 R44, [R1+0x66c8] ;  /* 0x0066c800012c7983 */ /* 0x000ea80000300a00 */
[----:B------:R0:W-:Y:S04]  /*55ea0*/  STL.64 [R1+0xb80], R12 ;  /* 0x000b800c01007387 */ /* 0x0001e80000100a00 */
[----:B------:R1:W-:Y:S04]  /*55eb0*/  STL.64 [R1+0xb88], R14 ;  /* 0x000b880e01007387 */ /* 0x0003e80000100a00 */
[----:B0-----:R-:W2:Y:S04]  /*55ec0*/  LDL.LU.64 R12, [R1+0xb10] ;  /* 0x000b1000010c7983 */ /* 0x001ea80000300a00 */
[----:B-1----:R-:W2:Y:S04]  /*55ed0*/  LDL.LU.64 R14, [R1+0xb18] ;  /* 0x000b1800010e7983 */ /* 0x002ea80000300a00 */
[----:B------:R0:W-:Y:S04]  /*55ee0*/  STL.64 [R1+0xb70], R4 ;  /* 0x000b700401007387 */ /* 0x0001e80000100a00 */
[----:B------:R1:W-:Y:S04]  /*55ef0*/  STL.64 [R1+0xb78], R6 ;  /* 0x000b780601007387 */ /* 0x0003e80000100a00 */
[----:B0-----:R-:W2:Y:S04]  /*55f00*/  LDL.LU.64 R4, [R1+0xb00] ;  /* 0x000b000001047983 */ /* 0x001ea80000300a00 */
[----:B-1----:R-:W2:Y:S04]  /*55f10*/  LDL.LU.64 R6, [R1+0xb08] ;  /* 0x000b080001067983 */ /* 0x002ea80000300a00 */
        /* <DEDUP_REMOVED lines=28> */
[----:B------:R0:W-:Y:S04]  /*560e0*/  STL.64 [R1+0x6628], R52 ;  /* 0x0066283401007387 */ /* 0x0001e80000100a00 */
[----:B0-----:R-:W4:Y:S04]  /*560f0*/  LDL.LU.64 R52, [R1+0xaf0] ;  /* 0x000af00001347983 */ /* 0x001f280000300a00 */
[----:B------:R-:W4:Y:S01]  /*56100*/  LDL.LU.64 R54, [R1+0xaf8] ;  /* 0x000af80001367983 */ /* 0x000f220000300a00 */
[----:B------:R-:W-:Y:S03]  /*56110*/  HMMA.16816.F32 R12, R28, R50, R12 ;  /* 0x000000321c0c723c */ /* 0x000fe6000000180c */
[----:B------:R-:W4:Y:S04]  /*56120*/  LDL.LU.64 R56, [R1+0xac0] ;  /* 0x000ac00001387983 */ /* 0x000f280000300a00 */
[----:B------:R-:W4:-:S12]  /*56130*/  LDL.LU.64 R58, [R1+0xac8] ;  /* 0x000ac800013a7983 */ /* 0x000f180000300a00 */
[----:B------:R-:W-:Y:S04]  /*56140*/  STL.64 [R1+0xb10], R12 ;  /* 0x000b100c01007387 */ /* 0x000fe80000100a00 */
[----:B------:R3:W-:Y:S02]  /*56150*/  STL.64 [R1+0xb18], R14 ;  /* 0x000b180e01007387 */ /* 0x0007e40000100a00 */
[----:B---3--:R-:W-:Y:S02]  /*56160*/  HMMA.16816.F32 R12, R28, R48, R4 ;  /* 0x000000301c0c723c */ /* 0x008fe40000001804 */
[----:B------:R-:W3:Y:S04]  /*56170*/  LDL.LU.64 R4, [R1+0xab0] ;  /* 0x000ab00001047983 */ /* 0x000ee80000300a00 */
[----:B------:R-:W3:-:S13]  /*56180*/  LDL.LU.64 R6, [R1+0xab8] ;  /* 0x000ab80001067983 */ /* 0x000eda0000300a00 */
[----:B------:R0:W-:Y:S04]  /*56190*/  STL.64 [R1+0xb00], R12 ;  /* 0x000b000c01007387 */ /* 0x0001e80000100a00 */
[----:B------:R1:W-:Y:S04]  /*561a0*/  STL.64 [R1+0xb08], R14 ;  /* 0x000b080e01007387 */ /* 0x0003e80000100a00 */
[----:B0-----:R-:W3:Y:S04]  /*561b0*/  LDL.LU.64 R12, [R1+0xaa0] ;  /* 0x000aa000010c7983 */ /* 0x001ee80000300a00 */
[----:B-1----:R-:W3:Y:S04]  /*561c0*/  LDL.LU.64 R14, [R1+0xaa8] ;  /* 0x000aa800010e7983 */ /* 0x002ee80000300a00 */
[----:B------:R-:W-:Y:S04]  /*561d0*/  STL.64 [R1+0x6600], R50 ;  /* 0x0066003201007387 */ /* 0x000fe80000100a00 */
[----:B------:R4:W-:Y:S01]  /*561e0*/  STL.64 [R1+0x65f8], R48 ;  /* 0x0065f83001007387 */ /* 0x0009e20000100a00 */
[C---:B--2---:R-:W-:Y:S08]  /*561f0*/  HMMA.16816.F32 R40, R28.reuse, R44, R40 ;  /* 0x0000002c1c28723c */ /* 0x044ff00000001828 */
[----:B----4-:R-:W-:Y:S01]  /*56200*/  HMMA.16816.F32 R48, R28, R46, R52 ;  /* 0x0000002e1c30723c */ /* 0x010fe20000001834 */
[----:B------:R-:W2:Y:S04]  /*56210*/  LDL.LU.64 R52, [R1+0xa90] ;  /* 0x000a900001347983 */ /* 0x000ea80000300a00 */
[----:B------:R-:W2:-:S14]  /*56220*/  LDL.LU.64 R54, [R1+0xa98] ;  /* 0x000a980001367983 */ /* 0x000e9c0000300a00 */
[----:B------:R0:W-:Y:S04]  /*56230*/  STL.64 [R1+0xaf0], R48 ;  /* 0x000af03001007387 */ /* 0x0001e80000100a00 */
[----:B------:R1:W-:Y:S04]  /*56240*/  STL.64 [R1+0xaf8], R50 ;  /* 0x000af83201007387 */ /* 0x0003e80000100a00 */
[----:B0-----:R-:W4:Y:S04]  /*56250*/  LDL.LU.64 R48, [R1+0xa80] ;  /* 0x000a800001307983 */ /* 0x001f280000300a00 */
[----:B-1----:R-:W4:Y:S04]  /*56260*/  LDL.LU.64 R50, [R1+0xa88] ;  /* 0x000a880001327983 */ /* 0x002f280000300a00 */
        /* <DEDUP_REMOVED lines=11> */
[----:B------:R0:W-:Y:S04]  /*56320*/  STL.64 [R1+0xad8], R46 ;  /* 0x000ad82e01007387 */ /* 0x0001e80000100a00 */
[----:B------:R-:W-:Y:S04]  /*56330*/  STL.64 [R1+0x6650], R42 ;  /* 0x0066502a01007387 */ /* 0x000fe80000100a00 */
[----:B------:R3:W-:Y:S01]  /*56340*/  STL.64 [R1+0x6648], R40 ;  /* 0x0066482801007387 */ /* 0x0007e20000100a00 */
[C---:B0-----:R-:W-:Y:S08]  /*56350*/  HMMA.16816.F32 R44, R28.reuse, R40, R56 ;  /* 0x000000281c2c723c */ /* 0x041ff00000001838 */
[C---:B---3--:R-:W-:Y:S11]  /*56360*/  HMMA.16816.F32 R40, R28.reuse, R38, R4 ;  /* 0x000000261c28723c */ /* 0x048ff60000001804 */
[----:B------:R-:W-:Y:S04]  /*56370*/  STL.64 [R1+0xac0], R44 ;  /* 0x000ac02c01007387 */ /* 0x000fe80000100a00 */
[----:B------:R-:W-:Y:S04]  /*56380*/  STL.64 [R1+0xac8], R46 ;  /* 0x000ac82e01007387 */ /* 0x000fe80000100a00 */
[----:B------:R-:W2:Y:S04]  /*56390*/  LDL.LU.64 R4, [R1+0xa70] ;  /* 0x000a700001047983 */ /* 0x000ea80000300a00 */
[----:B------:R-:W2:Y:S04]  /*563a0*/  LDL.LU.64 R6, [R1+0xa78] ;  /* 0x000a780001067983 */ /* 0x000ea80000300a00 */
[----:B------:R-:W-:Y:S04]  /*563b0*/  STL.64 [R1+0xab0], R40 ;  /* 0x000ab02801007387 */ /* 0x000fe80000100a00 */
[----:B------:R0:W-:Y:S02]  /*563c0*/  STL.64 [R1+0xab8], R42 ;  /* 0x000ab82a01007387 */ /* 0x0001e40000100a00 */
[----:B0-----:R-:W-:Y:S02]  /*563d0*/  HMMA.16816.F32 R40, R28, R36, R12 ;  /* 0x000000241c28723c */ /* 0x001fe4000000180c */
[----:B------:R-:W3:Y:S04]  /*563e0*/  LDL.LU.64 R12, [R1+0xa60] ;  /* 0x000a6000010c7983 */ /* 0x000ee80000300a00 */
[----:B------:R-:W3:-:S13]  /*563f0*/  LDL.LU.64 R14, [R1+0xa68] ;  /* 0x000a6800010e7983 */ /* 0x000eda0000300a00 */
[----:B------:R-:W-:Y:S04]  /*56400*/  STL.64 [R1+0xaa0], R40 ;  /* 0x000aa02801007387 */ /* 0x000fe80000100a00 */
[----:B------:R0:W-:Y:S04]  /*56410*/  STL.64 [R1+0xaa8], R42 ;  /* 0x000aa82a01007387 */ /* 0x0001e80000100a00 */
[----:B------:R-:W-:Y:S04]  /*56420*/  STL.64 [R1+0x6680], R38 ;  /* 0x0066802601007387 */ /* 0x000fe80000100a00 */
[----:B------:R4:W-:Y:S01]  /*56430*/  STL.64 [R1+0x6678], R36 ;  /* 0x0066782401007387 */ /* 0x0009e20000100a00 */
[C---:B0-----:R-:W-:Y:S08]  /*56440*/  HMMA.16816.F32 R40, R28.reuse, R34, R52 ;  /* 0x000000221c28723c */ /* 0x041ff00000001834 */
[----:B----4-:R-:W-:Y:S01]  /*56450*/  HMMA.16816.F32 R36, R28, R32, R48 ;  /* 0x000000201c24723c */ /* 0x010fe20000001830 */
[----:B------:R-:W4:Y:S10]  /*56460*/  LDL.LU R48, [R1+0x350c] ;  /* 0x00350c0001307983 */ /* 0x000f340000300800 */
[----:B------:R-:W-:Y:S04]  /*56470*/  STL.64 [R1+0xa90], R40 ;  /* 0x000a902801007387 */ /* 0x000fe80000100a00 */
[----:B------:R-:W-:Y:S04]  /*56480*/  STL.64 [R1+0xa98], R42 ;  /* 0x000a982a01007387 */ /* 0x000fe80000100a00 */
[----:B------:R-:W4:Y:S04]  /*56490*/  LDL.LU R49, [R1+0x3518] ;  /* 0x0035180001317983 */ /* 0x000f280000300800 */
[----:B------:R-:W-:Y:S04]  /*564a0*/  STL.64 [R1+0xa80], R36 ;  /* 0x000a802401007387 */ /* 0x000fe80000100a00 */
[----:B------:R-:W-:Y:S04]  /*564b0*/  STL.64 [R1+0xa88], R38 ;  /* 0x000a882601007387 */ /* 0x000fe80000100a00 */
[----:B------:R-:W4:Y:S04]  /*564c0*/  LDL.LU R52, [R1+0x3514] ;  /* 0x0035140001347983 */ /* 0x000f280000300800 */
[----:B------:R-:W4:Y:S04]  /*564d0*/  LDL.LU R53, [R1+0x3520] ;  /* 0x0035200001357983 */ /* 0x000f280000300800 */
[----:B------:R-:W4:Y:S04]  /*564e0*/  LDL.LU R54, [R1+0x351c] ;  /* 0x00351c0001367983 */ /* 0x000f280000300800 */
[----:B------:R-:W4:Y:S04]  /*564f0*/  LDL.LU R55, [R1+0x3528] ;  /* 0x0035280001377983 */ /* 0x000f280000300800 */
[----:B------:R-:W4:Y:S04]  /*56500*/  LDL.LU R0, [R1+0x3524] ;  /* 0x0035240001007983 */ /* 0x000f280000300800 */
[----:B------:R-:W-:Y:S04]  /*56510*/  STL.64 [R1+0x65e0], R34 ;  /* 0x0065e02201007387 */ /* 0x000fe80000100a00 */
[----:B------:R2:W-:Y:S01]  /*56520*/  STL.64 [R1+0x65d8], R32 ;  /* 0x0065d82001007387 */ /* 0x0005e20000100a00 */
[----:B------:R-:W-:-:S02]  /*56530*/  IMAD.MOV.U32 R56, RZ, RZ, R9 ;  /* 0x000000ffff387224 */ /* 0x000fc400078e0009 */
[----:B------:R-:W-:Y:S01]  /*56540*/  IMAD.MOV.U32 R57, RZ, RZ, R8 ;  /* 0x000000ffff397224 */ /* 0x000fe200078e0008 */
[C---:B--2---:R-:W-:Y:S01]  /*56550*/  HMMA.16816.F32 R32, R28.reuse, R26, R4 ;  /* 0x0000001a1c20723c */ /* 0x044fe20000001804 */
[----:B------:R-:W2:Y:S04]  /*56560*/  LDL.LU.64 R4, [R1+0xa50] ;  /* 0x000a500001047983 */ /* 0x000ea80000300a00 */
[----:B------:R-:W2:Y:S03]  /*56570*/  LDL.LU.64 R6, [R1+0xa58] ;  /* 0x000a580001067983 */ /* 0x000ea60000300a00 */
[C---:B---3--:R-:W-:Y:S11]  /*56580*/  HMMA.16816.F32 R12, R28.reuse, R24, R12 ;  /* 0x000000181c0c723c */ /* 0x048ff6000000180c */
[----:B------:R-:W-:Y:S04]  /*56590*/  STL.64 [R1+0xa70], R32 ;  /* 0x000a702001007387 */ /* 0x000fe80000100a00 */
[----:B------:R-:W-:Y:S04]  /*565a0*/  STL.64 [R1+0xa78], R34 ;  /* 0x000a782201007387 */ /* 0x000fe80000100a00 */
[----:B------:R0:W-:Y:S04]  /*565b0*/  STL.64 [R1+0xa60], R12 ;  /* 0x000a600c01007387 */ /* 0x0001e80000100a00 */
[----:B------:R1:W-:Y:S04]  /*565c0*/  STL.64 [R1+0xa68], R14 ;  /* 0x000a680e01007387 */ /* 0x0003e80000100a00 */
[----:B------:R-:W3:Y:S04]  /*565d0*/  LDL.LU.64 R36, [R1+0xa30] ;  /* 0x000a300001247983 */ /* 0x000ee80000300a00 */
[----:B------:R-:W3:Y:S04]  /*565e0*/  LDL.LU.64 R38, [R1+0xa38] ;  /* 0x000a380001267983 */ /* 0x000ee80000300a00 */
[----:B0-----:R-:W4:Y:S04]  /*565f0*/  LDL.LU.64 R12, [R1+0xa20] ;  /* 0x000a2000010c7983 */ /* 0x001f280000300a00 */
[----:B-1----:R-:W4:Y:S04]  /*56600*/  LDL.LU.64 R14, [R1+0xa28] ;  /* 0x000a2800010e7983 */ /* 0x002f280000300a00 */
[----:B------:R-:W4:Y:S04]  /*56610*/  LDL.LU.64 R8, [R1+0xa10] ;  /* 0x000a100001087983 */ /* 0x000f280000300a00 */
[----:B------:R-:W4:Y:S04]  /*56620*/  LDL.LU.64 R10, [R1+0xa18] ;  /* 0x000a1800010a7983 */ /* 0x000f280000300a00 */
[----:B------:R-:W4:Y:S04]  /*56630*/  LDL.LU.64 R44, [R1+0xa00] ;  /* 0x000a0000012c7983 */ /* 0x000f280000300a00 */
[----:B------:R-:W4:Y:S04]  /*56640*/  LDL.LU.64 R46, [R1+0xa08] ;  /* 0x000a0800012e7983 */ /* 0x000f280000300a00 */
[----:B------:R-:W4:Y:S04]  /*56650*/  LDL.64 R58, [R1+0x10] ;  /* 0x00001000013a7983 */ /* 0x000f280000100a00 */
[----:B------:R-:W-:Y:S04]  /*56660*/  STL.64 [R1+0x65f0], R26 ;  /* 0x0065f01a01007387 */ /* 0x000fe80000100a00 */
[----:B------:R0:W-:Y:S04]  /*56670*/  STL.64 [R1+0x65e8], R24 ;  /* 0x0065e81801007387 */ /* 0x0001e80000100a00 */
[----:B0-----:R-:W4:Y:S04]  /*56680*/  LDL.LU.64 R24, [R1+0xa40] ;  /* 0x000a400001187983 */ /* 0x001f280000300a00 */
[----:B------:R-:W4:Y:S04]  /*56690*/  LDL.LU.64 R26, [R1+0xa48] ;  /* 0x000a4800011a7983 */ /* 0x000f280000300a00 */
[----:B------:R-:W4:Y:S04]  /*566a0*/  LDL.LU.64 R40, [R1+0x9f0] ;  /* 0x0009f00001287983 */ /* 0x000f280000300a00 */
[----:B------:R-:W4:Y:S01]  /*566b0*/  LDL.LU.64 R42, [R1+0x9f8] ;  /* 0x0009f800012a7983 */ /* 0x000f220000300a00 */
[----:B--2---:R-:W-:-:S15]  /*566c0*/  HMMA.16816.F32 R4, R28, R22, R4 ;  /* 0x000000161c04723c */ /* 0x004fde0000001804 */
[----:B------:R-:W-:-:S04]  /*566d0*/  NOP ;  /* 0x0000000000007918 */ /* 0x000fc80000000000 */
[----:B------:R0:W-:Y:S04]  /*566e0*/  STL.64 [R1+0xa50], R4 ;  /* 0x000a500401007387 */ /* 0x0001e80000100a00 */
[----:B------:R1:W-:Y:S04]  /*566f0*/  STL.64 [R1+0xa58], R6 ;  /* 0x000a580601007387 */ /* 0x0003e80000100a00 */
[----:B0-----:R-:W2:Y:S04]  /*56700*/  LDL.LU.64 R4, [R1+0x9e0] ;  /* 0x0009e00001047983 */ /* 0x001ea80000300a00 */
[----:B-1----:R-:W2:Y:S04]  /*56710*/  LDL.LU.64 R6, [R1+0x9e8] ;  /* 0x0009e80001067983 */ /* 0x002ea80000300a00 */
[----:B------:R-:W2:Y:S04]  /*56720*/  LDL.LU.64 R32, [R1+0x9d0] ;  /* 0x0009d00001207983 */ /* 0x000ea80000300a00 */
[----:B------:R-:W2:Y:S01]  /*56730*/  LDL.LU.64 R34, [R1+0x9d8] ;  /* 0x0009d80001227983 */ /* 0x000ea20000300a00 */
[C---:B---3--:R-:W-:Y:S08]  /*56740*/  HMMA.16816.F32 R36, R28.reuse, R18, R36 ;  /* 0x000000121c24723c */ /* 0x048ff00000001824 */
[C---:B----4-:R-:W-:Y:S08]  /*56750*/  HMMA.16816.F32 R12, R28.reuse, R16, R12 ;  /* 0x000000101c0c723c */ /* 0x050ff0000000180c */
[----:B------:R-:W-:-:S15]  /*56760*/  HMMA.16816.F32 R24, R28, R20, R24 ;  /* 0x000000141c18723c */ /* 0x000fde0000001818 */
[----:B------:R-:W-:-:S04]  /*56770*/  NOP ;  /* 0x0000000000007918 */ /* 0x000fc80000000000 */
[----:B------:R0:W-:Y:S04]  /*56780*/  STL.64 [R1+0xa40], R24 ;  /* 0x000a401801007387 */ /* 0x0001e80000100a00 */
[----:B------:R1:W-:Y:S04]  /*56790*/  STL.64 [R1+0xa48], R26 ;  /* 0x000a481a01007387 */ /* 0x0003e80000100a00 */
[----:B0-----:R-:W3:Y:S04]  /*567a0*/  LDL.LU.64 R24, [R1+0x9c0] ;  /* 0x0009c00001187983 */ /* 0x001ee80000300a00 */
[----:B-1----:R-:W3:Y:S04]  /*567b0*/  LDL.LU.64 R26, [R1+0x9c8] ;  /* 0x0009c800011a7983 */ /* 0x002ee80000300a00 */
        /* <DEDUP_REMOVED lines=12> */
[----:B0-----:R-:W2:Y:S04]  /*56880*/  LDL.LU.64 R10, [R1+0x6660] ;  /* 0x00666000010a7983 */ /* 0x001ea80000300a00 */
[----:B------:R-:W4:Y:S01]  /*56890*/  LDL.LU.64 R8, [R1+0x6658] ;  /* 0x0066580001087983 */ /* 0x000f220000300a00 */
[----:B---3--:R-:W-:-:S15]  /*568a0*/  HMMA.16816.F32 R44, R28, R12, R44 ;  /* 0x0000000c1c2c723c */ /* 0x008fde000000182c */
[----:B------:R-:W-:-:S04]  /*568b0*/  NOP ;  /* 0x0000000000007918 */ /* 0x000fc80000000000 */
[----:B------:R0:W-:Y:S04]  /*568c0*/  STL.64 [R1+0xa00], R44 ;  /* 0x000a002c01007387 */ /* 0x0001e80000100a00 */
[----:B------:R1:W-:Y:S04]  /*568d0*/  STL.64 [R1+0xa08], R46 ;  /* 0x000a082e01007387 */ /* 0x0003e80000100a00 */
[----:B0-----:R-:W3:Y:S04]  /*568e0*/  LDL.LU.64 R44, [R1+0x700] ;  /* 0x00070000012c7983 */ /* 0x001ee80000300a00 */
[----:B-1----:R-:W3:Y:S04]  /*568f0*/  LDL.LU.64 R46, [R1+0x708] ;  /* 0x00070800012e7983 */ /* 0x002ee80000300a00 */
[----:B------:R-:W3:Y:S04]  /*56900*/  LDL.LU.64 R50, [R1+0x8] ;  /* 0x0000080001327983 */ /* 0x000ee80000300a00 */
[----:B------:R-:W-:Y:S04]  /*56910*/  STL.64 [R1+0x65d0], R14 ;  /* 0x0065d00e01007387 */ /* 0x000fe80000100a00 */
[----:B------:R0:W-:Y:S04]  /*56920*/  STL.64 [R1+0x65c8], R12 ;  /* 0x0065c80c01007387 */ /* 0x0001e80000100a00 */
[----:B0-----:R-:W3:Y:S01]  /*56930*/  LDL.LU R13, [R1+0x3510] ;  /* 0x00351000010d7983 */ /* 0x001ee20000300800 */
        /* <DEDUP_REMOVED lines=10> */
[----:B------:R-:W3:Y:S01]  /*569e0*/  LDL.64 R14, [R1] ;  /* 0x00000000010e7983 */ /* 0x000ee20000100a00 */
[C---:B--2---:R-:W-:Y:S08]  /*569f0*/  HMMA.16816.F32 R32, R28.reuse, R6, R32 ;  /* 0x000000061c20723c */ /* 0x044ff00000001820 */
[C---:B---3--:R-:W-:Y:S11]  /*56a00*/  HMMA.16816.F32 R24, R28.reuse, R4, R24 ;  /* 0x000000041c18723c */ /* 0x048ff60000001818 */
        /* <DEDUP_REMOVED lines=13> */
[----:B------:R-:W4:Y:S04]  /*56ae0*/  LDL.LU.64 R44, [R1+0x990] ;  /* 0x00099000012c7983 */ /* 0x000f280000300a00 */
[----:B------:R-:W4:Y:S07]  /*56af0*/  LDL.LU.64 R46, [R1+0x998] ;  /* 0x00099800012e7983 */ /* 0x000f2e0000300a00 */
[----:B------:R0:W-:Y:S04]  /*56b00*/  STL.64 [R1+0x700], R28 ;  /* 0x0007001c01007387 */ /* 0x0001e80000100a00 */
[----:B------:R1:W-:Y:S01]  /*56b10*/  STL.64 [R1+0x708], R30 ;  /* 0x0007081e01007387 */ /* 0x0003e20000100a00 */
[----:B0-----:R-:W-:-:S02]  /*56b20*/  F2FP.F16.E5M2.UNPACK_B R28, R48 ;  /* 0x00000030ff1c723e */ /* 0x001fc400020004ff */
[----:B------:R-:W-:Y:S02]  /*56b30*/  F2FP.F16.E5M2.UNPACK_B R29, R13 ;  /* 0x0000000dff1d723e */ /* 0x000fe400020004ff */
[----:B-1----:R-:W-:Y:S02]  /*56b40*/  F2FP.F16.E5M2.UNPACK_B R30, R12 ;  /* 0x0000000cff1e723e */ /* 0x002fe400020004ff */
[----:B------:R-:W-:Y:S01]  /*56b50*/  F2FP.F16.E5M2.UNPACK_B R31, R0 ;  /* 0x00000000ff1f723e */ /* 0x000fe200020004ff */
[----:B------:R-:W-:Y:S04]  /*56b60*/  STL [R1+0x65c0], R2 ;  /* 0x0065c00201007387 */ /* 0x000fe80000100800 */
[----:B------:R0:W-:Y:S04]  /*56b70*/  STL [R1+0x65b8], R3 ;  /* 0x0065b80301007387 */ /* 0x0001e80000100800 */
[----:B------:R-:W4:Y:S04]  /*56b80*/  LDL.LU.64 R52, [R1+0x980] ;  /* 0x0009800001347983 */ /* 0x000f280000300a00 */
[----:B------:R-:W4:Y:S01]  /*56b90*/  LDL.LU.64 R54, [R1+0x988] ;  /* 0x0009880001367983 */ /* 0x000f220000300a00 */
[----:B0-----:R-:W-:Y:S01]  /*56ba0*/  IMAD.MOV.U32 R3, RZ, RZ, R58 ;  /* 0x000000ffff037224 */ /* 0x001fe200078e003a */
[C---:B--2---:R-:W-:Y:S08]  /*56bb0*/  HMMA.16816.F32 R32, R28.reuse, R56, R32 ;  /* 0x000000381c20723c */ /* 0x044ff00000001820 */
[C---:B---3--:R-:W-:Y:S11]  /*56bc0*/  HMMA.16816.F32 R24, R28.reuse, R58, R24 ;  /* 0x0000003a1c18723c */ /* 0x048ff60000001818 */
[----:B------:R0:W-:Y:S04]  /*56bd0*/  STL.64 [R1+0x9b0], R32 ;  /* 0x0009b02001007387 */ /* 0x0001e80000100a00 */
[----:B------:R1:W-:Y:S04]  /*56be0*/  STL.64 [R1+0x9b8], R34 ;  /* 0x0009b82201007387 */ /* 0x0003e80000100a00 */
[----:B------:R-:W2:Y:S04]  /*56bf0*/  LDL.LU.64 R56, [R1+0x970] ;  /* 0x0009700001387983 */ /* 0x000ea80000300a00 */
[----:B------:R3:W-:Y:S04]  /*56c00*/  STL.64 [R1+0x9a0], R24 ;  /* 0x0009a01801007387 */ /* 0x0007e80000100a00 */
[----:B------:R1:W-:Y:S04]  /*56c10*/  STL.64 [R1+0x9a8], R26 ;  /* 0x0009a81a01007387 */ /* 0x0003e80000100a00 */
[----:B------:R-:W2:Y:S01]  /*56c20*/  LDL.LU.64 R58, [R1+0x978] ;  /* 0x00097800013a7983 */ /* 0x000ea20000300a00 */
[C---:B----4-:R-:W-:Y:S03]  /*56c30*/  HMMA.16816.F32 R44, R28.reuse, R50, R44 ;  /* 0x000000321c2c723c */ /* 0x050fe6000000182c */
[----:B0-----:R-:W4:Y:S04]  /*56c40*/  LDL.LU.64 R32, [R1+0x960] ;  /* 0x0009600001207983 */ /* 0x001f280000300a00 */
[----:B-1----:R-:W4:Y:S04]  /*56c50*/  LDL.LU.64 R34, [R1+0x968] ;  /* 0x0009680001227983 */ /* 0x002f280000300a00 */
[----:B---3--:R-:W3:Y:S04]  /*56c60*/  LDL.LU.64 R24, [R1+0x950] ;  /* 0x0009500001187983 */ /* 0x008ee80000300a00 */
[----:B------:R-:W3:Y:S01]  /*56c70*/  LDL.LU.64 R26, [R1+0x958] ;  /* 0x00095800011a7983 */ /* 0x000ee20000300a00 */
[----:B------:R-:W-:Y:S03]  /*56c80*/  HMMA.16816.F32 R52, R28, R14, R52 ;  /* 0x0000000e1c34723c */ /* 0x000fe60000001834 */
[----:B------:R-:W-:Y:S04]  /*56c90*/  STL [R1+0x65c4], R3 ;  /* 0x0065c40301007387 */ /* 0x000fe80000100800 */
[----:B------:R0:W-:Y:S04]  /*56ca0*/  STL.64 [R1+0x990], R44 ;  /* 0x0009902c01007387 */ /* 0x0001e80000100a00 */
[----:B------:R1:W-:Y:S01]  /*56cb0*/  STL.64 [R1+0x998], R46 ;  /* 0x0009982e01007387 */ /* 0x0003e20000100a00 */
[----:B------:R-:W-:-:S02]  /*56cc0*/  IMAD.MOV.U32 R2, RZ, RZ, R50 ;  /* 0x000000ffff027224 */ /* 0x000fc400078e0032 */
[----:B------:R-:W-:Y:S01]  /*56cd0*/  IMAD.MOV.U32 R0, RZ, RZ, R51 ;  /* 0x000000ffff007224 */ /* 0x000fe200078e0033 */
[----:B0-----:R-:W3:Y:S04]  /*56ce0*/  LDL.LU.64 R44, [R1+0x940] ;  /* 0x00094000012c7983 */ /* 0x001ee80000300a00 */
[----:B-1----:R-:W3:Y:S04]  /*56cf0*/  LDL.LU.64 R46, [R1+0x948] ;  /* 0x00094800012e7983 */ /* 0x002ee80000300a00 */
[----:B------:R-:W3:Y:S04]  /*56d00*/  LDL.LU.64 R48, [R1+0x930] ;  /* 0x0009300001307983 */ /* 0x000ee80000300a00 */
[----:B------:R-:W3:Y:S04]  /*56d10*/  LDL.LU.64 R50, [R1+0x938] ;  /* 0x0009380001327983 */ /* 0x000ee80000300a00 */
[----:B------:R-:W-:Y:S04]  /*56d20*/  STL.64 [R1+0x980], R52 ;  /* 0x0009803401007387 */ /* 0x000fe80000100a00 */
[----:B------:R0:W-:Y:S01]  /*56d30*/  STL.64 [R1+0x988], R54 ;  /* 0x0009883601007387 */ /* 0x0001e20000100a00 */
[----:B------:R-:W-:-:S03]  /*56d40*/  IMAD.MOV.U32 R3, RZ, RZ, R14 ;  /* 0x000000ffff037224 */ /* 0x000fc600078e000e */
[----:B0-----:R-:W3:Y:S04]  /*56d50*/  LDL.LU.64 R54, [R1+0x6630] ;  /* 0x0066300001367983 */ /* 0x001ee80000300a00 */
[----:B------:R-:W4:Y:S04]  /*56d60*/  LDL.LU.64 R52, [R1+0x6628] ;  /* 0x0066280001347983 */ /* 0x000f280000300a00 */
[----:B------:R-:W4:Y:S04]  /*56d70*/  LDL.LU.64 R12, [R1+0x910] ;  /* 0x00091000010c7983 */ /* 0x000f280000300a00 */
        /* <DEDUP_REMOVED lines=39> */
[C---:B0-----:R-:W-:Y:S02]  /*56ff0*/  HMMA.16816.F32 R52, R28.reuse, R48, R12 ;  /* 0x000000301c34723c */ /* 0x041fe4000000180c */
[----:B------:R-:W2:Y:S04]  /*57000*/  LDL.LU.64 R12, [R1+0x8d0] ;  /* 0x0008d000010c7983 */ /* 0x000ea80000300a00 */
[----:B------:R-:W2:Y:S02]  /*57010*/  LDL.LU.64 R14, [R1+0x8d8] ;  /* 0x0008d800010e7983 */ /* 0x000ea40000300a00 */
[C---:B------:R-:W-:Y:S11]  /*57020*/  HMMA.16816.F32 R32, R28.reuse, R44, R32 ;  /* 0x0000002c1c20723c */ /* 0x040ff60000001820 */
[----:B------:R-:W-:Y:S04]  /*57030*/  STL.64 [R1+0x910], R52 ;  /* 0x0009103401007387 */ /* 0x000fe80000100a00 */
[----:B------:R-:W-:Y:S04]  /*57040*/  STL.64 [R1+0x918], R54 ;  /* 0x0009183601007387 */ /* 0x000fe80000100a00 */
[----:B------:R-:W-:Y:S04]  /*57050*/  STL.64 [R1+0x6518], R50 ;  /* 0x0065183201007387 */ /* 0x000fe80000100a00 */
[----:B------:R4:W-:Y:S02]  /*57060*/  STL.64 [R1+0x6510], R48 ;  /* 0x0065103001007387 */ /* 0x0009e40000100a00 */
[----:B----4-:R-:W-:Y:S02]  /*57070*/  HMMA.16816.F32 R48, R28, R46, R56 ;  /* 0x0000002e1c30723c */ /* 0x010fe40000001838 */
[----:B------:R-:W-:-:S15]  /*57080*/  STL.64 [R1+0x6538], R46 ;  /* 0x0065382e01007387 */ /* 0x000fde0000100a00 */
[----:B------:R-:W-:Y:S02]  /*57090*/  NOP ;  /* 0x0000000000007918 */ /* 0x000fe40000000000 */
[----:B------:R-:W-:Y:S04]  /*570a0*/  STL.64 [R1+0x900], R48 ;  /* 0x0009003001007387 */ /* 0x000fe80000100a00 */
[----:B------:R-:W-:Y:S04]  /*570b0*/  STL.64 [R1+0x908], R50 ;  /* 0x0009083201007387 */ /* 0x000fe80000100a00 */
[----:B------:R-:W-:Y:S04]  /*570c0*/  STL.64 [R1+0x6530], R44 ;  /* 0x0065302c01007387 */ /* 0x000fe80000100a00 */
[----:B------:R-:W-:Y:S04]  /*570d0*/  STL.64 [R1+0x8f0], R32 ;  /* 0x0008f02001007387 */ /* 0x000fe80000100a00 */
[----:B------:R3:W-:Y:S02]  /*570e0*/  STL.64 [R1+0x8f8], R34 ;  /* 0x0008f82201007387 */ /* 0x0007e40000100a00 */
[----:B---3--:R-:W-:Y:S02]  /*570f0*/  HMMA.16816.F32 R32, R28, R42, R24 ;  /* 0x0000002a1c20723c */ /* 0x008fe40000001818 */
[----:B------:R-:W3:Y:S04]  /*57100*/  LDL.LU.64 R24, [R1+0x8c0] ;  /* 0x0008c00001187983 */ /* 0x000ee80000300a00 */
[----:B------:R-:W3:-:S13]  /*57110*/  LDL.LU.64 R26, [R1+0x8c8] ;  /* 0x0008c800011a7983 */ /* 0x000eda0000300a00 */
[----:B------:R0:W-:Y:S04]  /*57120*/  STL.64 [R1+0x8e0], R32 ;  /* 0x0008e02001007387 */ /* 0x0001e80000100a00 */
[----:B------:R1:W-:Y:S04]  /*57130*/  STL.64 [R1+0x8e8], R34 ;  /* 0x0008e82201007387 */ /* 0x0003e80000100a00 */
[----:B0-----:R-:W4:Y:S04]  /*57140*/  LDL.LU.64 R32, [R1+0x8b0] ;  /* 0x0008b00001207983 */ /* 0x001f280000300a00 */
[----:B-1----:R-:W4:Y:S04]  /*57150*/  LDL.LU.64 R34, [R1+0x8b8] ;  /* 0x0008b80001227983 */ /* 0x002f280000300a00 */
[----:B------:R-:W4:Y:S04]  /*57160*/  LDL.LU.64 R56, [R1+0x890] ;  /* 0x0008900001387983 */ /* 0x000f280000300a00 */
[----:B------:R-:W4:Y:S04]  /*57170*/  LDL.LU.64 R58, [R1+0x898] ;  /* 0x00089800013a7983 */ /* 0x000f280000300a00 */
[----:B------:R-:W4:Y:S04]  /*57180*/  LDL.LU.64 R52, [R1+0x880] ;  /* 0x0008800001347983 */ /* 0x000f280000300a00 */
[----:B------:R-:W4:Y:S04]  /*57190*/  LDL.LU.64 R54, [R1+0x888] ;  /* 0x0008880001367983 */ /* 0x000f280000300a00 */
[----:B------:R-:W4:Y:S04]  /*571a0*/  LDL.LU.64 R48, [R1+0x870] ;  /* 0x0008700001307983 */ /* 0x000f280000300a00 */
        /* <DEDUP_REMOVED lines=24> */
[----:B------:R3:W-:Y:S01]  /*57330*/  STL.64 [R1+0x6500], R36 ;  /* 0x0065002401007387 */ /* 0x0007e20000100a00 */
[C---:B--2---:R-:W-:Y:S08]  /*57340*/  HMMA.16816.F32 R40, R28.reuse, R34, R40 ;  /* 0x000000221c28723c */ /* 0x044ff00000001828 */
        /* <DEDUP_REMOVED lines=9> */
[----:B------:R-:W2:Y:S10]  /*573e0*/  LDL.LU R53, [R1+0x3530] ;  /* 0x0035300001357983 */ /* 0x000eb40000300800 */
[----:B------:R-:W-:Y:S04]  /*573f0*/  STL.64 [R1+0x880], R36 ;  /* 0x0008802401007387 */ /* 0x000fe80000100a00 */
[----:B------:R-:W-:Y:S04]  /*57400*/  STL.64 [R1+0x888], R38 ;  /* 0x0008882601007387 */ /* 0x000fe80000100a00 */
[----:B------:R-:W2:Y:S04]  /*57410*/  LDL.LU R54, [R1+0x352c] ;  /* 0x00352c0001367983 */ /* 0x000ea80000300800 */
[----:B------:R-:W-:Y:S04]  /*57420*/  STL.64 [R1+0x870], R32 ;  /* 0x0008702001007387 */ /* 0x000fe80000100a00 */
[----:B------:R0:W-:Y:S02]  /*57430*/  STL.64 [R1+0x878], R34 ;  /* 0x0008782201007387 */ /* 0x0001e40000100a00 */
[C---:B0-----:R-:W-:Y:S02]  /*57440*/  HMMA.16816.F32 R32, R28.reuse, R22, R44 ;  /* 0x000000161c20723c */ /* 0x041fe4000000182c */
[----:B------:R-:W-:Y:S04]  /*57450*/  STL.64 [R1+0x64f8], R26 ;  /* 0x0064f81a01007387 */ /* 0x000fe80000100a00 */
[----:B------:R0:W-:Y:S02]  /*57460*/  STL.64 [R1+0x64f0], R24 ;  /* 0x0064f01801007387 */ /* 0x0001e40000100a00 */
[C---:B0-----:R-:W-:Y:S02]  /*57470*/  HMMA.16816.F32 R24, R28.reuse, R20, R12 ;  /* 0x000000141c18723c */ /* 0x041fe4000000180c */
[----:B------:R-:W3:Y:S09]  /*57480*/  LDL.LU.64 R12, [R1+0x840] ;  /* 0x00084000010c7983 */ /* 0x000ef20000300a00 */
        /* <DEDUP_REMOVED lines=17> */
[----:B------:R-:W2:Y:S04]  /*575a0*/  LDL.LU R55, [R1+0x3538] ;  /* 0x0035380001377983 */ /* 0x000ea80000300800 */
[----:B------:R-:W2:Y:S04]  /*575b0*/  LDL.LU R56, [R1+0x3534] ;  /* 0x0035340001387983 */ /* 0x000ea80000300800 */
[----:B------:R-:W2:Y:S04]  /*575c0*/  LDL.LU R57, [R1+0x3540] ;  /* 0x0035400001397983 */ /* 0x000ea80000300800 */
[----:B------:R-:W2:Y:S04]  /*575d0*/  LDL.LU R58, [R1+0x353c] ;  /* 0x00353c00013a7983 */ /* 0x000ea80000300800 */
        /* <DEDUP_REMOVED lines=8> */
[----:B0-----:R-:W3:Y:S04]  /*57660*/  LDL.LU.64 R14, [R1+0x65d0] ;  /* 0x0065d000010e7983 */ /* 0x001ee80000300a00 */
[----:B------:R-:W4:Y:S04]  /*57670*/  LDL.LU.64 R12, [R1+0x65c8] ;  /* 0x0065c800010c7983 */ /* 0x000f280000300a00 */
[----:B------:R-:W4:Y:S01]  /*57680*/  LDL.LU R59, [R1+0x3548] ;  /* 0x00354800013b7983 */ /* 0x000f220000300800 */
[----:B--2---:R-:W-:Y:S03]  /*57690*/  HMMA.16816.F32 R20, R28, R16, R20 ;  /* 0x000000101c14723c */ /* 0x004fe60000001814 */
[----:B------:R-:W-:-:S15]  /*576a0*/  STL.64 [R1+0x64d8], R18 ;  /* 0x0064d81201007387 */ /* 0x000fde0000100a00 */
[----:B------:R-:W-:Y:S01]  /*576b0*/  NOP ;  /* 0x0000000000007918 */ /* 0x000fe20000000000 */
[----:B------:R-:W-:Y:S04]  /*576c0*/  STL.64 [R1+0x830], R20 ;  /* 0x0008301401007387 */ /* 0x000fe80000100a00 */
[----:B------:R3:W-:Y:S04]  /*576d0*/  STL.64 [R1+0x838], R22 ;  /* 0x0008381601007387 */ /* 0x0007e80000100a00 */
[----:B------:R4:W-:Y:S01]  /*576e0*/  STL.64 [R1+0x64d0], R16 ;  /* 0x0064d01001007387 */ /* 0x0009e20000100a00 */
[C---:B---3--:R-:W-:Y:S08]  /*576f0*/  HMMA.16816.F32 R20, R28.reuse, R14, R48 ;  /* 0x0000000e1c14723c */ /* 0x048ff00000001830 */
        /* <DEDUP_REMOVED lines=18> */
[----:B------:R-:W-:Y:S04]  /*57820*/  STL.64 [R1+0x7e0], R8 ;  /* 0x0007e00801007387 */ /* 0x000fe80000100a00 */
[----:B------:R0:W-:Y:S02]  /*57830*/  STL.64 [R1+0x7e8], R10 ;  /* 0x0007e80a01007387 */ /* 0x0001e40000100a00 */
[----:B0-----:R-:W-:Y:S02]  /*57840*/  HMMA.16816.F32 R8, R28, R4, R24 ;  /* 0x000000041c08723c */ /* 0x001fe40000001818 */
[----:B------:R0:W-:Y:S04]  /*57850*/  STL.64 [R1+0x6588], R6 ;  /* 0x0065880601007387 */ /* 0x0001e80000100a00 */
[----:B------:R1:W-:Y:S01]  /*57860*/  STL.64 [R1+0x6580], R4 ;  /* 0x0065800401007387 */ /* 0x0003e20000100a00 */
[----:B------:R-:W-:-:S12]  /*57870*/  IMAD.MOV.U32 R42, RZ, RZ, R3 ;  /* 0x000000ffff2a7224 */ /* 0x000fd800078e0003 */
[----:B------:R-:W-:Y:S04]  /*57880*/  STL.64 [R1+0x7d0], R8 ;  /* 0x0007d00801007387 */ /* 0x000fe80000100a00 */
[----:B------:R-:W-:Y:S04]  /*57890*/  STL.64 [R1+0x7d8], R10 ;  /* 0x0007d80a01007387 */ /* 0x000fe80000100a00 */
[----:B------:R-:W0:Y:S04]  /*578a0*/  LDL.LU R3, [R1+0x65c4] ;  /* 0x0065c40001037983 */ /* 0x000e280000300800 */
[----:B------:R-:W3:Y:S01]  /*578b0*/  LDL.LU R43, [R1+0x4] ;  /* 0x00000400012b7983 */ /* 0x000ee20000300800 */
[----:B------:R-:W-:-:S02]  /*578c0*/  IMAD.MOV.U32 R40, RZ, RZ, R2 ;  /* 0x000000ffff287224 */ /* 0x000fc400078e0002 */
[----:B------:R-:W-:Y:S01]  /*578d0*/  IMAD.MOV.U32 R41, RZ, RZ, R0 ;  /* 0x000000ffff297224 */ /* 0x000fe200078e0000 */
[----:B------:R-:W2:Y:S04]  /*578e0*/  LDL.LU R2, [R1+0x65c0] ;  /* 0x0065c00001027983 */ /* 0x000ea80000300800 */
[----:B------:R-:W4:Y:S01]  /*578f0*/  LDL.LU R0, [R1+0x65bc] ;  /* 0x0065bc0001007983 */ /* 0x000f220000300800 */
[----:B0-----:R-:W-:-:S03]  /*57900*/  IMAD.MOV.U32 R6, RZ, RZ, R3 ;  /* 0x000000ffff067224 */ /* 0x001fc600078e0003 */
[----:B---3--:R-:W-:Y:S04]  /*57910*/  STL.64 [R1+0x6598], R42 ;  /* 0x0065982a01007387 */ /* 0x008fe80000100a00 */
[----:B------:R0:W-:Y:S04]  /*57920*/  STL.64 [R1+0x6590], R40 ;  /* 0x0065902801007387 */ /* 0x0001e80000100a00 */
[----:B------:R-:W2:Y:S04]  /*57930*/  LDL.LU R3, [R1+0x65b8] ;  /* 0x0065b80001037983 */ /* 0x000ea80000300800 */
[----:B------:R-:W3:Y:S01]  /*57940*/  LDL.LU R7, [R1+0x14] ;  /* 0x0000140001077983 */ /* 0x000ee20000300800 */
[----:B--2---:R-:W-:Y:S03]  /*57950*/  HMMA.16816.F32 R12, R28, R2, R12 ;  /* 0x000000021c0c723c */ /* 0x004fe6000000180c */
[----:B---3--:R2:W-:Y:S04]  /*57960*/  STL.64 [R1+0x65a0], R6 ;  /* 0x0065a00601007387 */ /* 0x0085e80000100a00 */
[----:B-1----:R-:W3:Y:S04]  /*57970*/  LDL.LU R4, [R1+0x18] ;  /* 0x0000180001047983 */ /* 0x002ee80000300800 */
[----:B------:R-:W3:Y:S04]  /*57980*/  LDL.LU R5, [R1+0x1c] ;  /* 0x00001c0001057983 */ /* 0x000ee80000300800 */
[----:B0-----:R-:W3:Y:S04]  /*57990*/  LDL.LU.64 R40, [R1+0x6d0] ;  /* 0x0006d00001287983 */ /* 0x001ee80000300a00 */
[----:B------:R-:W-:Y:S04]  /*579a0*/  STL.64 [R1+0x6f0], R12 ;  /* 0x0006f00c01007387 */ /* 0x000fe80000100a00 */
[----:B------:R-:W-:Y:S04]  /*579b0*/  STL.64 [R1+0x6f8], R14 ;  /* 0x0006f80e01007387 */ /* 0x000fe80000100a00 */
[----:B------:R-:W3:Y:S01]  /*579c0*/  LDL.LU.64 R42, [R1+0x6d8] ;  /* 0x0006d800012a7983 */ /* 0x000ee20000300a00 */
[----:B------:R-:W-:-:S02]  /*579d0*/  IMAD R9, R56, 0x100, R55 ;  /* 0x0000010038097824 */ /* 0x000fc400078e0237 */
[----:B------:R-:W-:Y:S02]  /*579e0*/  IMAD R8, R54, 0x100, R53 ;  /* 0x0000010036087824 */ /* 0x000fe400078e0235 */
[----:B--2---:R-:W-:Y:S02]  /*579f0*/  IMAD R7, R58, 0x100, R57 ;  /* 0x000001003a077824 */ /* 0x004fe400078e0239 */
[----:B----4-:R-:W-:Y:S02]  /*57a00*/  IMAD R0, R0, 0x100, R59 ;  /* 0x0000010000007824 */ /* 0x010fe400078e023b */
[----:B------:R-:W-:Y:S01]  /*57a10*/  IMAD.MOV.U32 R6, RZ, RZ, R9 ;  /* 0x000000ffff067224 */ /* 0x000fe200078e0009 */
[----:B---3--:R-:W-:Y:S04]  /*57a20*/  STL.64 [R1+0x65b0], R42 ;  /* 0x0065b02a01007387 */ /* 0x008fe80000100a00 */
[----:B------:R0:W-:Y:S04]  /*57a30*/  STL.64 [R1+0x65a8], R40 ;  /* 0x0065a82801007387 */ /* 0x0001e80000100a00 */
[----:B0-----:R-:W2:Y:S04]  /*57a40*/  LDL.LU.64 R40, [R1+0x6e0] ;  /* 0x0006e00001287983 */ /* 0x001ea80000300a00 */
[----:B------:R-:W2:Y:S01]  /*57a50*/  LDL.LU.64 R42, [R1+0x6e8] ;  /* 0x0006e800012a7983 */ /* 0x000ea20000300a00 */
[----:B------:R-:W-:-:S02]  /*57a60*/  F2FP.F16.E5M2.UNPACK_B R28, R8 ;  /* 0x00000008ff1c723e */ /* 0x000fc400020004ff */
[----:B------:R-:W-:Y:S02]  /*57a70*/  F2FP.F16.E5M2.UNPACK_B R29, R6 ;  /* 0x00000006ff1d723e */ /* 0x000fe400020004ff */
[----:B------:R-:W-:Y:S02]  /*57a80*/  F2FP.F16.E5M2.UNPACK_B R30, R7 ;  /* 0x00000007ff1e723e */ /* 0x000fe400020004ff */
[----:B------:R-:W-:Y:S01]  /*57a90*/  F2FP.F16.E5M2.UNPACK_B R31, R0 ;  /* 0x00000000ff1f723e */ /* 0x000fe200020004ff */
[----:B------:R-:W3:Y:S04]  /*57aa0*/  LDL.LU.64 R8, [R1+0x6c0] ;  /* 0x0006c00001087983 */ /* 0x000ee80000300a00 */
[----:B------:R-:W3:Y:S04]  /*57ab0*/  LDL.LU.64 R10, [R1+0x6c8] ;  /* 0x0006c800010a7983 */ /* 0x000ee80000300a00 */
        /* <DEDUP_REMOVED lines=20> */
[----:B--2---:R-:W-:Y:S03]  /*57c00*/  HMMA.16816.F32 R4, R28, R4, R40 ;  /* 0x000000041c04723c */ /* 0x004fe60000001828 */
[----:B------:R-:W2:Y:S04]  /*57c10*/  LDL.LU.64 R42, [R1+0x65b0] ;  /* 0x0065b000012a7983 */ /* 0x000ea80000300a00 */
[----:B------:R-:W2:-:S12]  /*57c20*/  LDL.LU.64 R40, [R1+0x65a8] ;  /* 0x0065a80001287983 */ /* 0x000e980000300a00 */
[----:B------:R-:W-:Y:S04]  /*57c30*/  STL.64 [R1+0x6e0], R4 ;  /* 0x0006e00401007387 */ /* 0x000fe80000100a00 */
[----:B------:R0:W-:Y:S04]  /*57c40*/  STL.64 [R1+0x6e8], R6 ;  /* 0x0006e80601007387 */ /* 0x0001e80000100a00 */
[----:B0-----:R-:W2:Y:S02]  /*57c50*/  LDL.LU.64 R6, [R1+0x65a0] ;  /* 0x0065a00001067983 */ /* 0x001ea40000300a00 */
[C---:B--2---:R-:W-:Y:S02]  /*57c60*/  HMMA.16816.F32 R4, R28.reuse, R6, R40 ;  /* 0x000000061c04723c */ /* 0x044fe40000001828 */
[----:B------:R-:W4:Y:S04]  /*57c70*/  LDL.LU.64 R42, [R1+0x6598] ;  /* 0x00659800012a7983 */ /* 0x000f280000300a00 */
[----:B------:R-:W2:Y:S02]  /*57c80*/  LDL.LU.64 R40, [R1+0x6590] ;  /* 0x0065900001287983 */ /* 0x000ea40000300a00 */
[C---:B---3--:R-:W-:Y:S11]  /*57c90*/  HMMA.16816.F32 R56, R28.reuse, R60, R56 ;  /* 0x0000003c1c38723c */ /* 0x048ff60000001838 */
[----:B------:R-:W-:Y:S04]  /*57ca0*/  STL.64 [R1+0x6d0], R4 ;  /* 0x0006d00401007387 */ /* 0x000fe80000100a00 */
[----:B------:R0:W-:Y:S04]  /*57cb0*/  STL.64 [R1+0x6d8], R6 ;  /* 0x0006d80601007387 */ /* 0x0001e80000100a00 */
[----:B0-----:R-:W3:Y:S04]  /*57cc0*/  LDL.LU.64 R6, [R1+0x6588] ;  /* 0x0065880001067983 */ /* 0x001ee80000300a00 */
[----:B------:R-:W3:Y:S01]  /*57cd0*/  LDL.LU.64 R4, [R1+0x6580] ;  /* 0x0065800001047983 */ /* 0x000ee20000300a00 */
[C---:B--2---:R-:W-:Y:S08]  /*57ce0*/  HMMA.16816.F32 R8, R28.reuse, R40, R8 ;  /* 0x000000281c08723c */ /* 0x044ff00000001808 */
[C---:B----4-:R-:W-:Y:S11]  /*57cf0*/  HMMA.16816.F32 R40, R28.reuse, R42, R20 ;  /* 0x0000002a1c28723c */ /* 0x050ff60000001814 */
[----:B------:R-:W-:Y:S04]  /*57d00*/  STL.64 [R1+0x6c0], R8 ;  /* 0x0006c00801007387 */ /* 0x000fe80000100a00 */
[----:B------:R0:W-:Y:S04]  /*57d10*/  STL.64 [R1+0x6c8], R10 ;  /* 0x0006c80a01007387 */ /* 0x0001e80000100a00 */
[----:B0-----:R-:W2:Y:S04]  /*57d20*/  LDL.LU.64 R10, [R1+0x6578] ;  /* 0x00657800010a7983 */ /* 0x001ea80000300a00 */
        /* <DEDUP_REMOVED lines=17> */
[----:B------:R-:W2:Y:S04]  /*57e40*/  LDL.LU.64 R54, [R1+0x6528] ;  /* 0x0065280001367983 */ /* 0x000ea80000300a00 */
[----:B------:R-:W3:Y:S04]  /*57e50*/  LDL.LU.64 R52, [R1+0x6520] ;  /* 0x0065200001347983 */ /* 0x000ee80000300a00 */
[----:B------:R0:W-:Y:S04]  /*57e60*/  STL.64 [R1+0x680], R56 ;  /* 0x0006803801007387 */ /* 0x0001e80000100a00 */
[----:B------:R1:W-:Y:S04]  /*57e70*/  STL.64 [R1+0x688], R58 ;  /* 0x0006883a01007387 */ /* 0x0003e80000100a00 */
[----:B0-----:R-:W3:Y:S04]  /*57e80*/  LDL.LU.64 R56, [R1+0x660] ;  /* 0x0006600001387983 */ /* 0x001ee80000300a00 */
[----:B-1----:R-:W3:Y:S01]  /*57e90*/  LDL.LU.64 R58, [R1+0x668] ;  /* 0x00066800013a7983 */ /* 0x002ee20000300a00 */
[----:B--2---:R-:W-:-:S15]  /*57ea0*/  HMMA.16816.F32 R48, R28, R54, R48 ;  /* 0x000000361c30723c */ /* 0x004fde0000001830 */
[----:B------:R-:W-:-:S04]  /*57eb0*/  NOP ;  /* 0x0000000000007918 */ /* 0x000fc80000000000 */
[----:B------:R-:W-:Y:S04]  /*57ec0*/  STL.64 [R1+0x670], R48 ;  /* 0x0006703001007387 */ /* 0x000fe80000100a00 */
[----:B------:R0:W-:Y:S04]  /*57ed0*/  STL.64 [R1+0x678], R50 ;  /* 0x0006783201007387 */ /* 0x0001e80000100a00 */
[----:B0-----:R-:W2:Y:S04]  /*57ee0*/  LDL.LU.64 R50, [R1+0x6518] ;  /* 0x0065180001327983 */ /* 0x001ea80000300a00 */
[----:B------:R-:W4:Y:S01]  /*57ef0*/  LDL.LU.64 R48, [R1+0x6510] ;  /* 0x0065100001307983 */ /* 0x000f220000300a00 */
[C---:B---3--:R-:W-:Y:S08]  /*57f00*/  HMMA.16816.F32 R52, R28.reuse, R52, R56 ;  /* 0x000000341c34723c */ /* 0x048ff00000001838 */
[C---:B------:R-:W-:Y:S08]  /*57f10*/  HMMA.16816.F32 R24, R28.reuse, R46, R24 ;  /* 0x0000002e1c18723c */ /* 0x040ff00000001818 */
[C---:B------:R-:W-:Y:S03]  /*57f20*/  HMMA.16816.F32 R16, R28.reuse, R44, R16 ;  /* 0x0000002c1c10723c */ /* 0x040fe60000001810 */
[----:B------:R-:W-:Y:S04]  /*57f30*/  STL.64 [R1+0x660], R52 ;  /* 0x0006603401007387 */ /* 0x000fe80000100a00 */
[----:B------:R-:W-:Y:S01]  /*57f40*/  STL.64 [R1+0x668], R54 ;  /* 0x0006683601007387 */ /* 0x000fe20000100a00 */
[C---:B--2---:R-:W-:Y:S08]  /*57f50*/  HMMA.16816.F32 R36, R28.reuse, R50, R36 ;  /* 0x000000321c24723c */ /* 0x044ff00000001824 */
[C---:B----4-:R-:W-:Y:S11]  /*57f60*/  HMMA.16816.F32 R32, R28.reuse, R48, R32 ;  /* 0x000000301c20723c */ /* 0x050ff60000001820 */
[----:B------:R0:W-:Y:S04]  /*57f70*/  STL.64 [R1+0x650], R36 ;  /* 0x0006502401007387 */ /* 0x0001e80000100a00 */
[----:B------:R1:W-:Y:S04]  /*57f80*/  STL.64 [R1+0x658], R38 ;  /* 0x0006582601007387 */ /* 0x0003e80000100a00 */
[----:B------:R-:W-:Y:S04]  /*57f90*/  STL.64 [R1+0x640], R32 ;  /* 0x0006402001007387 */ /* 0x000fe80000100a00 */
[----:B------:R-:W-:Y:S04]  /*57fa0*/  STL.64 [R1+0x648], R34 ;  /* 0x0006482201007387 */ /* 0x000fe80000100a00 */
[----:B------:R2:W-:Y:S04]  /*57fb0*/  STL.64 [R1+0x630], R24 ;  /* 0x0006301801007387 */ /* 0x0005e80000100a00 */
[----:B------:R3:W-:Y:S04]  /*57fc0*/  STL.64 [R1+0x638], R26 ;  /* 0x0006381a01007387 */ /* 0x0007e80000100a00 */
[----:B0-----:R-:W4:Y:S04]  /*57fd0*/  LDL.LU.64 R36, [R1+0x600] ;  /* 0x0006000001247983 */ /* 0x001f280000300a00 */
[----:B------:R0:W-:Y:S04]  /*57fe0*/  STL.64 [R1+0x620], R16 ;  /* 0x0006201001007387 */ /* 0x0001e80000100a00 */
[----:B------:R0:W-:Y:S04]  /*57ff0*/  STL.64 [R1+0x628], R18 ;  /* 0x0006281201007387 */ /* 0x0001e80000100a00 */
[----:B-1----:R-:W4:Y:S01]  /*58000*/  LDL.LU.64 R38, [R1+0x608] ;  /* 0x0006080001267983 */ /* 0x002f220000300a00 */
[----:B------:R-:W-:-:S15]  /*58010*/  HMMA.16816.F32 R12, R28, R42, R12 ;  /* 0x0000002a1c0c723c */ /* 0x000fde000000180c */
[----:B------:R-:W-:-:S04]  /*58020*/  NOP ;  /* 0x0000000000007918 */ /* 0x000fc80000000000 */
[----:B------:R1:W-:Y:S04]  /*58030*/  STL.64 [R1+0x610], R12 ;  /* 0x0006100c01007387 */ /* 0x0003e80000100a00 */
[----:B------:R0:W-:Y:S04]  /*58040*/  STL.64 [R1+0x618], R14 ;  /* 0x0006180e01007387 */ /* 0x0001e80000100a00 */
[----:B--2---:R-:W2:Y:S04]  /*58050*/  LDL.LU.64 R24, [R1+0x5f0] ;  /* 0x0005f00001187983 */ /* 0x004ea80000300a00 */
[----:B---3--:R-:W2:Y:S04]  /*58060*/  LDL.LU.64 R26, [R1+0x5f8] ;  /* 0x0005f800011a7983 */ /* 0x008ea80000300a00 */
[----:B------:R-:W3:Y:S04]  /*58070*/  LDL.LU.64 R32, [R1+0x5e0] ;  /* 0x0005e00001207983 */ /* 0x000ee80000300a00 */
[----:B------:R-:W3:Y:S04]  /*58080*/  LDL.LU.64 R34, [R1+0x5e8] ;  /* 0x0005e80001227983 */ /* 0x000ee80000300a00 */
[----:B------:R-:W2:Y:S04]  /*58090*/  LDL.LU.64 R48, [R1+0x400] ;  /* 0x0004000001307983 */ /* 0x000ea80000300a00 */
[----:B------:R-:W2:Y:S04]  /*580a0*/  LDL.LU.64 R50, [R1+0x408] ;  /* 0x0004080001327983 */ /* 0x000ea80000300a00 */
[----:B0-----:R-:W2:Y:S04]  /*580b0*/  LDL.LU.64 R16, [R1+0x3d0] ;  /* 0x0003d00001107983 */ /* 0x001ea80000300a00 */
[----:B------:R-:W2:Y:S04]  /*580c0*/  LDL.LU.64 R18, [R1+0x3d8] ;  /* 0x0003d80001127983 */ /* 0x000ea80000300a00 */
[----:B-1----:R-:W2:Y:S04]  /*580d0*/  LDL.LU.64 R12, [R1+0x3b0] ;  /* 0x0003b000010c7983 */ /* 0x002ea80000300a00 */
        /* <DEDUP_REMOVED lines=11> */
[----:B----4-:R-:W-:Y:S03]  /*58190*/  HMMA.16816.F32 R40, R28, R40, R36 ;  /* 0x000000281c28723c */ /* 0x010fe60000001824 */
[----:B------:R-:W2:Y:S04]  /*581a0*/  LDL.LU.64 R38, [R1+0x6508] ;  /* 0x0065080001267983 */ /* 0x000ea80000300a00 */
[----:B------:R-:W3:-:S12]  /*581b0*/  LDL.LU.64 R36, [R1+0x6500] ;  /* 0x0065000001247983 */ /* 0x000ed80000300a00 */
[----:B------:R0:W-:Y:S04]  /*581c0*/  STL.64 [R1+0x600], R40 ;  /* 0x0006002801007387 */ /* 0x0001e80000100a00 */
[----:B------:R1:W-:Y:S04]  /*581d0*/  STL.64 [R1+0x608], R42 ;  /* 0x0006082a01007387 */ /* 0x0003e80000100a00 */
[----:B0-----:R-:W4:Y:S04]  /*581e0*/  LDL.LU.64 R40, [R1+0x5d0] ;  /* 0x0005d00001287983 */ /* 0x001f280000300a00 */
[----:B-1----:R-:W4:Y:S01]  /*581f0*/  LDL.LU.64 R42, [R1+0x5d8] ;  /* 0x0005d800012a7983 */ /* 0x002f220000300a00 */
[C---:B--2---:R-:W-:Y:S08]  /*58200*/  HMMA.16816.F32 R24, R28.reuse, R38, R24 ;  /* 0x000000261c18723c */ /* 0x044ff00000001818 */
[C---:B---3--:R-:W-:Y:S11]  /*58210*/  HMMA.16816.F32 R36, R28.reuse, R36, R32 ;  /* 0x000000241c24723c */ /* 0x048ff60000001820 */
[----:B------:R-:W-:Y:S04]  /*58220*/  STL.64 [R1+0x5f0], R24 ;  /* 0x0005f01801007387 */ /* 0x000fe80000100a00 */
[----:B------:R0:W-:Y:S04]  /*58230*/  STL.64 [R1+0x5f8], R26 ;  /* 0x0005f81a01007387 */ /* 0x0001e80000100a00 */
[----:B0-----:R-:W2:Y:S04]  /*58240*/  LDL.LU.64 R26, [R1+0x64f8] ;  /* 0x0064f800011a7983 */ /* 0x001ea80000300a00 */
[----:B------:R-:W3:Y:S04]  /*58250*/  LDL.LU.64 R24, [R1+0x64f0] ;  /* 0x0064f00001187983 */ /* 0x000ee80000300a00 */
[----:B------:R-:W4:Y:S04]  /*58260*/  LDL.LU.64 R34, [R1+0x64e8] ;  /* 0x0064e80001227983 */ /* 0x000f280000300a00 */
[----:B------:R-:W2:Y:S04]  /*58270*/  LDL.LU.64 R32, [R1+0x64e0] ;  /* 0x0064e00001207983 */ /* 0x000ea80000300a00 */
[----:B------:R-:W-:Y:S04]  /*58280*/  STL.64 [R1+0x5e0], R36 ;  /* 0x0005e02401007387 */ /* 0x000fe80000100a00 */
[----:B------:R2:W-:Y:S01]  /*58290*/  STL.64 [R1+0x5e8], R38 ;  /* 0x0005e82601007387 */ /* 0x0005e20000100a00 */
[C---:B----4-:R-:W-:Y:S08]  /*582a0*/  HMMA.16816.F32 R40, R28.reuse, R34, R40 ;  /* 0x000000221c28723c */ /* 0x050ff00000001828 */
[C---:B--2---:R-:W-:Y:S08]  /*582b0*/  HMMA.16816.F32 R36, R28.reuse, R32, R48 ;  /* 0x000000201c24723c */ /* 0x044ff00000001830 */
[C---:B------:R-:W-:Y:S03]  /*582c0*/  HMMA.16816.F32 R32, R28.reuse, R26, R16 ;  /* 0x0000001a1c20723c */ /* 0x040fe60000001810 */
[----:B------:R-:W-:Y:S04]  /*582d0*/  STL.64 [R1+0x5d0], R40 ;  /* 0x0005d02801007387 */ /* 0x000fe80000100a00 */
[----:B------:R-:W-:Y:S04]  /*582e0*/  STL.64 [R1+0x5d8], R42 ;  /* 0x0005d82a01007387 */ /* 0x000fe80000100a00 */
[----:B------:R-:W2:Y:S04]  /*582f0*/  LDL.LU.64 R16, [R1+0x370] ;  /* 0x0003700001107983 */ /* 0x000ea80000300a00 */
[----:B------:R-:W-:Y:S04]  /*58300*/  STL.64 [R1+0x400], R36 ;  /* 0x0004002401007387 */ /* 0x000fe80000100a00 */
[----:B------:R-:W-:Y:S04]  /*58310*/  STL.64 [R1+0x408], R38 ;  /* 0x0004082601007387 */ /* 0x000fe80000100a00 */
[----:B------:R-:W2:Y:S01]  /*58320*/  LDL.LU.64 R18, [R1+0x378] ;  /* 0x0003780001127983 */ /* 0x000ea20000300a00 */
[C---:B---3--:R-:W-:Y:S03]  /*58330*/  HMMA.16816.F32 R24, R28.reuse, R24, R12 ;  /* 0x000000181c18723c */ /* 0x048fe6000000180c */
[----:B------:R-:W-:Y:S04]  /*58340*/  STL.64 [R1+0x3d0], R32 ;  /* 0x0003d02001007387 */ /* 0x000fe80000100a00 */
[----:B------:R-:W-:Y:S04]  /*58350*/  STL.64 [R1+0x3d8], R34 ;  /* 0x0003d82201007387 */ /* 0x000fe80000100a00 */
[----:B------:R-:W3:Y:S04]  /*58360*/  LDL.LU.64 R12, [R1+0x220] ;  /* 0x00022000010c7983 */ /* 0x000ee80000300a00 */
[----:B------:R-:W3:Y:S04]  /*58370*/  LDL.LU.64 R14, [R1+0x228] ;  /* 0x00022800010e7983 */ /* 0x000ee80000300a00 */
[----:B------:R-:W-:Y:S04]  /*58380*/  STL.64 [R1+0x3b0], R24 ;  /* 0x0003b01801007387 */ /* 0x000fe80000100a00 */
[----:B------:R0:W-:Y:S04]  /*58390*/  STL.64 [R1+0x3b8], R26 ;  /* 0x0003b81a01007387 */ /* 0x0001e80000100a00 */
[----:B------:R-:W4:Y:S04]  /*583a0*/  LDL.LU.64 R48, [R1+0x1e0] ;  /* 0x0001e00001307983 */ /* 0x000f280000300a00 */
[----:B------:R-:W4:Y:S01]  /*583b0*/  LDL.LU.64 R50, [R1+0x1e8] ;  /* 0x0001e80001327983 */ /* 0x000f220000300a00 */
[----:B0-----:R-:W-:-:S15]  /*583c0*/  HMMA.16816.F32 R24, R28, R22, R44 ;  /* 0x000000161c18723c */ /* 0x001fde000000182c */
[----:B------:R-:W-:-:S04]  /*583d0*/  NOP ;  /* 0x0000000000007918 */ /* 0x000fc80000000000 */
[----:B------:R0:W-:Y:S04]  /*583e0*/  STL.64 [R1+0x390], R24 ;  /* 0x0003901801007387 */ /* 0x0001e80000100a00 */
[----:B------:R1:W-:Y:S04]  /*583f0*/  STL.64 [R1+0x398], R26 ;  /* 0x0003981a01007387 */ /* 0x0003e80000100a00 */
        /* <DEDUP_REMOVED lines=8> */
[----:B0-----:R-:W3:Y:S04]  /*58480*/  LDL.LU.64 R24, [R1+0x100] ;  /* 0x0001000001187983 */ /* 0x001ee80000300a00 */
[----:B-1----:R-:W3:Y:S01]  /*58490*/  LDL.LU.64 R26, [R1+0x108] ;  /* 0x00010800011a7983 */ /* 0x002ee20000300a00 */
[----:B--2---:R-:W-:Y:S03]  /*584a0*/  HMMA.16816.F32 R20, R28, R20, R16 ;  /* 0x000000141c14723c */ /* 0x004fe60000001810 */
[----:B------:R-:W3:Y:S04]  /*584b0*/  LDL.LU.64 R18, [R1+0x64d8] ;  /* 0x0064d80001127983 */ /* 0x000ee80000300a00 */
[----:B------:R-:W2:-:S12]  /*584c0*/  LDL.LU.64 R16, [R1+0x64d0] ;  /* 0x0064d00001107983 */ /* 0x000e980000300a00 */
[----:B------:R0:W-:Y:S04]  /*584d0*/  STL.64 [R1+0x370], R20 ;  /* 0x0003701401007387 */ /* 0x0001e80000100a00 */
[----:B------:R1:W-:Y:S04]  /*584e0*/  STL.64 [R1+0x378], R22 ;  /* 0x0003781601007387 */ /* 0x0003e80000100a00 */
        /* <DEDUP_REMOVED lines=8> */
[----:B--2---:R-:W-:-:S15]  /*58570*/  HMMA.16816.F32 R20, R28, R16, R20 ;  /* 0x000000101c14723c */ /* 0x004fde0000001814 */
[----:B------:R-:W-:-:S04]  /*58580*/  NOP ;  /* 0x0000000000007918 */ /* 0x000fc80000000000 */
[----:B------:R-:W-:Y:S04]  /*58590*/  STL.64 [R1+0x200], R20 ;  /* 0x0002001401007387 */ /* 0x000fe80000100a00 */
[----:B------:R3:W-:Y:S04]  /*585a0*/  STL [R1+0x208], R22 ;  /* 0x0002081601007387 */ /* 0x0007e80000100800 */
[----:B------:R-:W2:Y:S04]  /*585b0*/  LDL.LU.64 R16, [R1+0xd0] ;  /* 0x0000d00001107983 */ /* 0x000ea80000300a00 */
[----:B------:R-:W2:Y:S01]  /*585c0*/  LDL.LU.64 R18, [R1+0xd8] ;  /* 0x0000d80001127983 */ /* 0x000ea20000300a00 */
[----:B------:R-:W-:-:S05]  /*585d0*/  IMAD.MOV.U32 R0, RZ, RZ, R23 ;  /* 0x000000ffff007224 */ /* 0x000fca00078e0017 */
[----:B------:R0:W-:Y:S01]  /*585e0*/  STL [R1+0x5538], R0 ;  /* 0x0055380001007387 */ /* 0x0001e20000100800 */
[C---:B----4-:R-:W-:Y:S08]  /*585f0*/  HMMA.16816.F32 R48, R28.reuse, R14, R48 ;  /* 0x0000000e1c30723c */ /* 0x050ff00000001830 */
[C---:B---3--:R-:W-:Y:S08]  /*58600*/  HMMA.16816.F32 R20, R28.reuse, R12, R44 ;  /* 0x0000000c1c14723c */ /* 0x048ff0000000182c */
[----:B------:R-:W-:Y:S11]  /*58610*/  HMMA.16816.F32 R12, R28, R8, R36 ;  /* 0x000000081c0c723c */ /* 0x000ff60000001824 */
[----:B------:R-:W-:Y:S04]  /*58620*/  STL.64 [R1+0x1a0], R20 ;  /* 0x0001a01401007387 */ /* 0x000fe80000100a00 */
[----:B------:R-:W-:Y:S04]  /*58630*/  STL.64 [R1+0x1e0], R48 ;  /* 0x0001e03001007387 */ /* 0x000fe80000100a00 */
[----:B------:R-:W-:Y:S04]  /*58640*/  STL.64 [R1+0x1e8], R50 ;  /* 0x0001e83201007387 */ /* 0x000fe80000100a00 */
[----:B------:R1:W-:Y:S01]  /*58650*/  STL [R1+0x1a8], R22 ;  /* 0x0001a81601007387 */ /* 0x0003e20000100800 */
[----:B0-----:R-:W-:-:S02]  /*58660*/  IMAD.MOV.U32 R0, RZ, RZ, R23 ;  /* 0x000000ffff007224 */ /* 0x001fc400078e0017 */
[C---:B-1----:R-:W-:Y:S03]  /*58670*/  HMMA.16816.F32 R20, R28.reuse, R10, R40 ;  /* 0x0000000a1c14723c */ /* 0x042fe60000001828 */
[----:B------:R0:W-:Y:S04]  /*58680*/  STL [R1+0x5580], R0 ;  /* 0x0055800001007387 */ /* 0x0001e80000100800 */
[----:B------:R-:W-:Y:S01]  /*58690*/  STL.64 [R1+0x150], R12 ;  /* 0x0001500c01007387 */ /* 0x000fe20000100a00 */
[----:B------:R-:W-:Y:S01]  /*586a0*/  HMMA.16816.F32 R8, R28, R4, R24 ;  /* 0x000000041c08723c */ /* 0x000fe20000001818 */
[----:B0-----:R-:W-:-:S10]  /*586b0*/  IMAD.MOV.U32 R0, RZ, RZ, R15 ;  /* 0x000000ffff007224 */ /* 0x001fd400078e000f */
[----:B------:R-:W-:Y:S04]  /*586c0*/  STL.64 [R1+0x180], R20 ;  /* 0x0001801401007387 */ /* 0x000fe80000100a00 */
[----:B------:R-:W-:Y:S04]  /*586d0*/  STL.64 [R1+0x188], R22 ;  /* 0x0001881601007387 */ /* 0x000fe80000100a00 */
[----:B------:R0:W-:Y:S02]  /*586e0*/  STL [R1+0x158], R14 ;  /* 0x0001580e01007387 */ /* 0x0001e40000100800 */
[----:B0-----:R-:W-:Y:S02]  /*586f0*/  HMMA.16816.F32 R12, R28, R6, R32 ;  /* 0x000000061c0c723c */ /* 0x001fe40000001820 */
[----:B------:R0:W-:Y:S04]  /*58700*/  STL [R1+0x5584], R0 ;  /* 0x0055840001007387 */ /* 0x0001e80000100800 */
[----:B------:R-:W-:Y:S01]  /*58710*/  STL.64 [R1+0x100], R8 ;  /* 0x0001000801007387 */ /* 0x000fe20000100a00 */
[----:B0-----:R-:W-:-:S12]  /*58720*/  IMAD.MOV.U32 R0, RZ, RZ, R11 ;  /* 0x000000ffff007224 */ /* 0x001fd800078e000b */
[----:B------:R-:W-:Y:S04]  /*58730*/  STL.64 [R1+0x110], R12 ;  /* 0x0001100c01007387 */ /* 0x000fe80000100a00 */
[----:B------:R-:W-:Y:S04]  /*58740*/  STL.64 [R1+0x118], R14 ;  /* 0x0001180e01007387 */ /* 0x000fe80000100a00 */
[----:B------:R2:W-:Y:S02]  /*58750*/  STL [R1+0x108], R10 ;  /* 0x0001080a01007387 */ /* 0x0005e40000100800 */
[----:B--2---:R-:W-:Y:S02]  /*58760*/  HMMA.16816.F32 R8, R28, R2, R16 ;  /* 0x000000021c08723c */ /* 0x004fe40000001810 */
[----:B------:R-:W-:Y:S04]  /*58770*/  STL [R1+0x55f8], R0 ;  /* 0x0055f80001007387 */ /* 0x000fe80000100800 */
[----:B------:R-:W2:-:S13]  /*58780*/  LDL.LU R44, [R1+0x240] ;  /* 0x00024000012c7983 */ /* 0x000e9a0000300800 */
[----:B------:R0:W-:Y:S04]  /*58790*/  STL.64 [R1+0xd0], R8 ;  /* 0x0000d00801007387 */ /* 0x0001e80000100a00 */
[----:B------:R1:W-:Y:S04]  /*587a0*/  STL.64 [R1+0xd8], R10 ;  /* 0x0000d80a01007387 */ /* 0x0003e80000100a00 */
[----:B------:R-:W2:Y:S04]  /*587b0*/  LDL.LU R45, [R1+0x244] ;  /* 0x00024400012d7983 */ /* 0x000ea80000300800 */
[----:B------:R-:W2:Y:S04]  /*587c0*/  LDL.LU R46, [R1+0x248] ;  /* 0x00024800012e7983 */ /* 0x000ea80000300800 */
[----:B------:R-:W2:Y:S04]  /*587d0*/  LDL.LU R47, [R1+0x24c] ;  /* 0x00024c00012f7983 */ /* 0x000ea80000300800 */
[----:B------:R-:W3:Y:S04]  /*587e0*/  LDL.LU R40, [R1+0x230] ;  /* 0x0002300001287983 */ /* 0x000ee80000300800 */
[----:B------:R-:W3:Y:S04]  /*587f0*/  LDL.LU R41, [R1+0x234] ;  /* 0x0002340001297983 */ /* 0x000ee80000300800 */
[----:B------:R-:W3:Y:S04]  /*58800*/  LDL.LU R42, [R1+0x238] ;  /* 0x00023800012a7983 */ /* 0x000ee80000300800 */
[----:B------:R-:W3:Y:S04]  /*58810*/  LDL.LU R43, [R1+0x23c] ;  /* 0x00023c00012b7983 */ /* 0x000ee80000300800 */
[----:B------:R-:W4:Y:S04]  /*58820*/  LDL.LU R36, [R1+0x210] ;  /* 0x0002100001247983 */ /* 0x000f280000300800 */
[----:B------:R-:W4:Y:S04]  /*58830*/  LDL.LU R37, [R1+0x214] ;  /* 0x0002140001257983 */ /* 0x000f280000300800 */
[----:B------:R-:W4:Y:S04]  /*58840*/  LDL.LU R38, [R1+0x218] ;  /* 0x0002180001267983 */ /* 0x000f280000300800 */
        /* <DEDUP_REMOVED lines=16> */
[----:B-1----:R-:W4:Y:S04]  /*58950*/  LDL.LU R10, [R1+0x2c] ;  /* 0x00002c00010a7983 */ /* 0x002f280000300800 */
[----:B------:R-:W4:Y:S04]  /*58960*/  LDL.LU R11, [R1+0x30] ;  /* 0x00003000010b7983 */ /* 0x000f280000300800 */
[----:B------:R-:W4:Y:S04]  /*58970*/  LDL.LU R48, [R1+0x34] ;  /* 0x0000340001307983 */ /* 0x000f280000300800 */
[----:B------:R-:W4:Y:S01]  /*58980*/  LDL.LU R49, [R1+0x38] ;  /* 0x0000380001317983 */ /* 0x000f220000300800 */
[----:B------:R-:W-:-:S03]  /*58990*/  IMAD R7, R61, 0x100, R60 ;  /* 0x000001003d077824 */ /* 0x000fc600078e023c */
[----:B------:R-:W4:Y:S04]  /*589a0*/  LDL.LU R50, [R1+0x3c] ;  /* 0x00003c0001327983 */ /* 0x000f280000300800 */
[----:B------:R-:W4:Y:S04]  /*589b0*/  LDL.LU R60, [R1+0x40] ;  /* 0x00004000013c7983 */ /* 0x000f280000300800 */
[----:B------:R-:W4:Y:S04]  /*589c0*/  LDL.LU R20, [R1+0x1d0] ;  /* 0x0001d00001147983 */ /* 0x000f280000300800 */
[----:B------:R-:W4:Y:S04]  /*589d0*/  LDL.LU R21, [R1+0x1d4] ;  /* 0x0001d40001157983 */ /* 0x000f280000300800 */
[----:B------:R-:W4:Y:S04]  /*589e0*/  LDL.LU R22, [R1+0x1d8] ;  /* 0x0001d80001167983 */ /* 0x000f280000300800 */
[----:B------:R-:W4:Y:S01]  /*589f0*/  LDL.LU R23, [R1+0x1dc] ;  /* 0x0001dc0001177983 */ /* 0x000f220000300800 */
[----:B------:R-:W-:-:S03]  /*58a00*/  IMAD R6, R59, 0x100, R58 ;  /* 0x000001003b067824 */ /* 0x000fc600078e023a */
        /* <DEDUP_REMOVED lines=16> */
[----:B------:R-:W-:-:S02]  /*58b10*/  F2FP.F16.E5M2.UNPACK_B R28, R4 ;  /* 0x00000004ff1c723e */ /* 0x000fc400020004ff */
[----:B------:R-:W-:Y:S01]  /*58b20*/  F2FP.F16.E5M2.UNPACK_B R29, R5 ;  /* 0x00000005ff1d723e */ /* 0x000fe200020004ff */
[----:B------:R-:W4:Y:S01]  /*58b30*/  LDL.LU R4, [R1+0x130] ;  /* 0x0001300001047983 */ /* 0x000f220000300800 */
[----:B------:R-:W-:-:S03]  /*58b40*/  F2FP.F16.E5M2.UNPACK_B R30, R6 ;  /* 0x00000006ff1e723e */ /* 0x000fc600020004ff */
[----:B------:R-:W4:Y:S01]  /*58b50*/  LDL.LU R5, [R1+0x134] ;  /* 0x0001340001057983 */ /* 0x000f220000300800 */
[----:B------:R-:W-:-:S03]  /*58b60*/  F2FP.F16.E5M2.UNPACK_B R31, R7 ;  /* 0x00000007ff1f723e */ /* 0x000fc600020004ff */
[----:B------:R-:W4:Y:S04]  /*58b70*/  LDL.LU R6, [R1+0x138] ;  /* 0x0001380001067983 */ /* 0x000f280000300800 */
[----:B------:R-:W4:Y:S01]  /*58b80*/  LDL.LU R7, [R1+0x13c] ;  /* 0x00013c0001077983 */ /* 0x000f220000300800 */
[----:B--2---:R-:W-:Y:S02]  /*58b90*/  F2FP.F16.E5M2.UNPACK_B R8, R8.H1 ;  /* 0x00000008ff08723e */ /* 0x004fe400030004ff */
[----:B---3--:R-:W-:Y:S02]  /*58ba0*/  F2FP.F16.E5M2.UNPACK_B R9, R9.H1 ;  /* 0x00000009ff09723e */ /* 0x008fe400030004ff */
[----:B----4-:R-:W-:Y:S02]  /*58bb0*/  F2FP.F16.E5M2.UNPACK_B R2, R0.H1 ;  /* 0x00000000ff02723e */ /* 0x010fe400030004ff */
[----:B------:R-:W-:Y:S01]  /*58bc0*/  F2FP.F16.E5M2.UNPACK_B R3, R10.H1 ;  /* 0x0000000aff03723e */ /* 0x000fe200030004ff */
[----:B------:R-:W-:Y:S02]  /*58bd0*/  STL.64 [R1+0x18], R8 ;  /* 0x0000180801007387 */ /* 0x000fe40000100a00 */
[----:B------:R-:W-:-:S15]  /*58be0*/  HMMA.16816.F32 R4, R28, R8, R4 ;  /* 0x000000081c04723c */ /* 0x000fde0000001804 */
[----:B------:R-:W-:-:S04]  /*58bf0*/  NOP ;  /* 0x0000000000007918 */ /* 0x000fc80000000000 */
[----:B------:R0:W-:Y:S02]  /*58c00*/  STL.64 [R1+0x130], R4 ;  /* 0x0001300401007387 */ /* 0x0001e40000100a00 */
[----:B0-----:R-:W-:Y:S02]  /*58c10*/  F2FP.F16.E5M2.UNPACK_B R4, R11.H1 ;  /* 0x0000000bff04723e */ /* 0x001fe400030004ff */
[----:B------:R-:W-:Y:S01]  /*58c20*/  HMMA.16816.F32 R8, R28, R2, R12 ;  /* 0x000000021c08723c */ /* 0x000fe2000000180c */
[----:B------:R-:W-:Y:S01]  /*58c30*/  F2FP.F16.E5M2.UNPACK_B R5, R48.H1 ;  /* 0x00000030ff05723e */ /* 0x000fe200030004ff */
[----:B------:R-:W-:Y:S04]  /*58c40*/  STL.64 [R1+0x138], R6 ;  /* 0x0001380601007387 */ /* 0x000fe80000100a00 */
[----:B------:R-:W-:-:S13]  /*58c50*/  STL.64 [R1+0x10], R2 ;  /* 0x0000100201007387 */ /* 0x000fda0000100a00 */
[----:B------:R-:W-:Y:S04]  /*58c60*/  STL.64 [R1+0x160], R8 ;  /* 0x0001600801007387 */ /* 0x000fe80000100a00 */
[----:B------:R-:W-:Y:S04]  /*58c70*/  STL.64 [R1+0x168], R10 ;  /* 0x0001680a01007387 */ /* 0x000fe80000100a00 */
[----:B------:R0:W-:Y:S02]  /*58c80*/  STL.64 [R1+0x8], R4 ;  /* 0x0000080401007387 */ /* 0x0001e40000100a00 */
[----:B0-----:R-:W-:Y:S01]  /*58c90*/  HMMA.16816.F32 R4, R28, R4, R16 ;  /* 0x000000041c04723c */ /* 0x001fe20000001810 */
[----:B------:R-:W-:-:S02]  /*58ca0*/  F2FP.F16.E5M2.UNPACK_B R2, R49.H1 ;  /* 0x00000031ff02723e */ /* 0x000fc400030004ff */
[----:B------:R-:W-:Y:S02]  /*58cb0*/  F2FP.F16.E5M2.UNPACK_B R3, R50.H1 ;  /* 0x00000032ff03723e */ /* 0x000fe400030004ff */
[----:B------:R-:W-:-:S14]  /*58cc0*/  F2FP.F16.E5M2.UNPACK_B R60, R60.H1 ;  /* 0x0000003cff3c723e */ /* 0x000fdc00030004ff */
[----:B------:R-:W-:Y:S04]  /*58cd0*/  STL.64 [R1+0x190], R4 ;  /* 0x0001900401007387 */ /* 0x000fe80000100a00 */
[----:B------:R0:W-:Y:S02]  /*58ce0*/  STL.64 [R1+0x198], R6 ;  /* 0x0001980601007387 */ /* 0x0001e40000100a00 */
[----:B0-----:R-:W-:Y:S01]  /*58cf0*/  HMMA.16816.F32 R4, R28, R2, R20 ;  /* 0x000000021c04723c */ /* 0x001fe20000001814 */
[----:B------:R-:W-:Y:S01]  /*58d00*/  F2FP.F16.E5M2.UNPACK_B R61, R61.H1 ;  /* 0x0000003dff3d723e */ /* 0x000fe200030004ff */
[----:B------:R-:W-:Y:S01]  /*58d10*/  STL.64 [R1], R2 ;  /* 0x0000000201007387 */ /* 0x000fe20000100a00 */
[----:B------:R-:W-:-:S15]  /*58d20*/  F2FP.F16.E5M2.UNPACK_B R58, R58.H1 ;  /* 0x0000003aff3a723e */ /* 0x000fde00030004ff */
[----:B------:R-:W-:Y:S01]  /*58d30*/  NOP ;  /* 0x0000000000007918 */ /* 0x000fe20000000000 */
[----:B------:R-:W-:Y:S04]  /*58d40*/  STL.64 [R1+0x1d0], R4 ;  /* 0x0001d00401007387 */ /* 0x000fe80000100a00 */
[----:B------:R0:W-:Y:S02]  /*58d50*/  STL.64 [R1+0x1d8], R6 ;  /* 0x0001d80601007387 */ /* 0x0001e40000100a00 */
[----:B0-----:R-:W-:Y:S01]  /*58d60*/  HMMA.16816.F32 R4, R28, R60, R24 ;  /* 0x0000003c1c04723c */ /* 0x001fe20000001818 */
[----:B------:R-:W-:Y:S01]  /*58d70*/  F2FP.F16.E5M2.UNPACK_B R59, R59.H1 ;  /* 0x0000003bff3b723e */ /* 0x000fe200030004ff */
[----:B------:R-:W-:Y:S04]  /*58d80*/  STL [R1+0x64bc], R60 ;  /* 0x0064bc3c01007387 */ /* 0x000fe80000100800 */
[----:B------:R-:W-:-:S13]  /*58d90*/  STL [R1+0x64b8], R61 ;  /* 0x0064b83d01007387 */ /* 0x000fda0000100800 */
[----:B------:R-:W-:Y:S04]  /*58da0*/  STL.64 [R1+0x1b0], R4 ;  /* 0x0001b00401007387 */ /* 0x000fe80000100a00 */
[----:B------:R0:W-:Y:S02]  /*58db0*/  STL.64 [R1+0x1b8], R6 ;  /* 0x0001b80601007387 */ /* 0x0001e40000100a00 */
[----:B0-----:R-:W-:Y:S01]  /*58dc0*/  HMMA.16816.F32 R4, R28, R58, R32 ;  /* 0x0000003a1c04723c */ /* 0x001fe20000001820 */
[----:B------:R-:W-:Y:S02]  /*58dd0*/  F2FP.F16.E5M2.UNPACK_B R56, R56.H1 ;  /* 0x00000038ff38723e */ /* 0x000fe400030004ff */
[----:B------:R-:W-:Y:S02]  /*58de0*/  F2FP.F16.E5M2.UNPACK_B R57, R57.H1 ;  /* 0x00000039ff39723e */ /* 0x000fe400030004ff */
[----:B------:R-:W-:-:S14]  /*58df0*/  F2FP.F16.E5M2.UNPACK_B R54, R54.H1 ;  /* 0x00000036ff36723e */ /* 0x000fdc00030004ff */
[----:B------:R-:W-:Y:S04]  /*58e00*/  STL.64 [R1+0x1f0], R4 ;  /* 0x0001f00401007387 */ /* 0x000fe80000100a00 */
[----:B------:R0:W-:Y:S02]  /*58e10*/  STL.64 [R1+0x1f8], R6 ;  /* 0x0001f80601007387 */ /* 0x0001e40000100a00 */
[----:B0-----:R-:W-:Y:S01]  /*58e20*/  HMMA.16816.F32 R4, R28, R56, R36 ;  /* 0x000000381c04723c */ /* 0x001fe20000001824 */
[----:B------:R-:W-:Y:S01]  /*58e30*/  F2FP.F16.E5M2.UNPACK_B R55, R55.H1 ;  /* 0x00000037ff37723e */ /* 0x000fe200030004ff */
[----:B------:R-:W-:Y:S04]  /*58e40*/  STL.64 [R1+0x6450], R58 ;  /* 0x0064503a01007387 */ /* 0x000fe80000100a00 */
[----:B------:R-:W-:-:S13]  /*58e50*/  STL.64 [R1+0x6448], R56 ;  /* 0x0064483801007387 */ /* 0x000fda0000100a00 */
[----:B------:R-:W-:Y:S04]  /*58e60*/  STL.64 [R1+0x210], R4 ;  /* 0x0002100401007387 */ /* 0x000fe80000100a00 */
[----:B------:R0:W-:Y:S02]  /*58e70*/  STL.64 [R1+0x218], R6 ;  /* 0x0002180601007387 */ /* 0x0001e40000100a00 */
[----:B0-----:R-:W-:Y:S01]  /*58e80*/  HMMA.16816.F32 R4, R28, R54, R40 ;  /* 0x000000361c04723c */ /* 0x001fe20000001828 */
[----:B------:R-:W-:Y:S02]  /*58e90*/  F2FP.F16.E5M2.UNPACK_B R52, R52.H1 ;  /* 0x00000034ff34723e */ /* 0x000fe400030004ff */
[----:B------:R-:W-:-:S15]  /*58ea0*/  F2FP.F16.E5M2.UNPACK_B R53, R53.H1 ;  /* 0x00000035ff35723e */ /* 0x000fde00030004ff */
[----:B------:R-:W-:Y:S01]  /*58eb0*/  NOP ;  /* 0x0000000000007918 */ /* 0x000fe20000000000 */
[----:B------:R-:W-:Y:S04]  /*58ec0*/  STL.64 [R1+0x230], R4 ;  /* 0x0002300401007387 */ /* 0x000fe80000100a00 */
[----:B------:R0:W-:Y:S04]  /*58ed0*/  STL.64 [R1+0x238], R6 ;  /* 0x0002380601007387 */ /* 0x0001e80000100a00 */
[----:B------:R-:W2:Y:S01]  /*58ee0*/  LDL.LU R24, [R1+0x2c0] ;  /* 0x0002c00001187983 */ /* 0x000ea20000300800 */
[----:B0-----:R-:W-:Y:S01]  /*58ef0*/  HMMA.16816.F32 R4, R28, R52, R44 ;  /* 0x000000341c04723c */ /* 0x001fe2000000182c */
[----:B------:R-:W-:-:S15]  /*58f00*/  F2FP.F16.E5M2.UNPACK_B R50, R51.H1 ;  /* 0x00000033ff32723e */ /* 0x000fde00030004ff */
[----:B------:R-:W-:-:S03]  /*58f10*/  NOP ;  /* 0x0000000000007918 */ /* 0x000fc60000000000 */
        /* <DEDUP_REMOVED lines=18> */
[----:B------:R-:W3:Y:S04]  /*59040*/  LDL.LU R48, [R1+0x70] ;  /* 0x0000700001307983 */ /* 0x000ee80000300800 */
[----:B------:R-:W4:Y:S04]  /*59050*/  LDL.LU R49, [R1+0x74] ;  /* 0x0000740001317983 */ /* 0x000f280000300800 */
[----:B------:R-:W4:Y:S04]  /*59060*/  LDL.LU R46, [R1+0x78] ;  /* 0x00007800012e7983 */ /* 0x000f280000300800 */
[----:B------:R-:W4:Y:S04]  /*59070*/  LDL.LU R47, [R1+0x7c] ;  /* 0x00007c00012f7983 */ /* 0x000f280000300800 */
[----:B------:R-:W4:Y:S04]  /*59080*/  LDL.LU R44, [R1+0x80] ;  /* 0x00008000012c7983 */ /* 0x000f280000300800 */
[----:B0-----:R-:W4:Y:S04]  /*59090*/  LDL.LU R4, [R1+0x270] ;  /* 0x0002700001047983 */ /* 0x001f280000300800 */
[----:B------:R-:W4:Y:S04]  /*590a0*/  LDL.LU R5, [R1+0x274] ;  /* 0x0002740001057983 */ /* 0x000f280000300800 */
        /* <DEDUP_REMOVED lines=22> */
[----:B0-----:R-:W4:Y:S04]  /*59210*/  LDL.LU R52, [R1+0x250] ;  /* 0x0002500001347983 */ /* 0x001f280000300800 */
[----:B------:R-:W4:Y:S04]  /*59220*/  LDL.LU R53, [R1+0x254] ;  /* 0x0002540001357983 */ /* 0x000f280000300800 */
[----:B------:R-:W4:Y:S04]  /*59230*/  LDL.LU R54, [R1+0x258] ;  /* 0x0002580001367983 */ /* 0x000f280000300800 */
[----:B------:R-:W4:Y:S01]  /*59240*/  LDL.LU R55, [R1+0x25c] ;  /* 0x00025c0001377983 */ /* 0x000f220000300800 */
[----:B--2---:R-:W-:-:S02]  /*59250*/  F2FP.F16.E5M2.UNPACK_B R51, R51.H1 ;  /* 0x00000033ff33723e */ /* 0x004fc400030004ff */
[----:B---3--:R-:W-:Y:S02]  /*59260*/  F2FP.F16.E5M2.UNPACK_B R48, R48.H1 ;  /* 0x00000030ff30723e */ /* 0x008fe400030004ff */
[----:B----4-:R-:W-:Y:S02]  /*59270*/  F2FP.F16.E5M2.UNPACK_B R49, R49.H1 ;  /* 0x00000031ff31723e */ /* 0x010fe400030004ff */
[----:B------:R-:W-:Y:S02]  /*59280*/  F2FP.F16.E5M2.UNPACK_B R46, R46.H1 ;  /* 0x0000002eff2e723e */ /* 0x000fe400030004ff */
[----:B------:R-:W-:-:S07]  /*59290*/  F2FP.F16.E5M2.UNPACK_B R47, R47.H1 ;  /* 0x0000002fff2f723e */ /* 0x000fce00030004ff */
[C---:B------:R-:W-:Y:S08]  /*592a0*/  HMMA.16816.F32 R4, R28.reuse, R46, R4 ;  /* 0x0000002e1c04723c */ /* 0x040ff00000001804 */
[----:B------:R-:W-:Y:S01]  /*592b0*/  HMMA.16816.F32 R52, R28, R50, R52 ;  /* 0x000000321c34723c */ /* 0x000fe20000001834 */
[----:B------:R-:W-:-:S15]  /*592c0*/  F2FP.F16.E5M2.UNPACK_B R44, R44.H1 ;  /* 0x0000002cff2c723e */ /* 0x000fde00030004ff */
[----:B------:R-:W-:-:S03]  /*592d0*/  NOP ;  /* 0x0000000000007918 */ /* 0x000fc60000000000 */
[----:B------:R-:W-:Y:S04]  /*592e0*/  STL.64 [R1+0x250], R52 ;  /* 0x0002503401007387 */ /* 0x000fe80000100a00 */
[----:B------:R0:W-:Y:S02]  /*592f0*/  STL.64 [R1+0x258], R54 ;  /* 0x0002583601007387 */ /* 0x0001e40000100a00 */
[----:B0-----:R-:W-:Y:S01]  /*59300*/  HMMA.16816.F32 R52, R28, R48, R56 ;  /* 0x000000301c34723c */ /* 0x001fe20000001838 */
[----:B------:R-:W-:Y:S01]  /*59310*/  F2FP.F16.E5M2.UNPACK_B R45, R45.H1 ;  /* 0x0000002dff2d723e */ /* 0x000fe200030004ff */
[----:B------:R-:W-:Y:S04]  /*59320*/  STL.64 [R1+0x6410], R50 ;  /* 0x0064103201007387 */ /* 0x000fe80000100a00 */
[----:B------:R-:W-:-:S13]  /*59330*/  STL.64 [R1+0x6408], R48 ;  /* 0x0064083001007387 */ /* 0x000fda0000100a00 */
[----:B------:R-:W-:Y:S04]  /*59340*/  STL.64 [R1+0x260], R52 ;  /* 0x0002603401007387 */ /* 0x000fe80000100a00 */
[----:B------:R-:W-:Y:S04]  /*59350*/  STL.64 [R1+0x268], R54 ;  /* 0x0002683601007387 */ /* 0x000fe80000100a00 */
[----:B------:R-:W-:Y:S04]  /*59360*/  STL.64 [R1+0x270], R4 ;  /* 0x0002700401007387 */ /* 0x000fe80000100a00 */
[----:B------:R0:W-:Y:S02]  /*59370*/  STL.64 [R1+0x278], R6 ;  /* 0x0002780601007387 */ /* 0x0001e40000100a00 */
[----:B0-----:R-:W-:Y:S01]  /*59380*/  HMMA.16816.F32 R4, R28, R44, R8 ;  /* 0x0000002c1c04723c */ /* 0x001fe20000001808 */
[----:B------:R-:W-:-:S02]  /*59390*/  F2FP.F16.E5M2.UNPACK_B R42, R42.H1 ;  /* 0x0000002aff2a723e */ /* 0x000fc400030004ff */
[----:B------:R-:W-:Y:S01]  /*593a0*/  F2FP.F16.E5M2.UNPACK_B R43, R43.H1 ;  /* 0x0000002bff2b723e */ /* 0x000fe200030004ff */
[----:B------:R-:W-:Y:S04]  /*593b0*/  STL.64 [R1+0x6420], R46 ;  /* 0x0064202e01007387 */ /* 0x000fe80000100a00 */
[----:B------:R-:W-:Y:S11]  /*593c0*/  STL.64 [R1+0x6418], R44 ;  /* 0x0064182c01007387 */ /* 0x000ff60000100a00 */
        /* <DEDUP_REMOVED lines=79> */
[----:B------:R-:W-:Y:S02]  /*598c0*/  F2FP.F16.E5M2.UNPACK_B R27, R27.H1 ;  /* 0x0000001bff1b723e */ /* 0x000fe400030004ff */
[----:B------:R-:W-:Y:S01]  /*598d0*/  F2FP.F16.E5M2.UNPACK_B R24, R24.H1 ;  /* 0x00000018ff18723e */ /* 0x000fe200030004ff */
[----:B------:R-:W-:Y:S01]  /*598e0*/  HMMA.16816.F32 R36, R28, R34, R36 ;  /* 0x000000221c24723c */ /* 0x000fe20000001824 */
[----:B------:R-:W-:-:S15]  /*598f0*/  F2FP.F16.E5M2.UNPACK_B R25, R25.H1 ;  /* 0x00000019ff19723e */ /* 0x000fde00030004ff */
[----:B------:R-:W-:-:S03]  /*59900*/  NOP ;  /* 0x0000000000007918 */ /* 0x000fc60000000000 */
[----:B------:R-:W-:Y:S04]  /*59910*/  STL.64 [R1+0x2d0], R36 ;  /* 0x0002d02401007387 */ /* 0x000fe80000100a00 */
[----:B------:R0:W-:Y:S04]  /*59920*/  STL.64 [R1+0x2d8], R38 ;  /* 0x0002d82601007387 */ /* 0x0001e80000100a00 */
[----:B------:R-:W-:Y:S04]  /*59930*/  STL.64 [R1+0x6470], R34 ;  /* 0x0064702201007387 */ /* 0x000fe80000100a00 */
[----:B------:R1:W-:Y:S01]  /*59940*/  STL.64 [R1+0x6468], R32 ;  /* 0x0064682001007387 */ /* 0x0003e20000100a00 */
[C---:B0-----:R-:W-:Y:S08]  /*59950*/  HMMA.16816.F32 R36, R28.reuse, R32, R40 ;  /* 0x000000201c24723c */ /* 0x041ff00000001828 */
[----:B-1----:R-:W-:Y:S01]  /*59960*/  HMMA.16816.F32 R32, R28, R26, R44 ;  /* 0x0000001a1c20723c */ /* 0x002fe2000000182c */
[----:B------:R-:W-:-:S02]  /*59970*/  F2FP.F16.E5M2.UNPACK_B R22, R22.H1 ;  /* 0x00000016ff16723e */ /* 0x000fc400030004ff */
[----:B------:R-:W-:-:S08]  /*59980*/  F2FP.F16.E5M2.UNPACK_B R23, R23.H1 ;  /* 0x00000017ff17723e */ /* 0x000fd000030004ff */
[----:B------:R-:W-:Y:S04]  /*59990*/  STL.64 [R1+0x2e0], R36 ;  /* 0x0002e02401007387 */ /* 0x000fe80000100a00 */
[----:B------:R-:W-:Y:S04]  /*599a0*/  STL.64 [R1+0x2e8], R38 ;  /* 0x0002e82601007387 */ /* 0x000fe80000100a00 */
[----:B------:R-:W-:Y:S04]  /*599b0*/  STL.64 [R1+0x2f0], R32 ;  /* 0x0002f02001007387 */ /* 0x000fe80000100a00 */
[----:B------:R0:W-:Y:S04]  /*599c0*/  STL.64 [R1+0x2f8], R34 ;  /* 0x0002f82201007387 */ /* 0x0001e80000100a00 */
[----:B------:R-:W-:Y:S04]  /*599d0*/  STL.64 [R1+0x63f0], R26 ;  /* 0x0063f01a01007387 */ /* 0x000fe80000100a00 */
[----:B------:R1:W-:Y:S01]  /*599e0*/  STL.64 [R1+0x63e8], R24 ;  /* 0x0063e81801007387 */ /* 0x0003e20000100a00 */
[C---:B0-----:R-:W-:Y:S08]  /*599f0*/  HMMA.16816.F32 R32, R28.reuse, R24, R48 ;  /* 0x000000181c20723c */ /* 0x041ff00000001830 */
[----:B-1----:R-:W-:Y:S01]  /*59a00*/  HMMA.16816.F32 R24, R28, R22, R52 ;  /* 0x000000161c18723c */ /* 0x002fe20000001834 */
[----:B------:R-:W-:-:S02]  /*59a10*/  F2FP.F16.E5M2.UNPACK_B R20, R20.H1 ;  /* 0x00000014ff14723e */ /* 0x000fc400030004ff */
[----:B------:R-:W-:Y:S02]  /*59a20*/  F2FP.F16.E5M2.UNPACK_B R21, R21.H1 ;  /* 0x00000015ff15723e */ /* 0x000fe400030004ff */
[----:B------:R-:W-:Y:S02]  /*59a30*/  F2FP.F16.E5M2.UNPACK_B R18, R18.H1 ;  /* 0x00000012ff12723e */ /* 0x000fe400030004ff */
[----:B------:R-:W-:-:S07]  /*59a40*/  F2FP.F16.E5M2.UNPACK_B R19, R19.H1 ;  /* 0x00000013ff13723e */ /* 0x000fce00030004ff */
[C---:B------:R-:W-:Y:S01]  /*59a50*/  HMMA.16816.F32 R4, R28.reuse, R18, R4 ;  /* 0x000000121c04723c */ /* 0x040fe20000001804 */
        /* <DEDUP_REMOVED lines=10> */
[----:B------:R-:W-:Y:S04]  /*59b00*/  STL.64 [R1+0x328], R26 ;  /* 0x0003281a01007387 */ /* 0x000fe80000100a00 */
[----:B------:R-:W-:Y:S04]  /*59b10*/  STL.64 [R1+0x330], R4 ;  /* 0x0003300401007387 */ /* 0x000fe80000100a00 */
[----:B------:R0:W-:Y:S04]  /*59b20*/  STL.64 [R1+0x338], R6 ;  /* 0x0003380601007387 */ /* 0x0001e80000100a00 */
[----:B------:R-:W2:Y:S01]  /*59b30*/  LDL.LU R56, [R1+0x3e0] ;  /* 0x0003e00001387983 */ /* 0x000ea20000300800 */
[----:B0-----:R-:W-:-:S15]  /*59b40*/  HMMA.16816.F32 R4, R28, R16, R8 ;  /* 0x000000101c04723c */ /* 0x001fde0000001808 */
[----:B------:R-:W-:-:S04]  /*59b50*/  NOP ;  /* 0x0000000000007918 */ /* 0x000fc80000000000 */
[----:B------:R-:W-:Y:S04]  /*59b60*/  STL.64 [R1+0x340], R4 ;  /* 0x0003400401007387 */ /* 0x000fe80000100a00 */
        /* <DEDUP_REMOVED lines=18> */
[----:B------:R-:W2:Y:S01]  /*59c90*/  LDL.LU R22, [R1+0x358] ;  /* 0x0003580001167983 */ /* 0x000ea20000300800 */
[----:B------:R-:W-:-:S03]  /*59ca0*/  F2FP.F16.E5M2.UNPACK_B R14, R15.H1 ;  /* 0x0000000fff0e723e */ /* 0x000fc600030004ff */
[----:B------:R-:W2:Y:S04]  /*59cb0*/  LDL.LU R23, [R1+0x35c] ;  /* 0x00035c0001177983 */ /* 0x000ea80000300800 */
[----:B------:R-:W2:Y:S04]  /*59cc0*/  LDL.LU R15, [R1+0xfc] ;  /* 0x0000fc00010f7983 */ /* 0x000ea80000300800 */
[----:B------:R-:W3:Y:S04]  /*59cd0*/  LDL.LU R12, [R1+0x120] ;  /* 0x00012000010c7983 */ /* 0x000ee80000300800 */
        /* <DEDUP_REMOVED lines=29> */
[----:B--2---:R-:W-:-:S07]  /*59eb0*/  F2FP.F16.E5M2.UNPACK_B R15, R15.H1 ;  /* 0x0000000fff0f723e */ /* 0x004fce00030004ff */
[----:B0-----:R-:W-:Y:S01]  /*59ec0*/  HMMA.16816.F32 R16, R28, R14, R20 ;  /* 0x0000000e1c10723c */ /* 0x001fe20000001814 */
[----:B---3--:R-:W-:Y:S02]  /*59ed0*/  F2FP.F16.E5M2.UNPACK_B R12, R12.H1 ;  /* 0x0000000cff0c723e */ /* 0x008fe400030004ff */
[----:B------:R-:W-:Y:S02]  /*59ee0*/  F2FP.F16.E5M2.UNPACK_B R13, R13.H1 ;  /* 0x0000000dff0d723e */ /* 0x000fe400030004ff */
[----:B----4-:R-:W-:Y:S02]  /*59ef0*/  F2FP.F16.E5M2.UNPACK_B R10, R10.H1 ;  /* 0x0000000aff0a723e */ /* 0x010fe400030004ff */
[----:B------:R-:W-:-:S12]  /*59f00*/  F2FP.F16.E5M2.UNPACK_B R11, R11.H1 ;  /* 0x0000000bff0b723e */ /* 0x000fd800030004ff */
        /* <DEDUP_REMOVED lines=9> */
[----:B------:R-:W-:-:S04]  /*59fa0*/  F2FP.F16.E5M2.UNPACK_B R7, R7.H1 ;  /* 0x00000007ff07723e */ /* 0x000fc800030004ff */
        /* <DEDUP_REMOVED lines=20> */
[----:B------:R0:W-:Y:S04]  /*5a0f0*/  STL.64 [R1+0x3f8], R10 ;  /* 0x0003f80a01007387 */ /* 0x0001e80000100a00 */
[----:B------:R-:W2:Y:S01]  /*5a100*/  LDL.LU R20, [R1+0x4d0] ;  /* 0x0004d00001147983 */ /* 0x000ea20000300800 */
[----:B0-----:R-:W-:-:S15]  /*5a110*/  HMMA.16816.F32 R8, R28, R2, R56 ;  /* 0x000000021c08723c */ /* 0x001fde0000001838 */
[----:B------:R-:W-:-:S04]  /*5a120*/  NOP ;  /* 0x0000000000007918 */ /* 0x000fc80000000000 */
[----:B------:R-:W-:Y:S04]  /*5a130*/  STL.64 [R1+0x3e0], R8 ;  /* 0x0003e00801007387 */ /* 0x000fe80000100a00 */
[----:B------:R-:W-:Y:S04]  /*5a140*/  STL.64 [R1+0x3e8], R10 ;  /* 0x0003e80a01007387 */ /* 0x000fe80000100a00 */
[----:B------:R-:W2:Y:S04]  /*5a150*/  LDL.LU R21, [R1+0x4d4] ;  /* 0x0004d40001157983 */ /* 0x000ea80000300800 */
[----:B------:R-:W3:Y:S04]  /*5a160*/  LDL.LU R22, [R1+0x4d8] ;  /* 0x0004d80001167983 */ /* 0x000ee80000300800 */
[----:B------:R-:W3:Y:S04]  /*5a170*/  LDL.LU R23, [R1+0x4dc] ;  /* 0x0004dc0001177983 */ /* 0x000ee80000300800 */
[----:B---3--:R-:W-:Y:S04]  /*5a180*/  STL.64 [R1+0x6480], R22 ;  /* 0x0064801601007387 */ /* 0x008fe80000100a00 */
[----:B--2---:R0:W-:Y:S04]  /*5a190*/  STL.64 [R1+0x6478], R20 ;  /* 0x0064781401007387 */ /* 0x0041e80000100a00 */
[----:B------:R-:W2:Y:S04]  /*5a1a0*/  LDL.LU R12, [R1+0x4f0] ;  /* 0x0004f000010c7983 */ /* 0x000ea80000300800 */
[----:B------:R-:W2:Y:S04]  /*5a1b0*/  LDL.LU R13, [R1+0x4f4] ;  /* 0x0004f400010d7983 */ /* 0x000ea80000300800 */
[----:B------:R-:W3:Y:S04]  /*5a1c0*/  LDL.LU R14, [R1+0x4f8] ;  /* 0x0004f800010e7983 */ /* 0x000ee80000300800 */
[----:B------:R-:W3:Y:S01]  /*5a1d0*/  LDL.LU R15, [R1+0x4fc] ;  /* 0x0004fc00010f7983 */ /* 0x000ee20000300800 */
[----:B------:R-:W-:-:S05]  /*5a1e0*/  IMAD R4, R52, 0x100, R51 ;  /* 0x0000010034047824 */ /* 0x000fca00078e0233 */
[----:B------:R-:W-:Y:S01]  /*5a1f0*/  F2FP.F16.E5M2.UNPACK_B R28, R4 ;  /* 0x00000004ff1c723e */ /* 0x000fe200020004ff */
[----:B---3--:R1:W-:Y:S04]  /*5a200*/  STL.64 [R1+0x6490], R14 ;  /* 0x0064900e01007387 */ /* 0x0083e80000100a00 */
[----:B--2---:R-:W-:Y:S04]  /*5a210*/  STL.64 [R1+0x6488], R12 ;  /* 0x0064880c01007387 */ /* 0x004fe80000100a00 */
[----:B------:R-:W2:Y:S04]  /*5a220*/  LDL.LU R4, [R1+0x510] ;  /* 0x0005100001047983 */ /* 0x000ea80000300800 */
[----:B------:R-:W2:Y:S04]  /*5a230*/  LDL.LU R5, [R1+0x514] ;  /* 0x0005140001057983 */ /* 0x000ea80000300800 */
[----:B------:R-:W3:Y:S04]  /*5a240*/  LDL.LU R6, [R1+0x518] ;  /* 0x0005180001067983 */ /* 0x000ee80000300800 */
[----:B------:R-:W3:Y:S04]  /*5a250*/  LDL.LU R7, [R1+0x51c] ;  /* 0x00051c0001077983 */ /* 0x000ee80000300800 */
[----:B---3--:R-:W-:Y:S04]  /*5a260*/  STL.64 [R1+0x64a0], R6 ;  /* 0x0064a00601007387 */ /* 0x008fe80000100a00 */
[----:B--2---:R2:W-:Y:S04]  /*5a270*/  STL.64 [R1+0x6498], R4 ;  /* 0x0064980401007387 */ /* 0x0045e80000100a00 */
[----:B------:R-:W3:Y:S04]  /*5a280*/  LDL.LU R40, [R1+0x570] ;  /* 0x0005700001287983 */ /* 0x000ee80000300800 */
[----:B------:R-:W3:Y:S04]  /*5a290*/  LDL.LU R41, [R1+0x574] ;  /* 0x0005740001297983 */ /* 0x000ee80000300800 */
[----:B------:R-:W4:Y:S04]  /*5a2a0*/  LDL.LU R42, [R1+0x578] ;  /* 0x00057800012a7983 */ /* 0x000f280000300800 */
[----:B------:R-:W4:Y:S01]  /*5a2b0*/  LDL.LU R43, [R1+0x57c] ;  /* 0x00057c00012b7983 */ /* 0x000f220000300800 */
[----:B------:R-:W-:-:S02]  /*5a2c0*/  IMAD R60, R60, 0x100, R53 ;  /* 0x000001003c3c7824 */ /* 0x000fc400078e0235 */
[----:B------:R-:W-:Y:S02]  /*5a2d0*/  IMAD R61, R61, 0x100, R54 ;  /* 0x000001003d3d7824 */ /* 0x000fe400078e0236 */
[----:B------:R-:W-:Y:S01]  /*5a2e0*/  IMAD R0, R0, 0x100, R55 ;  /* 0x0000010000007824 */ /* 0x000fe200078e0237 */
[----:B------:R-:W-:Y:S02]  /*5a2f0*/  F2FP.F16.E5M2.UNPACK_B R29, R60 ;  /* 0x0000003cff1d723e */ /* 0x000fe400020004ff */
[----:B------:R-:W-:Y:S01]  /*5a300*/  F2FP.F16.E5M2.UNPACK_B R30, R61 ;  /* 0x0000003dff1e723e */ /* 0x000fe200020004ff */
[----:B----4-:R-:W-:Y:S04]  /*5a310*/  STL.64 [R1+0x64b0], R42 ;  /* 0x0064b02a01007387 */ /* 0x010fe80000100a00 */
[----:B---3--:R3:W-:Y:S04]  /*5a320*/  STL.64 [R1+0x64a8], R40 ;  /* 0x0064a82801007387 */ /* 0x0087e80000100a00 */
[----:B------:R-:W4:Y:S04]  /*5a330*/  LDL.LU R56, [R1+0x580] ;  /* 0x0005800001387983 */ /* 0x000f280000300800 */
[----:B------:R-:W4:Y:S04]  /*5a340*/  LDL.LU R57, [R1+0x584] ;  /* 0x0005840001397983 */ /* 0x000f280000300800 */
[----:B------:R-:W4:Y:S04]  /*5a350*/  LDL.LU R58, [R1+0x588] ;  /* 0x00058800013a7983 */ /* 0x000f280000300800 */
[----:B------:R-:W4:Y:S04]  /*5a360*/  LDL.LU R59, [R1+0x58c] ;  /* 0x00058c00013b7983 */ /* 0x000f280000300800 */
[----:B------:R-:W4:Y:S04]  /*5a370*/  LDL R38, [R1] ;  /* 0x0000000001267983 */ /* 0x000f280000100800 */
[----:B------:R-:W4:Y:S04]  /*5a380*/  LDL R39, [R1+0x4] ;  /* 0x0000040001277983 */ /* 0x000f280000100800 */
[----:B------:R-:W4:Y:S04]  /*5a390*/  LDL R36, [R1+0x8] ;  /* 0x0000080001247983 */ /* 0x000f280000100800 */
[----:B------:R-:W4:Y:S04]  /*5a3a0*/  LDL R37, [R1+0xc] ;  /* 0x00000c0001257983 */ /* 0x000f280000100800 */
[----:B0-----:R-:W4:Y:S04]  /*5a3b0*/  LDL.LU R20, [R1+0x5a0] ;  /* 0x0005a00001147983 */ /* 0x001f280000300800 */
[----:B------:R-:W4:Y:S04]  /*5a3c0*/  LDL.LU R21, [R1+0x5a4] ;  /* 0x0005a40001157983 */ /* 0x000f280000300800 */
[----:B------:R-:W4:Y:S04]  /*5a3d0*/  LDL.LU R22, [R1+0x5a8] ;  /* 0x0005a80001167983 */ /* 0x000f280000300800 */
[----:B------:R-:W4:Y:S04]  /*5a3e0*/  LDL.LU R23, [R1+0x5ac] ;  /* 0x0005ac0001177983 */ /* 0x000f280000300800 */
[----:B-1----:R-:W4:Y:S04]  /*5a3f0*/  LDL R14, [R1+0x10] ;  /* 0x00001000010e7983 */ /* 0x002f280000100800 */
[----:B------:R-:W4:Y:S04]  /*5a400*/  LDL R15, [R1+0x14] ;  /* 0x00001400010f7983 */ /* 0x000f280000100800 */
[----:B--2---:R-:W2:Y:S04]  /*5a410*/  LDL.LU R4, [R1+0x5b0] ;  /* 0x0005b00001047983 */ /* 0x004ea80000300800 */
[----:B------:R-:W2:Y:S04]  /*5a420*/  LDL.LU R5, [R1+0x5b4] ;  /* 0x0005b40001057983 */ /* 0x000ea80000300800 */
[----:B------:R-:W2:Y:S04]  /*5a430*/  LDL.LU R6, [R1+0x5b8] ;  /* 0x0005b80001067983 */ /* 0x000ea80000300800 */
[----:B------:R-:W2:Y:S04]  /*5a440*/  LDL.LU R7, [R1+0x5bc] ;  /* 0x0005bc0001077983 */ /* 0x000ea80000300800 */
[----:B------:R-:W2:Y:S04]  /*5a450*/  LDL R12, [R1+0x18] ;  /* 0x00001800010c7983 */ /* 0x000ea80000100800 */
[----:B------:R-:W2:Y:S04]  /*5a460*/  LDL R13, [R1+0x1c] ;  /* 0x00001c00010d7983 */ /* 0x000ea80000100800 */
[----:B---3--:R-:W2:Y:S04]  /*5a470*/  LDL.LU R40, [R1+0x5c0] ;  /* 0x0005c00001287983 */ /* 0x008ea80000300800 */
[----:B------:R-:W2:Y:S04]  /*5a480*/  LDL.LU R41, [R1+0x5c4] ;  /* 0x0005c40001297983 */ /* 0x000ea80000300800 */
[----:B------:R-:W2:Y:S04]  /*5a490*/  LDL.LU R42, [R1+0x5c8] ;  /* 0x0005c800012a7983 */ /* 0x000ea80000300800 */
[----:B------:R-:W2:Y:S04]  /*5a4a0*/  LDL.LU R43, [R1+0x5cc] ;  /* 0x0005cc00012b7983 */ /* 0x000ea80000300800 */
        /* <DEDUP_REMOVED lines=29> */
[----:B------:R-:W3:Y:S01]  /*5a680*/  LDL.LU R61, [R1+0x64b8] ;  /* 0x0064b800013d7983 */ /* 0x000ee20000300800 */
[----:B------:R-:W-:-:S07]  /*5a690*/  F2FP.F16.E5M2.UNPACK_B R31, R0 ;  /* 0x00000000ff1f723e */ /* 0x000fce00020004ff */
[C---:B----4-:R-:W-:Y:S08]  /*5a6a0*/  HMMA.16816.F32 R20, R28.reuse, R36, R20 ;  /* 0x000000241c14723c */ /* 0x050ff00000001814 */
[C---:B--2---:R-:W-:Y:S08]  /*5a6b0*/  HMMA.16816.F32 R40, R28.reuse, R12, R40 ;  /* 0x0000000c1c28723c */ /* 0x044ff00000001828 */
[C---:B------:R-:W-:Y:S08]  /*5a6c0*/  HMMA.16816.F32 R12, R28.reuse, R14, R4 ;  /* 0x0000000e1c0c723c */ /* 0x040ff00000001804 */
[C---:B---3--:R-:W-:Y:S03]  /*5a6d0*/  HMMA.16816.F32 R36, R28.reuse, R38, R32 ;  /* 0x000000261c24723c */ /* 0x048fe60000001820 */
[----:B------:R-:W-:Y:S04]  /*5a6e0*/  STL.64 [R1+0x5c0], R40 ;  /* 0x0005c02801007387 */ /* 0x000fe80000100a00 */
[----:B------:R0:W-:Y:S01]  /*5a6f0*/  STL.64 [R1+0x5c8], R42 ;  /* 0x0005c82a01007387 */ /* 0x0001e20000100a00 */
[C---:B------:R-:W-:Y:S03]  /*5a700*/  HMMA.16816.F32 R56, R28.reuse, R60, R56 ;  /* 0x0000003c1c38723c */ /* 0x040fe60000001838 */
[----:B0-----:R-:W2:Y:S04]  /*5a710*/  LDL.LU.64 R42, [R1+0x64b0] ;  /* 0x0064b000012a7983 */ /* 0x001ea80000300a00 */
[----:B------:R-:W2:Y:S04]  /*5a720*/  LDL.LU.64 R40, [R1+0x64a8] ;  /* 0x0064a80001287983 */ /* 0x000ea80000300a00 */
[----:B------:R-:W3:Y:S04]  /*5a730*/  LDL.LU.64 R6, [R1+0x64a0] ;  /* 0x0064a00001067983 */ /* 0x000ee80000300a00 */
[----:B------:R-:W3:Y:S04]  /*5a740*/  LDL.LU.64 R4, [R1+0x6498] ;  /* 0x0064980001047983 */ /* 0x000ee80000300a00 */
        /* <DEDUP_REMOVED lines=18> */
[----:B------:R-:W-:Y:S01]  /*5a870*/  STL [R1+0x6380], R61 ;  /* 0x0063803d01007387 */ /* 0x000fe20000100800 */
[C---:B--2---:R-:W-:Y:S08]  /*5a880*/  HMMA.16816.F32 R40, R28.reuse, R58, R40 ;  /* 0x0000003a1c28723c */ /* 0x044ff00000001828 */
[C---:B---3--:R-:W-:Y:S11]  /*5a890*/  HMMA.16816.F32 R52, R28.reuse, R56, R52 ;  /* 0x000000381c34723c */ /* 0x048ff60000001834 */
[----:B------:R-:W-:Y:S04]  /*5a8a0*/  STL.64 [R1+0x570], R40 ;  /* 0x0005702801007387 */ /* 0x000fe80000100a00 */
[----:B------:R0:W-:Y:S04]  /*5a8b0*/  STL.64 [R1+0x578], R42 ;  /* 0x0005782a01007387 */ /* 0x0001e80000100a00 */
[----:B0-----:R-:W4:Y:S04]  /*5a8c0*/  LDL.LU.64 R42, [R1+0x6440] ;  /* 0x00644000012a7983 */ /* 0x001f280000300a00 */
[----:B------:R-:W2:Y:S04]  /*5a8d0*/  LDL.LU.64 R40, [R1+0x6438] ;  /* 0x0064380001287983 */ /* 0x000ea80000300a00 */
[----:B------:R-:W-:Y:S04]  /*5a8e0*/  STL.64 [R1+0x560], R52 ;  /* 0x0005603401007387 */ /* 0x000fe80000100a00 */
[----:B------:R0:W-:Y:S04]  /*5a8f0*/  STL.64 [R1+0x568], R54 ;  /* 0x0005683601007387 */ /* 0x0001e80000100a00 */
[----:B0-----:R-:W3:Y:S04]  /*5a900*/  LDL.LU.64 R54, [R1+0x6430] ;  /* 0x0064300001367983 */ /* 0x001ee80000300a00 */
[----:B------:R-:W2:Y:S04]  /*5a910*/  LDL.LU.64 R52, [R1+0x6428] ;  /* 0x0064280001347983 */ /* 0x000ea80000300a00 */
[----:B------:R-:W-:Y:S04]  /*5a920*/  STL.64 [R1+0x6378], R58 ;  /* 0x0063783a01007387 */ /* 0x000fe80000100a00 */
[----:B------:R0:W-:Y:S04]  /*5a930*/  STL.64 [R1+0x6370], R56 ;  /* 0x0063703801007387 */ /* 0x0001e80000100a00 */
[----:B0-----:R-:W4:Y:S04]  /*5a940*/  LDL.LU R56, [R1+0x520] ;  /* 0x0005200001387983 */ /* 0x001f280000300800 */
[----:B------:R-:W4:Y:S04]  /*5a950*/  LDL.LU R57, [R1+0x524] ;  /* 0x0005240001397983 */ /* 0x000f280000300800 */
[----:B------:R-:W4:Y:S04]  /*5a960*/  LDL.LU R58, [R1+0x528] ;  /* 0x00052800013a7983 */ /* 0x000f280000300800 */
[----:B------:R-:W4:Y:S01]  /*5a970*/  LDL.LU R59, [R1+0x52c] ;  /* 0x00052c00013b7983 */ /* 0x000f220000300800 */
[C---:B---3--:R-:W-:Y:S08]  /*5a980*/  HMMA.16816.F32 R44, R28.reuse, R54, R44 ;  /* 0x000000361c2c723c */ /* 0x048ff0000000182c */
[C---:B--2---:R-:W-:Y:S11]  /*5a990*/  HMMA.16816.F32 R48, R28.reuse, R52, R48 ;  /* 0x000000341c30723c */ /* 0x044ff60000001830 */
        /* <DEDUP_REMOVED lines=10> */
[----:B0-----:R-:W2:Y:S04]  /*5aa40*/  LDL.LU R52, [R1+0x530] ;  /* 0x0005300001347983 */ /* 0x001ea80000300800 */
[----:B------:R-:W2:Y:S04]  /*5aa50*/  LDL.LU R53, [R1+0x534] ;  /* 0x0005340001357983 */ /* 0x000ea80000300800 */
[----:B------:R-:W2:Y:S04]  /*5aa60*/  LDL.LU R54, [R1+0x538] ;  /* 0x0005380001367983 */ /* 0x000ea80000300800 */
[----:B------:R-:W2:Y:S02]  /*5aa70*/  LDL.LU R55, [R1+0x53c] ;  /* 0x00053c0001377983 */ /* 0x000ea40000300800 */
[----:B--2---:R-:W-:-:S15]  /*5aa80*/  HMMA.16816.F32 R52, R28, R50, R52 ;  /* 0x000000321c34723c */ /* 0x004fde0000001834 */
[----:B------:R-:W-:-:S04]  /*5aa90*/  NOP ;  /* 0x0000000000007918 */ /* 0x000fc80000000000 */
[----:B------:R-:W-:Y:S04]  /*5aaa0*/  STL.64 [R1+0x530], R52 ;  /* 0x0005303401007387 */ /* 0x000fe80000100a00 */
[----:B------:R4:W-:Y:S04]  /*5aab0*/  STL.64 [R1+0x538], R54 ;  /* 0x0005383601007387 */ /* 0x0009e80000100a00 */
[----:B------:R-:W-:Y:S04]  /*5aac0*/  STL.64 [R1+0x6400], R50 ;  /* 0x0064003201007387 */ /* 0x000fe80000100a00 */
[----:B------:R0:W-:Y:S01]  /*5aad0*/  STL.64 [R1+0x63f8], R48 ;  /* 0x0063f83001007387 */ /* 0x0001e20000100a00 */
[C---:B----4-:R-:W-:Y:S08]  /*5aae0*/  HMMA.16816.F32 R52, R28.reuse, R48, R56 ;  /* 0x000000301c34723c */ /* 0x050ff00000001838 */
[C---:B0-----:R-:W-:Y:S08]  /*5aaf0*/  HMMA.16816.F32 R48, R28.reuse, R46, R4 ;  /* 0x0000002e1c30723c */ /* 0x041ff00000001804 */
[C---:B---3--:R-:W-:Y:S08]  /*5ab00*/  HMMA.16816.F32 R4, R28.reuse, R44, R8 ;  /* 0x0000002c1c04723c */ /* 0x048ff00000001808 */
[C---:B------:R-:W-:Y:S01]  /*5ab10*/  HMMA.16816.F32 R8, R28.reuse, R42, R12 ;  /* 0x0000002a1c08723c */ /* 0x040fe2000000180c */
[----:B------:R-:W-:Y:S04]  /*5ab20*/  STL.64 [R1+0x520], R52 ;  /* 0x0005203401007387 */ /* 0x000fe80000100a00 */
[----:B------:R-:W-:Y:S04]  /*5ab30*/  STL.64 [R1+0x528], R54 ;  /* 0x0005283601007387 */ /* 0x000fe80000100a00 */
[----:B------:R-:W-:Y:S04]  /*5ab40*/  STL.64 [R1+0x6358], R46 ;  /* 0x0063582e01007387 */ /* 0x000fe80000100a00 */
[----:B------:R-:W-:Y:S04]  /*5ab50*/  STL.64 [R1+0x510], R48 ;  /* 0x0005103001007387 */ /* 0x000fe80000100a00 */
[----:B------:R-:W-:Y:S04]  /*5ab60*/  STL.64 [R1+0x518], R50 ;  /* 0x0005183201007387 */ /* 0x000fe80000100a00 */
[----:B------:R-:W-:Y:S04]  /*5ab70*/  STL.64 [R1+0x6350], R44 ;  /* 0x0063502c01007387 */ /* 0x000fe80000100a00 */
[----:B------:R-:W-:Y:S04]  /*5ab80*/  STL.64 [R1+0x500], R4 ;  /* 0x0005000401007387 */ /* 0x000fe80000100a00 */
[----:B------:R0:W-:Y:S02]  /*5ab90*/  STL.64 [R1+0x508], R6 ;  /* 0x0005080601007387 */ /* 0x0001e40000100a00 */
[C---:B0-----:R-:W-:Y:S02]  /*5aba0*/  HMMA.16816.F32 R4, R28.reuse, R40, R16 ;  /* 0x000000281c04723c */ /* 0x041fe40000001810 */
[----:B------:R-:W-:Y:S04]  /*5abb0*/  STL.64 [R1+0x6338], R42 ;  /* 0x0063382a01007387 */ /* 0x000fe80000100a00 */
[----:B------:R-:W-:Y:S04]  /*5abc0*/  STL.64 [R1+0x4f0], R8 ;  /* 0x0004f00801007387 */ /* 0x000fe80000100a00 */
[----:B------:R0:W-:Y:S04]  /*5abd0*/  STL.64 [R1+0x4f8], R10 ;  /* 0x0004f80a01007387 */ /* 0x0001e80000100a00 */
[----:B------:R-:W-:Y:S01]  /*5abe0*/  STL.64 [R1+0x6330], R40 ;  /* 0x0063302801007387 */ /* 0x000fe20000100a00 */
[C---:B0-----:R-:W-:Y:S04]  /*5abf0*/  HMMA.16816.F32 R8, R28.reuse, R38, R20 ;  /* 0x000000261c08723c */ /* 0x041fe80000001814 */
[----:B------:R-:W-:Y:S04]  /*5ac00*/  STL.64 [R1+0x4e0], R4 ;  /* 0x0004e00401007387 */ /* 0x000fe80000100a00 */
[----:B------:R0:W-:Y:S04]  /*5ac10*/  STL.64 [R1+0x4e8], R6 ;  /* 0x0004e80601007387 */ /* 0x0001e80000100a00 */
[----:B------:R-:W2:Y:S01]  /*5ac20*/  LDL.LU R44, [R1+0x2100] ;  /* 0x00210000012c7983 */ /* 0x000ea20000300800 */
[C---:B0-----:R-:W-:Y:S06]  /*5ac30*/  HMMA.16816.F32 R4, R28.reuse, R36, R24 ;  /* 0x000000241c04723c */ /* 0x041fec0000001818 */
[----:B------:R-:W-:Y:S04]  /*5ac40*/  STL.64 [R1+0x4d0], R8 ;  /* 0x0004d00801007387 */ /* 0x000fe80000100a00 */
[----:B------:R-:W-:Y:S09]  /*5ac50*/  STL.64 [R1+0x4d8], R10 ;  /* 0x0004d80a01007387 */ /* 0x000ff20000100a00 */
        /* <DEDUP_REMOVED lines=53> */
[C---:B--2---:R-:W-:Y:S08]  /*5afb0*/  HMMA.16816.F32 R24, R28.reuse, R32, R24 ;  /* 0x000000201c18723c */ /* 0x044ff00000001818 */
[----:B---3--:R-:W-:-:S15]  /*5afc0*/  HMMA.16816.F32 R48, R28, R34, R48 ;  /* 0x000000221c30723c */ /* 0x008fde0000001830 */
        /* <DEDUP_REMOVED lines=11> */
[----:B0-----:R-:W3:Y:S04]  /*5b080*/  LDL.LU R32, [R1+0x410] ;  /* 0x0004100001207983 */ /* 0x001ee80000300800 */
[----:B------:R-:W3:Y:S04]  /*5b090*/  LDL.LU R33, [R1+0x414] ;  /* 0x0004140001217983 */ /* 0x000ee80000300800 */
[----:B------:R-:W3:Y:S04]  /*5b0a0*/  LDL.LU R34, [R1+0x418] ;  /* 0x0004180001227983 */ /* 0x000ee80000300800 */
[----:B------:R-:W3:Y:S01]  /*5b0b0*/  LDL.LU R35, [R1+0x41c] ;  /* 0x00041c0001237983 */ /* 0x000ee20000300800 */
        /* <DEDUP_REMOVED lines=12> */
[----:B0-----:R-:W4:Y:S04]  /*5b180*/  LDL.LU R24, [R1+0x420] ;  /* 0x0004200001187983 */ /* 0x001f280000300800 */
[----:B------:R-:W4:Y:S04]  /*5b190*/  LDL.LU R25, [R1+0x424] ;  /* 0x0004240001197983 */ /* 0x000f280000300800 */
[----:B------:R-:W4:Y:S04]  /*5b1a0*/  LDL.LU R26, [R1+0x428] ;  /* 0x00042800011a7983 */ /* 0x000f280000300800 */
[----:B------:R-:W4:Y:S01]  /*5b1b0*/  LDL.LU R27, [R1+0x42c] ;  /* 0x00042c00011b7983 */ /* 0x000f220000300800 */
        /* <DEDUP_REMOVED lines=28> */
[----:B------:R-:W-:Y:S01]  /*5b380*/  IMAD R61, R0, 0x100, R61 ;  /* 0x00000100003d7824 */ /* 0x000fe200078e023d */
        /* <DEDUP_REMOVED lines=18> */
[----:B------:R-:W-:Y:S10]  /*5b4b0*/  STL.64 [R1+0x6298], R6 ;  /* 0x0062980601007387 */ /* 0x000ff40000100a00 */
[----:B------:R0:W-:Y:S04]  /*5b4c0*/  STL.64 [R1+0x2110], R12 ;  /* 0x0021100c01007387 */ /* 0x0001e80000100a00 */
[----:B------:R1:W-:Y:S04]  /*5b4d0*/  STL.64 [R1+0x2118], R14 ;  /* 0x0021180e01007387 */ /* 0x0003e80000100a00 */
[----:B------:R2:W-:Y:S04]  /*5b4e0*/  STL.64 [R1+0x6290], R4 ;  /* 0x0062900401007387 */ /* 0x0005e80000100a00 */
[----:B------:R3:W-:Y:S04]  /*5b4f0*/  STL.64 [R1+0x2100], R8 ;  /* 0x0021000801007387 */ /* 0x0007e80000100a00 */
[----:B------:R4:W-:Y:S04]  /*5b500*/  STL.64 [R1+0x2108], R10 ;  /* 0x0021080a01007387 */ /* 0x0009e80000100a00 */
        /* <DEDUP_REMOVED lines=14> */
[----:B--2---:R-:W2:Y:S04]  /*5b5f0*/  LDL.LU R4, [R1+0x20f0] ;  /* 0x0020f00001047983 */ /* 0x004ea80000300800 */
[----:B------:R-:W2:Y:S04]  /*5b600*/  LDL.LU R5, [R1+0x20f4] ;  /* 0x0020f40001057983 */ /* 0x000ea80000300800 */
[----:B------:R-:W2:Y:S04]  /*5b610*/  LDL.LU R6, [R1+0x20f8] ;  /* 0x0020f80001067983 */ /* 0x000ea80000300800 */
[----:B------:R-:W2:Y:S01]  /*5b620*/  LDL.LU R7, [R1+0x20fc] ;  /* 0x0020fc0001077983 */ /* 0x000ea20000300800 */
[----:B------:R-:W-:-:S03]  /*5b630*/  IMAD R41, R57, 0x100, R56 ;  /* 0x0000010039297824 */ /* 0x000fc600078e0238 */
[----:B---3--:R-:W2:Y:S04]  /*5b640*/  LDL.64 R8, [R1+0x18] ;  /* 0x0000180001087983 */ /* 0x008ea80000100a00 */
[----:B------:R-:W3:Y:S01]  /*5b650*/  LDL.LU R56, [R1+0x20e0] ;  /* 0x0020e00001387983 */ /* 0x000ee20000300800 */
[----:B------:R-:W-:-:S03]  /*5b660*/  IMAD R40, R59, 0x100, R58 ;  /* 0x000001003b287824 */ /* 0x000fc600078e023a */
[----:B------:R-:W3:Y:S04]  /*5b670*/  LDL.LU R57, [R1+0x20e4] ;  /* 0x0020e40001397983 */ /* 0x000ee80000300800 */
[----:B------:R-:W3:Y:S04]  /*5b680*/  LDL.LU R58, [R1+0x20e8] ;  /* 0x0020e800013a7983 */ /* 0x000ee80000300800 */
[----:B------:R-:W3:Y:S04]  /*5b690*/  LDL.LU R59, [R1+0x20ec] ;  /* 0x0020ec00013b7983 */ /* 0x000ee80000300800 */
[----:B----4-:R-:W3:Y:S04]  /*5b6a0*/  LDL.64 R10, [R1+0x10] ;  /* 0x00001000010a7983 */ /* 0x010ee80000100a00 */
[----:B------:R-:W4:Y:S04]  /*5b6b0*/  LDL.64 R20, [R1+0x8] ;  /* 0x0000080001147983 */ /* 0x000f280000100a00 */
[----:B------:R-:W4:Y:S04]  /*5b6c0*/  LDL.LU R16, [R1+0x20c0] ;  /* 0x0020c00001107983 */ /* 0x000f280000300800 */
[----:B------:R-:W4:Y:S04]  /*5b6d0*/  LDL.LU R17, [R1+0x20c4] ;  /* 0x0020c40001117983 */ /* 0x000f280000300800 */
[----:B------:R-:W4:Y:S04]  /*5b6e0*/  LDL.LU R18, [R1+0x20c8] ;  /* 0x0020c80001127983 */ /* 0x000f280000300800 */
[----:B------:R-:W4:Y:S04]  /*5b6f0*/  LDL.LU R19, [R1+0x20cc] ;  /* 0x0020cc0001137983 */ /* 0x000f280000300800 */
[----:B------:R-:W4:Y:S04]  /*5b700*/  LDL.64 R22, [R1] ;  /* 0x0000000001167983 */ /* 0x000f280000100a00 */
        /* <DEDUP_REMOVED lines=8> */
[----:B------:R-:W-:Y:S01]  /*5b790*/  HMMA.16816.F32 R44, R28, R2, R44 ;  /* 0x000000021c2c723c */ /* 0x000fe2000000182c */
[----:B------:R-:W-:Y:S01]  /*5b7a0*/  IMAD R0, R0, 0x100, R43 ;  /* 0x0000010000007824 */ /* 0x000fe200078e022b */
[----:B------:R-:W-:-:S02]  /*5b7b0*/  F2FP.F16.E5M2.UNPACK_B R28, R41 ;  /* 0x00000029ff1c723e */ /* 0x000fc400020004ff */
[----:B------:R-:W-:Y:S02]  /*5b7c0*/  F2FP.F16.E5M2.UNPACK_B R29, R40 ;  /* 0x00000028ff1d723e */ /* 0x000fe400020004ff */
[----:B------:R-:W-:Y:S02]  /*5b7d0*/  F2FP.F16.E5M2.UNPACK_B R30, R61 ;  /* 0x0000003dff1e723e */ /* 0x000fe400020004ff */
[----:B------:R-:W-:-:S07]  /*5b7e0*/  F2FP.F16.E5M2.UNPACK_B R31, R0 ;  /* 0x00000000ff1f723e */ /* 0x000fce00020004ff */
[C---:B--2---:R-:W-:Y:S08]  /*5b7f0*/  HMMA.16816.F32 R4, R28.reuse, R8, R4 ;  /* 0x000000081c04723c */ /* 0x044ff00000001804 */
[C---:B---3--:R-:W-:Y:S01]  /*5b800*/  HMMA.16816.F32 R56, R28.reuse, R10, R56 ;  /* 0x0000000a1c38723c */ /* 0x048fe20000001838 */
[----:B------:R0:W-:Y:S04]  /*5b810*/  STL.64 [R1+0x7c0], R44 ;  /* 0x0007c02c01007387 */ /* 0x0001e80000100a00 */
[----:B------:R1:W-:Y:S04]  /*5b820*/  STL.64 [R1+0x7c8], R46 ;  /* 0x0007c82e01007387 */ /* 0x0003e80000100a00 */
[----:B------:R-:W2:Y:S04]  /*5b830*/  LDL.LU R40, [R1+0x2080] ;  /* 0x0020800001287983 */ /* 0x000ea80000300800 */
[----:B------:R-:W2:Y:S04]  /*5b840*/  LDL.LU R41, [R1+0x2084] ;  /* 0x0020840001297983 */ /* 0x000ea80000300800 */
[----:B------:R-:W2:Y:S04]  /*5b850*/  LDL.LU R42, [R1+0x2088] ;  /* 0x00208800012a7983 */ /* 0x000ea80000300800 */
[----:B------:R-:W2:Y:S04]  /*5b860*/  LDL.LU R43, [R1+0x208c] ;  /* 0x00208c00012b7983 */ /* 0x000ea80000300800 */
[----:B0-----:R-:W3:Y:S04]  /*5b870*/  LDL.LU R44, [R1+0x2070] ;  /* 0x00207000012c7983 */ /* 0x001ee80000300800 */
[----:B------:R-:W3:Y:S04]  /*5b880*/  LDL.LU R45, [R1+0x2074] ;  /* 0x00207400012d7983 */ /* 0x000ee80000300800 */
[----:B-1----:R-:W3:Y:S04]  /*5b890*/  LDL.LU R46, [R1+0x2078] ;  /* 0x00207800012e7983 */ /* 0x002ee80000300800 */
[----:B------:R-:W3:Y:S04]  /*5b8a0*/  LDL.LU R47, [R1+0x207c] ;  /* 0x00207c00012f7983 */ /* 0x000ee80000300800 */
[----:B------:R-:W2:Y:S04]  /*5b8b0*/  LDL.LU R61, [R1+0x6380] ;  /* 0x00638000013d7983 */ /* 0x000ea80000300800 */
[----:B------:R-:W-:Y:S04]  /*5b8c0*/  STL.64 [R1+0x20f0], R4 ;  /* 0x0020f00401007387 */ /* 0x000fe80000100a00 */
[----:B------:R-:W-:Y:S04]  /*5b8d0*/  STL.64 [R1+0x20f8], R6 ;  /* 0x0020f80601007387 */ /* 0x000fe80000100a00 */
[----:B------:R-:W-:Y:S04]  /*5b8e0*/  STL.64 [R1+0x20e0], R56 ;  /* 0x0020e03801007387 */ /* 0x000fe80000100a00 */
[----:B------:R0:W-:Y:S04]  /*5b8f0*/  STL.64 [R1+0x20e8], R58 ;  /* 0x0020e83a01007387 */ /* 0x0001e80000100a00 */
[----:B0-----:R-:W3:Y:S04]  /*5b900*/  LDL.LU.64 R58, [R1+0x6378] ;  /* 0x00637800013a7983 */ /* 0x001ee80000300a00 */
[----:B------:R-:W3:Y:S01]  /*5b910*/  LDL.LU.64 R56, [R1+0x6370] ;  /* 0x0063700001387983 */ /* 0x000ee20000300a00 */
[----:B----4-:R-:W-:Y:S01]  /*5b920*/  HMMA.16816.F32 R12, R28, R20, R12 ;  /* 0x000000141c0c723c */ /* 0x010fe2000000180c */
[----:B------:R-:W-:-:S02]  /*5b930*/  IMAD.MOV.U32 R6, RZ, RZ, R10 ;  /* 0x000000ffff067224 */ /* 0x000fc400078e000a */
[----:B------:R-:W-:Y:S02]  /*5b940*/  IMAD.MOV.U32 R7, RZ, RZ, R21 ;  /* 0x000000ffff077224 */ /* 0x000fe400078e0015 */
[----:B------:R-:W-:Y:S02]  /*5b950*/  IMAD.MOV.U32 R4, RZ, RZ, R8 ;  /* 0x000000ffff047224 */ /* 0x000fe400078e0008 */
[----:B------:R-:W-:-:S12]  /*5b960*/  IMAD.MOV.U32 R5, RZ, RZ, R11 ;  /* 0x000000ffff057224 */ /* 0x000fd800078e000b */
[----:B------:R-:W-:Y:S04]  /*5b970*/  STL.64 [R1+0x20d0], R12 ;  /* 0x0020d00c01007387 */ /* 0x000fe80000100a00 */
[----:B------:R-:W-:Y:S04]  /*5b980*/  STL.64 [R1+0x20d8], R14 ;  /* 0x0020d80e01007387 */ /* 0x000fe80000100a00 */
[----:B------:R-:W-:Y:S04]  /*5b990*/  STL.64 [R1+0x6368], R6 ;  /* 0x0063680601007387 */ /* 0x000fe80000100a00 */
[----:B------:R0:W-:Y:S02]  /*5b9a0*/  STL.64 [R1+0x6360], R4 ;  /* 0x0063600401007387 */ /* 0x0001e40000100a00 */
[----:B0-----:R-:W-:-:S15]  /*5b9b0*/  HMMA.16816.F32 R4, R28, R22, R16 ;  /* 0x000000161c04723c */ /* 0x001fde0000001810 */
[----:B------:R-:W-:-:S04]  /*5b9c0*/  NOP ;  /* 0x0000000000007918 */ /* 0x000fc80000000000 */
[----:B------:R-:W-:Y:S04]  /*5b9d0*/  STL.64 [R1+0x20c0], R4 ;  /* 0x0020c00401007387 */ /* 0x000fe80000100a00 */
[----:B------:R0:W-:Y:S01]  /*5b9e0*/  STL.64 [R1+0x20c8], R6 ;  /* 0x0020c80601007387 */ /* 0x0001e20000100a00 */
[C---:B--2---:R-:W-:Y:S08]  /*5b9f0*/  HMMA.16816.F32 R12, R28.reuse, R60, R24 ;  /* 0x0000003c1c0c723c */ /* 0x044ff00000001818 */
[C---:B---3--:R-:W-:Y:S08]  /*5ba00*/  HMMA.16816.F32 R16, R28.reuse, R58, R32 ;  /* 0x0000003a1c10723c */ /* 0x048ff00000001820 */
[C---:B0-----:R-:W-:Y:S03]  /*5ba10*/  HMMA.16816.F32 R4, R28.reuse, R56, R36 ;  /* 0x000000381c04723c */ /* 0x041fe60000001824 */
[----:B------:R0:W-:Y:S04]  /*5ba20*/  STL.64 [R1+0x20b0], R12 ;  /* 0x0020b00c01007387 */ /* 0x0001e80000100a00 */
[----:B------:R1:W-:Y:S04]  /*5ba30*/  STL.64 [R1+0x20b8], R14 ;  /* 0x0020b80e01007387 */ /* 0x0003e80000100a00 */
[----:B0-----:R-:W2:Y:S04]  /*5ba40*/  LDL.LU R12, [R1+0x1f90] ;  /* 0x001f9000010c7983 */ /* 0x001ea80000300800 */
[----:B------:R-:W-:Y:S04]  /*5ba50*/  STL.64 [R1+0x20a0], R16 ;  /* 0x0020a01001007387 */ /* 0x000fe80000100a00 */
[----:B------:R0:W-:Y:S04]  /*5ba60*/  STL.64 [R1+0x20a8], R18 ;  /* 0x0020a81201007387 */ /* 0x0001e80000100a00 */
[----:B------:R-:W-:Y:S04]  /*5ba70*/  STL.64 [R1+0x2090], R4 ;  /* 0x0020900401007387 */ /* 0x000fe80000100a00 */
[----:B------:R3:W-:Y:S04]  /*5ba80*/  STL.64 [R1+0x2098], R6 ;  /* 0x0020980601007387 */ /* 0x0007e80000100a00 */
[----:B------:R-:W2:Y:S04]  /*5ba90*/  LDL.LU R13, [R1+0x1f94] ;  /* 0x001f9400010d7983 */ /* 0x000ea80000300800 */
[----:B-1----:R-:W2:Y:S04]  /*5baa0*/  LDL.LU R14, [R1+0x1f98] ;  /* 0x001f9800010e7983 */ /* 0x002ea80000300800 */
[----:B------:R-:W2:Y:S01]  /*5bab0*/  LDL.LU R15, [R1+0x1f9c] ;  /* 0x001f9c00010f7983 */ /* 0x000ea20000300800 */
[C---:B0-----:R-:W-:Y:S08]  /*5bac0*/  HMMA.16816.F32 R16, R28.reuse, R54, R40 ;  /* 0x000000361c10723c */ /* 0x041ff00000001828 */
[----:B---3--:R-:W-:Y:S01]  /*5bad0*/  HMMA.16816.F32 R4, R28, R52, R44 ;  /* 0x000000341c04723c */ /* 0x008fe2000000182c */
[----:B------:R-:W-:Y:S04]  /*5bae0*/  STL.64 [R1+0x6288], R58 ;  /* 0x0062883a01007387 */ /* 0x000fe80000100a00 */
[----:B------:R0:W-:Y:S04]  /*5baf0*/  STL.64 [R1+0x6280], R56 ;  /* 0x0062803801007387 */ /* 0x0001e80000100a00 */
[----:B0-----:R-:W3:Y:S04]  /*5bb00*/  LDL.LU R56, [R1+0x1fa0] ;  /* 0x001fa00001387983 */ /* 0x001ee80000300800 */
[----:B------:R-:W3:Y:S04]  /*5bb10*/  LDL.LU R57, [R1+0x1fa4] ;  /* 0x001fa40001397983 */ /* 0x000ee80000300800 */
[----:B------:R-:W3:Y:S04]  /*5bb20*/  LDL.LU R58, [R1+0x1fa8] ;  /* 0x001fa800013a7983 */ /* 0x000ee80000300800 */
[----:B------:R-:W3:Y:S04]  /*5bb30*/  LDL.LU R59, [R1+0x1fac] ;  /* 0x001fac00013b7983 */ /* 0x000ee80000300800 */
[----:B------:R-:W4:Y:S04]  /*5bb40*/  LDL.LU R44, [R1+0x2050] ;  /* 0x00205000012c7983 */ /* 0x000f280000300800 */
[----:B------:R-:W-:Y:S04]  /*5bb50*/  STL.64 [R1+0x2080], R16 ;  /* 0x0020801001007387 */ /* 0x000fe80000100a00 */
[----:B------:R-:W-:Y:S04]  /*5bb60*/  STL.64 [R1+0x2088], R18 ;  /* 0x0020881201007387 */ /* 0x000fe80000100a00 */
[----:B------:R0:W-:Y:S04]  /*5bb70*/  STL.64 [R1+0x2070], R4 ;  /* 0x0020700401007387 */ /* 0x0001e80000100a00 */
[----:B------:R1:W-:Y:S04]  /*5bb80*/  STL.64 [R1+0x2078], R6 ;  /* 0x0020780601007387 */ /* 0x0003e80000100a00 */
[----:B------:R-:W4:Y:S04]  /*5bb90*/  LDL.LU R45, [R1+0x2054] ;  /* 0x00205400012d7983 */ /* 0x000f280000300800 */
[----:B------:R-:W4:Y:S04]  /*5bba0*/  LDL.LU R46, [R1+0x2058] ;  /* 0x00205800012e7983 */ /* 0x000f280000300800 */
[----:B------:R-:W4:Y:S04]  /*5bbb0*/  LDL.LU R47, [R1+0x205c] ;  /* 0x00205c00012f7983 */ /* 0x000f280000300800 */
[----:B0-----:R-:W2:Y:S04]  /*5bbc0*/  LDL.LU R4, [R1+0x2060] ;  /* 0x0020600001047983 */ /* 0x001ea80000300800 */
[----:B------:R-:W2:Y:S04]  /*5bbd0*/  LDL.LU R5, [R1+0x2064] ;  /* 0x0020640001057983 */ /* 0x000ea80000300800 */
[----:B-1----:R-:W2:Y:S04]  /*5bbe0*/  LDL.LU R6, [R1+0x2068] ;  /* 0x0020680001067983 */ /* 0x002ea80000300800 */
        /* <DEDUP_REMOVED lines=17> */
[----:B------:R-:W3:Y:S01]  /*5bd00*/  LDL.LU R21, [R1+0x2024] ;  /* 0x0020240001157983 */ /* 0x000ee20000300800 */
[----:B------:R-:W-:-:S03]  /*5bd10*/  IMAD.MOV.U32 R9, RZ, RZ, R23 ;  /* 0x000000ffff097224 */ /* 0x000fc600078e0017 */
        /* <DEDUP_REMOVED lines=12> */
[----:B0-----:R-:W3:Y:S04]  /*5bde0*/  LDL.LU R52, [R1+0x1fb0] ;  /* 0x001fb00001347983 */ /* 0x001ee80000300800 */
[----:B------:R-:W3:Y:S04]  /*5bdf0*/  LDL.LU R53, [R1+0x1fb4] ;  /* 0x001fb40001357983 */ /* 0x000ee80000300800 */
[----:B------:R-:W3:Y:S04]  /*5be00*/  LDL.LU R54, [R1+0x1fb8] ;  /* 0x001fb80001367983 */ /* 0x000ee80000300800 */
[----:B------:R-:W3:Y:S01]  /*5be10*/  LDL.LU R55, [R1+0x1fbc] ;  /* 0x001fbc0001377983 */ /* 0x000ee20000300800 */
[C---:B----4-:R-:W-:Y:S08]  /*5be20*/  HMMA.16816.F32 R44, R28.reuse, R48, R44 ;  /* 0x000000301c2c723c */ /* 0x050ff0000000182c */
[----:B--2---:R-:W-:-:S15]  /*5be30*/  HMMA.16816.F32 R4, R28, R50, R4 ;  /* 0x000000321c04723c */ /* 0x004fde0000001804 */
[----:B------:R-:W-:-:S04]  /*5be40*/  NOP ;  /* 0x0000000000007918 */ /* 0x000fc80000000000 */
        /* <DEDUP_REMOVED lines=58> */
[C---:B------:R-:W-:Y:S08]  /*5c1f0*/  HMMA.16816.F32 R12, R28.reuse, R20, R12 ;  /* 0x000000141c0c723c */ /* 0x040ff0000000180c */
        /* <DEDUP_REMOVED lines=10> */
[C---:B---3--:R-:W-:Y:S11]  /*5c2a0*/  HMMA.16816.F32 R32, R28.reuse, R24, R52 ;  /* 0x000000181c20723c */ /* 0x048ff60000001834 */
[----:B------:R-:W-:Y:S04]  /*5c2b0*/  STL.64 [R1+0x1fc0], R36 ;  /* 0x001fc02401007387 */ /* 0x000fe80000100a00 */
[----:B------:R-:W-:Y:S04]  /*5c2c0*/  STL.64 [R1+0x1fc8], R38 ;  /* 0x001fc82601007387 */ /* 0x000fe80000100a00 */
[----:B------:R0:W-:Y:S02]  /*5c2d0*/  STL.64 [R1+0x6250], R24 ;  /* 0x0062501801007387 */ /* 0x0001e40000100a00 */
[----:B0-----:R-:W-:Y:S02]  /*5c2e0*/  HMMA.16816.F32 R24, R28, R22, R56 ;  /* 0x000000161c18723c */ /* 0x001fe40000001838 */
[----:B------:R-:W-:Y:S04]  /*5c2f0*/  STL.64 [R1+0x1fb0], R32 ;  /* 0x001fb02001007387 */ /* 0x000fe80000100a00 */
[----:B------:R-:W-:Y:S01]  /*5c300*/  STL.64 [R1+0x1fb8], R34 ;  /* 0x001fb82201007387 */ /* 0x000fe20000100a00 */
[----:B------:R-:W-:-:S02]  /*5c310*/  IMAD.MOV.U32 R58, RZ, RZ, R10 ;  /* 0x000000ffff3a7224 */ /* 0x000fc400078e000a */
[----:B------:R-:W-:Y:S02]  /*5c320*/  IMAD.MOV.U32 R59, RZ, RZ, R9 ;  /* 0x000000ffff3b7224 */ /* 0x000fe400078e0009 */
[----:B------:R-:W-:Y:S02]  /*5c330*/  IMAD.MOV.U32 R56, RZ, RZ, R8 ;  /* 0x000000ffff387224 */ /* 0x000fe400078e0008 */
[----:B------:R-:W-:-:S06]  /*5c340*/  IMAD.MOV.U32 R57, RZ, RZ, R7 ;  /* 0x000000ffff397224 */ /* 0x000fcc00078e0007 */
[----:B------:R0:W-:Y:S04]  /*5c350*/  STL.64 [R1+0x1fa0], R24 ;  /* 0x001fa01801007387 */ /* 0x0001e80000100a00 */
[----:B------:R1:W-:Y:S04]  /*5c360*/  STL.64 [R1+0x1fa8], R26 ;  /* 0x001fa81a01007387 */ /* 0x0003e80000100a00 */
[----:B------:R-:W-:Y:S04]  /*5c370*/  STL.64 [R1+0x1f90], R12 ;  /* 0x001f900c01007387 */ /* 0x000fe80000100a00 */
[----:B------:R-:W-:Y:S04]  /*5c380*/  STL.64 [R1+0x1f98], R14 ;  /* 0x001f980e01007387 */ /* 0x000fe80000100a00 */
[----:B------:R-:W-:Y:S04]  /*5c390*/  STL.64 [R1+0x62a8], R58 ;  /* 0x0062a83a01007387 */ /* 0x000fe80000100a00 */
[----:B------:R-:W-:Y:S04]  /*5c3a0*/  STL.64 [R1+0x62a0], R56 ;  /* 0x0062a03801007387 */ /* 0x000fe80000100a00 */
[----:B------:R-:W2:Y:S04]  /*5c3b0*/  LDL.LU R48, [R1+0x1ee0] ;  /* 0x001ee00001307983 */ /* 0x000ea80000300800 */
[----:B------:R-:W2:Y:S04]  /*5c3c0*/  LDL.LU R49, [R1+0x1ee4] ;  /* 0x001ee40001317983 */ /* 0x000ea80000300800 */
[----:B------:R-:W3:Y:S04]  /*5c3d0*/  LDL.LU R50, [R1+0x1ee8] ;  /* 0x001ee80001327983 */ /* 0x000ee80000300800 */
[----:B------:R-:W3:Y:S04]  /*5c3e0*/  LDL.LU R51, [R1+0x1eec] ;  /* 0x001eec0001337983 */ /* 0x000ee80000300800 */
[----:B---3--:R-:W-:Y:S04]  /*5c3f0*/  STL.64 [R1+0x62c8], R50 ;  /* 0x0062c83201007387 */ /* 0x008fe80000100a00 */
[----:B--2---:R-:W-:Y:S04]  /*5c400*/  STL.64 [R1+0x62c0], R48 ;  /* 0x0062c03001007387 */ /* 0x004fe80000100a00 */
[----:B------:R-:W2:Y:S04]  /*5c410*/  LDL.LU R40, [R1+0x1ef0] ;  /* 0x001ef00001287983 */ /* 0x000ea80000300800 */
[----:B------:R-:W2:Y:S04]  /*5c420*/  LDL.LU R41, [R1+0x1ef4] ;  /* 0x001ef40001297983 */ /* 0x000ea80000300800 */
[----:B------:R-:W3:Y:S04]  /*5c430*/  LDL.LU R42, [R1+0x1ef8] ;  /* 0x001ef800012a7983 */ /* 0x000ee80000300800 */
[----:B------:R-:W3:Y:S01]  /*5c440*/  LDL.LU R43, [R1+0x1efc] ;  /* 0x001efc00012b7983 */ /* 0x000ee20000300800 */
[----:B------:R-:W-:-:S03]  /*5c450*/  IMAD.MOV.U32 R45, RZ, RZ, R0 ;  /* 0x000000ffff2d7224 */ /* 0x000fc600078e0000 */
[----:B---3--:R-:W-:Y:S04]  /*5c460*/  STL.64 [R1+0x62e8], R42 ;  /* 0x0062e82a01007387 */ /* 0x008fe80000100a00 */
[----:B--2---:R2:W-:Y:S04]  /*5c470*/  STL.64 [R1+0x62e0], R40 ;  /* 0x0062e02801007387 */ /* 0x0045e80000100a00 */
[----:B0-----:R-:W3:Y:S04]  /*5c480*/  LDL.LU R24, [R1+0x35b4] ;  /* 0x0035b40001187983 */ /* 0x001ee80000300800 */
[----:B------:R-:W4:Y:S04]  /*5c490*/  LDL.LU R25, [R1+0x35c0] ;  /* 0x0035c00001197983 */ /* 0x000f280000300800 */
[----:B-1----:R-:W4:Y:S04]  /*5c4a0*/  LDL.LU R26, [R1+0x35bc] ;  /* 0x0035bc00011a7983 */ /* 0x002f280000300800 */
[----:B------:R-:W3:Y:S04]  /*5c4b0*/  LDL.LU R27, [R1+0x35c8] ;  /* 0x0035c800011b7983 */ /* 0x000ee80000300800 */
[----:B------:R-:W3:Y:S04]  /*5c4c0*/  LDL.LU R0, [R1+0x35c4] ;  /* 0x0035c40001007983 */ /* 0x000ee80000300800 */
[----:B------:R-:W3:Y:S04]  /*5c4d0*/  LDL.LU R32, [R1+0x7b0] ;  /* 0x0007b00001207983 */ /* 0x000ee80000300800 */
[----:B------:R-:W3:Y:S04]  /*5c4e0*/  LDL.LU R33, [R1+0x7b4] ;  /* 0x0007b40001217983 */ /* 0x000ee80000300800 */
[----:B------:R-:W3:Y:S04]  /*5c4f0*/  LDL.LU R34, [R1+0x7b8] ;  /* 0x0007b80001227983 */ /* 0x000ee80000300800 */
[----:B------:R-:W3:Y:S04]  /*5c500*/  LDL.LU R35, [R1+0x7bc] ;  /* 0x0007bc0001237983 */ /* 0x000ee80000300800 */
[----:B--2---:R-:W2:Y:S04]  /*5c510*/  LDL.LU R40, [R1+0x1f80] ;  /* 0x001f800001287983 */ /* 0x004ea80000300800 */
        /* <DEDUP_REMOVED lines=18> */
[----:B------:R-:W-:-:S03]  /*5c640*/  IMAD.MOV.U32 R44, RZ, RZ, R4 ;  /* 0x000000ffff2c7224 */ /* 0x000fc600078e0004 */
[----:B------:R-:W4:Y:S01]  /*5c650*/  LDL.LU R59, [R1+0x1f4c] ;  /* 0x001f4c00013b7983 */ /* 0x000f220000300800 */
[----:B------:R-:W-:-:S03]  /*5c660*/  IMAD.MOV.U32 R47, RZ, RZ, R5 ;  /* 0x000000ffff2f7224 */ /* 0x000fc600078e0005 */
[----:B------:R-:W4:Y:S01]  /*5c670*/  LDL.LU R4, [R1+0x1f30] ;  /* 0x001f300001047983 */ /* 0x000f220000300800 */
[----:B------:R-:W-:-:S03]  /*5c680*/  IMAD.MOV.U32 R46, RZ, RZ, R6 ;  /* 0x000000ffff2e7224 */ /* 0x000fc600078e0006 */
        /* <DEDUP_REMOVED lines=11> */
[----:B------:R0:W-:Y:S04]  /*5c740*/  STL.64 [R1+0x6278], R22 ;  /* 0x0062781601007387 */ /* 0x0001e80000100a00 */
[----:B0-----:R-:W4:Y:S04]  /*5c750*/  LDL.LU R22, [R1+0x35ac] ;  /* 0x0035ac0001167983 */ /* 0x001f280000300800 */
[----:B------:R-:W4:Y:S04]  /*5c760*/  LDL.LU R23, [R1+0x35b8] ;  /* 0x0035b80001177983 */ /* 0x000f280000300800 */
[----:B------:R0:W-:Y:S04]  /*5c770*/  STL.64 [R1+0x6270], R20 ;  /* 0x0062701401007387 */ /* 0x0001e80000100a00 */
[----:B0-----:R-:W4:Y:S01]  /*5c780*/  LDL.LU R21, [R1+0x35b0] ;  /* 0x0035b00001157983 */ /* 0x001f220000300800 */
[C---:B--2---:R-:W-:Y:S08]  /*5c790*/  HMMA.16816.F32 R40, R28.reuse, R18, R40 ;  /* 0x000000121c28723c */ /* 0x044ff00000001828 */
[C---:B---3--:R-:W-:Y:S11]  /*5c7a0*/  HMMA.16816.F32 R12, R28.reuse, R16, R12 ;  /* 0x000000101c0c723c */ /* 0x048ff6000000180c */
[----:B------:R-:W-:Y:S04]  /*5c7b0*/  STL.64 [R1+0x1f80], R40 ;  /* 0x001f802801007387 */ /* 0x000fe80000100a00 */
[----:B------:R0:W-:Y:S04]  /*5c7c0*/  STL.64 [R1+0x1f88], R42 ;  /* 0x001f882a01007387 */ /* 0x0001e80000100a00 */
[----:B0-----:R-:W2:Y:S04]  /*5c7d0*/  LDL.LU.64 R42, [R1+0x62e8] ;  /* 0x0062e800012a7983 */ /* 0x001ea80000300a00 */
[----:B------:R-:W2:Y:S04]  /*5c7e0*/  LDL.LU.64 R40, [R1+0x62e0] ;  /* 0x0062e00001287983 */ /* 0x000ea80000300a00 */
[----:B------:R-:W-:Y:S04]  /*5c7f0*/  STL.64 [R1+0x1f70], R12 ;  /* 0x001f700c01007387 */ /* 0x000fe80000100a00 */
[----:B------:R0:W-:Y:S04]  /*5c800*/  STL.64 [R1+0x1f78], R14 ;  /* 0x001f780e01007387 */ /* 0x0001e80000100a00 */
[----:B0-----:R-:W4:Y:S04]  /*5c810*/  LDL.LU.64 R14, [R1+0x62d8] ;  /* 0x0062d800010e7983 */ /* 0x001f280000300a00 */
[----:B------:R-:W3:Y:S04]  /*5c820*/  LDL.LU.64 R12, [R1+0x62d0] ;  /* 0x0062d000010c7983 */ /* 0x000ee80000300a00 */
[----:B------:R-:W-:Y:S04]  /*5c830*/  STL.64 [R1+0x61e8], R18 ;  /* 0x0061e81201007387 */ /* 0x000fe80000100a00 */
[----:B------:R0:W-:Y:S04]  /*5c840*/  STL.64 [R1+0x61e0], R16 ;  /* 0x0061e01001007387 */ /* 0x0001e80000100a00 */
[----:B0-----:R-:W2:Y:S04]  /*5c850*/  LDL.LU R16, [R1+0x1f10] ;  /* 0x001f100001107983 */ /* 0x001ea80000300800 */
[----:B------:R-:W2:Y:S04]  /*5c860*/  LDL.LU R17, [R1+0x1f14] ;  /* 0x001f140001117983 */ /* 0x000ea80000300800 */
[----:B------:R-:W2:Y:S04]  /*5c870*/  LDL.LU R18, [R1+0x1f18] ;  /* 0x001f180001127983 */ /* 0x000ea80000300800 */
[----:B------:R-:W2:Y:S01]  /*5c880*/  LDL.LU R19, [R1+0x1f1c] ;  /* 0x001f1c0001137983 */ /* 0x000ea20000300800 */
[C---:B----4-:R-:W-:Y:S08]  /*5c890*/  HMMA.16816.F32 R48, R28.reuse, R14, R48 ;  /* 0x0000000e1c30723c */ /* 0x050ff00000001830 */
[C---:B---3--:R-:W-:Y:S11]  /*5c8a0*/  HMMA.16816.F32 R8, R28.reuse, R12, R8 ;  /* 0x0000000c1c08723c */ /* 0x048ff60000001808 */
[----:B------:R-:W-:Y:S04]  /*5c8b0*/  STL.64 [R1+0x1f60], R48 ;  /* 0x001f603001007387 */ /* 0x000fe80000100a00 */
[----:B------:R0:W-:Y:S04]  /*5c8c0*/  STL.64 [R1+0x1f68], R50 ;  /* 0x001f683201007387 */ /* 0x0001e80000100a00 */
[----:B0-----:R-:W3:Y:S04]  /*5c8d0*/  LDL.LU.64 R50, [R1+0x62c8] ;  /* 0x0062c80001327983 */ /* 0x001ee80000300a00 */
        /* <DEDUP_REMOVED lines=23> */
[----:B------:R-:W-:Y:S01]  /*5ca50*/  IMAD R0, R0, 0x100, R27 ;  /* 0x0000010000007824 */ /* 0x000fe200078e021b */
[C---:B---3--:R-:W-:Y:S08]  /*5ca60*/  HMMA.16816.F32 R12, R28.reuse, R6, R12 ;  /* 0x000000061c0c723c */ /* 0x048ff0000000180c */
[----:B--2---:R-:W-:Y:S01]  /*5ca70*/  HMMA.16816.F32 R8, R28, R4, R16 ;  /* 0x000000041c08723c */ /* 0x004fe20000001810 */
[----:B------:R-:W-:Y:S10]  /*5ca80*/  STL.64 [R1+0x61d8], R6 ;  /* 0x0061d80601007387 */ /* 0x000ff40000100a00 */
[----:B------:R-:W-:Y:S04]  /*5ca90*/  STL.64 [R1+0x1f20], R12 ;  /* 0x001f200c01007387 */ /* 0x000fe80000100a00 */
[----:B------:R-:W-:Y:S04]  /*5caa0*/  STL.64 [R1+0x1f28], R14 ;  /* 0x001f280e01007387 */ /* 0x000fe80000100a00 */
[----:B------:R0:W-:Y:S04]  /*5cab0*/  STL.64 [R1+0x61d0], R4 ;  /* 0x0061d00401007387 */ /* 0x0001e80000100a00 */
[----:B------:R1:W-:Y:S01]  /*5cac0*/  STL.64 [R1+0x1f10], R8 ;  /* 0x001f100801007387 */ /* 0x0003e20000100a00 */
[----:B0-----:R-:W-:-:S02]  /*5cad0*/  IMAD R5, R24, 0x100, R23 ;  /* 0x0000010018057824 */ /* 0x001fc400078e0217 */
[----:B-1----:R-:W-:Y:S02]  /*5cae0*/  IMAD R8, R22, 0x100, R21 ;  /* 0x0000010016087824 */ /* 0x002fe400078e0215 */
[----:B------:R-:W-:Y:S01]  /*5caf0*/  IMAD R4, R26, 0x100, R25 ;  /* 0x000001001a047824 */ /* 0x000fe200078e0219 */
[----:B------:R-:W-:Y:S01]  /*5cb00*/  HMMA.16816.F32 R12, R28, R2, R32 ;  /* 0x000000021c0c723c */ /* 0x000fe20000001820 */
[----:B------:R-:W-:Y:S02]  /*5cb10*/  F2FP.F16.E5M2.UNPACK_B R31, R0 ;  /* 0x00000000ff1f723e */ /* 0x000fe400020004ff */
[----:B------:R-:W-:Y:S02]  /*5cb20*/  F2FP.F16.E5M2.UNPACK_B R29, R5 ;  /* 0x00000005ff1d723e */ /* 0x000fe400020004ff */
[----:B------:R-:W-:Y:S02]  /*5cb30*/  F2FP.F16.E5M2.UNPACK_B R28, R8 ;  /* 0x00000008ff1c723e */ /* 0x000fe400020004ff */
[----:B------:R-:W-:-:S07]  /*5cb40*/  F2FP.F16.E5M2.UNPACK_B R30, R4 ;  /* 0x00000004ff1e723e */ /* 0x000fce00020004ff */
[C---:B------:R-:W-:Y:S01]  /*5cb50*/  HMMA.16816.F32 R4, R28.reuse, R44, R36 ;  /* 0x0000002c1c04723c */ /* 0x040fe20000001824 */
[----:B------:R4:W-:Y:S04]  /*5cb60*/  STL.64 [R1+0x1f18], R10 ;  /* 0x001f180a01007387 */ /* 0x0009e80000100a00 */
[----:B------:R-:W-:Y:S04]  /*5cb70*/  STL.64 [R1+0x7b0], R12 ;  /* 0x0007b00c01007387 */ /* 0x000fe80000100a00 */
[----:B------:R0:W-:Y:S01]  /*5cb80*/  STL.64 [R1+0x7b8], R14 ;  /* 0x0007b80e01007387 */ /* 0x0001e20000100a00 */
[C---:B----4-:R-:W-:Y:S08]  /*5cb90*/  HMMA.16816.F32 R8, R28.reuse, R56, R48 ;  /* 0x000000381c08723c */ /* 0x050ff00000001830 */
[C---:B0-----:R-:W-:Y:S01]  /*5cba0*/  HMMA.16816.F32 R12, R28.reuse, R46, R40 ;  /* 0x0000002e1c0c723c */ /* 0x041fe20000001828 */
[----:B------:R-:W-:Y:S04]  /*5cbb0*/  STL.64 [R1+0x1f00], R4 ;  /* 0x001f000401007387 */ /* 0x000fe80000100a00 */
[----:B------:R0:W-:Y:S03]  /*5cbc0*/  STL.64 [R1+0x1f08], R6 ;  /* 0x001f080601007387 */ /* 0x0001e60000100a00 */
[C---:B0-----:R-:W-:Y:S11]  /*5cbd0*/  HMMA.16816.F32 R4, R28.reuse, R58, R52 ;  /* 0x0000003a1c04723c */ /* 0x041ff60000001834 */
[----:B------:R0:W-:Y:S04]  /*5cbe0*/  STL.64 [R1+0x1ef0], R12 ;  /* 0x001ef00c01007387 */ /* 0x0001e80000100a00 */
[----:B------:R1:W-:Y:S04]  /*5cbf0*/  STL.64 [R1+0x1ef8], R14 ;  /* 0x001ef80e01007387 */ /* 0x0003e80000100a00 */
[----:B0-----:R-:W2:Y:S04]  /*5cc00*/  LDL.LU R12, [R1+0x1dd0] ;  /* 0x001dd000010c7983 */ /* 0x001ea80000300800 */
[----:B------:R-:W-:Y:S04]  /*5cc10*/  STL.64 [R1+0x1ee0], R8 ;  /* 0x001ee00801007387 */ /* 0x000fe80000100a00 */
[----:B------:R-:W-:Y:S04]  /*5cc20*/  STL.64 [R1+0x1ee8], R10 ;  /* 0x001ee80a01007387 */ /* 0x000fe80000100a00 */
[----:B------:R0:W-:Y:S04]  /*5cc30*/  STL.64 [R1+0x1ed0], R4 ;  /* 0x001ed00401007387 */ /* 0x0001e80000100a00 */
[----:B------:R3:W-:Y:S04]  /*5cc40*/  STL.64 [R1+0x1ed8], R6 ;  /* 0x001ed80601007387 */ /* 0x0007e80000100a00 */
[----:B------:R-:W2:Y:S04]  /*5cc50*/  LDL.LU R13, [R1+0x1dd4] ;  /* 0x001dd400010d7983 */ /* 0x000ea80000300800 */
[----:B-1----:R-:W2:Y:S04]  /*5cc60*/  LDL.LU R14, [R1+0x1dd8] ;  /* 0x001dd800010e7983 */ /* 0x002ea80000300800 */
[----:B------:R-:W2:Y:S04]  /*5cc70*/  LDL.LU R15, [R1+0x1ddc] ;  /* 0x001ddc00010f7983 */ /* 0x000ea80000300800 */
[----:B0-----:R-:W4:Y:S04]  /*5cc80*/  LDL.LU R4, [R1+0x1df0] ;  /* 0x001df00001047983 */ /* 0x001f280000300800 */
[----:B------:R-:W4:Y:S04]  /*5cc90*/  LDL.LU R5, [R1+0x1df4] ;  /* 0x001df40001057983 */ /* 0x000f280000300800 */
[----:B---3--:R-:W4:Y:S04]  /*5cca0*/  LDL.LU R6, [R1+0x1df8] ;  /* 0x001df80001067983 */ /* 0x008f280000300800 */
[----:B------:R-:W4:Y:S04]  /*5ccb0*/  LDL.LU R7, [R1+0x1dfc] ;  /* 0x001dfc0001077983 */ /* 0x000f280000300800 */
[----:B------:R-:W3:Y:S04]  /*5ccc0*/  LDL.LU R8, [R1+0x1de0] ;  /* 0x001de00001087983 */ /* 0x000ee80000300800 */
[----:B------:R-:W3:Y:S04]  /*5ccd0*/  LDL.LU R9, [R1+0x1de4] ;  /* 0x001de40001097983 */ /* 0x000ee80000300800 */
[----:B------:R-:W3:Y:S04]  /*5cce0*/  LDL.LU R10, [R1+0x1de8] ;  /* 0x001de800010a7983 */ /* 0x000ee80000300800 */
[----:B------:R-:W3:Y:S04]  /*5ccf0*/  LDL.LU R11, [R1+0x1dec] ;  /* 0x001dec00010b7983 */ /* 0x000ee80000300800 */
        /* <DEDUP_REMOVED lines=40> */
[----:B--2---:R-:W-:-:S15]  /*5cf80*/  HMMA.16816.F32 R56, R28, R60, R56 ;  /* 0x0000003c1c38723c */ /* 0x004fde0000001838 */
[----:B------:R-:W-:-:S04]  /*5cf90*/  NOP ;  /* 0x0000000000007918 */ /* 0x000fc80000000000 */
        /* <DEDUP_REMOVED lines=61> */
[----:B------:R-:W4:Y:S04]  /*5d370*/  LDL.LU.64 R40, [R1+0x6200] ;  /* 0x0062000001287983 */ /* 0x000f280000300a00 */
        /* <DEDUP_REMOVED lines=9> */
[----:B------:R4:W-:Y:S02]  /*5d410*/  STL.64 [R1+0x1e38], R46 ;  /* 0x001e382e01007387 */ /* 0x0009e40000100a00 */
[----:B----4-:R-:W-:Y:S02]  /*5d420*/  HMMA.16816.F32 R44, R28, R40, R48 ;  /* 0x000000281c2c723c */ /* 0x010fe40000001830 */
[----:B------:R-:W-:Y:S04]  /*5d430*/  STL.64 [R1+0x6108], R42 ;  /* 0x0061082a01007387 */ /* 0x000fe80000100a00 */
[----:B------:R-:W-:-:S13]  /*5d440*/  STL.64 [R1+0x6100], R40 ;  /* 0x0061002801007387 */ /* 0x000fda0000100a00 */
        /* <DEDUP_REMOVED lines=8> */
[C---:B0-----:R-:W-:Y:S08]  /*5d4d0*/  HMMA.16816.F32 R36, R28.reuse, R34, R4 ;  /* 0x000000221c24723c */ /* 0x041ff00000001804 */
[C---:B------:R-:W-:Y:S01]  /*5d4e0*/  HMMA.16816.F32 R4, R28.reuse, R32, R8 ;  /* 0x000000201c04723c */ /* 0x040fe20000001808 */
[----:B------:R-:W-:Y:S04]  /*5d4f0*/  STL.64 [R1+0x1e00], R40 ;  /* 0x001e002801007387 */ /* 0x000fe80000100a00 */
[----:B------:R-:W-:Y:S04]  /*5d500*/  STL.64 [R1+0x1e08], R42 ;  /* 0x001e082a01007387 */ /* 0x000fe80000100a00 */
[----:B------:R-:W-:Y:S01]  /*5d510*/  STL.64 [R1+0x6148], R34 ;  /* 0x0061482201007387 */ /* 0x000fe20000100a00 */
[C---:B------:R-:W-:Y:S03]  /*5d520*/  HMMA.16816.F32 R8, R28.reuse, R26, R12 ;  /* 0x0000001a1c08723c */ /* 0x040fe6000000180c */
[----:B------:R-:W-:Y:S04]  /*5d530*/  STL.64 [R1+0x1df0], R36 ;  /* 0x001df02401007387 */ /* 0x000fe80000100a00 */
[----:B------:R-:W-:Y:S04]  /*5d540*/  STL.64 [R1+0x1df8], R38 ;  /* 0x001df82601007387 */ /* 0x000fe80000100a00 */
[----:B------:R-:W-:Y:S04]  /*5d550*/  STL.64 [R1+0x6140], R32 ;  /* 0x0061402001007387 */ /* 0x000fe80000100a00 */
[----:B------:R-:W-:Y:S04]  /*5d560*/  STL.64 [R1+0x1de0], R4 ;  /* 0x001de00401007387 */ /* 0x000fe80000100a00 */
[----:B------:R0:W-:Y:S04]  /*5d570*/  STL.64 [R1+0x1de8], R6 ;  /* 0x001de80601007387 */ /* 0x0001e80000100a00 */
[----:B------:R-:W2:Y:S01]  /*5d580*/  LDL.LU R48, [R1+0x7a0] ;  /* 0x0007a00001307983 */ /* 0x000ea20000300800 */
[----:B0-----:R-:W-:Y:S03]  /*5d590*/  HMMA.16816.F32 R4, R28, R24, R16 ;  /* 0x000000181c04723c */ /* 0x001fe60000001810 */
[----:B------:R-:W-:Y:S04]  /*5d5a0*/  STL.64 [R1+0x1dd0], R8 ;  /* 0x001dd00801007387 */ /* 0x000fe80000100a00 */
[----:B------:R-:W-:-:S12]  /*5d5b0*/  STL.64 [R1+0x1dd8], R10 ;  /* 0x001dd80a01007387 */ /* 0x000fd80000100a00 */
        /* <DEDUP_REMOVED lines=19> */
[----:B0-----:R-:W2:Y:S04]  /*5d6f0*/  LDL.LU R48, [R1+0x1db0] ;  /* 0x001db00001307983 */ /* 0x001ea80000300800 */
        /* <DEDUP_REMOVED lines=27> */
[----:B------:R-:W3:Y:S04]  /*5d8b0*/  LDL.64 R58, [R1+0x18] ;  /* 0x00001800013a7983 */ /* 0x000ee80000100a00 */
        /* <DEDUP_REMOVED lines=12> */
[----:B------:R-:W2:Y:S04]  /*5d980*/  LDL.LU.64 R48, [R1+0x61f0] ;  /* 0x0061f00001307983 */ /* 0x000ea80000300a00 */
[----:B------:R-:W-:Y:S04]  /*5d990*/  STL.64 [R1+0x1da0], R16 ;  /* 0x001da01001007387 */ /* 0x000fe80000100a00 */
[----:B------:R0:W-:Y:S04]  /*5d9a0*/  STL.64 [R1+0x1da8], R18 ;  /* 0x001da81201007387 */ /* 0x0001e80000100a00 */
[----:B0-----:R-:W3:Y:S04]  /*5d9b0*/  LDL.LU.64 R18, [R1+0x61e8] ;  /* 0x0061e80001127983 */ /* 0x001ee80000300a00 */
[----:B------:R-:W4:Y:S04]  /*5d9c0*/  LDL.LU.64 R16, [R1+0x61e0] ;  /* 0x0061e00001107983 */ /* 0x000f280000300a00 */
[----:B------:R-:W-:Y:S04]  /*5d9d0*/  STL.64 [R1+0x60d8], R22 ;  /* 0x0060d81601007387 */ /* 0x000fe80000100a00 */
[----:B------:R0:W-:Y:S04]  /*5d9e0*/  STL.64 [R1+0x60d0], R20 ;  /* 0x0060d01401007387 */ /* 0x0001e80000100a00 */
[----:B0-----:R-:W2:Y:S04]  /*5d9f0*/  LDL.LU R20, [R1+0x1d50] ;  /* 0x001d500001147983 */ /* 0x001ea80000300800 */
[----:B------:R-:W2:Y:S04]  /*5da00*/  LDL.LU R21, [R1+0x1d54] ;  /* 0x001d540001157983 */ /* 0x000ea80000300800 */
[----:B------:R-:W2:Y:S04]  /*5da10*/  LDL.LU R22, [R1+0x1d58] ;  /* 0x001d580001167983 */ /* 0x000ea80000300800 */
[----:B------:R-:W2:Y:S01]  /*5da20*/  LDL.LU R23, [R1+0x1d5c] ;  /* 0x001d5c0001177983 */ /* 0x000ea20000300800 */
        /* <DEDUP_REMOVED lines=12> */
[----:B0-----:R-:W3:Y:S04]  /*5daf0*/  LDL.LU R16, [R1+0x1d60] ;  /* 0x001d600001107983 */ /* 0x001ee80000300800 */
        /* <DEDUP_REMOVED lines=13> */
[----:B------:R2:W-:Y:S01]  /*5dbd0*/  STL.64 [R1+0x1d68], R18 ;  /* 0x001d681201007387 */ /* 0x0005e20000100a00 */
[----:B------:R-:W-:Y:S01]  /*5dbe0*/  IMAD R0, R0, 0x100, R57 ;  /* 0x0000010000007824 */ /* 0x000fe200078e0239 */
        /* <DEDUP_REMOVED lines=23> */
[----:B------:R-:W-:Y:S01]  /*5dd60*/  HMMA.16816.F32 R4, R28, R58, R52 ;  /* 0x0000003a1c04723c */ /* 0x000fe20000001834 */
[----:B------:R-:W-:Y:S04]  /*5dd70*/  STL.64 [R1+0x1d28], R10 ;  /* 0x001d280a01007387 */ /* 0x000fe80000100a00 */
[----:B------:R0:W-:Y:S04]  /*5dd80*/  STL.64 [R1+0x7a0], R12 ;  /* 0x0007a00c01007387 */ /* 0x0001e80000100a00 */
[----:B------:R1:W-:Y:S04]  /*5dd90*/  STL.64 [R1+0x7a8], R14 ;  /* 0x0007a80e01007387 */ /* 0x0003e80000100a00 */
[----:B------:R-:W2:Y:S06]  /*5dda0*/  LDL.LU R20, [R1+0x1bf0] ;  /* 0x001bf00001147983 */ /* 0x000eac0000300800 */
[----:B------:R3:W-:Y:S04]  /*5ddb0*/  STL.64 [R1+0x1d10], R4 ;  /* 0x001d100401007387 */ /* 0x0007e80000100a00 */
[----:B------:R4:W-:Y:S04]  /*5ddc0*/  STL.64 [R1+0x1d18], R6 ;  /* 0x001d180601007387 */ /* 0x0009e80000100a00 */
[----:B------:R-:W2:Y:S04]  /*5ddd0*/  LDL.LU R21, [R1+0x1bf4] ;  /* 0x001bf40001157983 */ /* 0x000ea80000300800 */
[----:B------:R-:W2:Y:S04]  /*5dde0*/  LDL.LU R22, [R1+0x1bf8] ;  /* 0x001bf80001167983 */ /* 0x000ea80000300800 */
[----:B------:R-:W2:Y:S04]  /*5ddf0*/  LDL.LU R23, [R1+0x1bfc] ;  /* 0x001bfc0001177983 */ /* 0x000ea80000300800 */
[----:B--2---:R-:W-:Y:S04]  /*5de00*/  STL.64 [R1+0x6178], R22 ;  /* 0x0061781601007387 */ /* 0x004fe80000100a00 */
[----:B------:R2:W-:Y:S04]  /*5de10*/  STL.64 [R1+0x6170], R20 ;  /* 0x0061701401007387 */ /* 0x0005e80000100a00 */
[----:B0-----:R-:W2:Y:S04]  /*5de20*/  LDL.LU R12, [R1+0x1c10] ;  /* 0x001c1000010c7983 */ /* 0x001ea80000300800 */
[----:B------:R-:W2:Y:S04]  /*5de30*/  LDL.LU R13, [R1+0x1c14] ;  /* 0x001c1400010d7983 */ /* 0x000ea80000300800 */
[----:B-1----:R-:W2:Y:S04]  /*5de40*/  LDL.LU R14, [R1+0x1c18] ;  /* 0x001c1800010e7983 */ /* 0x002ea80000300800 */
[----:B------:R-:W2:Y:S04]  /*5de50*/  LDL.LU R15, [R1+0x1c1c] ;  /* 0x001c1c00010f7983 */ /* 0x000ea80000300800 */
[----:B--2---:R-:W-:Y:S04]  /*5de60*/  STL.64 [R1+0x6188], R14 ;  /* 0x0061880e01007387 */ /* 0x004fe80000100a00 */
[----:B------:R0:W-:Y:S04]  /*5de70*/  STL.64 [R1+0x6180], R12 ;  /* 0x0061800c01007387 */ /* 0x0001e80000100a00 */
[----:B---3--:R-:W2:Y:S04]  /*5de80*/  LDL.LU R4, [R1+0x1c30] ;  /* 0x001c300001047983 */ /* 0x008ea80000300800 */
[----:B------:R-:W2:Y:S04]  /*5de90*/  LDL.LU R5, [R1+0x1c34] ;  /* 0x001c340001057983 */ /* 0x000ea80000300800 */
[----:B----4-:R-:W3:Y:S04]  /*5dea0*/  LDL.LU R6, [R1+0x1c38] ;  /* 0x001c380001067983 */ /* 0x010ee80000300800 */
[----:B------:R-:W3:Y:S04]  /*5deb0*/  LDL.LU R7, [R1+0x1c3c] ;  /* 0x001c3c0001077983 */ /* 0x000ee80000300800 */
[----:B---3--:R1:W-:Y:S04]  /*5dec0*/  STL.64 [R1+0x6198], R6 ;  /* 0x0061980601007387 */ /* 0x0083e80000100a00 */
        /* <DEDUP_REMOVED lines=8> */
[----:B------:R-:W3:Y:S04]  /*5df50*/  LDL.LU R56, [R1+0x1cd0] ;  /* 0x001cd00001387983 */ /* 0x000ee80000300800 */
[----:B------:R-:W3:Y:S04]  /*5df60*/  LDL.LU R57, [R1+0x1cd4] ;  /* 0x001cd40001397983 */ /* 0x000ee80000300800 */
[----:B------:R-:W3:Y:S04]  /*5df70*/  LDL.LU R58, [R1+0x1cd8] ;  /* 0x001cd800013a7983 */ /* 0x000ee80000300800 */
[----:B------:R-:W3:Y:S04]  /*5df80*/  LDL.LU R59, [R1+0x1cdc] ;  /* 0x001cdc00013b7983 */ /* 0x000ee80000300800 */
[----:B------:R-:W4:Y:S04]  /*5df90*/  LDL R26, [R1] ;  /* 0x00000000011a7983 */ /* 0x000f280000100800 */
[----:B------:R-:W4:Y:S04]  /*5dfa0*/  LDL R27, [R1+0x4] ;  /* 0x00000400011b7983 */ /* 0x000f280000100800 */
        /* <DEDUP_REMOVED lines=8> */
[----:B-1----:R-:W4:Y:S04]  /*5e030*/  LDL R6, [R1+0x10] ;  /* 0x0000100001067983 */ /* 0x002f280000100800 */
[----:B------:R-:W4:Y:S04]  /*5e040*/  LDL R7, [R1+0x14] ;  /* 0x0000140001077983 */ /* 0x000f280000100800 */
[----:B--2---:R-:W4:Y:S04]  /*5e050*/  LDL.LU R52, [R1+0x1d00] ;  /* 0x001d000001347983 */ /* 0x004f280000300800 */
[----:B------:R-:W4:Y:S04]  /*5e060*/  LDL.LU R53, [R1+0x1d04] ;  /* 0x001d040001357983 */ /* 0x000f280000300800 */
[----:B------:R-:W4:Y:S04]  /*5e070*/  LDL.LU R54, [R1+0x1d08] ;  /* 0x001d080001367983 */ /* 0x000f280000300800 */
[----:B------:R-:W4:Y:S04]  /*5e080*/  LDL.LU R55, [R1+0x1d0c] ;  /* 0x001d0c0001377983 */ /* 0x000f280000300800 */
[----:B------:R-:W2:Y:S04]  /*5e090*/  LDL.64 R24, [R1+0x8] ;  /* 0x0000080001187983 */ /* 0x000ea80000100a00 */
        /* <DEDUP_REMOVED lines=28> */
[----:B------:R0:W-:Y:S01]  /*5e260*/  STL [R1+0x6088], R0 ;  /* 0x0060880001007387 */ /* 0x0001e20000100800 */
[C---:B---3--:R-:W-:Y:S08]  /*5e270*/  HMMA.16816.F32 R56, R28.reuse, R60, R56 ;  /* 0x0000003c1c38723c */ /* 0x048ff00000001838 */
[C---:B----4-:R-:W-:Y:S08]  /*5e280*/  HMMA.16816.F32 R4, R28.reuse, R6, R52 ;  /* 0x000000061c04723c */ /* 0x050ff00000001834 */
[----:B--2---:R-:W-:Y:S01]  /*5e290*/  HMMA.16816.F32 R12, R28, R24, R12 ;  /* 0x000000181c0c723c */ /* 0x004fe2000000180c */
[----:B0-----:R-:W-:-:S07]  /*5e2a0*/  IMAD.MOV.U32 R0, RZ, RZ, R25 ;  /* 0x000000ffff007224 */ /* 0x001fce00078e0019 */
[C---:B------:R-:W-:Y:S01]  /*5e2b0*/  HMMA.16816.F32 R24, R28.reuse, R26, R20 ;  /* 0x0000001a1c18723c */ /* 0x040fe20000001814 */
[----:B------:R-:W2:Y:S04]  /*5e2c0*/  LDL.LU.64 R54, [R1+0x61a8] ;  /* 0x0061a80001367983 */ /* 0x000ea80000300a00 */
[----:B------:R-:W2:Y:S04]  /*5e2d0*/  LDL.LU.64 R52, [R1+0x61a0] ;  /* 0x0061a00001347983 */ /* 0x000ea80000300a00 */
[----:B------:R-:W-:Y:S04]  /*5e2e0*/  STL.64 [R1+0x1d00], R4 ;  /* 0x001d000401007387 */ /* 0x000fe80000100a00 */
[----:B------:R0:W-:Y:S04]  /*5e2f0*/  STL.64 [R1+0x1d08], R6 ;  /* 0x001d080601007387 */ /* 0x0001e80000100a00 */
[----:B0-----:R-:W3:Y:S04]  /*5e300*/  LDL.LU.64 R6, [R1+0x6198] ;  /* 0x0061980001067983 */ /* 0x001ee80000300a00 */
[----:B------:R-:W3:Y:S04]  /*5e310*/  LDL.LU.64 R4, [R1+0x6190] ;  /* 0x0061900001047983 */ /* 0x000ee80000300a00 */
[----:B------:R-:W-:Y:S04]  /*5e320*/  STL.64 [R1+0x1cf0], R12 ;  /* 0x001cf00c01007387 */ /* 0x000fe80000100a00 */
[----:B------:R0:W-:Y:S04]  /*5e330*/  STL.64 [R1+0x1cf8], R14 ;  /* 0x001cf80e01007387 */ /* 0x0001e80000100a00 */
[----:B0-----:R-:W4:Y:S04]  /*5e340*/  LDL.LU.64 R14, [R1+0x6188] ;  /* 0x00618800010e7983 */ /* 0x001f280000300a00 */
        /* <DEDUP_REMOVED lines=58> */
[----:B------:R-:W2:Y:S01]  /*5e6f0*/  LDL.LU R51, [R1+0x1c6c] ;  /* 0x001c6c0001337983 */ /* 0x000ea20000300800 */
[C---:B------:R-:W-:Y:S08]  /*5e700*/  HMMA.16816.F32 R8, R28.reuse, R38, R8 ;  /* 0x000000261c08723c */ /* 0x040ff00000001808 */
[C---:B---3--:R-:W-:Y:S08]  /*5e710*/  HMMA.16816.F32 R4, R28.reuse, R40, R4 ;  /* 0x000000281c04723c */ /* 0x048ff00000001804 */
[----:B--2---:R-:W-:-:S15]  /*5e720*/  HMMA.16816.F32 R48, R28, R46, R48 ;  /* 0x0000002e1c30723c */ /* 0x004fde0000001830 */
[----:B------:R-:W-:-:S04]  /*5e730*/  NOP ;  /* 0x0000000000007918 */ /* 0x000fc80000000000 */
[----:B------:R-:W-:Y:S04]  /*5e740*/  STL.64 [R1+0x1c60], R48 ;  /* 0x001c603001007387 */ /* 0x000fe80000100a00 */
[----:B------:R4:W-:Y:S04]  /*5e750*/  STL.64 [R1+0x1c68], R50 ;  /* 0x001c683201007387 */ /* 0x0009e80000100a00 */
[----:B------:R-:W-:Y:S04]  /*5e760*/  STL.64 [R1+0x5fc0], R46 ;  /* 0x005fc02e01007387 */ /* 0x000fe80000100a00 */
[----:B------:R0:W-:Y:S01]  /*5e770*/  STL.64 [R1+0x5fb8], R44 ;  /* 0x005fb82c01007387 */ /* 0x0001e20000100a00 */
[C---:B----4-:R-:W-:Y:S08]  /*5e780*/  HMMA.16816.F32 R48, R28.reuse, R44, R52 ;  /* 0x0000002c1c30723c */ /* 0x050ff00000001834 */
[C---:B0-----:R-:W-:Y:S11]  /*5e790*/  HMMA.16816.F32 R44, R28.reuse, R42, R56 ;  /* 0x0000002a1c2c723c */ /* 0x041ff60000001838 */
        /* <DEDUP_REMOVED lines=43> */
[----:B0-----:R-:W3:Y:S04]  /*5ea50*/  LDL.LU R44, [R1+0x1be0] ;  /* 0x001be000012c7983 */ /* 0x001ee80000300800 */
        /* <DEDUP_REMOVED lines=98> */
[----:B------:R0:W-:Y:S02]  /*5f080*/  STL.64 [R1+0x1b48], R14 ;  /* 0x001b480e01007387 */ /* 0x0001e40000100a00 */
[----:B0-----:R-:W-:Y:S02]  /*5f090*/  HMMA.16816.F32 R12, R28, R2, R56 ;  /* 0x000000021c0c723c */ /* 0x001fe40000001838 */
[----:B------:R-:W-:Y:S04]  /*5f0a0*/  STL.64 [R1+0x5f88], R4 ;  /* 0x005f880401007387 */ /* 0x000fe80000100a00 */
[----:B------:R0:W-:Y:S04]  /*5f0b0*/  STL.64 [R1+0x1b30], R8 ;  /* 0x001b300801007387 */ /* 0x0001e80000100a00 */
[----:B------:R1:W-:Y:S09]  /*5f0c0*/  STL.64 [R1+0x1b38], R10 ;  /* 0x001b380a01007387 */ /* 0x0003f20000100a00 */
[----:B------:R-:W-:Y:S04]  /*5f0d0*/  STL.64 [R1+0x790], R12 ;  /* 0x0007900c01007387 */ /* 0x000fe80000100a00 */
[----:B------:R-:W-:Y:S04]  /*5f0e0*/  STL.64 [R1+0x798], R14 ;  /* 0x0007980e01007387 */ /* 0x000fe80000100a00 */
[----:B------:R-:W2:Y:S04]  /*5f0f0*/  LDL.LU R16, [R1+0x1a10] ;  /* 0x001a100001107983 */ /* 0x000ea80000300800 */
[----:B------:R-:W2:Y:S04]  /*5f100*/  LDL.LU R17, [R1+0x1a14] ;  /* 0x001a140001117983 */ /* 0x000ea80000300800 */
[----:B------:R-:W3:Y:S04]  /*5f110*/  LDL.LU R18, [R1+0x1a18] ;  /* 0x001a180001127983 */ /* 0x000ee80000300800 */
[----:B------:R-:W3:Y:S01]  /*5f120*/  LDL.LU R19, [R1+0x1a1c] ;  /* 0x001a1c0001137983 */ /* 0x000ee20000300800 */
[----:B0-----:R-:W-:-:S05]  /*5f130*/  IMAD R8, R49, 0x100, R48 ;  /* 0x0000010031087824 */ /* 0x001fca00078e0230 */
[----:B------:R-:W-:Y:S01]  /*5f140*/  F2FP.F16.E5M2.UNPACK_B R28, R8 ;  /* 0x00000008ff1c723e */ /* 0x000fe200020004ff */
[----:B---3--:R-:W-:Y:S04]  /*5f150*/  STL.64 [R1+0x6040], R18 ;  /* 0x0060401201007387 */ /* 0x008fe80000100a00 */
[----:B--2---:R0:W-:Y:S04]  /*5f160*/  STL.64 [R1+0x6038], R16 ;  /* 0x0060381001007387 */ /* 0x0041e80000100a00 */
[----:B------:R-:W2:Y:S04]  /*5f170*/  LDL.LU R8, [R1+0x1a30] ;  /* 0x001a300001087983 */ /* 0x000ea80000300800 */
[----:B------:R-:W2:Y:S04]  /*5f180*/  LDL.LU R9, [R1+0x1a34] ;  /* 0x001a340001097983 */ /* 0x000ea80000300800 */
[----:B-1----:R-:W3:Y:S04]  /*5f190*/  LDL.LU R10, [R1+0x1a38] ;  /* 0x001a3800010a7983 */ /* 0x002ee80000300800 */
[----:B------:R-:W3:Y:S01]  /*5f1a0*/  LDL.LU R11, [R1+0x1a3c] ;  /* 0x001a3c00010b7983 */ /* 0x000ee20000300800 */
[----:B------:R-:W-:-:S02]  /*5f1b0*/  IMAD R4, R55, 0x100, R54 ;  /* 0x0000010037047824 */ /* 0x000fc400078e0236 */
[----:B------:R-:W-:Y:S02]  /*5f1c0*/  IMAD R5, R53, 0x100, R52 ;  /* 0x0000010035057824 */ /* 0x000fe400078e0234 */
[----:B------:R-:W-:Y:S01]  /*5f1d0*/  IMAD R6, R51, 0x100, R50 ;  /* 0x0000010033067824 */ /* 0x000fe200078e0232 */
[----:B------:R-:W-:Y:S02]  /*5f1e0*/  F2FP.F16.E5M2.UNPACK_B R31, R4 ;  /* 0x00000004ff1f723e */ /* 0x000fe400020004ff */
[----:B------:R-:W-:Y:S02]  /*5f1f0*/  F2FP.F16.E5M2.UNPACK_B R30, R5 ;  /* 0x00000005ff1e723e */ /* 0x000fe400020004ff */
[----:B------:R-:W-:Y:S01]  /*5f200*/  F2FP.F16.E5M2.UNPACK_B R29, R6 ;  /* 0x00000006ff1d723e */ /* 0x000fe200020004ff */
[----:B---3--:R-:W-:Y:S04]  /*5f210*/  STL.64 [R1+0x6050], R10 ;  /* 0x0060500a01007387 */ /* 0x008fe80000100a00 */
[----:B--2---:R-:W-:Y:S04]  /*5f220*/  STL.64 [R1+0x6048], R8 ;  /* 0x0060480801007387 */ /* 0x004fe80000100a00 */
[----:B------:R-:W2:Y:S04]  /*5f230*/  LDL.LU R4, [R1+0x1a40] ;  /* 0x001a400001047983 */ /* 0x000ea80000300800 */
[----:B------:R-:W2:Y:S04]  /*5f240*/  LDL.LU R5, [R1+0x1a44] ;  /* 0x001a440001057983 */ /* 0x000ea80000300800 */
[----:B------:R-:W3:Y:S04]  /*5f250*/  LDL.LU R6, [R1+0x1a48] ;  /* 0x001a480001067983 */ /* 0x000ee80000300800 */
[----:B------:R-:W3:Y:S04]  /*5f260*/  LDL.LU R7, [R1+0x1a4c] ;  /* 0x001a4c0001077983 */ /* 0x000ee80000300800 */
        /* <DEDUP_REMOVED lines=12> */
[----:B------:R-:W-:-:S03]  /*5f330*/  IMAD.MOV.U32 R25, RZ, RZ, R0 ;  /* 0x000000ffff197224 */ /* 0x000fc600078e0000 */
[----:B----4-:R-:W-:Y:S04]  /*5f340*/  STL.64 [R1+0x6080], R58 ;  /* 0x0060803a01007387 */ /* 0x010fe80000100a00 */
[----:B---3--:R3:W-:Y:S04]  /*5f350*/  STL.64 [R1+0x6078], R56 ;  /* 0x0060783801007387 */ /* 0x0087e80000100a00 */
[----:B------:R-:W4:Y:S04]  /*5f360*/  LDL R26, [R1] ;  /* 0x00000000011a7983 */ /* 0x000f280000100800 */
[----:B------:R-:W4:Y:S04]  /*5f370*/  LDL R27, [R1+0x4] ;  /* 0x00000400011b7983 */ /* 0x000f280000100800 */
[----:B0-----:R-:W4:Y:S04]  /*5f380*/  LDL.LU R16, [R1+0x1af0] ;  /* 0x001af00001107983 */ /* 0x001f280000300800 */
[----:B------:R-:W4:Y:S04]  /*5f390*/  LDL.LU R17, [R1+0x1af4] ;  /* 0x001af40001117983 */ /* 0x000f280000300800 */
[----:B------:R-:W4:Y:S04]  /*5f3a0*/  LDL.LU R18, [R1+0x1af8] ;  /* 0x001af80001127983 */ /* 0x000f280000300800 */
[----:B------:R-:W4:Y:S04]  /*5f3b0*/  LDL.LU R19, [R1+0x1afc] ;  /* 0x001afc0001137983 */ /* 0x000f280000300800 */
[----:B------:R-:W4:Y:S04]  /*5f3c0*/  LDL R24, [R1+0x8] ;  /* 0x0000080001187983 */ /* 0x000f280000100800 */
        /* <DEDUP_REMOVED lines=44> */
[----:B----4-:R-:W-:-:S07]  /*5f690*/  IMAD.MOV.U32 R5, RZ, RZ, R0 ;  /* 0x000000ffff057224 */ /* 0x010fce00078e0000 */
[----:B--2---:R-:W-:-:S15]  /*5f6a0*/  HMMA.16816.F32 R56, R28, R4, R56 ;  /* 0x000000041c38723c */ /* 0x004fde0000001838 */
[----:B------:R-:W-:-:S04]  /*5f6b0*/  NOP ;  /* 0x0000000000007918 */ /* 0x000fc80000000000 */
[----:B------:R-:W-:Y:S04]  /*5f6c0*/  STL.64 [R1+0x1b20], R56 ;  /* 0x001b203801007387 */ /* 0x000fe80000100a00 */
[----:B------:R0:W-:Y:S04]  /*5f6d0*/  STL.64 [R1+0x1b28], R58 ;  /* 0x001b283a01007387 */ /* 0x0001e80000100a00 */
[----:B0-----:R-:W2:Y:S04]  /*5f6e0*/  LDL.LU.64 R58, [R1+0x6080] ;  /* 0x00608000013a7983 */ /* 0x001ea80000300a00 */
[----:B------:R-:W2:Y:S01]  /*5f6f0*/  LDL.LU.64 R56, [R1+0x6078] ;  /* 0x0060780001387983 */ /* 0x000ea20000300a00 */
[C---:B------:R-:W-:Y:S08]  /*5f700*/  HMMA.16816.F32 R4, R28.reuse, R6, R32 ;  /* 0x000000061c04723c */ /* 0x040ff00000001820 */
[C---:B---3--:R-:W-:Y:S08]  /*5f710*/  HMMA.16816.F32 R8, R28.reuse, R24, R8 ;  /* 0x000000181c08723c */ /* 0x048ff00000001808 */
[C---:B------:R-:W-:Y:S01]  /*5f720*/  HMMA.16816.F32 R24, R28.reuse, R26, R16 ;  /* 0x0000001a1c18723c */ /* 0x040fe20000001810 */
        /* <DEDUP_REMOVED lines=8> */
[----:B0-----:R-:W3:Y:S04]  /*5f7b0*/  LDL.LU.64 R10, [R1+0x6050] ;  /* 0x00605000010a7983 */ /* 0x001ee80000300a00 */
[----:B------:R-:W3:Y:S04]  /*5f7c0*/  LDL.LU.64 R8, [R1+0x6048] ;  /* 0x0060480001087983 */ /* 0x000ee80000300a00 */
[----:B------:R-:W3:Y:S04]  /*5f7d0*/  LDL.LU.64 R18, [R1+0x6040] ;  /* 0x0060400001127983 */ /* 0x000ee80000300a00 */
        /* <DEDUP_REMOVED lines=10> */
[----:B------:R-:W2:Y:S01]  /*5f880*/  LDL.LU.64 R56, [R1+0x6018] ;  /* 0x0060180001387983 */ /* 0x000ea20000300a00 */
        /* <DEDUP_REMOVED lines=44> */
[----:B0-----:R-:W3:Y:S04]  /*5fb50*/  LDL.LU R48, [R1+0x1a70] ;  /* 0x001a700001307983 */ /* 0x001ee80000300800 */
[----:B------:R-:W3:Y:S04]  /*5fb60*/  LDL.LU R49, [R1+0x1a74] ;  /* 0x001a740001317983 */ /* 0x000ee80000300800 */
[----:B------:R-:W3:Y:S04]  /*5fb70*/  LDL.LU R50, [R1+0x1a78] ;  /* 0x001a780001327983 */ /* 0x000ee80000300800 */
[----:B------:R-:W3:Y:S01]  /*5fb80*/  LDL.LU R51, [R1+0x1a7c] ;  /* 0x001a7c0001337983 */ /* 0x000ee20000300800 */
[C---:B------:R-:W-:Y:S08]  /*5fb90*/  HMMA.16816.F32 R8, R28.reuse, R38, R8 ;  /* 0x000000261c08723c */ /* 0x040ff00000001808 */
[C---:B----4-:R-:W-:Y:S08]  /*5fba0*/  HMMA.16816.F32 R4, R28.reuse, R40, R4 ;  /* 0x000000281c04723c */ /* 0x050ff00000001804 */
[----:B---3--:R-:W-:-:S15]  /*5fbb0*/  HMMA.16816.F32 R48, R28, R46, R48 ;  /* 0x0000002e1c30723c */ /* 0x008fde0000001830 */
[----:B------:R-:W-:-:S04]  /*5fbc0*/  NOP ;  /* 0x0000000000007918 */ /* 0x000fc80000000000 */
[----:B------:R-:W-:Y:S04]  /*5fbd0*/  STL.64 [R1+0x1a70], R48 ;  /* 0x001a703001007387 */ /* 0x000fe80000100a00 */
[----:B------:R0:W-:Y:S04]  /*5fbe0*/  STL.64 [R1+0x1a78], R50 ;  /* 0x001a783201007387 */ /* 0x0001e80000100a00 */
[----:B------:R-:W-:Y:S04]  /*5fbf0*/  STL.64 [R1+0x5ec0], R46 ;  /* 0x005ec02e01007387 */ /* 0x000fe80000100a00 */
[----:B--2---:R1:W-:Y:S01]  /*5fc00*/  STL.64 [R1+0x5eb8], R44 ;  /* 0x005eb82c01007387 */ /* 0x0043e20000100a00 */
[C---:B0-----:R-:W-:Y:S08]  /*5fc10*/  HMMA.16816.F32 R48, R28.reuse, R44, R52 ;  /* 0x0000002c1c30723c */ /* 0x041ff00000001834 */
[C---:B-1----:R-:W-:Y:S11]  /*5fc20*/  HMMA.16816.F32 R44, R28.reuse, R42, R56 ;  /* 0x0000002a1c2c723c */ /* 0x042ff60000001838 */
        /* <DEDUP_REMOVED lines=142> */
[----:B------:R0:W-:Y:S02]  /*60510*/  STL.64 [R1+0x1958], R14 ;  /* 0x0019580e01007387 */ /* 0x0001e40000100a00 */
[----:B0-----:R-:W-:Y:S02]  /*60520*/  HMMA.16816.F32 R12, R28, R2, R56 ;  /* 0x000000021c0c723c */ /* 0x001fe40000001838 */
[----:B------:R-:W-:Y:S04]  /*60530*/  STL.64 [R1+0x5e98], R4 ;  /* 0x005e980401007387 */ /* 0x000fe80000100a00 */
[----:B------:R-:W-:Y:S04]  /*60540*/  STL.64 [R1+0x1940], R8 ;  /* 0x0019400801007387 */ /* 0x000fe80000100a00 */
[----:B------:R-:W-:Y:S04]  /*60550*/  STL.64 [R1+0x1948], R10 ;  /* 0x0019480a01007387 */ /* 0x000fe80000100a00 */
[----:B------:R-:W-:Y:S04]  /*60560*/  STL [R1+0x5e44], R2 ;  /* 0x005e440201007387 */ /* 0x000fe80000100800 */
[----:B------:R-:W-:Y:S04]  /*60570*/  STL [R1+0x5e40], R3 ;  /* 0x005e400301007387 */ /* 0x000fe80000100800 */
[----:B------:R0:W-:Y:S04]  /*60580*/  STL.64 [R1+0x780], R12 ;  /* 0x0007800c01007387 */ /* 0x0001e80000100a00 */
[----:B------:R1:W-:Y:S04]  /*60590*/  STL.64 [R1+0x788], R14 ;  /* 0x0007880e01007387 */ /* 0x0003e80000100a00 */
[----:B------:R-:W2:Y:S04]  /*605a0*/  LDL.LU R20, [R1+0x1840] ;  /* 0x0018400001147983 */ /* 0x000ea80000300800 */
[----:B------:R-:W2:Y:S04]  /*605b0*/  LDL.LU R21, [R1+0x1844] ;  /* 0x0018440001157983 */ /* 0x000ea80000300800 */
[----:B------:R-:W3:Y:S04]  /*605c0*/  LDL.LU R22, [R1+0x1848] ;  /* 0x0018480001167983 */ /* 0x000ee80000300800 */
[----:B------:R-:W3:Y:S04]  /*605d0*/  LDL.LU R23, [R1+0x184c] ;  /* 0x00184c0001177983 */ /* 0x000ee80000300800 */
[----:B---3--:R-:W-:Y:S04]  /*605e0*/  STL.64 [R1+0x5f20], R22 ;  /* 0x005f201601007387 */ /* 0x008fe80000100a00 */
[----:B--2---:R2:W-:Y:S04]  /*605f0*/  STL.64 [R1+0x5f18], R20 ;  /* 0x005f181401007387 */ /* 0x0045e80000100a00 */
[----:B0-----:R-:W3:Y:S04]  /*60600*/  LDL.LU R12, [R1+0x1860] ;  /* 0x00186000010c7983 */ /* 0x001ee80000300800 */
[----:B------:R-:W3:Y:S04]  /*60610*/  LDL.LU R13, [R1+0x1864] ;  /* 0x00186400010d7983 */ /* 0x000ee80000300800 */
[----:B-1----:R-:W4:Y:S04]  /*60620*/  LDL.LU R14, [R1+0x1868] ;  /* 0x00186800010e7983 */ /* 0x002f280000300800 */
[----:B------:R-:W4:Y:S01]  /*60630*/  LDL.LU R15, [R1+0x186c] ;  /* 0x00186c00010f7983 */ /* 0x000f220000300800 */
[----:B------:R-:W-:-:S02]  /*60640*/  IMAD R5, R52, 0x100, R51 ;  /* 0x0000010034057824 */ /* 0x000fc400078e0233 */
[----:B------:R-:W-:Y:S02]  /*60650*/  IMAD R4, R54, 0x100, R53 ;  /* 0x0000010036047824 */ /* 0x000fe400078e0235 */
[----:B------:R-:W-:Y:S01]  /*60660*/  IMAD R0, R0, 0x100, R55 ;  /* 0x0000010000007824 */ /* 0x000fe200078e0237 */
[----:B----4-:R-:W-:Y:S04]  /*60670*/  STL.64 [R1+0x5f30], R14 ;  /* 0x005f300e01007387 */ /* 0x010fe80000100a00 */
[----:B---3--:R0:W-:Y:S04]  /*60680*/  STL.64 [R1+0x5f28], R12 ;  /* 0x005f280c01007387 */ /* 0x0081e80000100a00 */
[----:B------:R-:W3:Y:S04]  /*60690*/  LDL.LU R52, [R1+0x18d0] ;  /* 0x0018d00001347983 */ /* 0x000ee80000300800 */
[----:B------:R-:W3:Y:S04]  /*606a0*/  LDL.LU R53, [R1+0x18d4] ;  /* 0x0018d40001357983 */ /* 0x000ee80000300800 */
[----:B------:R-:W4:Y:S04]  /*606b0*/  LDL.LU R54, [R1+0x18d8] ;  /* 0x0018d80001367983 */ /* 0x000f280000300800 */
[----:B------:R-:W4:Y:S04]  /*606c0*/  LDL.LU R55, [R1+0x18dc] ;  /* 0x0018dc0001377983 */ /* 0x000f280000300800 */
[----:B----4-:R1:W-:Y:S04]  /*606d0*/  STL.64 [R1+0x5f40], R54 ;  /* 0x005f403601007387 */ /* 0x0103e80000100a00 */
[----:B---3--:R-:W-:Y:S04]  /*606e0*/  STL.64 [R1+0x5f38], R52 ;  /* 0x005f383401007387 */ /* 0x008fe80000100a00 */
[----:B------:R-:W3:Y:S04]  /*606f0*/  LDL.LU R40, [R1+0x18e0] ;  /* 0x0018e00001287983 */ /* 0x000ee80000300800 */
[----:B------:R-:W3:Y:S04]  /*60700*/  LDL.LU R41, [R1+0x18e4] ;  /* 0x0018e40001297983 */ /* 0x000ee80000300800 */
[----:B------:R-:W4:Y:S04]  /*60710*/  LDL.LU R42, [R1+0x18e8] ;  /* 0x0018e800012a7983 */ /* 0x000f280000300800 */
[----:B------:R-:W4:Y:S04]  /*60720*/  LDL.LU R43, [R1+0x18ec] ;  /* 0x0018ec00012b7983 */ /* 0x000f280000300800 */
[----:B----4-:R-:W-:Y:S04]  /*60730*/  STL.64 [R1+0x5f50], R42 ;  /* 0x005f502a01007387 */ /* 0x010fe80000100a00 */
[----:B---3--:R3:W-:Y:S04]  /*60740*/  STL.64 [R1+0x5f48], R40 ;  /* 0x005f482801007387 */ /* 0x0087e80000100a00 */
[----:B------:R-:W4:Y:S04]  /*60750*/  LDL.LU R36, [R1+0x1900] ;  /* 0x0019000001247983 */ /* 0x000f280000300800 */
[----:B------:R-:W4:Y:S04]  /*60760*/  LDL.LU R37, [R1+0x1904] ;  /* 0x0019040001257983 */ /* 0x000f280000300800 */
[----:B------:R-:W4:Y:S04]  /*60770*/  LDL.LU R38, [R1+0x1908] ;  /* 0x0019080001267983 */ /* 0x000f280000300800 */
[----:B------:R-:W4:Y:S04]  /*60780*/  LDL.LU R39, [R1+0x190c] ;  /* 0x00190c0001277983 */ /* 0x000f280000300800 */
[----:B------:R-:W4:Y:S04]  /*60790*/  LDL R34, [R1+0x8] ;  /* 0x0000080001227983 */ /* 0x000f280000100800 */
[----:B------:R-:W4:Y:S04]  /*607a0*/  LDL R35, [R1+0xc] ;  /* 0x00000c0001237983 */ /* 0x000f280000100800 */
[----:B--2---:R-:W4:Y:S04]  /*607b0*/  LDL.LU R20, [R1+0x1910] ;  /* 0x0019100001147983 */ /* 0x004f280000300800 */
[----:B------:R-:W4:Y:S04]  /*607c0*/  LDL.LU R21, [R1+0x1914] ;  /* 0x0019140001157983 */ /* 0x000f280000300800 */
[----:B------:R-:W4:Y:S04]  /*607d0*/  LDL.LU R22, [R1+0x1918] ;  /* 0x0019180001167983 */ /* 0x000f280000300800 */
[----:B------:R-:W4:Y:S04]  /*607e0*/  LDL.LU R23, [R1+0x191c] ;  /* 0x00191c0001177983 */ /* 0x000f280000300800 */
[----:B------:R-:W2:Y:S04]  /*607f0*/  LDL R32, [R1+0x10] ;  /* 0x0000100001207983 */ /* 0x000ea80000100800 */
[----:B------:R-:W2:Y:S04]  /*60800*/  LDL R33, [R1+0x14] ;  /* 0x0000140001217983 */ /* 0x000ea80000100800 */
[----:B0-----:R-:W2:Y:S04]  /*60810*/  LDL.LU R12, [R1+0x1920] ;  /* 0x00192000010c7983 */ /* 0x001ea80000300800 */
[----:B------:R-:W2:Y:S04]  /*60820*/  LDL.LU R13, [R1+0x1924] ;  /* 0x00192400010d7983 */ /* 0x000ea80000300800 */
[----:B------:R-:W2:Y:S04]  /*60830*/  LDL.LU R14, [R1+0x1928] ;  /* 0x00192800010e7983 */ /* 0x000ea80000300800 */
[----:B------:R-:W2:Y:S04]  /*60840*/  LDL.LU R15, [R1+0x192c] ;  /* 0x00192c00010f7983 */ /* 0x000ea80000300800 */
[----:B-1----:R-:W4:Y:S04]  /*60850*/  LDL R54, [R1+0x18] ;  /* 0x0000180001367983 */ /* 0x002f280000100800 */
[----:B------:R-:W4:Y:S04]  /*60860*/  LDL R55, [R1+0x1c] ;  /* 0x00001c0001377983 */ /* 0x000f280000100800 */
[----:B---3--:R-:W4:Y:S04]  /*60870*/  LDL.LU R40, [R1+0x1930] ;  /* 0x0019300001287983 */ /* 0x008f280000300800 */
[----:B------:R-:W4:Y:S04]  /*60880*/  LDL.LU R41, [R1+0x1934] ;  /* 0x0019340001297983 */ /* 0x000f280000300800 */
[----:B------:R-:W4:Y:S04]  /*60890*/  LDL.LU R42, [R1+0x1938] ;  /* 0x00193800012a7983 */ /* 0x000f280000300800 */
[----:B------:R-:W4:Y:S04]  /*608a0*/  LDL.LU R43, [R1+0x193c] ;  /* 0x00193c00012b7983 */ /* 0x000f280000300800 */
[----:B------:R-:W3:Y:S04]  /*608b0*/  LDL.64 R2, [R1] ;  /* 0x0000000001027983 */ /* 0x000ee80000100a00 */
[----:B------:R-:W3:Y:S04]  /*608c0*/  LDL.LU R56, [R1+0x18f0] ;  /* 0x0018f00001387983 */ /* 0x000ee80000300800 */
[----:B------:R-:W3:Y:S04]  /*608d0*/  LDL.LU R57, [R1+0x18f4] ;  /* 0x0018f40001397983 */ /* 0x000ee80000300800 */
[----:B------:R-:W3:Y:S04]  /*608e0*/  LDL.LU R58, [R1+0x18f8] ;  /* 0x0018f800013a7983 */ /* 0x000ee80000300800 */
[----:B------:R-:W3:Y:S01]  /*608f0*/  LDL.LU R59, [R1+0x18fc] ;  /* 0x0018fc00013b7983 */ /* 0x000ee20000300800 */
[----:B------:R-:W-:Y:S01]  /*60900*/  IMAD R8, R50, 0x100, R49 ;  /* 0x0000010032087824 */ /* 0x000fe200078e0231 */
[----:B------:R-:W-:-:S02]  /*60910*/  F2FP.F16.E5M2.UNPACK_B R29, R5 ;  /* 0x00000005ff1d723e */ /* 0x000fc400020004ff */
[----:B------:R-:W-:Y:S01]  /*60920*/  F2FP.F16.E5M2.UNPACK_B R30, R4 ;  /* 0x00000004ff1e723e */ /* 0x000fe200020004ff */
[----:B------:R-:W3:Y:S01]  /*60930*/  LDL.LU R48, [R1+0x18b0] ;  /* 0x0018b00001307983 */ /* 0x000ee20000300800 */
[----:B------:R-:W-:Y:S02]  /*60940*/  F2FP.F16.E5M2.UNPACK_B R31, R0 ;  /* 0x00000000ff1f723e */ /* 0x000fe400020004ff */
[----:B------:R-:W-:Y:S01]  /*60950*/  F2FP.F16.E5M2.UNPACK_B R28, R8 ;  /* 0x00000008ff1c723e */ /* 0x000fe200020004ff */
        /* <DEDUP_REMOVED lines=23> */
[C---:B--2---:R-:W-:Y:S08]  /*60ad0*/  HMMA.16816.F32 R12, R28.reuse, R32, R12 ;  /* 0x000000201c0c723c */ /* 0x044ff0000000180c */
[C---:B----4-:R-:W-:Y:S08]  /*60ae0*/  HMMA.16816.F32 R52, R28.reuse, R54, R40 ;  /* 0x000000361c34723c */ /* 0x050ff00000001828 */
[C---:B------:R-:W-:Y:S08]  /*60af0*/  HMMA.16816.F32 R32, R28.reuse, R34, R20 ;  /* 0x000000221c20723c */ /* 0x040ff00000001814 */
[C---:B---3--:R-:W-:Y:S01]  /*60b00*/  HMMA.16816.F32 R36, R28.reuse, R2, R36 ;  /* 0x000000021c24723c */ /* 0x048fe20000001824 */
[----:B------:R-:W2:Y:S04]  /*60b10*/  LDL.LU.64 R42, [R1+0x5f50] ;  /* 0x005f5000012a7983 */ /* 0x000ea80000300a00 */
[----:B------:R-:W2:Y:S03]  /*60b20*/  LDL.LU.64 R40, [R1+0x5f48] ;  /* 0x005f480001287983 */ /* 0x000ea60000300a00 */
[C---:B------:R-:W-:Y:S01]  /*60b30*/  HMMA.16816.F32 R56, R28.reuse, R60, R56 ;  /* 0x0000003c1c38723c */ /* 0x040fe20000001838 */
        /* <DEDUP_REMOVED lines=22> */
[----:B------:R-:W-:Y:S01]  /*60ca0*/  STL.64 [R1+0x5df8], R60 ;  /* 0x005df83c01007387 */ /* 0x000fe20000100a00 */
        /* <DEDUP_REMOVED lines=31> */
[----:B------:R-:W3:Y:S04]  /*60ea0*/  LDL.LU R55, [R1+0x18ac] ;  /* 0x0018ac0001377983 */ /* 0x000ee80000300800 */
[----:B--2---:R-:W-:Y:S01]  /*60eb0*/  STL.64 [R1+0x5e10], R50 ;  /* 0x005e103201007387 */ /* 0x004fe20000100a00 */
[----:B---3--:R-:W-:-:S15]  /*60ec0*/  HMMA.16816.F32 R52, R28, R50, R52 ;  /* 0x000000321c34723c */ /* 0x008fde0000001834 */
[----:B------:R-:W-:-:S04]  /*60ed0*/  NOP ;  /* 0x0000000000007918 */ /* 0x000fc80000000000 */
[----:B------:R-:W-:Y:S04]  /*60ee0*/  STL.64 [R1+0x18a0], R52 ;  /* 0x0018a03401007387 */ /* 0x000fe80000100a00 */
[----:B------:R4:W-:Y:S04]  /*60ef0*/  STL.64 [R1+0x18a8], R54 ;  /* 0x0018a83601007387 */ /* 0x0009e80000100a00 */
[----:B------:R-:W-:Y:S04]  /*60f00*/  STL [R1+0x5e2c], R48 ;  /* 0x005e2c3001007387 */ /* 0x000fe80000100800 */
[----:B------:R0:W-:Y:S01]  /*60f10*/  STL [R1+0x5e28], R49 ;  /* 0x005e283101007387 */ /* 0x0001e20000100800 */
[C---:B----4-:R-:W-:Y:S08]  /*60f20*/  HMMA.16816.F32 R52, R28.reuse, R48, R56 ;  /* 0x000000301c34723c */ /* 0x050ff00000001838 */
[C---:B0-----:R-:W-:Y:S08]  /*60f30*/  HMMA.16816.F32 R48, R28.reuse, R46, R4 ;  /* 0x0000002e1c30723c */ /* 0x041ff00000001804 */
[C---:B------:R-:W-:Y:S08]  /*60f40*/  HMMA.16816.F32 R4, R28.reuse, R44, R8 ;  /* 0x0000002c1c04723c */ /* 0x040ff00000001808 */
        /* <DEDUP_REMOVED lines=18> */
[----:B0-----:R-:W-:Y:S06]  /*61070*/  HMMA.16816.F32 R4, R28, R36, R24 ;  /* 0x000000241c04723c */ /* 0x001fec0000001818 */
        /* <DEDUP_REMOVED lines=109> */
[C---:B----4-:R-:W-:Y:S02]  /*61750*/  HMMA.16816.F32 R20, R28.reuse, R16, R24 ;  /* 0x000000101c14723c */ /* 0x050fe40000001818 */
        /* <DEDUP_REMOVED lines=20> */
[----:B------:R1:W-:Y:S01]  /*618a0*/  STL.64 [R1+0x1778], R14 ;  /* 0x0017780e01007387 */ /* 0x0003e20000100a00 */
[C---:B0-----:R-:W-:Y:S08]  /*618b0*/  HMMA.16816.F32 R8, R28.reuse, R4, R52 ;  /* 0x000000041c08723c */ /* 0x041ff00000001834 */
[----:B-1----:R-:W-:Y:S01]  /*618c0*/  HMMA.16816.F32 R12, R28, R6, R48 ;  /* 0x000000061c0c723c */ /* 0x002fe20000001830 */
[----:B------:R0:W-:Y:S02]  /*618d0*/  STL [R1+0x5d40], R5 ;  /* 0x005d400501007387 */ /* 0x0001e40000100800 */
[----:B0-----:R-:W-:-:S15]  /*618e0*/  IMAD R5, R0, 0x100, R3 ;  /* 0x0000010000057824 */ /* 0x001fde00078e0203 */
[----:B------:R-:W-:Y:S01]  /*618f0*/  NOP ;  /* 0x0000000000007918 */ /* 0x000fe20000000000 */
[----:B------:R0:W-:Y:S04]  /*61900*/  STL.64 [R1+0x1760], R12 ;  /* 0x0017600c01007387 */ /* 0x0001e80000100a00 */
[----:B------:R1:W-:Y:S04]  /*61910*/  STL.64 [R1+0x1768], R14 ;  /* 0x0017680e01007387 */ /* 0x0003e80000100a00 */
[----:B------:R-:W-:Y:S04]  /*61920*/  STL.64 [R1+0x1750], R8 ;  /* 0x0017500801007387 */ /* 0x000fe80000100a00 */
[----:B------:R-:W-:Y:S04]  /*61930*/  STL.64 [R1+0x1758], R10 ;  /* 0x0017580a01007387 */ /* 0x000fe80000100a00 */
[----:B------:R-:W-:Y:S04]  /*61940*/  STL.64 [R1+0x5e38], R6 ;  /* 0x005e380601007387 */ /* 0x000fe80000100a00 */
[----:B------:R2:W-:Y:S04]  /*61950*/  STL.64 [R1+0x5e30], R4 ;  /* 0x005e300401007387 */ /* 0x0005e80000100a00 */
        /* <DEDUP_REMOVED lines=8> */
[----:B------:R-:W3:Y:S04]  /*619e0*/  LDL.LU R16, [R1+0x16f0] ;  /* 0x0016f00001107983 */ /* 0x000ee80000300800 */
[----:B------:R-:W3:Y:S04]  /*619f0*/  LDL.LU R17, [R1+0x16f4] ;  /* 0x0016f40001117983 */ /* 0x000ee80000300800 */
[----:B------:R-:W3:Y:S04]  /*61a00*/  LDL.LU R18, [R1+0x16f8] ;  /* 0x0016f80001127983 */ /* 0x000ee80000300800 */
[----:B------:R-:W3:Y:S04]  /*61a10*/  LDL.LU R19, [R1+0x16fc] ;  /* 0x0016fc0001137983 */ /* 0x000ee80000300800 */
[----:B0-----:R-:W3:Y:S04]  /*61a20*/  LDL.LU R12, [R1+0x1700] ;  /* 0x00170000010c7983 */ /* 0x001ee80000300800 */
[----:B------:R-:W3:Y:S04]  /*61a30*/  LDL.LU R13, [R1+0x1704] ;  /* 0x00170400010d7983 */ /* 0x000ee80000300800 */
[----:B-1----:R-:W3:Y:S04]  /*61a40*/  LDL.LU R14, [R1+0x1708] ;  /* 0x00170800010e7983 */ /* 0x002ee80000300800 */
[----:B------:R-:W3:Y:S04]  /*61a50*/  LDL.LU R15, [R1+0x170c] ;  /* 0x00170c00010f7983 */ /* 0x000ee80000300800 */
[----:B------:R-:W3:Y:S04]  /*61a60*/  LDL.LU R3, [R1+0x3648] ;  /* 0x0036480001037983 */ /* 0x000ee80000300800 */
[----:B------:R-:W3:Y:S04]  /*61a70*/  LDL.LU R0, [R1+0x3644] ;  /* 0x0036440001007983 */ /* 0x000ee80000300800 */
[----:B--2---:R-:W2:Y:S04]  /*61a80*/  LDL.LU R4, [R1+0x770] ;  /* 0x0007700001047983 */ /* 0x004ea80000300800 */
[----:B------:R-:W2:Y:S04]  /*61a90*/  LDL.LU R5, [R1+0x774] ;  /* 0x0007740001057983 */ /* 0x000ea80000300800 */
[----:B------:R-:W2:Y:S04]  /*61aa0*/  LDL.LU R6, [R1+0x778] ;  /* 0x0007780001067983 */ /* 0x000ea80000300800 */
[----:B------:R-:W2:Y:S04]  /*61ab0*/  LDL.LU R7, [R1+0x77c] ;  /* 0x00077c0001077983 */ /* 0x000ea80000300800 */
[----:B------:R-:W2:Y:S04]  /*61ac0*/  LDL.LU R44, [R1+0x1740] ;  /* 0x00174000012c7983 */ /* 0x000ea80000300800 */
[----:B------:R-:W2:Y:S04]  /*61ad0*/  LDL.LU R45, [R1+0x1744] ;  /* 0x00174400012d7983 */ /* 0x000ea80000300800 */
[----:B------:R-:W2:Y:S04]  /*61ae0*/  LDL.LU R46, [R1+0x1748] ;  /* 0x00174800012e7983 */ /* 0x000ea80000300800 */
[----:B------:R-:W2:Y:S04]  /*61af0*/  LDL.LU R47, [R1+0x174c] ;  /* 0x00174c00012f7983 */ /* 0x000ea80000300800 */
[----:B------:R-:W2:Y:S04]  /*61b00*/  LDL.64 R50, [R1+0x18] ;  /* 0x0000180001327983 */ /* 0x000ea80000100a00 */
[----:B------:R-:W2:Y:S04]  /*61b10*/  LDL.LU R52, [R1+0x1730] ;  /* 0x0017300001347983 */ /* 0x000ea80000300800 */
[----:B------:R-:W2:Y:S04]  /*61b20*/  LDL.LU R53, [R1+0x1734] ;  /* 0x0017340001357983 */ /* 0x000ea80000300800 */
[----:B------:R-:W2:Y:S01]  /*61b30*/  LDL.LU R54, [R1+0x1738] ;  /* 0x0017380001367983 */ /* 0x000ea20000300800 */
[----:B------:R-:W-:-:S03]  /*61b40*/  IMAD R49, R61, 0x100, R60 ;  /* 0x000001003d317824 */ /* 0x000fc600078e023c */
[----:B------:R-:W2:Y:S04]  /*61b50*/  LDL.LU R55, [R1+0x173c] ;  /* 0x00173c0001377983 */ /* 0x000ea80000300800 */
[----:B------:R-:W2:Y:S04]  /*61b60*/  LDL.64 R60, [R1+0x10] ;  /* 0x00001000013c7983 */ /* 0x000ea80000100a00 */
[----:B------:R-:W2:Y:S01]  /*61b70*/  LDL R10, [R1] ;  /* 0x00000000010a7983 */ /* 0x000ea20000100800 */
[----:B------:R-:W-:-:S03]  /*61b80*/  IMAD.MOV.U32 R11, RZ, RZ, R2 ;  /* 0x000000ffff0b7224 */ /* 0x000fc600078e0002 */
[----:B------:R-:W2:Y:S04]  /*61b90*/  LDL.LU R2, [R1+0x5e44] ;  /* 0x005e440001027983 */ /* 0x000ea80000300800 */
[----:B------:R-:W2:Y:S04]  /*61ba0*/  LDL.64 R8, [R1+0x8] ;  /* 0x0000080001087983 */ /* 0x000ea80000100a00 */
[----:B------:R-:W2:Y:S01]  /*61bb0*/  LDL.LU R56, [R1+0x1710] ;  /* 0x0017100001387983 */ /* 0x000ea20000300800 */
[----:B------:R-:W-:-:S03]  /*61bc0*/  IMAD R48, R59, 0x100, R58 ;  /* 0x000001003b307824 */ /* 0x000fc600078e023a */
        /* <DEDUP_REMOVED lines=15> */
[----:B---3--:R-:W-:-:S03]  /*61cc0*/  IMAD R0, R0, 0x100, R3 ;  /* 0x0000010000007824 */ /* 0x008fc600078e0203 */
[----:B------:R-:W2:Y:S02]  /*61cd0*/  LDL.LU R3, [R1+0x5e40] ;  /* 0x005e400001037983 */ /* 0x000ea40000300800 */
[----:B--2---:R-:W-:Y:S02]  /*61ce0*/  HMMA.16816.F32 R28, R28, R2, R4 ;  /* 0x000000021c1c723c */ /* 0x004fe40000001804 */
[----:B------:R-:W2:Y:S04]  /*61cf0*/  LDL.LU.64 R6, [R1+0x5e38] ;  /* 0x005e380001067983 */ /* 0x000ea80000300a00 */
[----:B------:R-:W3:Y:S04]  /*61d00*/  LDL.LU.64 R4, [R1+0x5e30] ;  /* 0x005e300001047983 */ /* 0x000ee80000300a00 */
[----:B------:R-:W-:Y:S04]  /*61d10*/  STL [R1+0x5d14], R2 ;  /* 0x005d140201007387 */ /* 0x000fe80000100800 */
[----:B------:R-:W-:Y:S05]  /*61d20*/  STL [R1+0x5d10], R3 ;  /* 0x005d100301007387 */ /* 0x000fea0000100800 */
[----:B------:R0:W-:Y:S04]  /*61d30*/  STL.64 [R1+0x770], R28 ;  /* 0x0007701c01007387 */ /* 0x0001e80000100a00 */
[----:B------:R1:W-:Y:S01]  /*61d40*/  STL.64 [R1+0x778], R30 ;  /* 0x0007781e01007387 */ /* 0x0003e20000100a00 */
[----:B0-----:R-:W-:-:S02]  /*61d50*/  F2FP.F16.E5M2.UNPACK_B R28, R48 ;  /* 0x00000030ff1c723e */ /* 0x001fc400020004ff */
[----:B------:R-:W-:Y:S02]  /*61d60*/  F2FP.F16.E5M2.UNPACK_B R29, R49 ;  /* 0x00000031ff1d723e */ /* 0x000fe400020004ff */
[----:B-1----:R-:W-:Y:S01]  /*61d70*/  F2FP.F16.E5M2.UNPACK_B R31, R0 ;  /* 0x00000000ff1f723e */ /* 0x002fe200020004ff */
[----:B------:R-:W2:Y:S04]  /*61d80*/  LDL.LU R48, [R1+0x5e2c] ;  /* 0x005e2c0001307983 */ /* 0x000ea80000300800 */
[----:B------:R-:W2:Y:S01]  /*61d90*/  LDL.LU R49, [R1+0x5e28] ;  /* 0x005e280001317983 */ /* 0x000ea20000300800 */
[----:B------:R-:W-:Y:S02]  /*61da0*/  IMAD.MOV.U32 R2, RZ, RZ, R50 ;  /* 0x000000ffff027224 */ /* 0x000fe400078e0032 */
[----:B------:R-:W-:Y:S01]  /*61db0*/  IMAD.MOV.U32 R0, RZ, RZ, R51 ;  /* 0x000000ffff007224 */ /* 0x000fe200078e0033 */
[----:B---3--:R-:W-:-:S07]  /*61dc0*/  F2FP.F16.E5M2.UNPACK_B R30, R5 ;  /* 0x00000005ff1e723e */ /* 0x008fce00020004ff */
[C---:B------:R-:W-:Y:S08]  /*61dd0*/  HMMA.16816.F32 R44, R28.reuse, R50, R44 ;  /* 0x000000321c2c723c */ /* 0x040ff0000000182c */
[----:B------:R-:W-:Y:S01]  /*61de0*/  HMMA.16816.F32 R52, R28, R60, R52 ;  /* 0x0000003c1c34723c */ /* 0x000fe20000001834 */
[----:B------:R-:W-:-:S10]  /*61df0*/  IMAD.MOV.U32 R5, RZ, RZ, R60 ;  /* 0x000000ffff057224 */ /* 0x000fd400078e003c */
[----:B------:R-:W-:Y:S04]  /*61e00*/  STL.64 [R1+0x1740], R44 ;  /* 0x0017402c01007387 */ /* 0x000fe80000100a00 */
[----:B------:R0:W-:Y:S04]  /*61e10*/  STL.64 [R1+0x1748], R46 ;  /* 0x0017482e01007387 */ /* 0x0001e80000100a00 */
[----:B0-----:R-:W3:Y:S04]  /*61e20*/  LDL.LU.64 R46, [R1+0x5e20] ;  /* 0x005e2000012e7983 */ /* 0x001ee80000300a00 */
[----:B------:R-:W3:Y:S04]  /*61e30*/  LDL.LU.64 R44, [R1+0x5e18] ;  /* 0x005e1800012c7983 */ /* 0x000ee80000300a00 */
[----:B------:R-:W3:Y:S04]  /*61e40*/  LDL.LU.64 R50, [R1+0x5e10] ;  /* 0x005e100001327983 */ /* 0x000ee80000300a00 */
[----:B------:R-:W-:Y:S04]  /*61e50*/  STL.64 [R1+0x1730], R52 ;  /* 0x0017303401007387 */ /* 0x000fe80000100a00 */
[----:B------:R0:W-:Y:S04]  /*61e60*/  STL.64 [R1+0x1738], R54 ;  /* 0x0017383601007387 */ /* 0x0001e80000100a00 */
[----:B0-----:R-:W4:Y:S04]  /*61e70*/  LDL.LU.64 R54, [R1+0x5e08] ;  /* 0x005e080001367983 */ /* 0x001f280000300a00 */
[----:B------:R-:W3:Y:S04]  /*61e80*/  LDL.LU.64 R52, [R1+0x5e00] ;  /* 0x005e000001347983 */ /* 0x000ee80000300a00 */
[----:B------:R-:W3:Y:S04]  /*61e90*/  LDL.LU.64 R60, [R1+0x5df8] ;  /* 0x005df800013c7983 */ /* 0x000ee80000300a00 */
[----:B--2---:R-:W-:Y:S04]  /*61ea0*/  STL.64 [R1+0x5d50], R6 ;  /* 0x005d500601007387 */ /* 0x004fe80000100a00 */
[----:B------:R0:W-:Y:S04]  /*61eb0*/  STL.64 [R1+0x5d48], R4 ;  /* 0x005d480401007387 */ /* 0x0001e80000100a00 */
[----:B0-----:R-:W2:Y:S04]  /*61ec0*/  LDL.LU R4, [R1+0x1720] ;  /* 0x0017200001047983 */ /* 0x001ea80000300800 */
[----:B------:R-:W2:Y:S04]  /*61ed0*/  LDL.LU R5, [R1+0x1724] ;  /* 0x0017240001057983 */ /* 0x000ea80000300800 */
[----:B------:R-:W2:Y:S04]  /*61ee0*/  LDL.LU R6, [R1+0x1728] ;  /* 0x0017280001067983 */ /* 0x000ea80000300800 */
[----:B------:R-:W2:Y:S01]  /*61ef0*/  LDL.LU R7, [R1+0x172c] ;  /* 0x00172c0001077983 */ /* 0x000ea20000300800 */
[----:B------:R-:W-:Y:S01]  /*61f00*/  IMAD.MOV.U32 R3, RZ, RZ, R9 ;  /* 0x000000ffff037224 */ /* 0x000fe200078e0009 */
[----:B--2---:R-:W-:-:S15]  /*61f10*/  HMMA.16816.F32 R4, R28, R8, R4 ;  /* 0x000000081c04723c */ /* 0x004fde0000001804 */
[----:B------:R-:W-:-:S04]  /*61f20*/  NOP ;  /* 0x0000000000007918 */ /* 0x000fc80000000000 */
[----:B------:R0:W-:Y:S04]  /*61f30*/  STL.64 [R1+0x1720], R4 ;  /* 0x0017200401007387 */ /* 0x0001e80000100a00 */
[----:B------:R-:W-:Y:S01]  /*61f40*/  STL.64 [R1+0x1728], R6 ;  /* 0x0017280601007387 */ /* 0x000fe20000100a00 */
[----:B0-----:R-:W-:Y:S02]  /*61f50*/  IMAD.MOV.U32 R4, RZ, RZ, R8 ;  /* 0x000000ffff047224 */ /* 0x001fe400078e0008 */
[----:B------:R-:W-:Y:S01]  /*61f60*/  HMMA.16816.F32 R8, R28, R10, R56 ;  /* 0x0000000a1c08723c */ /* 0x000fe20000001838 */
[----:B------:R-:W2:Y:S04]  /*61f70*/  LDL.LU.64 R58, [R1+0x5df0] ;  /* 0x005df000013a7983 */ /* 0x000ea80000300a00 */
[----:B------:R-:W4:-:S14]  /*61f80*/  LDL.LU.64 R56, [R1+0x5de8] ;  /* 0x005de80001387983 */ /* 0x000f1c0000300a00 */
[----:B------:R-:W-:Y:S04]  /*61f90*/  STL.64 [R1+0x1710], R8 ;  /* 0x0017100801007387 */ /* 0x000fe80000100a00 */
[----:B------:R3:W-:Y:S02]  /*61fa0*/  STL.64 [R1+0x1718], R10 ;  /* 0x0017180a01007387 */ /* 0x0007e40000100a00 */
[----:B---3--:R-:W-:Y:S02]  /*61fb0*/  HMMA.16816.F32 R8, R28, R60, R12 ;  /* 0x0000003c1c08723c */ /* 0x008fe4000000180c */
[----:B------:R-:W-:-:S15]  /*61fc0*/  STL [R1+0x5d18], R61 ;  /* 0x005d183d01007387 */ /* 0x000fde0000100800 */
[----:B------:R-:W-:Y:S02]  /*61fd0*/  NOP ;  /* 0x0000000000007918 */ /* 0x000fe40000000000 */
[----:B------:R-:W-:Y:S04]  /*61fe0*/  STL.64 [R1+0x1700], R8 ;  /* 0x0017000801007387 */ /* 0x000fe80000100a00 */
[----:B------:R4:W-:Y:S01]  /*61ff0*/  STL.64 [R1+0x1708], R10 ;  /* 0x0017080a01007387 */ /* 0x0009e20000100a00 */
[C---:B--2---:R-:W-:Y:S08]  /*62000*/  HMMA.16816.F32 R12, R28.reuse, R58, R16 ;  /* 0x0000003a1c0c723c */ /* 0x044ff00000001810 */
[C---:B----4-:R-:W-:Y:S01]  /*62010*/  HMMA.16816.F32 R8, R28.reuse, R56, R20 ;  /* 0x000000381c08723c */ /* 0x050fe20000001814 */
[----:B------:R-:W-:Y:S10]  /*62020*/  STL.64 [R1+0x5ce8], R58 ;  /* 0x005ce83a01007387 */ /* 0x000ff40000100a00 */
[----:B------:R-:W-:Y:S04]  /*62030*/  STL.64 [R1+0x16f0], R12 ;  /* 0x0016f00c01007387 */ /* 0x000fe80000100a00 */
[----:B------:R0:W-:Y:S04]  /*62040*/  STL.64 [R1+0x16f8], R14 ;  /* 0x0016f80e01007387 */ /* 0x0001e80000100a00 */
[----:B------:R-:W-:Y:S04]  /*62050*/  STL.64 [R1+0x5ce0], R56 ;  /* 0x005ce03801007387 */ /* 0x000fe80000100a00 */
[----:B------:R-:W-:Y:S04]  /*62060*/  STL.64 [R1+0x16e0], R8 ;  /* 0x0016e00801007387 */ /* 0x000fe80000100a00 */
[----:B------:R1:W-:Y:S01]  /*62070*/  STL.64 [R1+0x16e8], R10 ;  /* 0x0016e80a01007387 */ /* 0x0003e20000100a00 */
[C---:B0-----:R-:W-:Y:S08]  /*62080*/  HMMA.16816.F32 R12, R28.reuse, R54, R24 ;  /* 0x000000361c0c723c */ /* 0x041ff00000001818 */
[C---:B-1----:R-:W-:Y:S01]  /*62090*/  HMMA.16816.F32 R8, R28.reuse, R52, R32 ;  /* 0x000000341c08723c */ /* 0x042fe20000001820 */
[----:B------:R-:W-:Y:S10]  /*620a0*/  STL.64 [R1+0x5cf8], R54 ;  /* 0x005cf83601007387 */ /* 0x000ff40000100a00 */
[----:B------:R-:W-:Y:S04]  /*620b0*/  STL.64 [R1+0x16d0], R12 ;  /* 0x0016d00c01007387 */ /* 0x000fe80000100a00 */
[----:B------:R0:W-:Y:S04]  /*620c0*/  STL.64 [R1+0x16d8], R14 ;  /* 0x0016d80e01007387 */ /* 0x0001e80000100a00 */
[----:B------:R-:W-:Y:S04]  /*620d0*/  STL.64 [R1+0x5cf0], R52 ;  /* 0x005cf03401007387 */ /* 0x000fe80000100a00 */
[----:B------:R-:W-:Y:S04]  /*620e0*/  STL.64 [R1+0x16c0], R8 ;  /* 0x0016c00801007387 */ /* 0x000fe80000100a00 */
[----:B------:R1:W-:Y:S04]  /*620f0*/  STL.64 [R1+0x16c8], R10 ;  /* 0x0016c80a01007387 */ /* 0x0003e80000100a00 */
[----:B------:R-:W2:Y:S01]  /*62100*/  LDL.LU R56, [R1+0x15a0] ;  /* 0x0015a00001387983 */ /* 0x000ea20000300800 */
[C---:B0-----:R-:W-:Y:S08]  /*62110*/  HMMA.16816.F32 R12, R28.reuse, R50, R36 ;  /* 0x000000321c0c723c */ /* 0x041ff00000001824 */
[C---:B-1----:R-:W-:Y:S11]  /*62120*/  HMMA.16816.F32 R8, R28.reuse, R48, R40 ;  /* 0x000000301c08723c */ /* 0x042ff60000001828 */
[----:B------:R-:W-:Y:S04]  /*62130*/  STL.64 [R1+0x16b0], R12 ;  /* 0x0016b00c01007387 */ /* 0x000fe80000100a00 */
[----:B------:R-:W-:Y:S04]  /*62140*/  STL.64 [R1+0x16b8], R14 ;  /* 0x0016b80e01007387 */ /* 0x000fe80000100a00 */
        /* <DEDUP_REMOVED lines=51> */
[----:B0-----:R-:W3:Y:S04]  /*62480*/  LDL.LU.64 R42, [R1+0x5de0] ;  /* 0x005de000012a7983 */ /* 0x001ee80000300a00 */
[----:B------:R-:W2:Y:S01]  /*62490*/  LDL.LU.64 R40, [R1+0x5dd8] ;  /* 0x005dd80001287983 */ /* 0x000ea20000300a00 */
[----:B----4-:R-:W-:-:S15]  /*624a0*/  HMMA.16816.F32 R20, R28, R44, R20 ;  /* 0x0000002c1c14723c */ /* 0x010fde0000001814 */
[----:B------:R-:W-:-:S04]  /*624b0*/  NOP ;  /* 0x0000000000007918 */ /* 0x000fc80000000000 */
[----:B------:R0:W-:Y:S04]  /*624c0*/  STL.64 [R1+0x1680], R20 ;  /* 0x0016801401007387 */ /* 0x0001e80000100a00 */
[----:B------:R1:W-:Y:S04]  /*624d0*/  STL.64 [R1+0x1688], R22 ;  /* 0x0016881601007387 */ /* 0x0003e80000100a00 */
[----:B0-----:R-:W4:Y:S04]  /*624e0*/  LDL.LU R20, [R1+0x1610] ;  /* 0x0016100001147983 */ /* 0x001f280000300800 */
[----:B------:R-:W4:Y:S04]  /*624f0*/  LDL.LU R21, [R1+0x1614] ;  /* 0x0016140001157983 */ /* 0x000f280000300800 */
[----:B-1----:R-:W4:Y:S04]  /*62500*/  LDL.LU R22, [R1+0x1618] ;  /* 0x0016180001167983 */ /* 0x002f280000300800 */
[----:B------:R-:W4:Y:S04]  /*62510*/  LDL.LU R23, [R1+0x161c] ;  /* 0x00161c0001177983 */ /* 0x000f280000300800 */
        /* <DEDUP_REMOVED lines=50> */
[----:B0-----:R-:W2:Y:S04]  /*62840*/  LDL.LU R32, [R1+0x1600] ;  /* 0x0016000001207983 */ /* 0x001ea80000300800 */
[----:B------:R-:W2:Y:S04]  /*62850*/  LDL.LU R33, [R1+0x1604] ;  /* 0x0016040001217983 */ /* 0x000ea80000300800 */
[----:B------:R-:W2:Y:S04]  /*62860*/  LDL.LU R34, [R1+0x1608] ;  /* 0x0016080001227983 */ /* 0x000ea80000300800 */
[----:B------:R-:W2:Y:S01]  /*62870*/  LDL.LU R35, [R1+0x160c] ;  /* 0x00160c0001237983 */ /* 0x000ea20000300800 */
        /* <DEDUP_REMOVED lines=27> */
[----:B------:R-:W2:Y:S01]  /*62a30*/  LDL.LU R44, [R1+0x14d0] ;  /* 0x0014d000012c7983 */ /* 0x000ea20000300800 */
[C---:B0-----:R-:W-:Y:S08]  /*62a40*/  HMMA.16816.F32 R16, R28.reuse, R12, R56 ;  /* 0x0000000c1c10723c */ /* 0x041ff00000001838 */
[----:B-1----:R-:W-:-:S15]  /*62a50*/  HMMA.16816.F32 R20, R28, R14, R52 ;  /* 0x0000000e1c14723c */ /* 0x002fde0000001834 */
[----:B------:R-:W-:-:S04]  /*62a60*/  NOP ;  /* 0x0000000000007918 */ /* 0x000fc80000000000 */
[----:B------:R0:W-:Y:S04]  /*62a70*/  STL.64 [R1+0x15b0], R20 ;  /* 0x0015b01401007387 */ /* 0x0001e80000100a00 */
[----:B------:R-:W-:Y:S04]  /*62a80*/  STL.64 [R1+0x15b8], R22 ;  /* 0x0015b81601007387 */ /* 0x000fe80000100a00 */
[----:B------:R1:W-:Y:S04]  /*62a90*/  STL.64 [R1+0x15a0], R16 ;  /* 0x0015a01001007387 */ /* 0x0003e80000100a00 */
[----:B------:R3:W-:Y:S04]  /*62aa0*/  STL.64 [R1+0x15a8], R18 ;  /* 0x0015a81201007387 */ /* 0x0007e80000100a00 */
[----:B------:R-:W2:Y:S04]  /*62ab0*/  LDL.LU R45, [R1+0x14d4] ;  /* 0x0014d400012d7983 */ /* 0x000ea80000300800 */
[----:B------:R-:W4:Y:S04]  /*62ac0*/  LDL.LU R46, [R1+0x14d8] ;  /* 0x0014d800012e7983 */ /* 0x000f280000300800 */
[----:B------:R-:W4:Y:S04]  /*62ad0*/  LDL.LU R47, [R1+0x14dc] ;  /* 0x0014dc00012f7983 */ /* 0x000f280000300800 */
[----:B----4-:R-:W-:Y:S04]  /*62ae0*/  STL.64 [R1+0x5d28], R46 ;  /* 0x005d282e01007387 */ /* 0x010fe80000100a00 */
[----:B--2---:R-:W-:Y:S04]  /*62af0*/  STL.64 [R1+0x5d20], R44 ;  /* 0x005d202c01007387 */ /* 0x004fe80000100a00 */
[----:B------:R-:W2:Y:S04]  /*62b00*/  LDL.LU R36, [R1+0x14f0] ;  /* 0x0014f00001247983 */ /* 0x000ea80000300800 */
        /* <DEDUP_REMOVED lines=8> */
[----:B------:R-:W4:Y:S01]  /*62b90*/  LDL.LU R27, [R1+0x151c] ;  /* 0x00151c00011b7983 */ /* 0x000f220000300800 */
[----:B0-----:R-:W-:-:S03]  /*62ba0*/  IMAD.MOV.U32 R20, RZ, RZ, R4 ;  /* 0x000000ffff147224 */ /* 0x001fc600078e0004 */
[----:B----4-:R-:W-:Y:S04]  /*62bb0*/  STL.64 [R1+0x5d60], R26 ;  /* 0x005d601a01007387 */ /* 0x010fe80000100a00 */
[----:B--2---:R0:W-:Y:S04]  /*62bc0*/  STL.64 [R1+0x5d58], R24 ;  /* 0x005d581801007387 */ /* 0x0041e80000100a00 */
[----:B-1----:R-:W2:Y:S04]  /*62bd0*/  LDL.LU R16, [R1+0x1520] ;  /* 0x0015200001107983 */ /* 0x002ea80000300800 */
[----:B------:R-:W2:Y:S04]  /*62be0*/  LDL.LU R17, [R1+0x1524] ;  /* 0x0015240001117983 */ /* 0x000ea80000300800 */
[----:B---3--:R-:W2:Y:S04]  /*62bf0*/  LDL.LU R18, [R1+0x1528] ;  /* 0x0015280001127983 */ /* 0x008ea80000300800 */
[----:B------:R-:W2:Y:S04]  /*62c00*/  LDL.LU R19, [R1+0x152c] ;  /* 0x00152c0001137983 */ /* 0x000ea80000300800 */
[----:B------:R-:W2:Y:S04]  /*62c10*/  LDL.64 R22, [R1] ;  /* 0x0000000001167983 */ /* 0x000ea80000100a00 */
        /* <DEDUP_REMOVED lines=26> */
[----:B------:R-:W3:Y:S01]  /*62dc0*/  LDL.LU R56, [R1+0x364c] ;  /* 0x00364c0001387983 */ /* 0x000ee20000300800 */
[----:B------:R-:W-:-:S03]  /*62dd0*/  IMAD.MOV.U32 R21, RZ, RZ, R3 ;  /* 0x000000ffff157224 */ /* 0x000fc600078e0003 */
[----:B------:R-:W3:Y:S04]  /*62de0*/  LDL.LU R2, [R1+0x3658] ;  /* 0x0036580001027983 */ /* 0x000ee80000300800 */
        /* <DEDUP_REMOVED lines=29> */
[----:B------:R4:W-:Y:S02]  /*62fc0*/  STL.64 [R1+0x5c48], R10 ;  /* 0x005c480a01007387 */ /* 0x0009e40000100a00 */
[----:B----4-:R-:W-:-:S02]  /*62fd0*/  IMAD.MOV.U32 R10, RZ, RZ, R5 ;  /* 0x000000ffff0a7224 */ /* 0x010fc400078e0005 */
[----:B------:R-:W4:Y:S04]  /*62fe0*/  LDL.LU R5, [R1+0x5d40] ;  /* 0x005d400001057983 */ /* 0x000f280000300800 */
[----:B------:R-:W2:Y:S04]  /*62ff0*/  LDL R11, [R1+0x14] ;  /* 0x00001400010b7983 */ /* 0x000ea80000100800 */
[----:B------:R0:W-:Y:S04]  /*63000*/  STL.64 [R1+0x5c40], R8 ;  /* 0x005c400801007387 */ /* 0x0001e80000100a00 */
[----:B0-----:R-:W2:Y:S04]  /*63010*/  LDL.LU R9, [R1+0x3654] ;  /* 0x0036540001097983 */ /* 0x001ea80000300800 */
[----:B------:R-:W2:Y:S01]  /*63020*/  LDL.LU R8, [R1+0x365c] ;  /* 0x00365c0001087983 */ /* 0x000ea20000300800 */
[----:B---3--:R-:W-:Y:S01]  /*63030*/  HMMA.16816.F32 R36, R28, R6, R36 ;  /* 0x000000061c24723c */ /* 0x008fe20000001824 */
[----:B------:R-:W-:-:S15]  /*63040*/  IMAD R56, R56, 0x100, R61 ;  /* 0x0000010038387824 */ /* 0x000fde00078e023d */
[----:B------:R-:W-:-:S03]  /*63050*/  NOP ;  /* 0x0000000000007918 */ /* 0x000fc60000000000 */
[----:B------:R-:W-:Y:S04]  /*63060*/  STL.64 [R1+0x1570], R36 ;  /* 0x0015702401007387 */ /* 0x000fe80000100a00 */
[----:B------:R0:W-:Y:S04]  /*63070*/  STL.64 [R1+0x1578], R38 ;  /* 0x0015782601007387 */ /* 0x0001e80000100a00 */
[----:B0-----:R-:W3:Y:S04]  /*63080*/  LDL.LU.64 R38, [R1+0x5d38] ;  /* 0x005d380001267983 */ /* 0x001ee80000300a00 */
[----:B------:R-:W3:Y:S01]  /*63090*/  LDL.LU.64 R36, [R1+0x5d30] ;  /* 0x005d300001247983 */ /* 0x000ee20000300a00 */
[----:B----4-:R-:W-:-:S15]  /*630a0*/  HMMA.16816.F32 R44, R28, R4, R44 ;  /* 0x000000041c2c723c */ /* 0x010fde000000182c */
[----:B------:R-:W-:-:S04]  /*630b0*/  NOP ;  /* 0x0000000000007918 */ /* 0x000fc80000000000 */
[----:B------:R-:W-:Y:S04]  /*630c0*/  STL.64 [R1+0x1560], R44 ;  /* 0x0015602c01007387 */ /* 0x000fe80000100a00 */
[----:B------:R0:W-:Y:S01]  /*630d0*/  STL.64 [R1+0x1568], R46 ;  /* 0x0015682e01007387 */ /* 0x0001e20000100a00 */
[----:B--2---:R-:W-:Y:S02]  /*630e0*/  IMAD R9, R9, 0x100, R2 ;  /* 0x0000010009097824 */ /* 0x004fe400078e0202 */
[----:B------:R-:W-:Y:S01]  /*630f0*/  IMAD R8, R8, 0x100, R3 ;  /* 0x0000010008087824 */ /* 0x000fe200078e0203 */
[----:B0-----:R-:W2:Y:S04]  /*63100*/  LDL.LU.64 R46, [R1+0x5d28] ;  /* 0x005d2800012e7983 */ /* 0x001ea80000300a00 */
[----:B------:R-:W2:Y:S04]  /*63110*/  LDL.LU.64 R44, [R1+0x5d20] ;  /* 0x005d2000012c7983 */ /* 0x000ea80000300a00 */
[----:B------:R-:W-:Y:S04]  /*63120*/  STL.64 [R1+0x5c28], R6 ;  /* 0x005c280601007387 */ /* 0x000fe80000100a00 */
[----:B------:R0:W-:Y:S04]  /*63130*/  STL.64 [R1+0x5c20], R4 ;  /* 0x005c200401007387 */ /* 0x0001e80000100a00 */
[----:B0-----:R-:W4:Y:S04]  /*63140*/  LDL.LU R4, [R1+0x1540] ;  /* 0x0015400001047983 */ /* 0x001f280000300800 */
[----:B------:R-:W4:Y:S04]  /*63150*/  LDL.LU R5, [R1+0x1544] ;  /* 0x0015440001057983 */ /* 0x000f280000300800 */
[----:B------:R-:W4:Y:S04]  /*63160*/  LDL.LU R6, [R1+0x1548] ;  /* 0x0015480001067983 */ /* 0x000f280000300800 */
[----:B------:R-:W4:Y:S04]  /*63170*/  LDL.LU R7, [R1+0x154c] ;  /* 0x00154c0001077983 */ /* 0x000f280000300800 */
[----:B------:R-:W2:Y:S04]  /*63180*/  LDL.LU R61, [R1+0x5d18] ;  /* 0x005d1800013d7983 */ /* 0x000ea80000300800 */
[----:B------:R-:W2:Y:S04]  /*63190*/  LDL.LU R2, [R1+0x5d14] ;  /* 0x005d140001027983 */ /* 0x000ea80000300800 */
[----:B------:R-:W2:Y:S01]  /*631a0*/  LDL.LU R3, [R1+0x5d10] ;  /* 0x005d100001037983 */ /* 0x000ea20000300800 */
[----:B------:R-:W-:Y:S01]  /*631b0*/  IMAD R0, R0, 0x100, R57 ;  /* 0x0000010000007824 */ /* 0x000fe200078e0239 */
[----:B--2---:R-:W-:Y:S02]  /*631c0*/  HMMA.16816.F32 R28, R28, R2, R48 ;  /* 0x000000021c1c723c */ /* 0x004fe40000001830 */
[----:B------:R-:W2:Y:S04]  /*631d0*/  LDL.LU.64 R50, [R1+0x5d08] ;  /* 0x005d080001327983 */ /* 0x000ea80000300a00 */
[----:B------:R-:W2:-:S13]  /*631e0*/  LDL.LU.64 R48, [R1+0x5d00] ;  /* 0x005d000001307983 */ /* 0x000e9a0000300a00 */
[----:B------:R0:W-:Y:S04]  /*631f0*/  STL.64 [R1+0x760], R28 ;  /* 0x0007601c01007387 */ /* 0x0001e80000100a00 */
[----:B------:R1:W-:Y:S01]  /*63200*/  STL.64 [R1+0x768], R30 ;  /* 0x0007681e01007387 */ /* 0x0003e20000100a00 */
[----:B0-----:R-:W-:Y:S02]  /*63210*/  F2FP.F16.E5M2.UNPACK_B R28, R56 ;  /* 0x00000038ff1c723e */ /* 0x001fe400020004ff */
[----:B------:R-:W-:Y:S02]  /*63220*/  F2FP.F16.E5M2.UNPACK_B R29, R9 ;  /* 0x00000009ff1d723e */ /* 0x000fe400020004ff */
[----:B-1----:R-:W-:Y:S02]  /*63230*/  F2FP.F16.E5M2.UNPACK_B R30, R8 ;  /* 0x00000008ff1e723e */ /* 0x002fe400020004ff */
[----:B------:R-:W-:-:S07]  /*63240*/  F2FP.F16.E5M2.UNPACK_B R31, R0 ;  /* 0x00000000ff1f723e */ /* 0x000fce00020004ff */
[----:B------:R-:W-:Y:S01]  /*63250*/  HMMA.16816.F32 R56, R28, R58, R52 ;  /* 0x0000003a1c38723c */ /* 0x000fe20000001834 */
[----:B------:R-:W2:Y:S04]  /*63260*/  LDL.LU.64 R54, [R1+0x5cf8] ;  /* 0x005cf80001367983 */ /* 0x000ea80000300a00 */
[----:B------:R-:W3:-:S14]  /*63270*/  LDL.LU.64 R52, [R1+0x5cf0] ;  /* 0x005cf00001347983 */ /* 0x000edc0000300a00 */
[----:B------:R-:W-:Y:S04]  /*63280*/  STL.64 [R1+0x1550], R56 ;  /* 0x0015503801007387 */ /* 0x000fe80000100a00 */
[----:B------:R0:W-:Y:S04]  /*63290*/  STL.64 [R1+0x1558], R58 ;  /* 0x0015583a01007387 */ /* 0x0001e80000100a00 */
[----:B0-----:R-:W3:Y:S04]  /*632a0*/  LDL.LU.64 R58, [R1+0x5ce8] ;  /* 0x005ce800013a7983 */ /* 0x001ee80000300a00 */
[----:B------:R-:W3:Y:S01]  /*632b0*/  LDL.LU.64 R56, [R1+0x5ce0] ;  /* 0x005ce00001387983 */ /* 0x000ee20000300a00 */
[C---:B----4-:R-:W-:Y:S08]  /*632c0*/  HMMA.16816.F32 R4, R28.reuse, R10, R4 ;  /* 0x0000000a1c04723c */ /* 0x050ff00000001804 */
[C---:B------:R-:W-:Y:S08]  /*632d0*/  HMMA.16816.F32 R12, R28.reuse, R20, R12 ;  /* 0x000000141c0c723c */ /* 0x040ff0000000180c */
        /* <DEDUP_REMOVED lines=10> */
[C---:B--2---:R-:W-:Y:S08]  /*63380*/  HMMA.16816.F32 R16, R28.reuse, R54, R40 ;  /* 0x000000361c10723c */ /* 0x044ff00000001828 */
[C---:B---3--:R-:W-:Y:S08]  /*63390*/  HMMA.16816.F32 R12, R28.reuse, R58, R32 ;  /* 0x0000003a1c0c723c */ /* 0x048ff00000001820 */
[C---:B------:R-:W-:Y:S01]  /*633a0*/  HMMA.16816.F32 R8, R28.reuse, R56, R36 ;  /* 0x000000381c08723c */ /* 0x040fe20000001824 */
[----:B------:R-:W-:Y:S10]  /*633b0*/  STL.64 [R1+0x5c18], R58 ;  /* 0x005c183a01007387 */ /* 0x000ff40000100a00 */
[----:B------:R-:W-:Y:S04]  /*633c0*/  STL.64 [R1+0x1500], R12 ;  /* 0x0015000c01007387 */ /* 0x000fe80000100a00 */
[----:B------:R0:W-:Y:S02]  /*633d0*/  STL.64 [R1+0x1508], R14 ;  /* 0x0015080e01007387 */ /* 0x0001e40000100a00 */
[----:B0-----:R-:W-:Y:S02]  /*633e0*/  HMMA.16816.F32 R12, R28, R52, R44 ;  /* 0x000000341c0c723c */ /* 0x001fe4000000182c */
[----:B------:R-:W-:Y:S04]  /*633f0*/  STL.64 [R1+0x5c10], R56 ;  /* 0x005c103801007387 */ /* 0x000fe80000100a00 */
        /* <DEDUP_REMOVED lines=58> */
[----:B0-----:R-:W4:Y:S04]  /*637a0*/  LDL.LU.64 R46, [R1+0x5cd8] ;  /* 0x005cd800012e7983 */ /* 0x001f280000300a00 */
[----:B------:R-:W2:Y:S01]  /*637b0*/  LDL.LU.64 R44, [R1+0x5cd0] ;  /* 0x005cd000012c7983 */ /* 0x000ea20000300a00 */
[----:B------:R-:W-:-:S15]  /*637c0*/  HMMA.16816.F32 R24, R28, R48, R24 ;  /* 0x000000301c18723c */ /* 0x000fde0000001818 */
[----:B------:R-:W-:-:S04]  /*637d0*/  NOP ;  /* 0x0000000000007918 */ /* 0x000fc80000000000 */
[----:B------:R0:W-:Y:S04]  /*637e0*/  STL.64 [R1+0x14b0], R24 ;  /* 0x0014b01801007387 */ /* 0x0001e80000100a00 */
[----:B------:R1:W-:Y:S04]  /*637f0*/  STL.64 [R1+0x14b8], R26 ;  /* 0x0014b81a01007387 */ /* 0x0003e80000100a00 */
[----:B0-----:R-:W3:Y:S04]  /*63800*/  LDL.LU R24, [R1+0x1440] ;  /* 0x0014400001187983 */ /* 0x001ee80000300800 */
[----:B------:R-:W3:Y:S04]  /*63810*/  LDL.LU R25, [R1+0x1444] ;  /* 0x0014440001197983 */ /* 0x000ee80000300800 */
[----:B-1----:R-:W3:Y:S04]  /*63820*/  LDL.LU R26, [R1+0x1448] ;  /* 0x00144800011a7983 */ /* 0x002ee80000300800 */
        /* <DEDUP_REMOVED lines=81> */
[----:B0-----:R-:W-:Y:S02]  /*63d40*/  HMMA.16816.F32 R20, R28, R18, R56 ;  /* 0x000000121c14723c */ /* 0x001fe40000001838 */
[----:B------:R-:W-:Y:S04]  /*63d50*/  STL.64 [R1+0x13f0], R24 ;  /* 0x0013f01801007387 */ /* 0x000fe80000100a00 */
[----:B------:R-:W-:-:S13]  /*63d60*/  STL.64 [R1+0x13f8], R26 ;  /* 0x0013f81a01007387 */ /* 0x000fda0000100a00 */
        /* <DEDUP_REMOVED lines=14> */
[----:B------:R-:W-:-:S03]  /*63e50*/  IMAD.MOV.U32 R58, RZ, RZ, R4 ;  /* 0x000000ffff3a7224 */ /* 0x000fc600078e0004 */
[----:B---3--:R-:W-:Y:S04]  /*63e60*/  STL.64 [R1+0x5c58], R34 ;  /* 0x005c582201007387 */ /* 0x008fe80000100a00 */
[----:B--2---:R1:W-:Y:S04]  /*63e70*/  STL.64 [R1+0x5c50], R32 ;  /* 0x005c502001007387 */ /* 0x0043e80000100a00 */
        /* <DEDUP_REMOVED lines=8> */
[----:B-1----:R-:W4:Y:S04]  /*63f00*/  LDL.LU R32, [R1+0x13c0] ;  /* 0x0013c00001207983 */ /* 0x002f280000300800 */
        /* <DEDUP_REMOVED lines=20> */
[----:B------:R-:W3:Y:S04]  /*64050*/  LDL.64 R44, [R1+0x18] ;  /* 0x00001800012c7983 */ /* 0x000ee80000100a00 */
[----:B------:R-:W3:Y:S04]  /*64060*/  LDL.LU R40, [R1+0x1350] ;  /* 0x0013500001287983 */ /* 0x000ee80000300800 */
[----:B------:R-:W3:Y:S04]  /*64070*/  LDL.LU R41, [R1+0x1354] ;  /* 0x0013540001297983 */ /* 0x000ee80000300800 */
[----:B------:R-:W3:Y:S04]  /*64080*/  LDL.LU R42, [R1+0x1358] ;  /* 0x00135800012a7983 */ /* 0x000ee80000300800 */
[----:B------:R-:W3:Y:S04]  /*64090*/  LDL.LU R43, [R1+0x135c] ;  /* 0x00135c00012b7983 */ /* 0x000ee80000300800 */
[----:B------:R-:W3:Y:S04]  /*640a0*/  LDL.64 R46, [R1+0x10] ;  /* 0x00001000012e7983 */ /* 0x000ee80000100a00 */
[----:B------:R-:W3:Y:S04]  /*640b0*/  LDL.64 R56, [R1+0x8] ;  /* 0x0000080001387983 */ /* 0x000ee80000100a00 */
        /* <DEDUP_REMOVED lines=31> */
[----:B------:R-:W3:Y:S04]  /*642b0*/  LDL.LU.64 R48, [R1+0x5c30] ;  /* 0x005c300001307983 */ /* 0x000ee80000300a00 */
[----:B------:R-:W-:Y:S04]  /*642c0*/  STL.64 [R1+0x1390], R4 ;  /* 0x0013900401007387 */ /* 0x000fe80000100a00 */
[----:B------:R0:W-:Y:S04]  /*642d0*/  STL.64 [R1+0x1398], R6 ;  /* 0x0013980601007387 */ /* 0x0001e80000100a00 */
[----:B0-----:R-:W2:Y:S04]  /*642e0*/  LDL.LU.64 R6, [R1+0x5c28] ;  /* 0x005c280001067983 */ /* 0x001ea80000300a00 */
[----:B------:R-:W4:Y:S04]  /*642f0*/  LDL.LU.64 R4, [R1+0x5c20] ;  /* 0x005c200001047983 */ /* 0x000f280000300a00 */
[----:B------:R-:W-:Y:S04]  /*64300*/  STL.64 [R1+0x5b38], R10 ;  /* 0x005b380a01007387 */ /* 0x000fe80000100a00 */
[----:B------:R4:W-:Y:S01]  /*64310*/  STL.64 [R1+0x5b30], R8 ;  /* 0x005b300801007387 */ /* 0x0009e20000100a00 */
[----:B------:R-:W-:Y:S01]  /*64320*/  IMAD R0, R0, 0x100, R27 ;  /* 0x0000010000007824 */ /* 0x000fe200078e021b */
[C---:B--2---:R-:W-:Y:S08]  /*64330*/  HMMA.16816.F32 R12, R28.reuse, R6, R12 ;  /* 0x000000061c0c723c */ /* 0x044ff0000000180c */
[----:B----4-:R-:W-:Y:S01]  /*64340*/  HMMA.16816.F32 R8, R28, R4, R16 ;  /* 0x000000041c08723c */ /* 0x010fe20000001810 */
        /* <DEDUP_REMOVED lines=12> */
[----:B------:R-:W-:Y:S01]  /*64410*/  F2FP.F16.E5M2.UNPACK_B R30, R4 ;  /* 0x00000004ff1e723e */ /* 0x000fe200020004ff */
[----:B------:R0:W-:Y:S06]  /*64420*/  STL.64 [R1+0x1378], R10 ;  /* 0x0013780a01007387 */ /* 0x0001ec0000100a00 */
[C---:B0-----:R-:W-:Y:S05]  /*64430*/  HMMA.16816.F32 R8, R28.reuse, R44, R36 ;  /* 0x0000002c1c08723c */ /* 0x041fea0000001824 */
[----:B------:R-:W-:Y:S04]  /*64440*/  STL.64 [R1+0x750], R12 ;  /* 0x0007500c01007387 */ /* 0x000fe80000100a00 */
[----:B------:R-:W-:Y:S10]  /*64450*/  STL.64 [R1+0x758], R14 ;  /* 0x0007580e01007387 */ /* 0x000ff40000100a00 */
[----:B------:R-:W-:Y:S04]  /*64460*/  STL.64 [R1+0x1360], R8 ;  /* 0x0013600801007387 */ /* 0x000fe80000100a00 */
[----:B------:R0:W-:Y:S02]  /*64470*/  STL.64 [R1+0x1368], R10 ;  /* 0x0013680a01007387 */ /* 0x0001e40000100a00 */
[C---:B0-----:R-:W-:Y:S08]  /*64480*/  HMMA.16816.F32 R8, R28.reuse, R46, R40 ;  /* 0x0000002e1c08723c */ /* 0x041ff00000001828 */
[C---:B---3--:R-:W-:Y:S11]  /*64490*/  HMMA.16816.F32 R12, R28.reuse, R56, R48 ;  /* 0x000000381c0c723c */ /* 0x048ff60000001830 */
[----:B------:R-:W-:Y:S04]  /*644a0*/  STL.64 [R1+0x1350], R8 ;  /* 0x0013500801007387 */ /* 0x000fe80000100a00 */
[----:B------:R0:W-:Y:S02]  /*644b0*/  STL.64 [R1+0x1358], R10 ;  /* 0x0013580a01007387 */ /* 0x0001e40000100a00 */
[----:B0-----:R-:W-:Y:S02]  /*644c0*/  HMMA.16816.F32 R8, R28, R58, R52 ;  /* 0x0000003a1c08723c */ /* 0x001fe40000001834 */
[----:B------:R0:W-:Y:S04]  /*644d0*/  STL.64 [R1+0x1340], R12 ;  /* 0x0013400c01007387 */ /* 0x0001e80000100a00 */
[----:B------:R1:W-:Y:S04]  /*644e0*/  STL.64 [R1+0x1348], R14 ;  /* 0x0013480e01007387 */ /* 0x0003e80000100a00 */
[----:B0-----:R-:W2:Y:S09]  /*644f0*/  LDL.LU R12, [R1+0x1230] ;  /* 0x00123000010c7983 */ /* 0x001eb20000300800 */
        /* <DEDUP_REMOVED lines=12> */
[----:B------:R-:W3:Y:S01]  /*645c0*/  LDL.LU R55, [R1+0x131c] ;  /* 0x00131c0001377983 */ /* 0x000ee20000300800 */
[----:B------:R-:W-:-:S03]  /*645d0*/  IMAD.MOV.U32 R0, RZ, RZ, R57 ;  /* 0x000000ffff007224 */ /* 0x000fc600078e0039 */
        /* <DEDUP_REMOVED lines=26> */
[----:B------:R-:W3:Y:S01]  /*64780*/  LDL.LU R44, [R1+0x12c0] ;  /* 0x0012c000012c7983 */ /* 0x000ee20000300800 */
[----:B------:R-:W-:-:S03]  /*64790*/  IMAD.MOV.U32 R7, RZ, RZ, R46 ;  /* 0x000000ffff077224 */ /* 0x000fc600078e002e */
        /* <DEDUP_REMOVED lines=18> */
[----:B---3--:R-:W-:-:S15]  /*648c0*/  HMMA.16816.F32 R52, R28, R58, R52 ;  /* 0x0000003a1c34723c */ /* 0x008fde0000001834 */
        /* <DEDUP_REMOVED lines=9> */
[----:B0-----:R-:W2:Y:S04]  /*64960*/  LDL.LU R36, [R1+0x1290] ;  /* 0x0012900001247983 */ /* 0x001ea80000300800 */
[----:B------:R-:W2:Y:S04]  /*64970*/  LDL.LU R37, [R1+0x1294] ;  /* 0x0012940001257983 */ /* 0x000ea80000300800 */
[----:B-1----:R-:W2:Y:S04]  /*64980*/  LDL.LU R38, [R1+0x1298] ;  /* 0x0012980001267983 */ /* 0x002ea80000300800 */
[----:B------:R-:W2:Y:S04]  /*64990*/  LDL.LU R39, [R1+0x129c] ;  /* 0x00129c0001277983 */ /* 0x000ea80000300800 */
        /* <DEDUP_REMOVED lines=66> */
[C---:B------:R-:W-:Y:S08]  /*64dc0*/  HMMA.16816.F32 R12, R28.reuse, R26, R12 ;  /* 0x0000001a1c0c723c */ /* 0x040ff0000000180c */
[C---:B----4-:R-:W-:Y:S01]  /*64dd0*/  HMMA.16816.F32 R44, R28.reuse, R38, R48 ;  /* 0x000000261c2c723c */ /* 0x050fe20000001830 */
[----:B------:R-:W-:Y:S07]  /*64de0*/  STL.64 [R1+0x5ac8], R38 ;  /* 0x005ac82601007387 */ /* 0x000fee0000100a00 */
[C---:B--2---:R-:W-:Y:S11]  /*64df0*/  HMMA.16816.F32 R40, R28.reuse, R36, R52 ;  /* 0x000000241c28723c */ /* 0x044ff60000001834 */
[----:B------:R-:W-:Y:S04]  /*64e00*/  STL.64 [R1+0x1270], R44 ;  /* 0x0012702c01007387 */ /* 0x000fe80000100a00 */
[----:B------:R-:W-:Y:S04]  /*64e10*/  STL.64 [R1+0x1278], R46 ;  /* 0x0012782e01007387 */ /* 0x000fe80000100a00 */
[----:B------:R0:W-:Y:S02]  /*64e20*/  STL.64 [R1+0x5ac0], R36 ;  /* 0x005ac02401007387 */ /* 0x0001e40000100a00 */
[C---:B0-----:R-:W-:Y:S02]  /*64e30*/  HMMA.16816.F32 R36, R28.reuse, R34, R56 ;  /* 0x000000221c24723c */ /* 0x041fe40000001838 */
[----:B------:R-:W-:Y:S04]  /*64e40*/  STL.64 [R1+0x1260], R40 ;  /* 0x0012602801007387 */ /* 0x000fe80000100a00 */
[----:B------:R-:W-:Y:S04]  /*64e50*/  STL.64 [R1+0x1268], R42 ;  /* 0x0012682a01007387 */ /* 0x000fe80000100a00 */
[----:B------:R-:W-:Y:S09]  /*64e60*/  STL.64 [R1+0x5ae8], R34 ;  /* 0x005ae82201007387 */ /* 0x000ff20000100a00 */
[----:B------:R-:W-:Y:S04]  /*64e70*/  STL.64 [R1+0x1250], R36 ;  /* 0x0012502401007387 */ /* 0x000fe80000100a00 */
[----:B------:R-:W-:Y:S04]  /*64e80*/  STL.64 [R1+0x1258], R38 ;  /* 0x0012582601007387 */ /* 0x000fe80000100a00 */
[----:B------:R-:W-:Y:S04]  /*64e90*/  STL.64 [R1+0x5ae0], R32 ;  /* 0x005ae02001007387 */ /* 0x000fe80000100a00 */
[----:B------:R-:W-:Y:S04]  /*64ea0*/  STL.64 [R1+0x1240], R8 ;  /* 0x0012400801007387 */ /* 0x000fe80000100a00 */
[----:B------:R0:W-:Y:S02]  /*64eb0*/  STL.64 [R1+0x1248], R10 ;  /* 0x0012480a01007387 */ /* 0x0001e40000100a00 */
[----:B0-----:R-:W-:Y:S02]  /*64ec0*/  HMMA.16816.F32 R8, R28, R24, R16 ;  /* 0x000000181c08723c */ /* 0x001fe40000001810 */
[----:B------:R-:W-:Y:S04]  /*64ed0*/  STL.64 [R1+0x1230], R12 ;  /* 0x0012300c01007387 */ /* 0x000fe80000100a00 */
[----:B------:R-:W-:-:S13]  /*64ee0*/  STL.64 [R1+0x1238], R14 ;  /* 0x0012380e01007387 */ /* 0x000fda0000100a00 */
[----:B------:R0:W-:Y:S04]  /*64ef0*/  STL.64 [R1+0x1220], R8 ;  /* 0x0012200801007387 */ /* 0x0001e80000100a00 */
[----:B------:R1:W-:Y:S04]  /*64f00*/  STL.64 [R1+0x1228], R10 ;  /* 0x0012280a01007387 */ /* 0x0003e80000100a00 */
[----:B------:R-:W2:Y:S04]  /*64f10*/  LDL.LU R52, [R1+0x1160] ;  /* 0x0011600001347983 */ /* 0x000ea80000300800 */
[----:B------:R-:W2:Y:S04]  /*64f20*/  LDL.LU R53, [R1+0x1164] ;  /* 0x0011640001357983 */ /* 0x000ea80000300800 */
[----:B------:R-:W3:Y:S04]  /*64f30*/  LDL.LU R54, [R1+0x1168] ;  /* 0x0011680001367983 */ /* 0x000ee80000300800 */
[----:B------:R-:W3:Y:S01]  /*64f40*/  LDL.LU R55, [R1+0x116c] ;  /* 0x00116c0001377983 */ /* 0x000ee20000300800 */
[----:B------:R-:W-:-:S02]  /*64f50*/  IMAD.MOV.U32 R58, RZ, RZ, R7 ;  /* 0x000000ffff3a7224 */ /* 0x000fc400078e0007 */
[----:B------:R-:W-:Y:S02]  /*64f60*/  IMAD.MOV.U32 R59, RZ, RZ, R6 ;  /* 0x000000ffff3b7224 */ /* 0x000fe400078e0006 */
[----:B------:R-:W-:Y:S02]  /*64f70*/  IMAD.MOV.U32 R56, RZ, RZ, R5 ;  /* 0x000000ffff387224 */ /* 0x000fe400078e0005 */
[----:B------:R-:W-:Y:S01]  /*64f80*/  IMAD.MOV.U32 R57, RZ, RZ, R4 ;  /* 0x000000ffff397224 */ /* 0x000fe200078e0004 */
[----:B---3--:R-:W-:Y:S04]  /*64f90*/  STL.64 [R1+0x5b68], R54 ;  /* 0x005b683601007387 */ /* 0x008fe80000100a00 */
[----:B--2---:R-:W-:Y:S04]  /*64fa0*/  STL.64 [R1+0x5b60], R52 ;  /* 0x005b603401007387 */ /* 0x004fe80000100a00 */
[----:B------:R-:W-:Y:S04]  /*64fb0*/  STL.64 [R1+0x5b88], R58 ;  /* 0x005b883a01007387 */ /* 0x000fe80000100a00 */
[----:B------:R2:W-:Y:S04]  /*64fc0*/  STL.64 [R1+0x5b80], R56 ;  /* 0x005b803801007387 */ /* 0x0005e80000100a00 */
[----:B------:R-:W3:Y:S04]  /*64fd0*/  LDL.LU R32, [R1+0x1180] ;  /* 0x0011800001207983 */ /* 0x000ee80000300800 */
[----:B------:R-:W3:Y:S04]  /*64fe0*/  LDL.LU R33, [R1+0x1184] ;  /* 0x0011840001217983 */ /* 0x000ee80000300800 */
[----:B------:R-:W3:Y:S04]  /*64ff0*/  LDL.LU R34, [R1+0x1188] ;  /* 0x0011880001227983 */ /* 0x000ee80000300800 */
[----:B------:R-:W3:Y:S04]  /*65000*/  LDL.LU R35, [R1+0x118c] ;  /* 0x00118c0001237983 */ /* 0x000ee80000300800 */
[----:B0-----:R-:W4:Y:S04]  /*65010*/  LDL.LU R8, [R1+0x11c0] ;  /* 0x0011c00001087983 */ /* 0x001f280000300800 */
[----:B------:R-:W4:Y:S04]  /*65020*/  LDL.LU R9, [R1+0x11c4] ;  /* 0x0011c40001097983 */ /* 0x000f280000300800 */
[----:B-1----:R-:W4:Y:S04]  /*65030*/  LDL.LU R10, [R1+0x11c8] ;  /* 0x0011c800010a7983 */ /* 0x002f280000300800 */
        /* <DEDUP_REMOVED lines=97> */
[----:B----4-:R-:W-:Y:S01]  /*65650*/  HMMA.16816.F32 R8, R28, R4, R32 ;  /* 0x000000041c08723c */ /* 0x010fe20000001820 */
[----:B------:R0:W-:Y:S02]  /*65660*/  STL.64 [R1+0x5a68], R6 ;  /* 0x005a680601007387 */ /* 0x0001e40000100a00 */
[----:B0-----:R-:W-:-:S08]  /*65670*/  IMAD R6, R39, 0x100, R38 ;  /* 0x0000010027067824 */ /* 0x001fd000078e0226 */
        /* <DEDUP_REMOVED lines=13> */
[C---:B------:R-:W-:Y:S08]  /*65750*/  HMMA.16816.F32 R4, R28.reuse, R58, R52 ;  /* 0x0000003a1c04723c */ /* 0x040ff00000001834 */
[----:B0-----:R-:W-:Y:S01]  /*65760*/  HMMA.16816.F32 R8, R28, R56, R48 ;  /* 0x000000381c08723c */ /* 0x001fe20000001830 */
[----:B------:R-:W-:Y:S04]  /*65770*/  STL.64 [R1+0x740], R12 ;  /* 0x0007400c01007387 */ /* 0x000fe80000100a00 */
[----:B------:R-:W-:Y:S04]  /*65780*/  STL.64 [R1+0x748], R14 ;  /* 0x0007480e01007387 */ /* 0x000fe80000100a00 */
[----:B------:R-:W2:Y:S10]  /*65790*/  LDL.LU R16, [R1+0x1060] ;  /* 0x0010600001107983 */ /* 0x000eb40000300800 */
[----:B------:R0:W-:Y:S04]  /*657a0*/  STL.64 [R1+0x1170], R8 ;  /* 0x0011700801007387 */ /* 0x0001e80000100a00 */
[----:B------:R1:W-:Y:S04]  /*657b0*/  STL.64 [R1+0x1178], R10 ;  /* 0x0011780a01007387 */ /* 0x0003e80000100a00 */
        /* <DEDUP_REMOVED lines=15> */
[----:B----4-:R-:W2:Y:S04]  /*658b0*/  LDL.LU R6, [R1+0x1098] ;  /* 0x0010980001067983 */ /* 0x010ea80000300800 */
[----:B------:R-:W2:Y:S04]  /*658c0*/  LDL.LU R7, [R1+0x109c] ;  /* 0x00109c0001077983 */ /* 0x000ea80000300800 */
        /* <DEDUP_REMOVED lines=10> */
[----:B------:R-:W2:Y:S04]  /*65970*/  LDL R24, [R1+0x8] ;  /* 0x0000080001187983 */ /* 0x000ea80000100800 */
        /* <DEDUP_REMOVED lines=39> */
[C---:B---3--:R-:W-:Y:S03]  /*65bf0*/  HMMA.16816.F32 R56, R28.reuse, R60, R56 ;  /* 0x0000003c1c38723c */ /* 0x048fe60000001838 */
[----:B------:R-:W-:Y:S04]  /*65c00*/  STL.64 [R1+0x1150], R8 ;  /* 0x0011500801007387 */ /* 0x000fe80000100a00 */
[----:B------:R0:W-:Y:S04]  /*65c10*/  STL.64 [R1+0x1158], R10 ;  /* 0x0011580a01007387 */ /* 0x0001e80000100a00 */
[----:B0-----:R-:W2:Y:S04]  /*65c20*/  LDL.LU.64 R10, [R1+0x5b28] ;  /* 0x005b2800010a7983 */ /* 0x001ea80000300a00 */
[----:B------:R-:W2:Y:S04]  /*65c30*/  LDL.LU.64 R8, [R1+0x5b20] ;  /* 0x005b200001087983 */ /* 0x000ea80000300a00 */
[----:B------:R-:W3:Y:S04]  /*65c40*/  LDL.LU.64 R18, [R1+0x5b18] ;  /* 0x005b180001127983 */ /* 0x000ee80000300a00 */
        /* <DEDUP_REMOVED lines=8> */
[----:B------:R-:W3:Y:S04]  /*65cd0*/  LDL.LU.64 R56, [R1+0x5af0] ;  /* 0x005af00001387983 */ /* 0x000ee80000300a00 */
[----:B------:R-:W-:Y:S04]  /*65ce0*/  STL [R1+0x5a2c], R60 ;  /* 0x005a2c3c01007387 */ /* 0x000fe80000100800 */
[----:B------:R-:W-:Y:S01]  /*65cf0*/  STL [R1+0x5a28], R61 ;  /* 0x005a283d01007387 */ /* 0x000fe20000100800 */
        /* <DEDUP_REMOVED lines=204> */
[----:B------:R-:W-:Y:S04]  /*669c0*/  STL.64 [R1+0xf98], R10 ;  /* 0x000f980a01007387 */ /* 0x000fe80000100a00 */
[----:B------:R-:W2:Y:S09]  /*669d0*/  LDL.LU R20, [R1+0xe90] ;  /* 0x000e900001147983 */ /* 0x000eb20000300800 */
[----:B------:R0:W-:Y:S04]  /*669e0*/  STL.64 [R1+0x730], R4 ;  /* 0x0007300401007387 */ /* 0x0001e80000100a00 */
[----:B------:R1:W-:Y:S04]  /*669f0*/  STL.64 [R1+0x738], R6 ;  /* 0x0007380601007387 */ /* 0x0003e80000100a00 */
        /* <DEDUP_REMOVED lines=8> */
[----:B------:R-:W4:Y:S04]  /*66a80*/  LDL.LU R15, [R1+0xebc] ;  /* 0x000ebc00010f7983 */ /* 0x000f280000300800 */
[----:B----4-:R4:W-:Y:S04]  /*66a90*/  STL.64 [R1+0x5a00], R14 ;  /* 0x005a000e01007387 */ /* 0x0109e80000100a00 */
[----:B---3--:R-:W-:Y:S04]  /*66aa0*/  STL.64 [R1+0x59f8], R12 ;  /* 0x0059f80c01007387 */ /* 0x008fe80000100a00 */
[----:B0-----:R-:W3:Y:S04]  /*66ab0*/  LDL.LU R4, [R1+0xed0] ;  /* 0x000ed00001047983 */ /* 0x001ee80000300800 */
[----:B------:R-:W3:Y:S04]  /*66ac0*/  LDL.LU R5, [R1+0xed4] ;  /* 0x000ed40001057983 */ /* 0x000ee80000300800 */
[----:B-1----:R-:W2:Y:S04]  /*66ad0*/  LDL.LU R6, [R1+0xed8] ;  /* 0x000ed80001067983 */ /* 0x002ea80000300800 */
[----:B------:R-:W2:Y:S04]  /*66ae0*/  LDL.LU R7, [R1+0xedc] ;  /* 0x000edc0001077983 */ /* 0x000ea80000300800 */
[----:B--2---:R-:W-:Y:S04]  /*66af0*/  STL.64 [R1+0x5a10], R6 ;  /* 0x005a100601007387 */ /* 0x004fe80000100a00 */
[----:B---3--:R0:W-:Y:S04]  /*66b00*/  STL.64 [R1+0x5a08], R4 ;  /* 0x005a080401007387 */ /* 0x0081e80000100a00 */
[----:B------:R-:W2:Y:S04]  /*66b10*/  LDL.LU R40, [R1+0xf30] ;  /* 0x000f300001287983 */ /* 0x000ea80000300800 */
[----:B------:R-:W2:Y:S04]  /*66b20*/  LDL.LU R41, [R1+0xf34] ;  /* 0x000f340001297983 */ /* 0x000ea80000300800 */
[----:B------:R-:W3:Y:S04]  /*66b30*/  LDL.LU R42, [R1+0xf38] ;  /* 0x000f3800012a7983 */ /* 0x000ee80000300800 */
[----:B------:R-:W3:Y:S01]  /*66b40*/  LDL.LU R43, [R1+0xf3c] ;  /* 0x000f3c00012b7983 */ /* 0x000ee20000300800 */
[----:B------:R-:W-:-:S02]  /*66b50*/  IMAD R8, R52, 0x100, R51 ;  /* 0x0000010034087824 */ /* 0x000fc400078e0233 */
[----:B------:R-:W-:Y:S02]  /*66b60*/  IMAD R60, R60, 0x100, R53 ;  /* 0x000001003c3c7824 */ /* 0x000fe400078e0235 */
[----:B------:R-:W-:Y:S02]  /*66b70*/  IMAD R61, R61, 0x100, R54 ;  /* 0x000001003d3d7824 */ /* 0x000fe400078e0236 */
[----:B------:R-:W-:Y:S01]  /*66b80*/  IMAD R0, R0, 0x100, R55 ;  /* 0x0000010000007824 */ /* 0x000fe200078e0237 */
[----:B------:R-:W-:Y:S02]  /*66b90*/  F2FP.F16.E5M2.UNPACK_B R28, R8 ;  /* 0x00000008ff1c723e */ /* 0x000fe400020004ff */
[----:B------:R-:W-:Y:S02]  /*66ba0*/  F2FP.F16.E5M2.UNPACK_B R29, R60 ;  /* 0x0000003cff1d723e */ /* 0x000fe400020004ff */
[----:B------:R-:W-:Y:S01]  /*66bb0*/  F2FP.F16.E5M2.UNPACK_B R30, R61 ;  /* 0x0000003dff1e723e */ /* 0x000fe200020004ff */
[----:B---3--:R-:W-:Y:S04]  /*66bc0*/  STL.64 [R1+0x5a20], R42 ;  /* 0x005a202a01007387 */ /* 0x008fe80000100a00 */
[----:B--2---:R1:W-:Y:S04]  /*66bd0*/  STL.64 [R1+0x5a18], R40 ;  /* 0x005a182801007387 */ /* 0x0043e80000100a00 */
[----:B------:R-:W2:Y:S04]  /*66be0*/  LDL.LU R56, [R1+0xf40] ;  /* 0x000f400001387983 */ /* 0x000ea80000300800 */
[----:B------:R-:W2:Y:S04]  /*66bf0*/  LDL.LU R57, [R1+0xf44] ;  /* 0x000f440001397983 */ /* 0x000ea80000300800 */
[----:B------:R-:W2:Y:S04]  /*66c00*/  LDL.LU R58, [R1+0xf48] ;  /* 0x000f4800013a7983 */ /* 0x000ea80000300800 */
[----:B------:R-:W2:Y:S04]  /*66c10*/  LDL.LU R59, [R1+0xf4c] ;  /* 0x000f4c00013b7983 */ /* 0x000ea80000300800 */
[----:B------:R-:W3:Y:S04]  /*66c20*/  LDL R38, [R1] ;  /* 0x0000000001267983 */ /* 0x000ee80000100800 */
[----:B------:R-:W3:Y:S04]  /*66c30*/  LDL R39, [R1+0x4] ;  /* 0x0000040001277983 */ /* 0x000ee80000100800 */
[----:B------:R-:W2:Y:S04]  /*66c40*/  LDL R36, [R1+0x8] ;  /* 0x0000080001247983 */ /* 0x000ea80000100800 */
[----:B------:R-:W2:Y:S04]  /*66c50*/  LDL R37, [R1+0xc] ;  /* 0x00000c0001257983 */ /* 0x000ea80000100800 */
[----:B------:R-:W2:Y:S04]  /*66c60*/  LDL.LU R20, [R1+0xf60] ;  /* 0x000f600001147983 */ /* 0x000ea80000300800 */
[----:B------:R-:W2:Y:S04]  /*66c70*/  LDL.LU R21, [R1+0xf64] ;  /* 0x000f640001157983 */ /* 0x000ea80000300800 */
[----:B------:R-:W2:Y:S04]  /*66c80*/  LDL.LU R22, [R1+0xf68] ;  /* 0x000f680001167983 */ /* 0x000ea80000300800 */
[----:B------:R-:W2:Y:S04]  /*66c90*/  LDL.LU R23, [R1+0xf6c] ;  /* 0x000f6c0001177983 */ /* 0x000ea80000300800 */
[----:B----4-:R-:W4:Y:S04]  /*66ca0*/  LDL R14, [R1+0x10] ;  /* 0x00001000010e7983 */ /* 0x010f280000100800 */
[----:B------:R-:W4:Y:S04]  /*66cb0*/  LDL R15, [R1+0x14] ;  /* 0x00001400010f7983 */ /* 0x000f280000100800 */
[----:B0-----:R-:W4:Y:S04]  /*66cc0*/  LDL.LU R4, [R1+0xf70] ;  /* 0x000f700001047983 */ /* 0x001f280000300800 */
[----:B------:R-:W4:Y:S04]  /*66cd0*/  LDL.LU R5, [R1+0xf74] ;  /* 0x000f740001057983 */ /* 0x000f280000300800 */
[----:B------:R-:W4:Y:S04]  /*66ce0*/  LDL.LU R6, [R1+0xf78] ;  /* 0x000f780001067983 */ /* 0x000f280000300800 */
[----:B------:R-:W4:Y:S04]  /*66cf0*/  LDL.LU R7, [R1+0xf7c] ;  /* 0x000f7c0001077983 */ /* 0x000f280000300800 */
[----:B------:R-:W3:Y:S04]  /*66d00*/  LDL R12, [R1+0x18] ;  /* 0x00001800010c7983 */ /* 0x000ee80000100800 */
[----:B------:R-:W3:Y:S04]  /*66d10*/  LDL R13, [R1+0x1c] ;  /* 0x00001c00010d7983 */ /* 0x000ee80000100800 */
[----:B-1----:R-:W3:Y:S04]  /*66d20*/  LDL.LU R40, [R1+0xf80] ;  /* 0x000f800001287983 */ /* 0x002ee80000300800 */
        /* <DEDUP_REMOVED lines=33> */
[----:B------:R-:W-:-:S07]  /*66f40*/  F2FP.F16.E5M2.UNPACK_B R31, R0 ;  /* 0x00000000ff1f723e */ /* 0x000fce00020004ff */
[C---:B--2---:R-:W-:Y:S08]  /*66f50*/  HMMA.16816.F32 R20, R28.reuse, R36, R20 ;  /* 0x000000241c14723c */ /* 0x044ff00000001814 */
[C---:B---3--:R-:W-:Y:S08]  /*66f60*/  HMMA.16816.F32 R40, R28.reuse, R12, R40 ;  /* 0x0000000c1c28723c */ /* 0x048ff00000001828 */
[C---:B----4-:R-:W-:Y:S08]  /*66f70*/  HMMA.16816.F32 R12, R28.reuse, R14, R4 ;  /* 0x0000000e1c0c723c */ /* 0x050ff00000001804 */
[C---:B------:R-:W-:Y:S03]  /*66f80*/  HMMA.16816.F32 R36, R28.reuse, R38, R32 ;  /* 0x000000261c24723c */ /* 0x040fe60000001820 */
        /* <DEDUP_REMOVED lines=1180> */
[----:B------:R0:W-:Y:S04]  /*6b950*/  STL.64 [R1+0x5508], R4 ;  /* 0x0055080401007387 */ /* 0x0001e80000100a00 */
[----:B------:R1:W-:Y:S01]  /*6b960*/  STL.64 [R1+0x7d0], R8 ;  /* 0x0007d00801007387 */ /* 0x0003e20000100a00 */
[----:B------:R-:W-:-:S03]  /*6b970*/  IMAD R6, R51, 0x100, R50 ;  /* 0x0000010033067824 */ /* 0x000fc600078e0232 */
[----:B------:R-:W-:Y:S01]  /*6b980*/  STL.64 [R1+0x7d8], R10 ;  /* 0x0007d80a01007387 */ /* 0x000fe20000100a00 */
[----:B0-----:R-:W-:Y:S02]  /*6b990*/  IMAD R4, R55, 0x100, R54 ;  /* 0x0000010037047824 */ /* 0x001fe400078e0236 */
[----:B------:R-:W-:Y:S01]  /*6b9a0*/  IMAD R5, R53, 0x100, R52 ;  /* 0x0000010035057824 */ /* 0x000fe200078e0234 */
[----:B------:R-:W-:Y:S02]  /*6b9b0*/  F2FP.F16.E5M2.UNPACK_B R29, R6 ;  /* 0x00000006ff1d723e */ /* 0x000fe400020004ff */
[----:B------:R-:W-:-:S03]  /*6b9c0*/  F2FP.F16.E5M2.UNPACK_B R31, R4 ;  /* 0x00000004ff1f723e */ /* 0x000fc600020004ff */
[----:B------:R-:W-:Y:S04]  /*6b9d0*/  STL.64 [R1+0x6f0], R12 ;  /* 0x0006f00c01007387 */ /* 0x000fe80000100a00 */
[----:B------:R-:W-:Y:S01]  /*6b9e0*/  STL.64 [R1+0x6f8], R14 ;  /* 0x0006f80e01007387 */ /* 0x000fe20000100a00 */
[----:B------:R-:W-:-:S03]  /*6b9f0*/  F2FP.F16.E5M2.UNPACK_B R30, R5 ;  /* 0x00000005ff1e723e */ /* 0x000fc600020004ff */
        /* <DEDUP_REMOVED lines=10> */
[----:B-1----:R-:W-:-:S02]  /*6baa0*/  IMAD R8, R49, 0x100, R48 ;  /* 0x0000010031087824 */ /* 0x002fc400078e0230 */
[----:B------:R-:W-:Y:S01]  /*6bab0*/  IMAD.MOV.U32 R53, RZ, RZ, R0 ;  /* 0x000000ffff357224 */ /* 0x000fe200078e0000 */
[----:B---3--:R-:W-:Y:S04]  /*6bac0*/  STL.64 [R1+0x55f0], R58 ;  /* 0x0055f03a01007387 */ /* 0x008fe80000100a00 */
[----:B--2---:R1:W-:Y:S04]  /*6bad0*/  STL.64 [R1+0x55e8], R56 ;  /* 0x0055e83801007387 */ /* 0x0043e80000100a00 */
[----:B------:R-:W2:Y:S04]  /*6bae0*/  LDL.LU R54, [R1] ;  /* 0x0000000001367983 */ /* 0x000ea80000300800 */
[----:B------:R-:W2:Y:S04]  /*6baf0*/  LDL.LU R55, [R1+0x4] ;  /* 0x0000040001377983 */ /* 0x000ea80000300800 */
[----:B------:R-:W2:Y:S04]  /*6bb00*/  LDL.LU R48, [R1+0x6b0] ;  /* 0x0006b00001307983 */ /* 0x000ea80000300800 */
[----:B------:R-:W2:Y:S04]  /*6bb10*/  LDL.LU R49, [R1+0x6b4] ;  /* 0x0006b40001317983 */ /* 0x000ea80000300800 */
[----:B------:R-:W2:Y:S04]  /*6bb20*/  LDL.LU R50, [R1+0x6b8] ;  /* 0x0006b80001327983 */ /* 0x000ea80000300800 */
[----:B------:R-:W2:Y:S04]  /*6bb30*/  LDL.LU R51, [R1+0x6bc] ;  /* 0x0006bc0001337983 */ /* 0x000ea80000300800 */
[----:B------:R-:W3:Y:S04]  /*6bb40*/  LDL.LU R52, [R1+0x8] ;  /* 0x0000080001347983 */ /* 0x000ee80000300800 */
[----:B------:R-:W4:Y:S04]  /*6bb50*/  LDL.LU R0, [R1+0x55fc] ;  /* 0x0055fc0001007983 */ /* 0x000f280000300800 */
[----:B------:R-:W2:Y:S04]  /*6bb60*/  LDL.LU R42, [R1+0x10] ;  /* 0x00001000012a7983 */ /* 0x000ea80000300800 */
[----:B------:R-:W2:Y:S04]  /*6bb70*/  LDL.LU R43, [R1+0x14] ;  /* 0x00001400012b7983 */ /* 0x000ea80000300800 */
[----:B0-----:R-:W2:Y:S04]  /*6bb80*/  LDL.LU R4, [R1+0x6d0] ;  /* 0x0006d00001047983 */ /* 0x001ea80000300800 */
[----:B------:R-:W2:Y:S04]  /*6bb90*/  LDL.LU R5, [R1+0x6d4] ;  /* 0x0006d40001057983 */ /* 0x000ea80000300800 */
[----:B------:R-:W2:Y:S04]  /*6bba0*/  LDL.LU R6, [R1+0x6d8] ;  /* 0x0006d80001067983 */ /* 0x000ea80000300800 */
[----:B------:R-:W2:Y:S04]  /*6bbb0*/  LDL.LU R7, [R1+0x6dc] ;  /* 0x0006dc0001077983 */ /* 0x000ea80000300800 */
[----:B------:R-:W2:Y:S01]  /*6bbc0*/  LDL.LU R40, [R1+0x18] ;  /* 0x0000180001287983 */ /* 0x000ea20000300800 */
[----:B----4-:R-:W-:-:S03]  /*6bbd0*/  IMAD.MOV.U32 R41, RZ, RZ, R0 ;  /* 0x000000ffff297224 */ /* 0x010fc600078e0000 */
[----:B------:R-:W4:Y:S04]  /*6bbe0*/  LDL.LU R0, [R1+0x55f8] ;  /* 0x0055f80001007983 */ /* 0x000f280000300800 */
[----:B-1----:R-:W2:Y:S04]  /*6bbf0*/  LDL.LU R56, [R1+0x6e0] ;  /* 0x0006e00001387983 */ /* 0x002ea80000300800 */
[----:B------:R-:W2:Y:S04]  /*6bc00*/  LDL.LU R57, [R1+0x6e4] ;  /* 0x0006e40001397983 */ /* 0x000ea80000300800 */
[----:B------:R-:W2:Y:S04]  /*6bc10*/  LDL.LU R58, [R1+0x6e8] ;  /* 0x0006e800013a7983 */ /* 0x000ea80000300800 */
[----:B------:R-:W2:Y:S04]  /*6bc20*/  LDL.LU R59, [R1+0x6ec] ;  /* 0x0006ec00013b7983 */ /* 0x000ea80000300800 */
[----:B------:R-:W3:Y:S04]  /*6bc30*/  LDL.LU R44, [R1+0x6c0] ;  /* 0x0006c000012c7983 */ /* 0x000ee80000300800 */
[----:B------:R-:W3:Y:S04]  /*6bc40*/  LDL.LU R45, [R1+0x6c4] ;  /* 0x0006c400012d7983 */ /* 0x000ee80000300800 */
[----:B------:R-:W3:Y:S01]  /*6bc50*/  LDL.LU R46, [R1+0x6c8] ;  /* 0x0006c800012e7983 */ /* 0x000ee20000300800 */
[----:B------:R-:W-:-:S03]  /*6bc60*/  F2FP.F16.E5M2.UNPACK_B R28, R8 ;  /* 0x00000008ff1c723e */ /* 0x000fc600020004ff */
        /* <DEDUP_REMOVED lines=42> */
[----:B0-----:R-:W3:Y:S04]  /*6bf10*/  LDL.LU.64 R42, [R1+0x55d0] ;  /* 0x0055d000012a7983 */ /* 0x001ee80000300a00 */
[----:B------:R-:W3:Y:S04]  /*6bf20*/  LDL.LU.64 R40, [R1+0x55c8] ;  /* 0x0055c80001287983 */ /* 0x000ee80000300a00 */
        /* <DEDUP_REMOVED lines=9> */
[----:B------:R-:W4:Y:S01]  /*6bfc0*/  LDL.LU.64 R52, [R1+0x5598] ;  /* 0x0055980001347983 */ /* 0x000f220000300a00 */
        /* <DEDUP_REMOVED lines=9> */
[----:B------:R2:W-:Y:S02]  /*6c060*/  STL.64 [R1+0x698], R6 ;  /* 0x0006980601007387 */ /* 0x0005e40000100a00 */
[----:B--2---:R-:W-:Y:S02]  /*6c070*/  HMMA.16816.F32 R4, R28, R56, R8 ;  /* 0x000000381c04723c */ /* 0x004fe40000001808 */
[----:B------:R-:W2:-:S15]  /*6c080*/  LDL.LU R56, [R1+0xd0] ;  /* 0x0000d00001387983 */ /* 0x000e9e0000300800 */
[----:B------:R-:W-:Y:S02]  /*6c090*/  NOP ;  /* 0x0000000000007918 */ /* 0x000fe40000000000 */
[----:B------:R-:W-:Y:S04]  /*6c0a0*/  STL.64 [R1+0x680], R4 ;  /* 0x0006800401007387 */ /* 0x000fe80000100a00 */
[----:B------:R4:W-:Y:S04]  /*6c0b0*/  STL.64 [R1+0x688], R6 ;  /* 0x0006880601007387 */ /* 0x0009e80000100a00 */
[----:B------:R-:W2:Y:S04]  /*6c0c0*/  LDL.LU R57, [R1+0xd4] ;  /* 0x0000d40001397983 */ /* 0x000ea80000300800 */
[----:B------:R-:W3:Y:S04]  /*6c0d0*/  LDL.LU R58, [R1+0xd8] ;  /* 0x0000d800013a7983 */ /* 0x000ee80000300800 */
[----:B------:R-:W3:Y:S01]  /*6c0e0*/  LDL.LU R59, [R1+0xdc] ;  /* 0x0000dc00013b7983 */ /* 0x000ee20000300800 */
[C---:B------:R-:W-:Y:S08]  /*6c0f0*/  HMMA.16816.F32 R8, R28.reuse, R54, R12 ;  /* 0x000000361c08723c */ /* 0x040ff0000000180c */
[C---:B----4-:R-:W-:Y:S01]  /*6c100*/  HMMA.16816.F32 R4, R28.reuse, R52, R16 ;  /* 0x000000341c04723c */ /* 0x050fe20000001810 */
[----:B---3--:R-:W-:Y:S04]  /*6c110*/  STL.64 [R1+0x5530], R58 ;  /* 0x0055303a01007387 */ /* 0x008fe80000100a00 */
[----:B--2---:R-:W-:Y:S04]  /*6c120*/  STL.64 [R1+0x5528], R56 ;  /* 0x0055283801007387 */ /* 0x004fe80000100a00 */
[----:B------:R-:W2:Y:S04]  /*6c130*/  LDL.LU R52, [R1+0x100] ;  /* 0x0001000001347983 */ /* 0x000ea80000300800 */
[----:B------:R-:W-:Y:S04]  /*6c140*/  STL.64 [R1+0x670], R8 ;  /* 0x0006700801007387 */ /* 0x000fe80000100a00 */
[----:B------:R0:W-:Y:S04]  /*6c150*/  STL.64 [R1+0x678], R10 ;  /* 0x0006780a01007387 */ /* 0x0001e80000100a00 */
[----:B------:R-:W-:Y:S04]  /*6c160*/  STL.64 [R1+0x660], R4 ;  /* 0x0006600401007387 */ /* 0x000fe80000100a00 */
[----:B------:R1:W-:Y:S04]  /*6c170*/  STL.64 [R1+0x668], R6 ;  /* 0x0006680601007387 */ /* 0x0003e80000100a00 */
[----:B------:R-:W2:Y:S04]  /*6c180*/  LDL.LU R53, [R1+0x104] ;  /* 0x0001040001357983 */ /* 0x000ea80000300800 */
[----:B------:R-:W3:Y:S01]  /*6c190*/  LDL.LU R54, [R1+0x108] ;  /* 0x0001080001367983 */ /* 0x000ee20000300800 */
[C---:B0-----:R-:W-:Y:S08]  /*6c1a0*/  HMMA.16816.F32 R8, R28.reuse, R50, R20 ;  /* 0x000000321c08723c */ /* 0x041ff00000001814 */
[----:B-1----:R-:W-:Y:S01]  /*6c1b0*/  HMMA.16816.F32 R4, R28, R48, R24 ;  /* 0x000000301c04723c */ /* 0x002fe20000001818 */
[----:B------:R-:W-:-:S02]  /*6c1c0*/  IMAD.MOV.U32 R55, RZ, RZ, R0 ;  /* 0x000000ffff377224 */ /* 0x000fc400078e0000 */
[----:B------:R-:W4:Y:S04]  /*6c1d0*/  LDL.LU R0, [R1+0x5584] ;  /* 0x0055840001007983 */ /* 0x000f280000300800 */
[----:B---3--:R-:W-:Y:S04]  /*6c1e0*/  STL.64 [R1+0x5558], R54 ;  /* 0x0055583601007387 */ /* 0x008fe80000100a00 */
[----:B--2---:R-:W-:Y:S04]  /*6c1f0*/  STL.64 [R1+0x5550], R52 ;  /* 0x0055503401007387 */ /* 0x004fe80000100a00 */
[----:B------:R-:W2:Y:S04]  /*6c200*/  LDL.LU R48, [R1+0x110] ;  /* 0x0001100001307983 */ /* 0x000ea80000300800 */
[----:B------:R-:W-:Y:S04]  /*6c210*/  STL.64 [R1+0x650], R8 ;  /* 0x0006500801007387 */ /* 0x000fe80000100a00 */
[----:B------:R-:W-:Y:S04]  /*6c220*/  STL.64 [R1+0x658], R10 ;  /* 0x0006580a01007387 */ /* 0x000fe80000100a00 */
[----:B------:R-:W-:Y:S04]  /*6c230*/  STL.64 [R1+0x640], R4 ;  /* 0x0006400401007387 */ /* 0x000fe80000100a00 */
[----:B------:R0:W-:Y:S04]  /*6c240*/  STL.64 [R1+0x648], R6 ;  /* 0x0006480601007387 */ /* 0x0001e80000100a00 */
[----:B------:R-:W2:Y:S04]  /*6c250*/  LDL.LU R49, [R1+0x114] ;  /* 0x0001140001317983 */ /* 0x000ea80000300800 */
[----:B------:R-:W3:Y:S04]  /*6c260*/  LDL.LU R50, [R1+0x118] ;  /* 0x0001180001327983 */ /* 0x000ee80000300800 */
[----:B------:R-:W3:Y:S01]  /*6c270*/  LDL.LU R51, [R1+0x11c] ;  /* 0x00011c0001337983 */ /* 0x000ee20000300800 */
[C---:B------:R-:W-:Y:S08]  /*6c280*/  HMMA.16816.F32 R12, R28.reuse, R46, R32 ;  /* 0x0000002e1c0c723c */ /* 0x040ff00000001820 */
[----:B0-----:R-:W-:Y:S01]  /*6c290*/  HMMA.16816.F32 R4, R28, R44, R36 ;  /* 0x0000002c1c04723c */ /* 0x001fe20000001824 */
[----:B---3--:R-:W-:Y:S04]  /*6c2a0*/  STL.64 [R1+0x5578], R50 ;  /* 0x0055783201007387 */ /* 0x008fe80000100a00 */
[----:B--2---:R0:W-:Y:S04]  /*6c2b0*/  STL.64 [R1+0x5570], R48 ;  /* 0x0055703001007387 */ /* 0x0041e80000100a00 */
[----:B------:R-:W2:Y:S04]  /*6c2c0*/  LDL.LU R8, [R1+0x390] ;  /* 0x0003900001087983 */ /* 0x000ea80000300800 */
[----:B------:R-:W-:Y:S04]  /*6c2d0*/  STL.64 [R1+0x630], R12 ;  /* 0x0006300c01007387 */ /* 0x000fe80000100a00 */
[----:B------:R-:W-:Y:S04]  /*6c2e0*/  STL.64 [R1+0x638], R14 ;  /* 0x0006380e01007387 */ /* 0x000fe80000100a00 */
[----:B------:R1:W-:Y:S04]  /*6c2f0*/  STL.64 [R1+0x620], R4 ;  /* 0x0006200401007387 */ /* 0x0003e80000100a00 */
[----:B------:R3:W-:Y:S04]  /*6c300*/  STL.64 [R1+0x628], R6 ;  /* 0x0006280601007387 */ /* 0x0007e80000100a00 */
        /* <DEDUP_REMOVED lines=31> */
[----:B-1----:R-:W2:Y:S04]  /*6c500*/  LDL.LU R4, [R1+0x3d0] ;  /* 0x0003d00001047983 */ /* 0x002ea80000300800 */
[----:B------:R-:W2:Y:S04]  /*6c510*/  LDL.LU R5, [R1+0x3d4] ;  /* 0x0003d40001057983 */ /* 0x000ea80000300800 */
[----:B---3--:R-:W3:Y:S04]  /*6c520*/  LDL.LU R6, [R1+0x3d8] ;  /* 0x0003d80001067983 */ /* 0x008ee80000300800 */
        /* <DEDUP_REMOVED lines=12> */
[----:B----4-:R-:W-:-:S03]  /*6c5f0*/  IMAD.MOV.U32 R47, RZ, RZ, R0 ;  /* 0x000000ffff2f7224 */ /* 0x010fc600078e0000 */
[----:B------:R-:W4:Y:S01]  /*6c600*/  LDL.LU R0, [R1+0x5580] ;  /* 0x0055800001007983 */ /* 0x000f220000300800 */
[C---:B--2---:R-:W-:Y:S08]  /*6c610*/  HMMA.16816.F32 R48, R28.reuse, R42, R48 ;  /* 0x0000002a1c30723c */ /* 0x044ff00000001830 */
[C---:B------:R-:W-:Y:S11]  /*6c620*/  HMMA.16816.F32 R40, R28.reuse, R40, R36 ;  /* 0x000000281c28723c */ /* 0x040ff60000001824 */
[----:B------:R-:W-:Y:S04]  /*6c630*/  STL.64 [R1+0x610], R48 ;  /* 0x0006103001007387 */ /* 0x000fe80000100a00 */
[----:B------:R0:W-:Y:S04]  /*6c640*/  STL.64 [R1+0x618], R50 ;  /* 0x0006183201007387 */ /* 0x0001e80000100a00 */
[----:B0-----:R-:W2:Y:S04]  /*6c650*/  LDL.LU.64 R50, [R1+0x5578] ;  /* 0x0055780001327983 */ /* 0x001ea80000300a00 */
[----:B------:R-:W2:Y:S04]  /*6c660*/  LDL.LU.64 R48, [R1+0x5570] ;  /* 0x0055700001307983 */ /* 0x000ea80000300a00 */
[----:B------:R-:W2:Y:S04]  /*6c670*/  LDL.LU.64 R38, [R1+0x5568] ;  /* 0x0055680001267983 */ /* 0x000ea80000300a00 */
[----:B------:R-:W3:Y:S04]  /*6c680*/  LDL.LU.64 R36, [R1+0x5560] ;  /* 0x0055600001247983 */ /* 0x000ee80000300a00 */
[----:B------:R0:W-:Y:S04]  /*6c690*/  STL.64 [R1+0x600], R40 ;  /* 0x0006002801007387 */ /* 0x0001e80000100a00 */
[----:B------:R1:W-:Y:S04]  /*6c6a0*/  STL.64 [R1+0x608], R42 ;  /* 0x0006082a01007387 */ /* 0x0003e80000100a00 */
[----:B0-----:R-:W4:Y:S04]  /*6c6b0*/  LDL.LU R40, [R1+0x180] ;  /* 0x0001800001287983 */ /* 0x001f280000300800 */
[----:B------:R-:W4:Y:S04]  /*6c6c0*/  LDL.LU R41, [R1+0x184] ;  /* 0x0001840001297983 */ /* 0x000f280000300800 */
[----:B-1----:R-:W4:Y:S04]  /*6c6d0*/  LDL.LU R42, [R1+0x188] ;  /* 0x00018800012a7983 */ /* 0x002f280000300800 */
[----:B------:R-:W4:Y:S01]  /*6c6e0*/  LDL.LU R43, [R1+0x18c] ;  /* 0x00018c00012b7983 */ /* 0x000f220000300800 */
[C---:B--2---:R-:W-:Y:S08]  /*6c6f0*/  HMMA.16816.F32 R52, R28.reuse, R38, R52 ;  /* 0x000000261c34723c */ /* 0x044ff00000001834 */
[----:B---3--:R-:W-:Y:S11]  /*6c700*/  HMMA.16816.F32 R36, R28, R36, R32 ;  /* 0x000000241c24723c */ /* 0x008ff60000001820 */
[----:B------:R-:W-:Y:S04]  /*6c710*/  STL.64 [R1+0x5f0], R52 ;  /* 0x0005f03401007387 */ /* 0x000fe80000100a00 */
[----:B------:R0:W-:Y:S04]  /*6c720*/  STL.64 [R1+0x5f8], R54 ;  /* 0x0005f83601007387 */ /* 0x0001e80000100a00 */
[----:B0-----:R-:W2:Y:S04]  /*6c730*/  LDL.LU.64 R54, [R1+0x5558] ;  /* 0x0055580001367983 */ /* 0x001ea80000300a00 */
[----:B------:R-:W2:Y:S04]  /*6c740*/  LDL.LU.64 R52, [R1+0x5550] ;  /* 0x0055500001347983 */ /* 0x000ea80000300a00 */
[----:B------:R-:W3:Y:S04]  /*6c750*/  LDL.LU.64 R34, [R1+0x5548] ;  /* 0x0055480001227983 */ /* 0x000ee80000300a00 */
[----:B------:R-:W2:Y:S04]  /*6c760*/  LDL.LU.64 R32, [R1+0x5540] ;  /* 0x0055400001207983 */ /* 0x000ea80000300a00 */
[----:B------:R0:W-:Y:S04]  /*6c770*/  STL.64 [R1+0x5e0], R36 ;  /* 0x0005e02401007387 */ /* 0x0001e80000100a00 */
[----:B------:R1:W-:Y:S04]  /*6c780*/  STL.64 [R1+0x5e8], R38 ;  /* 0x0005e82601007387 */ /* 0x0003e80000100a00 */
[----:B0-----:R-:W2:Y:S04]  /*6c790*/  LDL.LU R36, [R1+0x1a0] ;  /* 0x0001a00001247983 */ /* 0x001ea80000300800 */
[----:B------:R-:W2:Y:S04]  /*6c7a0*/  LDL.LU R37, [R1+0x1a4] ;  /* 0x0001a40001257983 */ /* 0x000ea80000300800 */
[----:B-1----:R-:W2:Y:S01]  /*6c7b0*/  LDL.LU R38, [R1+0x1a8] ;  /* 0x0001a80001267983 */ /* 0x002ea20000300800 */
[----:B----4-:R-:W-:-:S03]  /*6c7c0*/  IMAD.MOV.U32 R39, RZ, RZ, R0 ;  /* 0x000000ffff277224 */ /* 0x010fc600078e0000 */
[----:B------:R-:W4:Y:S01]  /*6c7d0*/  LDL.LU R0, [R1+0x5538] ;  /* 0x0055380001007983 */ /* 0x000f220000300800 */
[C---:B---3--:R-:W-:Y:S08]  /*6c7e0*/  HMMA.16816.F32 R56, R28.reuse, R34, R56 ;  /* 0x000000221c38723c */ /* 0x048ff00000001838 */
[C---:B--2---:R-:W-:Y:S11]  /*6c7f0*/  HMMA.16816.F32 R32, R28.reuse, R32, R24 ;  /* 0x000000201c20723c */ /* 0x044ff60000001818 */
        /* <DEDUP_REMOVED lines=8> */
[----:B0-----:R-:W4:Y:S04]  /*6c880*/  LDL.LU R32, [R1+0x1e0] ;  /* 0x0001e00001207983 */ /* 0x001f280000300800 */
[----:B------:R-:W4:Y:S04]  /*6c890*/  LDL.LU R33, [R1+0x1e4] ;  /* 0x0001e40001217983 */ /* 0x000f280000300800 */
[----:B-1----:R-:W4:Y:S04]  /*6c8a0*/  LDL.LU R34, [R1+0x1e8] ;  /* 0x0001e80001227983 */ /* 0x002f280000300800 */
[----:B------:R-:W4:Y:S01]  /*6c8b0*/  LDL.LU R35, [R1+0x1ec] ;  /* 0x0001ec0001237983 */ /* 0x000f220000300800 */
[C---:B---3--:R-:W-:Y:S08]  /*6c8c0*/  HMMA.16816.F32 R4, R28.reuse, R26, R4 ;  /* 0x0000001a1c04723c */ /* 0x048ff00000001804 */
[C---:B--2---:R-:W-:Y:S11]  /*6c8d0*/  HMMA.16816.F32 R20, R28.reuse, R24, R20 ;  /* 0x000000181c14723c */ /* 0x044ff60000001814 */
[----:B------:R-:W-:Y:S04]  /*6c8e0*/  STL.64 [R1+0x3d0], R4 ;  /* 0x0003d00401007387 */ /* 0x000fe80000100a00 */
[----:B------:R0:W-:Y:S04]  /*6c8f0*/  STL.64 [R1+0x3d8], R6 ;  /* 0x0003d80601007387 */ /* 0x0001e80000100a00 */
[----:B0-----:R-:W2:Y:S04]  /*6c900*/  LDL.LU.64 R6, [R1+0x5510] ;  /* 0x0055100001067983 */ /* 0x001ea80000300a00 */
[----:B------:R-:W3:Y:S04]  /*6c910*/  LDL.LU.64 R4, [R1+0x5508] ;  /* 0x0055080001047983 */ /* 0x000ee80000300a00 */
[----:B------:R-:W2:Y:S04]  /*6c920*/  LDL.LU R27, [R1+0x2408] ;  /* 0x00240800011b7983 */ /* 0x000ea80000300800 */
[----:B------:R-:W-:Y:S04]  /*6c930*/  STL.64 [R1+0x3b0], R20 ;  /* 0x0003b01401007387 */ /* 0x000fe80000100a00 */
[----:B------:R0:W-:Y:S04]  /*6c940*/  STL.64 [R1+0x3b8], R22 ;  /* 0x0003b81601007387 */ /* 0x0001e80000100a00 */
[----:B0-----:R-:W2:Y:S04]  /*6c950*/  LDL.LU.64 R22, [R1+0x5500] ;  /* 0x0055000001167983 */ /* 0x001ea80000300a00 */
[----:B------:R-:W3:Y:S01]  /*6c960*/  LDL.LU.64 R20, [R1+0x54f8] ;  /* 0x0054f80001147983 */ /* 0x000ee20000300a00 */
[C---:B--2---:R-:W-:Y:S08]  /*6c970*/  HMMA.16816.F32 R8, R28.reuse, R22, R8 ;  /* 0x000000161c08723c */ /* 0x044ff00000001808 */
[----:B---3--:R-:W-:Y:S11]  /*6c980*/  HMMA.16816.F32 R20, R28, R20, R16 ;  /* 0x000000141c14723c */ /* 0x008ff60000001810 */
        /* <DEDUP_REMOVED lines=8> */
[----:B0-----:R-:W3:Y:S04]  /*6ca10*/  LDL.LU R20, [R1+0x200] ;  /* 0x0002000001147983 */ /* 0x001ee80000300800 */
[----:B------:R-:W3:Y:S04]  /*6ca20*/  LDL.LU R21, [R1+0x204] ;  /* 0x0002040001157983 */ /* 0x000ee80000300800 */
[----:B-1----:R-:W3:Y:S01]  /*6ca30*/  LDL.LU R22, [R1+0x208] ;  /* 0x0002080001167983 */ /* 0x002ee20000300800 */
[----:B----4-:R-:W-:-:S03]  /*6ca40*/  IMAD.MOV.U32 R23, RZ, RZ, R0 ;  /* 0x000000ffff177224 */ /* 0x010fc600078e0000 */
[----:B------:R4:W5:Y:S01]  /*6ca50*/  LDL.LU R0, [R1+0x54d0] ;  /* 0x0054d00001007983 */ /* 0x0009620000300800 */
        /* <DEDUP_REMOVED lines=8> */
[----:B------:R-:W-:Y:S04]  /*6cae0*/  STL.64 [R1+0x200], R20 ;  /* 0x0002001401007387 */ /* 0x000fe80000100a00 */
[----:B------:R0:W-:Y:S02]  /*6caf0*/  STL.64 [R1+0x208], R22 ;  /* 0x0002081601007387 */ /* 0x0001e40000100a00 */
[----:B0-----:R-:W-:Y:S01]  /*6cb00*/  HMMA.16816.F32 R20, R28, R10, R40 ;  /* 0x0000000a1c14723c */ /* 0x001fe20000001828 */
[----:B------:R-:W-:-:S07]  /*6cb10*/  VIADD R27, R27, 0x1 ;  /* 0x000000011b1b7836 */ /* 0x000fce0000000000 */
[C---:B--2---:R-:W-:Y:S08]  /*6cb20*/  HMMA.16816.F32 R16, R28.reuse, R14, R32 ;  /* 0x0000000e1c10723c */ /* 0x044ff00000001820 */
[C---:B----4-:R-:W-:Y:S11]  /*6cb30*/  HMMA.16816.F32 R12, R28.reuse, R12, R36 ;  /* 0x0000000c1c0c723c */ /* 0x050ff60000001824 */
[----:B------:R-:W-:Y:S04]  /*6cb40*/  STL.64 [R1+0x1e0], R16 ;  /* 0x0001e01001007387 */ /* 0x000fe80000100a00 */
[----:B------:R0:W-:Y:S04]  /*6cb50*/  STL.64 [R1+0x1e8], R18 ;  /* 0x0001e81201007387 */ /* 0x0001e80000100a00 */
[----:B------:R-:W-:Y:S04]  /*6cb60*/  STL.64 [R1+0x1a0], R12 ;  /* 0x0001a00c01007387 */ /* 0x000fe80000100a00 */
[----:B------:R1:W-:Y:S01]  /*6cb70*/  STL.64 [R1+0x1a8], R14 ;  /* 0x0001a80e01007387 */ /* 0x0003e20000100a00 */
[C---:B0-----:R-:W-:Y:S08]  /*6cb80*/  HMMA.16816.F32 R16, R28.reuse, R8, R44 ;  /* 0x000000081c10723c */ /* 0x041ff0000000182c */
[C---:B-1----:R-:W-:Y:S08]  /*6cb90*/  HMMA.16816.F32 R12, R28.reuse, R6, R48 ;  /* 0x000000061c0c723c */ /* 0x042ff00000001830 */
[C---:B------:R-:W-:Y:S08]  /*6cba0*/  HMMA.16816.F32 R8, R28.reuse, R4, R52 ;  /* 0x000000041c08723c */ /* 0x040ff00000001834 */
[----:B------:R-:W-:Y:S01]  /*6cbb0*/  HMMA.16816.F32 R4, R28, R2, R56 ;  /* 0x000000021c04723c */ /* 0x000fe20000001838 */
        /* <DEDUP_REMOVED lines=8> */
[----:B------:R-:W2:Y:S04]  /*6cc40*/  LDL.LU R32, [R1+0x23a4] ;  /* 0x0023a40001207983 */ /* 0x000ea80000300800 */
[----:B------:R-:W3:Y:S04]  /*6cc50*/  LDL.LU R33, [R1+0x239c] ;  /* 0x00239c0001217983 */ /* 0x000ee80000300800 */
[----:B------:R-:W-:Y:S04]  /*6cc60*/  STL.64 [R1+0xd0], R4 ;  /* 0x0000d00401007387 */ /* 0x000fe80000100a00 */
[----:B------:R-:W-:Y:S04]  /*6cc70*/  STL.64 [R1+0xd8], R6 ;  /* 0x0000d80601007387 */ /* 0x000fe80000100a00 */
        /* <DEDUP_REMOVED lines=29> */
[----:B------:R-:W-:-:S02]  /*6ce50*/  ISETP.NE.U32.AND P0, PT, R27, UR22, PT ;  /* 0x000000161b007c0c */ /* 0x000fc4000bf05070 */
[----:B--2---:R-:W-:Y:S02]  /*6ce60*/  IADD3 R32, P6, PT, R32, UR53, RZ ;  /* 0x0000003520207c10 */ /* 0x004fe4000ffde0ff */
[----:B---3--:R-:W-:Y:S02]  /*6ce70*/  IADD3 R33, P1, PT, R33, UR53, RZ ;  /* 0x0000003521217c10 */ /* 0x008fe4000ff3e0ff */
[----:B----4-:R-:W-:Y:S02]  /*6ce80*/  IADD3 R34, P2, PT, R34, UR53, RZ ;  /* 0x0000003522227c10 */ /* 0x010fe4000ff5e0ff */
[----:B------:R-:W-:Y:S02]  /*6ce90*/  IADD3 R35, P3, PT, R35, UR53, RZ ;  /* 0x0000003523237c10 */ /* 0x000fe4000ff7e0ff */
[----:B------:R-:W-:Y:S01]  /*6cea0*/  IADD3 R36, P4, PT, R36, UR53, RZ ;  /* 0x0000003524247c10 */ /* 0x000fe2000ff9e0ff */
[----:B------:R1:W-:Y:S01]  /*6ceb0*/  STL [R1+0x23a4], R32 ;  /* 0x0023a42001007387 */ /* 0x0003e20000100800 */
[----:B------:R-:W-:-:S03]  /*6cec0*/  IADD3 R37, P5, PT, R37, UR53, RZ ;  /* 0x0000003525257c10 */ /* 0x000fc6000ffbe0ff */
[----:B------:R2:W-:Y:S01]  /*6ced0*/  STL [R1+0x239c], R33 ;  /* 0x00239c2101007387 */ /* 0x0005e20000100800 */
[----:B------:R-:W-:-:S03]  /*6cee0*/  IADD3.X R38, PT, PT, R38, UR52, RZ, P6, !PT ;  /* 0x0000003426267c10 */ /* 0x000fc6000b7fe4ff */
        /* <DEDUP_REMOVED lines=40> */
[----:B------:R0:W-:Y:S04]  /*6d170*/  STL [R1+0x2c68], R54 ;  /* 0x002c683601007387 */ /* 0x0001e80000100800 */
[----:B------:R0:W-:Y:S01]  /*6d180*/  STL [R1+0x2c3c], R55 ;  /* 0x002c3c3701007387 */ /* 0x0001e20000100800 */
[----:B------:R-:W-:-:S03]  /*6d190*/  IADD3 R59, P4, PT, R59, UR53, RZ ;  /* 0x000000353b3b7c10 */ /* 0x000fc6000ff9e0ff */
[----:B------:R0:W-:Y:S01]  /*6d1a0*/  STL [R1+0x2c60], R56 ;  /* 0x002c603801007387 */ /* 0x0001e20000100800 */
[----:B------:R-:W-:-:S03]  /*6d1b0*/  IADD3.X R60, PT, PT, R60, UR52, RZ, P5, !PT ;  /* 0x000000343c3c7c10 */ /* 0x000fc6000affe4ff */
[----:B------:R1:W-:Y:S04]  /*6d1c0*/  STL [R1+0x2c34], R57 ;  /* 0x002c343901007387 */ /* 0x0003e80000100800 */
[----:B------:R1:W-:Y:S01]  /*6d1d0*/  STL [R1+0x2c58], R58 ;  /* 0x002c583a01007387 */ /* 0x0003e20000100800 */
[----:B------:R-:W-:-:S03]  /*6d1e0*/  IADD3 R61, P5, PT, R61, UR53, RZ ;  /* 0x000000353d3d7c10 */ /* 0x000fc6000ffbe0ff */
[----:B0-----:R-:W4:Y:S04]  /*6d1f0*/  LDL.LU R27, [R1+0x2c48] ;  /* 0x002c4800011b7983 */ /* 0x001f280000300800 */
[----:B------:R0:W-:Y:S04]  /*6d200*/  STL [R1+0x2c2c], R59 ;  /* 0x002c2c3b01007387 */ /* 0x0001e80000100800 */
[----:B-1----:R-:W4:Y:S04]  /*6d210*/  LDL.LU R32, [R1+0x2c1c] ;  /* 0x002c1c0001207983 */ /* 0x002f280000300800 */
[----:B------:R1:W-:Y:S04]  /*6d220*/  STL [R1+0x2c50], R60 ;  /* 0x002c503c01007387 */ /* 0x0003e80000100800 */
[----:B--2---:R-:W2:Y:S04]  /*6d230*/  LDL.LU R33, [R1+0x2c40] ;  /* 0x002c400001217983 */ /* 0x004ea80000300800 */
[----:B------:R0:W-:Y:S04]  /*6d240*/  STL [R1+0x2c24], R61 ;  /* 0x002c243d01007387 */ /* 0x0001e80000100800 */
[----:B---3--:R-:W3:Y:S04]  /*6d250*/  LDL.LU R34, [R1+0x2c14] ;  /* 0x002c140001227983 */ /* 0x008ee80000300800 */
[----:B----4-:R-:W4:Y:S04]  /*6d260*/  LDL.LU R35, [R1+0x2c38] ;  /* 0x002c380001237983 */ /* 0x010f280000300800 */
        /* <DEDUP_REMOVED lines=24> */
[----:B-1----:R-:W4:Y:S04]  /*6d3f0*/  LDL.LU R60, [R1+0x2bac] ;  /* 0x002bac00013c7983 */ /* 0x002f280000300800 */
[----:B------:R-:W4:Y:S01]  /*6d400*/  LDL.LU R61, [R1+0x2bd0] ;  /* 0x002bd000013d7983 */ /* 0x000f220000300800 */
[----:B------:R-:W-:-:S02]  /*6d410*/  IADD3.X R27, PT, PT, R27, UR52, RZ, P6, !PT ;  /* 0x000000341b1b7c10 */ /* 0x000fc4000b7fe4ff */
[----:B------:R-:W-:Y:S02]  /*6d420*/  IADD3 R32, P6, PT, R32, UR53, RZ ;  /* 0x0000003520207c10 */ /* 0x000fe4000ffde0ff */
[----:B--2---:R-:W-:Y:S02]  /*6d430*/  IADD3.X R33, PT, PT, R33, UR52, RZ, P1, !PT ;  /* 0x0000003421217c10 */ /* 0x004fe40008ffe4ff */
[----:B---3--:R-:W-:Y:S02]  /*6d440*/  IADD3 R34, P1, PT, R34, UR53, RZ ;  /* 0x0000003522227c10 */ /* 0x008fe4000ff3e0ff */
[----:B----4-:R-:W-:Y:S01]  /*6d450*/  IADD3.X R35, PT, PT, R35, UR52, RZ, P2, !PT ;  /* 0x0000003423237c10 */ /* 0x010fe200097fe4ff */
        /* <DEDUP_REMOVED lines=46> */
[----:B------:R0:W-:Y:S04]  /*6d740*/  STL [R1+0x2bc4], R54 ;  /* 0x002bc43601007387 */ /* 0x0001e80000100800 */
[----:B------:R0:W-:Y:S01]  /*6d750*/  STL [R1+0x2be8], R55 ;  /* 0x002be83701007387 */ /* 0x0001e20000100800 */
[----:B------:R-:W-:-:S03]  /*6d760*/  IADD3.X R59, PT, PT, R59, UR52, RZ, P2, !PT ;  /* 0x000000343b3b7c10 */ /* 0x000fc600097fe4ff */
[----:B------:R0:W-:Y:S01]  /*6d770*/  STL [R1+0x2bbc], R56 ;  /* 0x002bbc3801007387 */ /* 0x0001e20000100800 */
[----:B------:R-:W-:-:S03]  /*6d780*/  IADD3 R60, P2, PT, R60, UR53, RZ ;  /* 0x000000353c3c7c10 */ /* 0x000fc6000ff5e0ff */
[----:B------:R1:W-:Y:S04]  /*6d790*/  STL [R1+0x2be0], R57 ;  /* 0x002be03901007387 */ /* 0x0003e80000100800 */
[----:B------:R1:W-:Y:S01]  /*6d7a0*/  STL [R1+0x2bb4], R58 ;  /* 0x002bb43a01007387 */ /* 0x0003e20000100800 */
[----:B------:R-:W-:-:S03]  /*6d7b0*/  IADD3.X R61, PT, PT, R61, UR52, RZ, P3, !PT ;  /* 0x000000343d3d7c10 */ /* 0x000fc60009ffe4ff */
        /* <DEDUP_REMOVED lines=34> */
[----:B------:R-:W-:-:S02]  /*6d9e0*/  IADD3 R27, P3, PT, R27, UR53, RZ ;  /* 0x000000351b1b7c10 */ /* 0x000fc4000ff7e0ff */
[----:B------:R-:W-:Y:S02]  /*6d9f0*/  IADD3.X R32, PT, PT, R32, UR52, RZ, P4, !PT ;  /* 0x0000003420207c10 */ /* 0x000fe4000a7fe4ff */
[----:B--2---:R-:W-:Y:S02]  /*6da00*/  IADD3 R33, P4, PT, R33, UR53, RZ ;  /* 0x0000003521217c10 */ /* 0x004fe4000ff9e0ff */
[----:B---3--:R-:W-:Y:S02]  /*6da10*/  IADD3.X R34, PT, PT, R34, UR52, RZ, P5, !PT ;  /* 0x0000003422227c10 */ /* 0x008fe4000affe4ff */
[----:B----4-:R-:W-:Y:S01]  /*6da20*/  IADD3 R35, P5, PT, R35, UR53, RZ ;  /* 0x0000003523237c10 */ /* 0x010fe2000ffbe0ff */
        /* <DEDUP_REMOVED lines=2790> */
[----:B------:R-:W-:Y:S01]  /*78890*/  STL [R1+0x3418], R27 ;  /* 0x0034181b01007387 */ /* 0x000fe20000100800 */
[----:B------:R-:W-:-:S03]  /*788a0*/  IADD3.X R36, PT, PT, R36, UR69, RZ, P3, !PT ;  /* 0x0000004524247c10 */ /* 0x000fc60009ffe4ff */
[----:B------:R-:W-:Y:S01]  /*788b0*/  STL [R1+0x33bc], R32 ;  /* 0x0033bc2001007387 */ /* 0x000fe20000100800 */
[----:B------:R-:W-:-:S03]  /*788c0*/  IADD3 R37, P3, PT, R37, UR20, RZ ;  /* 0x0000001425257c10 */ /* 0x000fc6000ff7e0ff */
        /* <DEDUP_REMOVED lines=43> */
[----:B------:R-:W-:-:S03]  /*78b80*/  IADD3.X R61, PT, PT, R61, UR69, RZ, P5, !PT ;  /* 0x000000453d3d7c10 */ /* 0x000fc6000affe4ff */
[----:B------:R-:W-:Y:S01]  /*78b90*/  STL [R1+0x3458], R55 ;  /* 0x0034583701007387 */ /* 0x000fe20000100800 */
[----:B------:R-:W-:-:S03]  /*78ba0*/  IADD3.X R59, PT, PT, R59, UR69, RZ, P3, !PT ;  /* 0x000000453b3b7c10 */ /* 0x000fc60009ffe4ff */
[----:B------:R-:W-:Y:S01]  /*78bb0*/  STL [R1+0x341c], R56 ;  /* 0x00341c3801007387 */ /* 0x000fe20000100800 */
[----:B------:R-:W-:-:S03]  /*78bc0*/  IADD3.X R60, PT, PT, R60, UR69, RZ, P4, !PT ;  /* 0x000000453c3c7c10 */ /* 0x000fc6000a7fe4ff */
[----:B------:R-:W-:Y:S04]  /*78bd0*/  STL [R1+0x3454], R57 ;  /* 0x0034543901007387 */ /* 0x000fe80000100800 */
[----:B------:R-:W-:Y:S04]  /*78be0*/  STL [R1+0x3424], R58 ;  /* 0x0034243a01007387 */ /* 0x000fe80000100800 */
[----:B------:R-:W-:Y:S04]  /*78bf0*/  STL [R1+0x343c], R61 ;  /* 0x00343c3d01007387 */ /* 0x000fe80000100800 */
[----:B------:R-:W-:Y:S04]  /*78c00*/  STL [R1+0x342c], R59 ;  /* 0x00342c3b01007387 */ /* 0x000fe80000100800 */
[----:B------:R0:W-:Y:S04]  /*78c10*/  STL [R1+0x3434], R60 ;  /* 0x0034343c01007387 */ /* 0x0001e80000100800 */
[----:B0-----:R-:W2:Y:S04]  /*78c20*/  LDL.LU R60, [R1+0x3444] ;  /* 0x00344400013c7983 */ /* 0x001ea80000300800 */
[----:B------:R-:W3:Y:S01]  /*78c30*/  LDL.LU R61, [R1+0x344c] ;  /* 0x00344c00013d7983 */ /* 0x000ee20000300800 */
[----:B--2---:R-:W-:-:S02]  /*78c40*/  IADD3.X R60, PT, PT, R60, UR69, RZ, P6, !PT ;  /* 0x000000453c3c7c10 */ /* 0x004fc4000b7fe4ff */
[----:B---3--:R-:W-:-:S05]  /*78c50*/  IADD3.X R61, PT, PT, R61, UR69, RZ, P1, !PT ;  /* 0x000000453d3d7c10 */ /* 0x008fca0008ffe4ff */
[----:B------:R2:W-:Y:S04]  /*78c60*/  STL [R1+0x344c], R61 ;  /* 0x00344c3d01007387 */ /* 0x0005e80000100800 */
[----:B------:R2:W-:Y:S01]  /*78c70*/  STL [R1+0x3444], R60 ;  /* 0x0034443c01007387 */ /* 0x0005e20000100800 */
[----:B------:R-:W-:Y:S05]  /*78c80*/  @P0 BRA `(.L_x_1) ;  /* 0xfffffb7c00240947 */ /* 0x000fea000383ffff */
.L_x_0:
[----:B------:R-:W-:Y:S01]  /*78c90*/  STL [R1+0x5658], R18 ;  /* 0x0056581201007387 */ /* 0x000fe20000100800 */
[----:B------:R-:W1:Y:S01]  /*78ca0*/  LDCU UR25, c[0x0][0x3b8] ;  /* 0x00007700ff1977ac */ /* 0x000e620008000800 */
[----:B------:R-:W-:Y:S02]  /*78cb0*/  MOV.SPILL R3, UR5 ;  /* 0x0000000500037c02 */ /* 0x000fe40009000f00 */
[----:B-----5:R-:W1:Y:S01]  /*78cc0*/  LDL R0, [R1+0x1c0] ;  /* 0x0001c00001007983 */ /* 0x020e620000100800 */
[----:B------:R-:W3:Y:S01]  /*78cd0*/  LDCU UR26, c[0x0][0x3b8] ;  /* 0x00007700ff1a77ac */ /* 0x000ee20008000800 */
[----:B0-----:R-:W-:Y:S01]  /*78ce0*/  MOV.SPILL R2, UR4 ;  /* 0x0000000400027c02 */ /* 0x001fe20009000f00 */
[----:B------:R-:W0:Y:S01]  /*78cf0*/  LDCU UR27, c[0x0][0x3b8] ;  /* 0x00007700ff1b77ac */ /* 0x000e220008000800 */
[----:B------:R-:W-:Y:S01]  /*78d00*/  STL [R1+0x432c], R3 ;  /* 0x00432c0301007387 */ /* 0x000fe20000100800 */
[----:B------:R-:W4:Y:S03]  /*78d10*/  LDCU UR28, c[0x0][0x3b8] ;  /* 0x00007700ff1c77ac */ /* 0x000f260008000800 */
[----:B------:R-:W-:Y:S01]  /*78d20*/  STL [R1+0x4328], R2 ;  /* 0x0043280201007387 */ /* 0x000fe20000100800 */
[----:B------:R-:W2:Y:S01]  /*78d30*/  LDCU UR29, c[0x0][0x3b8] ;  /* 0x00007700ff1d77ac */ /* 0x000ea20008000800 */
[----:B------:R-:W0:Y:S01]  /*78d40*/  LDCU UR30, c[0x0][0x3b8] ;  /* 0x00007700ff1e77ac */ /* 0x000e220008000800 */
        /* <DEDUP_REMOVED lines=54> */
[----:B------:R-:W0:Y:S01]  /*790b0*/  LDCU.64 UR72, c[0x0][0x398] ;  /* 0x00007300ff4877ac */ /* 0x000e220008000a00 */
[----:B------:R-:W0:Y:S01]  /*790c0*/  LDCU UR70, c[0x0][0x3b8] ;  /* 0x00007700ff4677ac */ /* 0x000e220008000800 */
[----:B------:R-:W0:Y:S01]  /*790d0*/  LDCU UR69, c[0x0][0x3b8] ;  /* 0x00007700ff4577ac */ /* 0x000e220008000800 */
[----:B------:R-:W-:Y:S01]  /*790e0*/  LOP3.LUT R58, R58, 0xfffffdff, RZ, 0xc0, !PT ;  /* 0xfffffdff3a3a7812 */ /* 0x000fe200078ec0ff */
[----:B------:R-:W0:Y:S01]  /*790f0*/  LDCU UR68, c[0x0][0x3b8] ;  /* 0x00007700ff4477ac */ /* 0x000e220008000800 */
[----:B------:R-:W-:Y:S01]  /*79100*/  LOP3.LUT R17, R17, 0xfffffdff, RZ, 0xc0, !PT ;  /* 0xfffffdff11117812 */ /* 0x000fe200078ec0ff */
[----:B------:R-:W0:Y:S01]  /*79110*/  LDCU UR6, c[0x0][0x3b4] ;  /* 0x00007680ff0677ac */ /* 0x000e220008000800 */
[----:B------:R-:W0:Y:S01]  /*79120*/  LDCU UR66, c[0x0][0x3b8] ;  /* 0x00007700ff4277ac */ /* 0x000e220008000800 */
[----:B------:R-:W0:Y:S01]  /*79130*/  LDCU UR67, c[0x0][0x3b8] ;  /* 0x00007700ff4377ac */ /* 0x000e220008000800 */
[----:B------:R-:W0:Y:S01]  /*79140*/  LDCU.64 UR76, c[0x0][0x398] ;  /* 0x00007300ff4c77ac */ /* 0x000e220008000a00 */
[----:B------:R-:W0:Y:S01]  /*79150*/  LDCU.64 UR74, c[0x0][0x398] ;  /* 0x00007300ff4a77ac */ /* 0x000e220008000a00 */
[----:B-1----:R-:W-:Y:S01]  /*79160*/  IMAD R0, R0, UR25, RZ ;  /* 0x0000001900007c24 */ /* 0x002fe2000f8e02ff */
[----:B------:R-:W1:Y:S04]  /*79170*/  LDCU UR25, c[0x0][0x3b8] ;  /* 0x00007700ff1977ac */ /* 0x000e680008000800 */
[----:B------:R3:W-:Y:S02]  /*79180*/  STL [R1+0x3804], R0 ;  /* 0x0038040001007387 */ /* 0x0007e40000100800 */
[----:B---3--:R-:W-:Y:S01]  /*79190*/  VIADD R0, R0, UR26 ;  /* 0x0000001a00007c36 */ /* 0x008fe20008000000 */
[----:B------:R-:W3:Y:S04]  /*791a0*/  LDCU UR26, c[0x0][0x3b8] ;  /* 0x00007700ff1a77ac */ /* 0x000ee80008000800 */
[----:B------:R0:W-:Y:S02]  /*791b0*/  STL [R1+0x3800], R0 ;  /* 0x0038000001007387 */ /* 0x0001e40000100800 */
[----:B0-----:R-:W-:Y:S01]  /*791c0*/  VIADD R0, R0, UR27 ;  /* 0x0000001b00007c36 */ /* 0x001fe20008000000 */
[----:B------:R-:W0:Y:S04]  /*791d0*/  LDCU UR27, c[0x0][0x3b8] ;  /* 0x00007700ff1b77ac */ /* 0x000e280008000800 */
[----:B------:R4:W-:Y:S02]  /*791e0*/  STL [R1+0x21e4], R0 ;  /* 0x0021e40001007387 */ /* 0x0009e40000100800 */
[----:B----4-:R-:W-:Y:S01]  /*791f0*/  VIADD R0, R0, UR28 ;  /* 0x0000001c00007c36 */ /* 0x010fe20008000000 */
[----:B------:R-:W4:Y:S04]  /*79200*/  LDCU UR28, c[0x0][0x3b8] ;  /* 0x00007700ff1c77ac */ /* 0x000f280008000800 */
[----:B------:R2:W-:Y:S02]  /*79210*/  STL [R1+0x21e0], R0 ;  /* 0x0021e00001007387 */ /* 0x0005e40000100800 */
[----:B--2---:R-:W-:Y:S01]  /*79220*/  VIADD R0, R0, UR29 ;  /* 0x0000001d00007c36 */ /* 0x004fe20008000000 */
[----:B------:R-:W2:Y:S04]  /*79230*/  LDCU UR29, c[0x0][0x3b8] ;  /* 0x00007700ff1d77ac */ /* 0x000ea80008000800 */
[----:B------:R0:W-:Y:S02]  /*79240*/  STL [R1+0x21dc], R0 ;  /* 0x0021dc0001007387 */ /* 0x0001e40000100800 */
[----:B0-----:R-:W-:Y:S01]  /*79250*/  VIADD R0, R0, UR30 ;  /* 0x0000001e00007c36 */ /* 0x001fe20008000000 */
[----:B------:R-:W0:Y:S04]  /*79260*/  LDCU UR30, c[0x0][0x3b8] ;  /* 0x00007700ff1e77ac */ /* 0x000e280008000800 */
[----:B------:R1:W-:Y:S02]  /*79270*/  STL [R1+0x21d8], R0 ;  /* 0x0021d80001007387 */ /* 0x0003e40000100800 */
[----:B-1----:R-:W-:Y:S01]  /*79280*/  VIADD R0, R0, UR31 ;  /* 0x0000001f00007c36 */ /* 0x002fe20008000000 */
[----:B------:R-:W1:Y:S03]  /*79290*/  LDCU UR31, c[0x0][0x3b8] ;  /* 0x00007700ff1f77ac */ /* 0x000e660008000800 */
[----:B------:R-:W-:Y:S01]  /*792a0*/  VIADD R18, R0, UR32 ;  /* 0x0000002000127c36 */ /* 0x000fe20008000000 */
[----:B------:R0:W-:Y:S01]  /*792b0*/  STL [R1+0x21d4], R0 ;  /* 0x0021d40001007387 */ /* 0x0001e20000100800 */
[----:B------:R-:W1:Y:S02]  /*792c0*/  LDCU UR32, c[0x0][0x3b8] ;  /* 0x00007700ff2077ac */ /* 0x000e640008000800 */
[----:B------:R-:W-:Y:S01]  /*792d0*/  VIADD R20, R18, UR33 ;  /* 0x0000002112147c36 */ /* 0x000fe20008000000 */
[----:B------:R-:W-:Y:S01]  /*792e0*/  STL [R1+0x565c], R18 ;  /* 0x00565c1201007387 */ /* 0x000fe20000100800 */
[----:B------:R-:W1:Y:S02]  /*792f0*/  LDCU UR33, c[0x0][0x3b8] ;  /* 0x00007700ff2177ac */ /* 0x000e640008000800 */
[----:B0-----:R-:W-:Y:S01]  /*79300*/  VIADD R0, R20, UR34 ;  /* 0x0000002214007c36 */ /* 0x001fe20008000000 */
[----:B------:R-:W-:Y:S01]  /*79310*/  STL [R1+0x5660], R20 ;  /* 0x0056601401007387 */ /* 0x000fe20000100800 */
[----:B------:R-:W0:Y:S03]  /*79320*/  LDCU UR34, c[0x0][0x3b8] ;  /* 0x00007700ff2277ac */ /* 0x000e260008000800 */
[----:B------:R1:W-:Y:S02]  /*79330*/  STL [R1+0x21c8], R0 ;  /* 0x0021c80001007387 */ /* 0x0003e40000100800 */
[----:B-1----:R-:W-:Y:S01]  /*79340*/  VIADD R0, R0, UR35 ;  /* 0x0000002300007c36 */ /* 0x002fe20008000000 */
[----:B------:R-:W1:Y:S04]  /*79350*/  LDCU UR35, c[0x0][0x3b8] ;  /* 0x00007700ff2377ac */ /* 0x000e680008000800 */
[----:B------:R0:W-:Y:S02]  /*79360*/  STL [R1+0x21c4], R0 ;  /* 0x0021c40001007387 */ /* 0x0001e40000100800 */
[----:B0-----:R-:W-:Y:S01]  /*79370*/  VIADD R0, R0, UR36 ;  /* 0x0000002400007c36 */ /* 0x001fe20008000000 */
[----:B------:R-:W0:Y:S04]  /*79380*/  LDCU UR36, c[0x0][0x3b8] ;  /* 0x00007700ff2477ac */ /* 0x000e280008000800 */
        /* <DEDUP_REMOVED lines=17> */
[----:B------:R-:W0:Y:S03]  /*794a0*/  LDCU UR42, c[0x0][0x3b8] ;  /* 0x00007700ff2a77ac */ /* 0x000e260008000800 */
[----:B------:R-:W-:Y:S01]  /*794b0*/  VIADD R27, R0, UR43 ;  /* 0x0000002b001b7c36 */ /* 0x000fe20008000000 */
[----:B------:R1:W-:Y:S01]  /*794c0*/  STL [R1+0x21a8], R0 ;  /* 0x0021a80001007387 */ /* 0x0003e20000100800 */
[----:B------:R-:W0:Y:S02]  /*794d0*/  LDCU UR43, c[0x0][0x3b8] ;  /* 0x00007700ff2b77ac */ /* 0x000e240008000800 */
[----:B------:R-:W-:Y:S01]  /*794e0*/  VIADD R20, R27, UR44 ;  /* 0x0000002c1b147c36 */ /* 0x000fe20008000000 */
[----:B------:R-:W-:Y:S01]  /*794f0*/  STL [R1+0x5664], R27 ;  /* 0x0056641b01007387 */ /* 0x000fe20000100800 */
[----:B------:R-:W0:Y:S02]  /*79500*/  LDCU UR44, c[0x0][0x3b8] ;  /* 0x00007700ff2c77ac */ /* 0x000e240008000800 */
[----:B-1----:R-:W-:Y:S01]  /*79510*/  VIADD R0, R20, UR45 ;  /* 0x0000002d14007c36 */ /* 0x002fe20008000000 */
[----:B------:R-:W-:Y:S01]  /*79520*/  STL [R1+0x5668], R20 ;  /* 0x0056681401007387 */ /* 0x000fe20000100800 */
[----:B------:R-:W1:Y:S03]  /*79530*/  LDCU UR45, c[0x0][0x3b8] ;  /* 0x00007700ff2d77ac */ /* 0x000e660008000800 */
        /* <DEDUP_REMOVED lines=11> */
[----:B------:R-:W0:Y:S03]  /*795f0*/  LDCU UR49, c[0x0][0x3b8] ;  /* 0x00007700ff3177ac */ /* 0x000e260008000800 */
[----:B------:R-:W-:Y:S01]  /*79600*/  STL [R1+0x218c], R21 ;  /* 0x00218c1501007387 */ /* 0x000fe20000100800 */
        /* <DEDUP_REMOVED lines=17> */
[----:B------:R-:W2:Y:S04]  /*79720*/  LDL.LU R10, [R1+0x138] ;  /* 0x00013800010a7983 */ /* 0x000ea80000300800 */
[----:B------:R-:W2:Y:S01]  /*79730*/  LDL.LU R5, [R1+0x13c] ;  /* 0x00013c0001057983 */ /* 0x000ea20000300800 */
[----:B-1----:R-:W-:Y:S01]  /*79740*/  VIADD R0, R26, UR13 ;  /* 0x0000000d1a007c36 */ /* 0x002fe20008000000 */
[----:B------:R-:W1:Y:S02]  /*79750*/  LDCU UR13, c[0x0][0x3b8] ;  /* 0x00007700ff0d77ac */ /* 0x000e640008000800 */
[----:B------:R-:W-:Y:S04]  /*79760*/  STL [R1+0x2174], R26 ;  /* 0x0021741a01007387 */ /* 0x000fe80000100800 */
[----:B------:R0:W-:Y:S02]  /*79770*/  STL [R1+0x2170], R0 ;  /* 0x0021700001007387 */ /* 0x0001e40000100800 */
[----:B0-----:R-:W-:Y:S01]  /*79780*/  VIADD R0, R0, UR12 ;  /* 0x0000000c00007c36 */ /* 0x001fe20008000000 */
[----:B------:R-:W0:Y:S04]  /*79790*/  LDCU UR12, c[0x0][0x3b8] ;  /* 0x00007700ff0c77ac */ /* 0x000e280008000800 */
[----:B------:R0:W-:Y:S04]  /*797a0*/  STL [R1+0x216c], R0 ;  /* 0x00216c0001007387 */ /* 0x0001e80000100800 */
[----:B------:R-:W3:Y:S04]  /*797b0*/  LDL.LU R15, [R1+0x160] ;  /* 0x00016000010f7983 */ /* 0x000ee80000300800 */
[----:B------:R-:W3:Y:S04]  /*797c0*/  LDL.LU R9, [R1+0x164] ;  /* 0x0001640001097983 */ /* 0x000ee80000300800 */
[----:B------:R-:W4:Y:S04]  /*797d0*/  LDL.LU R8, [R1+0x168] ;  /* 0x0001680001087983 */ /* 0x000f280000300800 */
[----:B------:R-:W4:Y:S04]  /*797e0*/  LDL.LU R4, [R1+0x16c] ;  /* 0x00016c0001047983 */ /* 0x000f280000300800 */
[----:B------:R-:W4:Y:S04]  /*797f0*/  LDL.LU R3, [R1+0x190] ;  /* 0x0001900001037983 */ /* 0x000f280000300800 */
[----:B------:R-:W4:Y:S01]  /*79800*/  LDL.LU R2, [R1+0x194] ;  /* 0x0001940001027983 */ /* 0x000f220000300800 */
[----:B------:R-:W-:Y:S01]  /*79810*/  VIADD R61, R0, UR11 ;  /* 0x0000000b003d7c36 */ /* 0x000fe20008000000 */
[----:B------:R-:W1:Y:S03]  /*79820*/  LDCU UR11, c[0x0][0x3b8] ;  /* 0x00007700ff0b77ac */ /* 0x000e660008000800 */
[----:B0-----:R-:W-:Y:S01]  /*79830*/  VIADD R0, R61, UR10 ;  /* 0x0000000a3d007c36 */ /* 0x001fe20008000000 */
[----:B------:R-:W-:Y:S01]  /*79840*/  STL [R1+0x2168], R61 ;  /* 0x0021683d01007387 */ /* 0x000fe20000100800 */
[----:B------:R-:W0:Y:S03]  /*79850*/  LDCU UR10, c[0x0][0x3b8] ;  /* 0x00007700ff0a77ac */ /* 0x000e260008000800 */
[----:B------:R1:W-:Y:S02]  /*79860*/  STL [R1+0x2164], R0 ;  /* 0x0021640001007387 */ /* 0x0003e40000100800 */
[----:B-1----:R-:W-:Y:S01]  /*79870*/  VIADD R0, R0, UR9 ;  /* 0x0000000900007c36 */ /* 0x002fe20008000000 */
[----:B------:R-:W1:Y:S03]  /*79880*/  LDCU UR9, c[0x0][0x3b8] ;  /* 0x00007700ff0977ac */ /* 0x000e660008000800 */
[----:B------:R-:W-:Y:S01]  /*79890*/  VIADD R60, R0, UR8 ;  /* 0x00000008003c7c36 */ /* 0x000fe20008000000 */
[----:B------:R0:W-:Y:S01]  /*798a0*/  STL [R1+0x2160], R0 ;  /* 0x0021600001007387 */ /* 0x0001e20000100800 */
[----:B------:R-:W1:Y:S03]  /*798b0*/  LDCU UR8, c[0x0][0x3b8] ;  /* 0x00007700ff0877ac */ /* 0x000e660008000800 */
[----:B------:R-:W4:Y:S04]  /*798c0*/  LDL.LU R23, [R1+0x198] ;  /* 0x0001980001177983 */ /* 0x000f280000300800 */
[----:B------:R-:W4:Y:S01]  /*798d0*/  LDL.LU R22, [R1+0x19c] ;  /* 0x00019c0001167983 */ /* 0x000f220000300800 */
[----:B0-----:R-:W-:Y:S01]  /*798e0*/  VIADD R0, R60, UR65 ;  /* 0x000000413c007c36 */ /* 0x001fe20008000000 */
[----:B------:R-:W0:Y:S02]  /*798f0*/  LDCU UR65, c[0x0][0x3b8] ;  /* 0x00007700ff4177ac */ /* 0x000e240008000800 */
[----:B------:R-:W4:Y:S04]  /*79900*/  LDL.LU R14, [R1+0x1d0] ;  /* 0x0001d000010e7983 */ /* 0x000f280000300800 */
[----:B------:R-:W4:Y:S04]  /*79910*/  LDL.LU R13, [R1+0x1d4] ;  /* 0x0001d400010d7983 */ /* 0x000f280000300800 */
[----:B------:R-:W4:Y:S04]  /*79920*/  LDL.LU R7, [R1+0x1d8] ;  /* 0x0001d80001077983 */ /* 0x000f280000300800 */
[----:B------:R-:W4:Y:S04]  /*79930*/  LDL.LU R6, [R1+0x1dc] ;  /* 0x0001dc0001067983 */ /* 0x000f280000300800 */
[----:B------:R-:W-:Y:S04]  /*79940*/  STL [R1+0x215c], R60 ;  /* 0x00215c3c01007387 */ /* 0x000fe80000100800 */
[----:B------:R0:W-:Y:S02]  /*79950*/  STL [R1+0x2158], R0 ;  /* 0x0021580001007387 */ /* 0x0001e40000100800 */
[----:B0-----:R-:W-:Y:S01]  /*79960*/  VIADD R0, R0, UR60 ;  /* 0x0000003c00007c36 */ /* 0x001fe20008000000 */
[----:B------:R-:W0:Y:S03]  /*79970*/  LDCU UR60, c[0x0][0x3b8] ;  /* 0x00007700ff3c77ac */ /* 0x000e260008000800 */
[----:B------:R-:W-:Y:S01]  /*79980*/  VIADD R59, R0, UR19 ;  /* 0x00000013003b7c36 */ /* 0x000fe20008000000 */
[----:B------:R2:W-:Y:S01]  /*79990*/  STL [R1+0x2154], R0 ;  /* 0x0021540001007387 */ /* 0x0005e20000100800 */
[----:B------:R-:W0:Y:S03]  /*799a0*/  LDCU UR19, c[0x0][0x3b8] ;  /* 0x00007700ff1377ac */ /* 0x000e260008000800 */
[----:B------:R-:W4:Y:S04]  /*799b0*/  LDL.LU R19, [R1+0x1b0] ;  /* 0x0001b00001137983 */ /* 0x000f280000300800 */
[----:B------:R-:W4:Y:S01]  /*799c0*/  LDL.LU R16, [R1+0x1b4] ;  /* 0x0001b40001107983 */ /* 0x000f220000300800 */
[----:B--2---:R-:W-:-:S05]  /*799d0*/  F2FP.SATFINITE.E5M2.F32.PACK_AB_MERGE_C R0, R5, R10, RZ ;  /* 0x0000000a0500723e */ /* 0x004fca00048060ff */
[----:B------:R2:W-:Y:S04]  /*799e0*/  STL [R1+0x531c], R0 ;  /* 0x00531c0001007387 */ /* 0x0005e80000100800 */
[----:B------:R-:W4:Y:S04]  /*799f0*/  LDL.LU R12, [R1+0x1b8] ;  /* 0x0001b800010c7983 */ /* 0x000f280000300800 */
[----:B------:R-:W4:Y:S04]  /*79a00*/  LDL.LU R11, [R1+0x1bc] ;  /* 0x0001bc00010b7983 */ /* 0x000f280000300800 */
[----:B------:R-:W4:Y:S04]  /*79a10*/  LDL.LU R10, [R1+0x1f0] ;  /* 0x0001f000010a7983 */ /* 0x000f280000300800 */
[----:B------:R-:W4:Y:S01]  /*79a20*/  LDL.LU R5, [R1+0x1f4] ;  /* 0x0001f40001057983 */ /* 0x000f220000300800 */
[----:B--2---:R-:W-:Y:S01]  /*79a30*/  VIADD R0, R59, UR18 ;  /* 0x000000123b007c36 */ /* 0x004fe20008000000 */
[----:B------:R-:W2:Y:S02]  /*79a40*/  LDCU UR18, c[0x0][0x3b8] ;  /* 0x00007700ff1277ac */ /* 0x000ea40008000800 */
[----:B------:R-:W-:Y:S01]  /*79a50*/  STL [R1+0x1cc], R59 ;  /* 0x0001cc3b01007387 */ /* 0x000fe20000100800 */
[----:B---3--:R-:W-:-:S05]  /*79a60*/  F2FP.SATFINITE.E5M2.F32.PACK_AB_MERGE_C R9, R9, R15, RZ ;  /* 0x0000000f0909723e */ /* 0x008fca00048060ff */
[----:B------:R-:W-:Y:S01]  /*79a70*/  STL [R1+0x5298], R9 ;  /* 0x0052980901007387 */ /* 0x000fe20000100800 */
[----:B----4-:R-:W-:-:S03]  /*79a80*/  F2FP.SATFINITE.E5M2.F32.PACK_AB_MERGE_C R4, R4, R8, RZ ;  /* 0x000000080404723e */ /* 0x010fc600048060ff */
[----:B------:R3:W-:Y:S04]  /*79a90*/  STL [R1+0x1c8], R0 ;  /* 0x0001c80001007387 */ /* 0x0007e80000100800 */
[----:B------:R4:W-:Y:S01]  /*79aa0*/  STL [R1+0x52ac], R4 ;  /* 0x0052ac0401007387 */ /* 0x0009e20000100800 */
[----:B------:R-:W-:-:S03]  /*79ab0*/  F2FP.SATFINITE.E5M2.F32.PACK_AB_MERGE_C R2, R2, R3, RZ ;  /* 0x000000030202723e */ /* 0x000fc600048060ff */
[----:B------:R-:W2:Y:S01]  /*79ac0*/  LDL.LU R15, [R1+0x1f8] ;  /* 0x0001f800010f7983 */ /* 0x000ea20000300800 */
[----:B---3--:R-:W-:Y:S01]  /*79ad0*/  VIADD R0, R0, UR17 ;  /* 0x0000001100007c36 */ /* 0x008fe20008000000 */
[----:B------:R-:W3:Y:S02]  /*79ae0*/  LDCU UR17, c[0x0][0x3b8] ;  /* 0x00007700ff1177ac */ /* 0x000ee40008000800 */
[----:B------:R-:W2:Y:S04]  /*79af0*/  LDL.LU R9, [R1+0x1fc] ;  /* 0x0001fc0001097983 */ /* 0x000ea80000300800 */
[----:B------:R0:W-:Y:S04]  /*79b00*/  STL [R1+0x5238], R2 ;  /* 0x0052380201007387 */ /* 0x0001e80000100800 */
[----:B------:R0:W-:Y:S04]  /*79b10*/  STL [R1+0x1c4], R0 ;  /* 0x0001c40001007387 */ /* 0x0001e80000100800 */
[----:B------:R-:W3:Y:S04]  /*79b20*/  LDL.LU R8, [R1+0x210] ;  /* 0x0002100001087983 */ /* 0x000ee80000300800 */
[----:B----4-:R-:W3:Y:S04]  /*79b30*/  LDL.LU R4, [R1+0x214] ;  /* 0x0002140001047983 */ /* 0x010ee80000300800 */
[----:B------:R-:W4:Y:S04]  /*79b40*/  LDL.LU R3, [R1+0x218] ;  /* 0x0002180001037983 */ /* 0x000f280000300800 */
[----:B0-----:R-:W4:Y:S01]  /*79b50*/  LDL.LU R2, [R1+0x21c] ;  /* 0x00021c0001027983 */ /* 0x001f220000300800 */
[----:B------:R-:W-:Y:S01]  /*79b60*/  VIADD R57, R0, UR16 ;  /* 0x0000001000397c36 */ /* 0x000fe20008000000 */
[----:B------:R-:W0:Y:S01]  /*79b70*/  LDCU UR16, c[0x0][0x3b8] ;  /* 0x00007700ff1077ac */ /* 0x000e220008000800 */
[----:B------:R-:W-:-:S02]  /*79b80*/  F2FP.SATFINITE.E5M2.F32.PACK_AB_MERGE_C R18, R22, R23, RZ ;  /* 0x000000171612723e */ /* 0x000fc400048060ff */
[----:B------:R-:W-:-:S03]  /*79b90*/  F2FP.SATFINITE.E5M2.F32.PACK_AB_MERGE_C R13, R13, R14, RZ ;  /* 0x0000000e0d0d723e */ /* 0x000fc600048060ff */
[----:B------:R-:W-:Y:S04]  /*79ba0*/  STL [R1+0x524c], R18 ;  /* 0x00524c1201007387 */ /* 0x000fe80000100800 */
[----:B------:R0:W-:Y:S01]  /*79bb0*/  STL [R1+0x51dc], R13 ;  /* 0x0051dc0d01007387 */ /* 0x0001e20000100800 */
[----:B------:R-:W-:-:S03]  /*79bc0*/  F2FP.SATFINITE.E5M2.F32.PACK_AB_MERGE_C R0, R6, R7, RZ ;  /* 0x000000070600723e */ /* 0x000fc600048060ff */
[----:B------:R-:W4:Y:S04]  /*79bd0*/  LDL.LU R23, [R1+0x230] ;  /* 0x0002300001177983 */ /* 0x000f280000300800 */
[----:B------:R-:W4:Y:S04]  /*79be0*/  LDL.LU R22, [R1+0x234] ;  /* 0x0002340001167983 */ /* 0x000f280000300800 */
[----:B------:R1:W-:Y:S04]  /*79bf0*/  STL [R1+0x51f0], R0 ;  /* 0x0051f00001007387 */ /* 0x0003e80000100800 */
[----:B------:R-:W4:Y:S04]  /*79c00*/  LDL.LU R14, [R1+0x238] ;  /* 0x00023800010e7983 */ /* 0x000f280000300800 */
[----:B0-----:R-:W4:Y:S01]  /*79c10*/  LDL.LU R13, [R1+0x23c] ;  /* 0x00023c00010d7983 */ /* 0x001f220000300800 */
[----:B-1----:R-:W-:Y:S01]  /*79c20*/  VIADD R0, R57, UR64 ;  /* 0x0000004039007c36 */ /* 0x002fe20008000000 */
[----:B------:R-:W-:-:S02]  /*79c30*/  SHF.R.S32.HI R60, RZ, 0x1f, R60 ;  /* 0x0000001fff3c7819 */ /* 0x000fc4000001143c */
[----:B------:R-:W4:Y:S01]  /*79c40*/  LDL.LU R7, [R1+0x240] ;  /* 0x0002400001077983 */ /* 0x000f220000300800 */
[----:B------:R-:W0:Y:S03]  /*79c50*/  LDCU UR64, c[0x0][0x3b8] ;  /* 0x00007700ff4077ac */ /* 0x000e260008000800 */
[----:B------:R-:W4:Y:S01]  /*79c60*/  LDL.LU R6, [R1+0x244] ;  /* 0x0002440001067983 */ /* 0x000f220000300800 */
[----:B------:R-:W-:-:S03]  /*79c70*/  F2FP.SATFINITE.E5M2.F32.PACK_AB_MERGE_C R16, R16, R19, RZ ;  /* 0x000000131010723e */ /* 0x000fc600048060ff */
[----:B------:R-:W-:Y:S04]  /*79c80*/  STL [R1+0x17c], R57 ;  /* 0x00017c3901007387 */ /* 0x000fe80000100800 */
[----:B------:R-:W-:Y:S04]  /*79c90*/  STL [R1+0x5190], R16 ;  /* 0x0051901001007387 */ /* 0x000fe80000100800 */
[----:B------:R1:W-:Y:S02]  /*79ca0*/  STL [R1+0x178], R0 ;  /* 0x0001780001007387 */ /* 0x0003e40000100800 */
[----:B-1----:R-:W-:Y:S01]  /*79cb0*/  VIADD R0, R0, UR7 ;  /* 0x0000000700007c36 */ /* 0x002fe20008000000 */
[----:B------:R-:W1:Y:S03]  /*79cc0*/  LDCU UR7, c[0x0][0x3b8] ;  /* 0x00007700ff0777ac */ /* 0x000e660008000800 */
[----:B------:R-:W-:Y:S01]  /*79cd0*/  VIADD R56, R0, UR21 ;  /* 0x0000001500387c36 */ /* 0x000fe20008000000 */
[----:B------:R-:W0:Y:S01]  /*79ce0*/  LDCU UR21, c[0x0][0x3b8] ;  /* 0x00007700ff1577ac */ /* 0x000e220008000800 */
[----:B------:R-:W-:-:S05]  /*79cf0*/  F2FP.SATFINITE.E5M2.F32.PACK_AB_MERGE_C R11, R11, R12, RZ ;  /* 0x0000000c0b0b723e */ /* 0x000fca00048060ff */
[----:B------:R0:W-:Y:S01]  /*79d00*/  STL [R1+0x51b0], R11 ;  /* 0x0051b00b01007387 */ /* 0x0001e20000100800 */
[----:B------:R-:W-:-:S03]  /*79d10*/  F2FP.SATFINITE.E5M2.F32.PACK_AB_MERGE_C R5, R5, R10, RZ ;  /* 0x0000000a0505723e */ /* 0x000fc600048060ff */
[----:B------:R-:W4:Y:S04]  /*79d20*/  LDL.LU R19, [R1+0x248] ;  /* 0x0002480001137983 */ /* 0x000f280000300800 */
[----:B------:R-:W4:Y:S04]  /*79d30*/  LDL.LU R16, [R1+0x24c] ;  /* 0x00024c0001107983 */ /* 0x000f280000300800 */
[----:B------:R0:W-:Y:S04]  /*79d40*/  STL [R1+0x513c], R5 ;  /* 0x00513c0501007387 */ /* 0x0001e80000100800 */
[----:B------:R4:W-:Y:S04]  /*79d50*/  STL [R1+0x174], R0 ;  /* 0x0001740001007387 */ /* 0x0009e80000100800 */
[----:B------:R-:W4:Y:S04]  /*79d60*/  LDL.LU R12, [R1+0x250] ;  /* 0x00025000010c7983 */ /* 0x000f280000300800 */
[----:B0-----:R-:W4:Y:S04]  /*79d70*/  LDL.LU R11, [R1+0x254] ;  /* 0x00025400010b7983 */ /* 0x001f280000300800 */
[----:B------:R-:W4:Y:S04]  /*79d80*/  LDL.LU R10, [R1+0x258] ;  /* 0x00025800010a7983 */ /* 0x000f280000300800 */
[----:B------:R-:W4:Y:S01]  /*79d90*/  LDL.LU R5, [R1+0x25c] ;  /* 0x00025c0001057983 */ /* 0x000f220000300800 */
[----:B--2---:R-:W-:-:S05]  /*79da0*/  F2FP.SATFINITE.E5M2.F32.PACK_AB_MERGE_C R9, R9, R15, RZ ;  /* 0x0000000f0909723e */ /* 0x004fca00048060ff */
[----:B------:R0:W-:Y:S01]  /*79db0*/  STL [R1+0x5154], R9 ;  /* 0x0051540901007387 */ /* 0x0001e20000100800 */
[----:B---3--:R-:W-:-:S05]  /*79dc0*/  F2FP.SATFINITE.E5M2.F32.PACK_AB_MERGE_C R4, R4, R8, RZ ;  /* 0x000000080404723e */ /* 0x008fca00048060ff */
[----:B------:R2:W-:Y:S01]  /*79dd0*/  STL [R1+0x50b4], R4 ;  /* 0x0050b40401007387 */ /* 0x0005e20000100800 */
[----:B----4-:R-:W-:-:S03]  /*79de0*/  F2FP.SATFINITE.E5M2.F32.PACK_AB_MERGE_C R0, R2, R3, RZ ;  /* 0x000000030200723e */ /* 0x010fc600048060ff */
[----:B------:R-:W3:Y:S04]  /*79df0*/  LDL.LU R15, [R1+0x260] ;  /* 0x00026000010f7983 */ /* 0x000ee80000300800 */
[----:B0-----:R-:W3:Y:S04]  /*79e00*/  LDL.LU R9, [R1+0x264] ;  /* 0x0002640001097983 */ /* 0x001ee80000300800 */
[----:B------:R0:W-:Y:S04]  /*79e10*/  STL [R1+0x50bc], R0 ;  /* 0x0050bc0001007387 */ /* 0x0001e80000100800 */
[----:B------:R-:W4:Y:S04]  /*79e20*/  LDL.LU R8, [R1+0x268] ;  /* 0x0002680001087983 */ /* 0x000f280000300800 */
[----:B--2---:R-:W4:Y:S04]  /*79e30*/  LDL.LU R4, [R1+0x26c] ;  /* 0x00026c0001047983 */ /* 0x004f280000300800 */
[----:B------:R-:W2:Y:S04]  /*79e40*/  LDL.LU R3, [R1+0x270] ;  /* 0x0002700001037983 */ /* 0x000ea80000300800 */
[----:B------:R-:W2:Y:S01]  /*79e50*/  LDL.LU R2, [R1+0x274] ;  /* 0x0002740001027983 */ /* 0x000ea20000300800 */
[----:B------:R-:W-:Y:S01]  /*79e60*/  F2FP.SATFINITE.E5M2.F32.PACK_AB_MERGE_C R18, R22, R23, RZ ;  /* 0x000000171612723e */ /* 0x000fe200048060ff */
[----:B0-----:R-:W-:Y:S01]  /*79e70*/  VIADD R0, R56, UR63 ;  /* 0x0000003f38007c36 */ /* 0x001fe20008000000 */
[----:B------:R-:W0:Y:S01]  /*79e80*/  LDCU UR63, c[0x0][0x3b8] ;  /* 0x00007700ff3f77ac */ /* 0x000e220008000800 */
[----:B------:R-:W-:Y:S04]  /*79e90*/  STL [R1+0x170], R56 ;  /* 0x0001703801007387 */ /* 0x000fe80000100800 */
[----:B------:R-:W-:Y:S01]  /*79ea0*/  STL [R1+0x5034], R18 ;  /* 0x0050341201007387 */ /* 0x000fe20000100800 */
[----:B------:R-:W-:-:S03]  /*79eb0*/  F2FP.SATFINITE.E5M2.F32.PACK_AB_MERGE_C R13, R13, R14, RZ ;  /* 0x0000000e0d0d723e */ /* 0x000fc600048060ff */
[----:B------:R0:W-:Y:S04]  /*79ec0*/  STL [R1+0x16c], R0 ;  /* 0x00016c0001007387 */ /* 0x0001e80000100800 */
[----:B------:R1:W-:Y:S01]  /*79ed0*/  STL [R1+0x5044], R13 ;  /* 0x0050440d01007387 */ /* 0x0003e20000100800 */
[----:B------:R-:W-:-:S03]  /*79ee0*/  F2FP.SATFINITE.E5M2.F32.PACK_AB_MERGE_C R6, R6, R7, RZ ;  /* 0x000000070606723e */ /* 0x000fc600048060ff */
[----:B------:R-:W2:Y:S01]  /*79ef0*/  LDL.LU R23, [R1+0x278] ;  /* 0x0002780001177983 */ /* 0x000ea20000300800 */
[----:B0-----:R-:W-:Y:S01]  /*79f00*/  VIADD R0, R0, UR20 ;  /* 0x0000001400007c36 */ /* 0x001fe20008000000 */
[----:B------:R-:W0:Y:S02]  /*79f10*/  LDCU UR20, c[0x0][0x3b8] ;  /* 0x00007700ff1477ac */ /* 0x000e240008000800 */
[----:B------:R-:W2:Y:S04]  /*79f20*/  LDL.LU R22, [R1+0x27c] ;  /* 0x00027c0001167983 */ /* 0x000ea80000300800 */
[----:B------:R0:W-:Y:S04]  /*79f30*/  STL [R1+0x4fc0], R6 ;  /* 0x004fc00601007387 */ /* 0x0001e80000100800 */
[----:B------:R0:W-:Y:S04]  /*79f40*/  STL [R1+0x168], R0 ;  /* 0x0001680001007387 */ /* 0x0001e80000100800 */
[----:B------:R-:W2:Y:S04]  /*79f50*/  LDL.LU R14, [R1+0x280] ;  /* 0x00028000010e7983 */ /* 0x000ea80000300800 */
[----:B-1----:R-:W2:Y:S04]  /*79f60*/  LDL.LU R13, [R1+0x284] ;  /* 0x00028400010d7983 */ /* 0x002ea80000300800 */
[----:B------:R-:W2:Y:S04]  /*79f70*/  LDL.LU R7, [R1+0x288] ;  /* 0x0002880001077983 */ /* 0x000ea80000300800 */
[----:B0-----:R-:W2:Y:S01]  /*79f80*/  LDL.LU R6, [R1+0x28c] ;  /* 0x00028c0001067983 */ /* 0x001ea20000300800 */
[----:B------:R-:W-:Y:S01]  /*79f90*/  VIADD R55, R0, UR62 ;  /* 0x0000003e00377c36 */ /* 0x000fe20008000000 */
[----:B------:R-:W0:Y:S01]  /*79fa0*/  LDCU UR62, c[0x0][0x3b8] ;  /* 0x00007700ff3e77ac */ /* 0x000e220008000800 */
[----:B------:R-:W-:-:S05]  /*79fb0*/  F2FP.SATFINITE.E5M2.F32.PACK_AB_MERGE_C R16, R16, R19, RZ ;  /* 0x000000131010723e */ /* 0x000fca00048060ff */
[----:B------:R1:W-:Y:S01]  /*79fc0*/  STL [R1+0x4fe8], R16 ;  /* 0x004fe81001007387 */ /* 0x0003e20000100800 */
[----:B------:R-:W-:-:S05]  /*79fd0*/  F2FP.SATFINITE.E5M2.F32.PACK_AB_MERGE_C R11, R11, R12, RZ ;  /* 0x0000000c0b0b723e */ /* 0x000fca00048060ff */
[----:B------:R0:W-:Y:S01]  /*79fe0*/  STL [R1+0x4f50], R11 ;  /* 0x004f500b01007387 */ /* 0x0001e20000100800 */
[----:B------:R-:W-:-:S03]  /*79ff0*/  F2FP.SATFINITE.E5M2.F32.PACK_AB_MERGE_C R0, R5, R10, RZ ;  /* 0x0000000a0500723e */ /* 0x000fc600048060ff */
[----:B------:R-:W2:Y:S04]  /*7a000*/  LDL.LU R19, [R1+0x290] ;  /* 0x0002900001137983 */ /* 0x000ea80000300800 */
[----:B-1----:R-:W2:Y:S04]  /*7a010*/  LDL.LU R16, [R1+0x294] ;  /* 0x0002940001107983 */ /* 0x002ea80000300800 */
[----:B------:R1:W-:Y:S04]  /*7a020*/  STL [R1+0x4f60], R0 ;  /* 0x004f600001007387 */ /* 0x0003e80000100800 */
[----:B------:R-:W2:Y:S04]  /*7a030*/  LDL.LU R12, [R1+0x298] ;  /* 0x00029800010c7983 */ /* 0x000ea80000300800 */
[----:B0-----:R-:W2:Y:S04]  /*7a040*/  LDL.LU R11, [R1+0x29c] ;  /* 0x00029c00010b7983 */ /* 0x001ea80000300800 */
[----:B------:R-:W2:Y:S04]  /*7a050*/  LDL.LU R10, [R1+0x2a0] ;  /* 0x0002a000010a7983 */ /* 0x000ea80000300800 */
[----:B------:R-:W2:Y:S01]  /*7a060*/  LDL.LU R5, [R1+0x2a4] ;  /* 0x0002a40001057983 */ /* 0x000ea20000300800 */
[----:B-1----:R-:W-:Y:S01]  /*7a070*/  VIADD R0, R55, UR61 ;  /* 0x0000003d37007c36 */ /* 0x002fe20008000000 */
[----:B------:R-:W0:Y:S02]  /*7a080*/  LDCU UR61, c[0x0][0x3b8] ;  /* 0x00007700ff3d77ac */ /* 0x000e240008000800 */
[----:B------:R-:W-:Y:S01]  /*7a090*/  STL [R1+0x164], R55 ;  /* 0x0001643701007387 */ /* 0x000fe20000100800 */
[----:B---3--:R-:W-:-:S03]  /*7a0a0*/  F2FP.SATFINITE.E5M2.F32.PACK_AB_MERGE_C R9, R9, R15, RZ ;  /* 0x0000000f0909723e */ /* 0x008fc600048060ff */
[----:B------:R-:W-:Y:S04]  /*7a0b0*/  STL [R1+0x5684], R55 ;  /* 0x0056843701007387 */ /* 0x000fe80000100800 */
[----:B------:R1:W-:Y:S01]  /*7a0c0*/  STL [R1+0x160], R0 ;  /* 0x0001600001007387 */ /* 0x0003e20000100800 */
[----:B----4-:R-:W-:-:S03]  /*7a0d0*/  F2FP.SATFINITE.E5M2.F32.PACK_AB_MERGE_C R4, R4, R8, RZ ;  /* 0x000000080404723e */ /* 0x010fc600048060ff */
[----:B------:R3:W-:Y:S01]  /*7a0e0*/  STL [R1+0x4ec4], R9 ;  /* 0x004ec40901007387 */ /* 0x0007e20000100800 */
[----:B-1----:R-:W-:-:S03]  /*7a0f0*/  VIADD R0, R0, UR59 ;  /* 0x0000003b00007c36 */ /* 0x002fc60008000000 */
[----:B------:R1:W-:Y:S01]  /*7a100*/  STL [R1+0x4ee8], R4 ;  /* 0x004ee80401007387 */ /* 0x0003e20000100800 */
[----:B------:R-:W4:Y:S01]  /*7a110*/  LDCU UR59, c[0x0][0x3b8] ;  /* 0x00007700ff3b77ac */ /* 0x000f220008000800 */
[----:B--2---:R-:W-:Y:S02]  /*7a120*/  F2FP.SATFINITE.E5M2.F32.PACK_AB_MERGE_C R2, R2, R3, RZ ;  /* 0x000000030202723e */ /* 0x004fe400048060ff */
[----:B------:R-:W2:Y:S04]  /*7a130*/  LDL.LU R15, [R1+0x2a8] ;  /* 0x0002a800010f7983 */ /* 0x000ea80000300800 */
[----:B---3--:R-:W2:Y:S04]  /*7a140*/  LDL.LU R9, [R1+0x2ac] ;  /* 0x0002ac0001097983 */ /* 0x008ea80000300800 */
[----:B------:R3:W-:Y:S04]  /*7a150*/  STL [R1+0x4e74], R2 ;  /* 0x004e740201007387 */ /* 0x0007e80000100800 */
[----:B------:R0:W-:Y:S04]  /*7a160*/  STL [R1+0x14c], R0 ;  /* 0x00014c0001007387 */ /* 0x0001e80000100800 */
[----:B------:R-:W4:Y:S04]  /*7a170*/  LDL.LU R8, [R1+0x2b0] ;  /* 0x0002b00001087983 */ /* 0x000f280000300800 */
[----:B-1----:R-:W4:Y:S04]  /*7a180*/  LDL.LU R4, [R1+0x2b4] ;  /* 0x0002b40001047983 */ /* 0x002f280000300800 */
[----:B------:R-:W4:Y:S04]  /*7a190*/  LDL.LU R3, [R1+0x2b8] ;  /* 0x0002b80001037983 */ /* 0x000f280000300800 */
[----:B---3--:R-:W3:Y:S01]  /*7a1a0*/  LDL.LU R2, [R1+0x2bc] ;  /* 0x0002bc0001027983 */ /* 0x008ee20000300800 */
[----:B------:R-:W-:Y:S01]  /*7a1b0*/  F2FP.SATFINITE.E5M2.F32.PACK_AB_MERGE_C R18, R22, R23, RZ ;  /* 0x000000171612723e */ /* 0x000fe200048060ff */
[----:B------:R-:W-:Y:S01]  /*7a1c0*/  VIADD R54, R0, UR58 ;  /* 0x0000003a00367c36 */ /* 0x000fe20008000000 */
[----:B------:R-:W1:Y:S03]  /*7a1d0*/  LDCU UR58, c[0x0][0x3b8] ;  /* 0x00007700ff3a77ac */ /* 0x000e660008000800 */
[----:B------:R-:W-:Y:S01]  /*7a1e0*/  STL [R1+0x4e78], R18 ;  /* 0x004e781201007387 */ /* 0x000fe20000100800 */
[----:B------:R-:W-:-:S05]  /*7a1f0*/  F2FP.SATFINITE.E5M2.F32.PACK_AB_MERGE_C R13, R13, R14, RZ ;  /* 0x0000000e0d0d723e */ /* 0x000fca00048060ff */
[----:B------:R1:W-:Y:S01]  /*7a200*/  STL [R1+0x4e64], R13 ;  /* 0x004e640d01007387 */ /* 0x0003e20000100800 */
[----:B0-----:R-:W-:-:S03]  /*7a210*/  F2FP.SATFINITE.E5M2.F32.PACK_AB_MERGE_C R0, R6, R7, RZ ;  /* 0x000000070600723e */ /* 0x001fc600048060ff */
[----:B------:R-:W3:Y:S04]  /*7a220*/  LDL.LU R23, [R1+0x2c0] ;  /* 0x0002c00001177983 */ /* 0x000ee80000300800 */
[----:B------:R-:W3:Y:S04]  /*7a230*/  LDL.LU R22, [R1+0x2c4] ;  /* 0x0002c40001167983 */ /* 0x000ee80000300800 */
[----:B------:R0:W-:Y:S04]  /*7a240*/  STL [R1+0x4e6c], R0 ;  /* 0x004e6c0001007387 */ /* 0x0001e80000100800 */
[----:B------:R-:W3:Y:S04]  /*7a250*/  LDL.LU R14, [R1+0x2c8] ;  /* 0x0002c800010e7983 */ /* 0x000ee80000300800 */
[----:B-1----:R-:W3:Y:S01]  /*7a260*/  LDL.LU R13, [R1+0x2cc] ;  /* 0x0002cc00010d7983 */ /* 0x002ee20000300800 */
[----:B0-----:R-:W-:Y:S01]  /*7a270*/  VIADD R0, R54, UR57 ;  /* 0x0000003936007c36 */ /* 0x001fe20008000000 */
[----:B------:R-:W0:Y:S02]  /*7a280*/  LDCU UR57, c[0x0][0x3b8] ;  /* 0x00007700ff3977ac */ /* 0x000e240008000800 */
[----:B------:R-:W3:Y:S04]  /*7a290*/  LDL.LU R7, [R1+0x2d0] ;  /* 0x0002d00001077983 */ /* 0x000ee80000300800 */
[----:B------:R-:W3:Y:S04]  /*7a2a0*/  LDL.LU R6, [R1+0x2d4] ;  /* 0x0002d40001067983 */ /* 0x000ee80000300800 */
[----:B------:R-:W-:Y:S01]  /*7a2b0*/  STL [R1+0x148], R54 ;  /* 0x0001483601007387 */ /* 0x000fe20000100800 */
[----:B------:R-:W-:-:S05]  /*7a2c0*/  F2FP.SATFINITE.E5M2.F32.PACK_AB_MERGE_C R16, R16, R19, RZ ;  /* 0x000000131010723e */ /* 0x000fca00048060ff */
[----:B------:R-:W-:Y:S04]  /*7a2d0*/  STL [R1+0x4da4], R16 ;  /* 0x004da41001007387 */ /* 0x000fe80000100800 */
[----:B------:R1:W-:Y:S01]  /*7a2e0*/  STL [R1+0x144], R0 ;  /* 0x0001440001007387 */ /* 0x0003e20000100800 */
[----:B------:R-:W-:-:S05]  /*7a2f0*/  F2FP.SATFINITE.E5M2.F32.PACK_AB_MERGE_C R11, R11, R12, RZ ;  /* 0x0000000c0b0b723e */ /* 0x000fca00048060ff */
[----:B------:R0:W-:Y:S01]  /*7a300*/  STL [R1+0x4e60], R11 ;  /* 0x004e600b01007387 */ /* 0x0001e20000100800 */
[----:B-1----:R-:W-:Y:S01]  /*7a310*/  VIADD R0, R0, UR56 ;  /* 0x0000003800007c36 */ /* 0x002fe20008000000 */
[----:B------:R-:W-:Y:S02]  /*7a320*/  F2FP.SATFINITE.E5M2.F32.PACK_AB_MERGE_C R5, R5, R10, RZ ;  /* 0x0000000a0505723e */ /* 0x000fe400048060ff */
[----:B------:R-:W3:Y:S01]  /*7a330*/  LDL.LU R19, [R1+0x2d8] ;  /* 0x0002d80001137983 */ /* 0x000ee20000300800 */
[----:B------:R-:W1:Y:S03]  /*7a340*/  LDCU UR56, c[0x0][0x3b8] ;  /* 0x00007700ff3877ac */ /* 0x000e660008000800 */
[----:B------:R-:W3:Y:S04]  /*7a350*/  LDL.LU R16, [R1+0x2dc] ;  /* 0x0002dc0001107983 */ /* 0x000ee80000300800 */
[----:B------:R0:W-:Y:S04]  /*7a360*/  STL [R1+0x4d94], R5 ;  /* 0x004d940501007387 */ /* 0x0001e80000100800 */
[----:B------:R3:W-:Y:S04]  /*7a370*/  STL [R1+0x140], R0 ;  /* 0x0001400001007387 */ /* 0x0007e80000100800 */
[----:B------:R-:W3:Y:S04]  /*7a380*/  LDL.LU R12, [R1+0x2e0] ;  /* 0x0002e000010c7983 */ /* 0x000ee80000300800 */
[----:B0-----:R-:W3:Y:S04]  /*7a390*/  LDL.LU R11, [R1+0x2e4] ;  /* 0x0002e400010b7983 */ /* 0x001ee80000300800 */
[----:B------:R-:W3:Y:S04]  /*7a3a0*/  LDL.LU R10, [R1+0x2e8] ;  /* 0x0002e800010a7983 */ /* 0x000ee80000300800 */
[----:B------:R-:W3:Y:S01]  /*7a3b0*/  LDL.LU R5, [R1+0x2ec] ;  /* 0x0002ec0001057983 */ /* 0x000ee20000300800 */
[----:B--2---:R-:W-:Y:S01]  /*7a3c0*/  F2FP.SATFINITE.E5M2.F32.PACK_AB_MERGE_C R9, R9, R15, RZ ;  /* 0x0000000f0909723e */ /* 0x004fe200048060ff */
[----:B------:R-:W-:Y:S01]  /*7a3d0*/  VIADD R53, R0, UR55 ;  /* 0x0000003700357c36 */ /* 0x000fe20008000000 */
[----:B------:R-:W0:Y:S03]  /*7a3e0*/  LDCU UR55, c[0x0][0x3b8] ;  /* 0x00007700ff3777ac */ /* 0x000e260008000800 */
[----:B------:R2:W-:Y:S01]  /*7a3f0*/  STL [R1+0x4d9c], R9 ;  /* 0x004d9c0901007387 */ /* 0x0005e20000100800 */
[----:B----4-:R-:W-:-:S05]  /*7a400*/  F2FP.SATFINITE.E5M2.F32.PACK_AB_MERGE_C R4, R4, R8, RZ ;  /* 0x000000080404723e */ /* 0x010fca00048060ff */
[----:B------:R4:W-:Y:S01]  /*7a410*/  STL [R1+0x4d84], R4 ;  /* 0x004d840401007387 */ /* 0x0009e20000100800 */
[----:B---3--:R-:W-:-:S03]  /*7a420*/  F2FP.SATFINITE.E5M2.F32.PACK_AB_MERGE_C R0, R2, R3, RZ ;  /* 0x000000030200723e */ /* 0x008fc600048060ff */
[----:B------:R-:W3:Y:S04]  /*7a430*/  LDL.LU R15, [R1+0x2f0] ;  /* 0x0002f000010f7983 */ /* 0x000ee80000300800 */
[----:B--2---:R-:W3:Y:S04]  /*7a440*/  LDL.LU R9, [R1+0x2f4] ;  /* 0x0002f40001097983 */ /* 0x004ee80000300800 */
[----:B------:R2:W-:Y:S04]  /*7a450*/  STL [R1+0x4d8c], R0 ;  /* 0x004d8c0001007387 */ /* 0x0005e80000100800 */
[----:B------:R-:W3:Y:S04]  /*7a460*/  LDL.LU R8, [R1+0x2f8] ;  /* 0x0002f80001087983 */ /* 0x000ee80000300800 */
[----:B----4-:R-:W4:Y:S04]  /*7a470*/  LDL.LU R4, [R1+0x2fc] ;  /* 0x0002fc0001047983 */ /* 0x010f280000300800 */
[----:B------:R-:W4:Y:S04]  /*7a480*/  LDL.LU R3, [R1+0x300] ;  /* 0x0003000001037983 */ /* 0x000f280000300800 */
[----:B------:R-:W4:Y:S01]  /*7a490*/  LDL.LU R2, [R1+0x304] ;  /* 0x0003040001027983 */ /* 0x000f220000300800 */
[----:B--2---:R-:W-:Y:S01]  /*7a4a0*/  VIADD R0, R53, UR54 ;  /* 0x0000003635007c36 */ /* 0x004fe20008000000 */
[----:B------:R-:W-:Y:S01]  /*7a4b0*/  F2FP.SATFINITE.E5M2.F32.PACK_AB_MERGE_C R18, R22, R23, RZ ;  /* 0x000000171612723e */ /* 0x000fe200048060ff */
[----:B------:R-:W2:Y:S01]  /*7a4c0*/  LDCU UR54, c[0x0][0x3b8] ;  /* 0x00007700ff3677ac */ /* 0x000ea20008000800 */
[----:B------:R-:W-:Y:S04]  /*7a4d0*/  STL [R1+0x13c], R53 ;  /* 0x00013c3501007387 */ /* 0x000fe80000100800 */
[----:B------:R-:W-:Y:S01]  /*7a4e0*/  STL [R1+0x5680], R53 ;  /* 0x0056803501007387 */ /* 0x000fe20000100800 */
[----:B------:R-:W-:-:S03]  /*7a4f0*/  F2FP.SATFINITE.E5M2.F32.PACK_AB_MERGE_C R13, R13, R14, RZ ;  /* 0x0000000e0d0d723e */ /* 0x000fc600048060ff */
[----:B------:R0:W-:Y:S04]  /*7a500*/  STL [R1+0x138], R0 ;  /* 0x0001380001007387 */ /* 0x0001e80000100800 */
[----:B------:R-:W-:Y:S01]  /*7a510*/  STL [R1+0x4d74], R18 ;  /* 0x004d741201007387 */ /* 0x000fe20000100800 */
[----:B------:R-:W-:-:S03]  /*7a520*/  F2FP.SATFINITE.E5M2.F32.PACK_AB_MERGE_C R6, R6, R7, RZ ;  /* 0x000000070606723e */ /* 0x000fc600048060ff */
[----:B------:R1:W-:Y:S01]  /*7a530*/  STL [R1+0x4d78], R13 ;  /* 0x004d780d01007387 */ /* 0x0003e20000100800 */
[----:B0-----:R-:W-:Y:S01]  /*7a540*/  VIADD R0, R0, UR22 ;  /* 0x0000001600007c36 */ /* 0x001fe20008000000 */
[----:B------:R-:W0:Y:S02]  /*7a550*/  LDCU UR22, c[0x0][0x3b8] ;  /* 0x00007700ff1677ac */ /* 0x000e240008000800 */
[----:B------:R-:W2:Y:S04]  /*7a560*/  LDL.LU R23, [R1+0x308] ;  /* 0x0003080001177983 */ /* 0x000ea80000300800 */
        /* <DEDUP_REMOVED lines=22> */
[----:B------:R-:W0:Y:S01]  /*7a6d0*/  LDCU UR24, c[0x0][0x3b8] ;  /* 0x00007700ff1877ac */ /* 0x000e220008000800 */
[----:B---3--:R-:W-:Y:S01]  /*7a6e0*/  F2FP.SATFINITE.E5M2.F32.PACK_AB_MERGE_C R9, R9, R15, RZ ;  /* 0x0000000f0909723e */ /* 0x008fe200048060ff */
[----:B------:R-:W-:Y:S04]  /*7a6f0*/  STL [R1+0x128], R52 ;  /* 0x0001283401007387 */ /* 0x000fe80000100800 */
[----:B------:R-:W-:Y:S04]  /*7a700*/  STL [R1+0x4d48], R9 ;  /* 0x004d480901007387 */ /* 0x000fe80000100800 */
[----:B------:R1:W-:Y:S01]  /*7a710*/  STL [R1+0x124], R0 ;  /* 0x0001240001007387 */ /* 0x0003e20000100800 */
[----:B----4-:R-:W-:-:S05]  /*7a720*/  F2FP.SATFINITE.E5M2.F32.PACK_AB_MERGE_C R4, R4, R8, RZ ;  /* 0x000000080404723e */ /* 0x010fca00048060ff */
[----:B------:R3:W-:Y:S01]  /*7a730*/  STL [R1+0x4d4c], R4 ;  /* 0x004d4c0401007387 */ /* 0x0007e20000100800 */
[----:B-1----:R-:W-:Y:S01]  /*7a740*/  VIADD R0, R0, UR25 ;  /* 0x0000001900007c36 */ /* 0x002fe20008000000 */
[----:B------:R-:W-:Y:S02]  /*7a750*/  F2FP.SATFINITE.E5M2.F32.PACK_AB_MERGE_C R2, R2, R3, RZ ;  /* 0x000000030202723e */ /* 0x000fe400048060ff */
[----:B------:R-:W4:Y:S01]  /*7a760*/  LDL.LU R15, [R1+0x338] ;  /* 0x00033800010f7983 */ /* 0x000f220000300800 */
[----:B------:R-:W1:Y:S03]  /*7a770*/  LDCU UR25, c[0x0][0x3b8] ;  /* 0x00007700ff1977ac */ /* 0x000e660008000800 */
[----:B------:R-:W4:Y:S04]  /*7a780*/  LDL.LU R9, [R1+0x33c] ;  /* 0x00033c0001097983 */ /* 0x000f280000300800 */
[----:B------:R0:W-:Y:S04]  /*7a790*/  STL [R1+0x4d38], R2 ;  /* 0x004d380201007387 */ /* 0x0001e80000100800 */
[----:B------:R0:W-:Y:S04]  /*7a7a0*/  STL [R1+0x120], R0 ;  /* 0x0001200001007387 */ /* 0x0001e80000100800 */
[----:B------:R-:W4:Y:S04]  /*7a7b0*/  LDL.LU R8, [R1+0x340] ;  /* 0x0003400001087983 */ /* 0x000f280000300800 */
[----:B---3--:R-:W3:Y:S04]  /*7a7c0*/  LDL.LU R4, [R1+0x344] ;  /* 0x0003440001047983 */ /* 0x008ee80000300800 */
[----:B------:R-:W3:Y:S04]  /*7a7d0*/  LDL.LU R3, [R1+0x348] ;  /* 0x0003480001037983 */ /* 0x000ee80000300800 */
[----:B0-----:R-:W3:Y:S01]  /*7a7e0*/  LDL.LU R2, [R1+0x34c] ;  /* 0x00034c0001027983 */ /* 0x001ee20000300800 */
[----:B--2---:R-:W-:Y:S01]  /*7a7f0*/  F2FP.SATFINITE.E5M2.F32.PACK_AB_MERGE_C R18, R22, R23, RZ ;  /* 0x000000171612723e */ /* 0x004fe200048060ff */
[----:B------:R-:W-:Y:S01]  /*7a800*/  VIADD R51, R0, UR26 ;  /* 0x0000001a00337c36 */ /* 0x000fe20008000000 */
[----:B------:R-:W0:Y:S03]  /*7a810*/  LDCU UR26, c[0x0][0x3b8] ;  /* 0x00007700ff1a77ac */ /* 0x000e260008000800 */
[----:B------:R-:W-:Y:S01]  /*7a820*/  STL [R1+0x4d40], R18 ;  /* 0x004d401201007387 */ /* 0x000fe20000100800 */
[----:B------:R-:W-:-:S05]  /*7a830*/  F2FP.SATFINITE.E5M2.F32.PACK_AB_MERGE_C R13, R13, R14, RZ ;  /* 0x0000000e0d0d723e */ /* 0x000fca00048060ff */
[----:B------:R2:W-:Y:S01]  /*7a840*/  STL [R1+0x4d2c], R13 ;  /* 0x004d2c0d01007387 */ /* 0x0005e20000100800 */
[----:B------:R-:W-:-:S03]  /*7a850*/  F2FP.SATFINITE.E5M2.F32.PACK_AB_MERGE_C R0, R6, R7, RZ ;  /* 0x000000070600723e */ /* 0x000fc600048060ff */
[----:B------:R-:W3:Y:S04]  /*7a860*/  LDL.LU R23, [R1+0x350] ;  /* 0x0003500001177983 */ /* 0x000ee80000300800 */
[----:B------:R-:W3:Y:S04]  /*7a870*/  LDL.LU R22, [R1+0x354] ;  /* 0x0003540001167983 */ /* 0x000ee80000300800 */
[----:B------:R0:W-:Y:S04]  /*7a880*/  STL [R1+0x4d34], R0 ;  /* 0x004d340001007387 */ /* 0x0001e80000100800 */
[----:B------:R-:W3:Y:S04]  /*7a890*/  LDL.LU R14, [R1+0x358] ;  /* 0x00035800010e7983 */ /* 0x000ee80000300800 */
[----:B--2---:R-:W2:Y:S01]  /*7a8a0*/  LDL.LU R13, [R1+0x35c] ;  /* 0x00035c00010d7983 */ /* 0x004ea20000300800 */
[----:B0-----:R-:W-:Y:S01]  /*7a8b0*/  VIADD R0, R51, UR27 ;  /* 0x0000001b33007c36 */ /* 0x001fe20008000000 */
[----:B------:R-:W0:Y:S02]  /*7a8c0*/  LDCU UR27, c[0x0][0x3b8] ;  /* 0x00007700ff1b77ac */ /* 0x000e240008000800 */
[----:B------:R-:W2:Y:S04]  /*7a8d0*/  LDL.LU R7, [R1+0x360] ;  /* 0x0003600001077983 */ /* 0x000ea80000300800 */
[----:B------:R-:W2:Y:S04]  /*7a8e0*/  LDL.LU R6, [R1+0x364] ;  /* 0x0003640001067983 */ /* 0x000ea80000300800 */
[----:B------:R-:W-:Y:S04]  /*7a8f0*/  STL [R1+0xfc], R51 ;  /* 0x0000fc3301007387 */ /* 0x000fe80000100800 */
[----:B------:R-:W-:Y:S04]  /*7a900*/  STL [R1+0x567c], R51 ;  /* 0x00567c3301007387 */ /* 0x000fe80000100800 */
[----:B------:R0:W-:Y:S02]  /*7a910*/  STL [R1+0xf8], R0 ;  /* 0x0000f80001007387 */ /* 0x0001e40000100800 */
[----:B0-----:R-:W-:Y:S01]  /*7a920*/  VIADD R0, R0, UR28 ;  /* 0x0000001c00007c36 */ /* 0x001fe20008000000 */
[----:B------:R-:W0:Y:S03]  /*7a930*/  LDCU UR28, c[0x0][0x3b8] ;  /* 0x00007700ff1c77ac */ /* 0x000e260008000800 */
        /* <DEDUP_REMOVED lines=8> */
[----:B0-----:R-:W2:Y:S04]  /*7a9c0*/  LDL.LU R16, [R1+0x36c] ;  /* 0x00036c0001107983 */ /* 0x001ea80000300800 */
[----:B------:R0:W-:Y:S04]  /*7a9d0*/  STL [R1+0x4d10], R5 ;  /* 0x004d100501007387 */ /* 0x0001e80000100800 */
[----:B------:R0:W-:Y:S04]  /*7a9e0*/  STL [R1+0xf4], R0 ;  /* 0x0000f40001007387 */ /* 0x0001e80000100800 */
[----:B------:R-:W2:Y:S04]  /*7a9f0*/  LDL.LU R12, [R1+0x380] ;  /* 0x00038000010c7983 */ /* 0x000ea80000300800 */
[----:B------:R-:W2:Y:S04]  /*7aa00*/  LDL.LU R11, [R1+0x384] ;  /* 0x00038400010b7983 */ /* 0x000ea80000300800 */
[----:B------:R-:W2:Y:S04]  /*7aa10*/  LDL.LU R10, [R1+0x388] ;  /* 0x00038800010a7983 */ /* 0x000ea80000300800 */
[----:B0-----:R-:W2:Y:S01]  /*7aa20*/  LDL.LU R5, [R1+0x38c] ;  /* 0x00038c0001057983 */ /* 0x001ea20000300800 */
[----:B----4-:R-:W-:-:S05]  /*7aa30*/  F2FP.SATFINITE.E5M2.F32.PACK_AB_MERGE_C R9, R9, R15, RZ ;  /* 0x0000000f0909723e */ /* 0x010fca00048060ff */
[----:B------:R0:W-:Y:S01]  /*7aa40*/  STL [R1+0x4d18], R9 ;  /* 0x004d180901007387 */ /* 0x0001e20000100800 */
[----:B---3--:R-:W-:-:S05]  /*7aa50*/  F2FP.SATFINITE.E5M2.F32.PACK_AB_MERGE_C R4, R4, R8, RZ ;  /* 0x000000080404723e */ /* 0x008fca00048060ff */
[----:B------:R3:W-:Y:S01]  /*7aa60*/  STL [R1+0x4d00], R4 ;  /* 0x004d000401007387 */ /* 0x0007e20000100800 */
[----:B------:R-:W-:-:S03]  /*7aa70*/  F2FP.SATFINITE.E5M2.F32.PACK_AB_MERGE_C R0, R2, R3, RZ ;  /* 0x000000030200723e */ /* 0x000fc600048060ff */
[----:B------:R-:W4:Y:S04]  /*7aa80*/  LDL.LU R15, [R1+0x3a0] ;  /* 0x0003a000010f7983 */ /* 0x000f280000300800 */
[----:B0-----:R-:W4:Y:S04]  /*7aa90*/  LDL.LU R9, [R1+0x3a4] ;  /* 0x0003a40001097983 */ /* 0x001f280000300800 */
[----:B------:R0:W-:Y:S04]  /*7aaa0*/  STL [R1+0x4d04], R0 ;  /* 0x004d040001007387 */ /* 0x0001e80000100800 */
[----:B------:R-:W4:Y:S04]  /*7aab0*/  LDL.LU R8, [R1+0x3a8] ;  /* 0x0003a80001087983 */ /* 0x000f280000300800 */
[----:B------:R-:W4:Y:S04]  /*7aac0*/  LDL.LU R3, [R1+0x3ac] ;  /* 0x0003ac0001037983 */ /* 0x000f280000300800 */
[----:B---3--:R-:W3:Y:S04]  /*7aad0*/  LDL.LU R4, [R1+0x3c0] ;  /* 0x0003c00001047983 */ /* 0x008ee80000300800 */
[----:B------:R-:W3:Y:S01]  /*7aae0*/  LDL.LU R2, [R1+0x3c4] ;  /* 0x0003c40001027983 */ /* 0x000ee20000300800 */
[----:B0-----:R-:W-:Y:S01]  /*7aaf0*/  VIADD R0, R50, UR30 ;  /* 0x0000001e32007c36 */ /* 0x001fe20008000000 */
[----:B------:R-:W0:Y:S01]  /*7ab00*/  LDCU UR30, c[0x0][0x3b8] ;  /* 0x00007700ff1e77ac */ /* 0x000e220008000800 */
[----:B------:R-:W-:Y:S01]  /*7ab10*/  F2FP.SATFINITE.E5M2.F32.PACK_AB_MERGE_C R18, R22, R23, RZ ;  /* 0x000000171612723e */ /* 0x000fe200048060ff */
[----:B------:R-:W-:Y:S04]  /*7ab20*/  STL [R1+0xf0], R50 ;  /* 0x0000f03201007387 */ /* 0x000fe80000100800 */
[----:B------:R-:W-:Y:S04]  /*7ab30*/  STL [R1+0x4cf4], R18 ;  /* 0x004cf41201007387 */ /* 0x000fe80000100800 */
[----:B------:R0:W-:Y:S01]  /*7ab40*/  STL [R1+0xec], R0 ;  /* 0x0000ec0001007387 */ /* 0x0001e20000100800 */
[----:B--2---:R-:W-:-:S05]  /*7ab50*/  F2FP.SATFINITE.E5M2.F32.PACK_AB_MERGE_C R13, R13, R14, RZ ;  /* 0x0000000e0d0d723e */ /* 0x004fca00048060ff */
[----:B------:R2:W-:Y:S01]  /*7ab60*/  STL [R1+0x4cf0], R13 ;  /* 0x004cf00d01007387 */ /* 0x0005e20000100800 */
[----:B0-----:R-:W-:Y:S01]  /*7ab70*/  VIADD R0, R0, UR31 ;  /* 0x0000001f00007c36 */ /* 0x001fe20008000000 */
[----:B------:R-:W-:Y:S02]  /*7ab80*/  F2FP.SATFINITE.E5M2.F32.PACK_AB_MERGE_C R6, R6, R7, RZ ;  /* 0x000000070606723e */ /* 0x000fe400048060ff */
[----:B------:R-:W3:Y:S01]  /*7ab90*/  LDL.LU R23, [R1+0x3c8] ;  /* 0x0003c80001177983 */ /* 0x000ee20000300800 */
[----:B------:R-:W0:Y:S03]  /*7aba0*/  LDCU UR31, c[0x0][0x3b8] ;  /* 0x00007700ff1f77ac */ /* 0x000e260008000800 */
[----:B------:R-:W3:Y:S04]  /*7abb0*/  LDL.LU R22, [R1+0x3cc] ;  /* 0x0003cc0001167983 */ /* 0x000ee80000300800 */
[----:B------:R0:W-:Y:S04]  /*7abc0*/  STL [R1+0x4ce8], R6 ;  /* 0x004ce80601007387 */ /* 0x0001e80000100800 */
[----:B------:R0:W-:Y:S04]  /*7abd0*/  STL [R1+0xe8], R0 ;  /* 0x0000e80001007387 */ /* 0x0001e80000100800 */
[----:B------:R-:W3:Y:S04]  /*7abe0*/  LDL R14, [R1+0x3f0] ;  /* 0x0003f000010e7983 */ /* 0x000ee80000100800 */
[----:B--2---:R-:W2:Y:S04]  /*7abf0*/  LDL R13, [R1+0x3f4] ;  /* 0x0003f400010d7983 */ /* 0x004ea80000100800 */
[----:B------:R-:W2:Y:S04]  /*7ac00*/  LDL R7, [R1+0x3f8] ;  /* 0x0003f80001077983 */ /* 0x000ea80000100800 */
[----:B0-----:R-:W2:Y:S01]  /*7ac10*/  LDL R6, [R1+0x3fc] ;  /* 0x0003fc0001067983 */ /* 0x001ea20000100800 */
[----:B------:R-:W-:Y:S01]  /*7ac20*/  VIADD R49, R0, UR32 ;  /* 0x0000002000317c36 */ /* 0x000fe20008000000 */
[----:B------:R-:W0:Y:S01]  /*7ac30*/  LDCU UR32, c[0x0][0x3b8] ;  /* 0x00007700ff2077ac */ /* 0x000e220008000800 */
[----:B------:R-:W-:-:S05]  /*7ac40*/  F2FP.SATFINITE.E5M2.F32.PACK_AB_MERGE_C R16, R16, R19, RZ ;  /* 0x000000131010723e */ /* 0x000fca00048060ff */
[----:B------:R-:W-:Y:S01]  /*7ac50*/  STL [R1+0x4cec], R16 ;  /* 0x004cec1001007387 */ /* 0x000fe20000100800 */
[----:B------:R-:W-:-:S05]  /*7ac60*/  F2FP.SATFINITE.E5M2.F32.PACK_AB_MERGE_C R11, R11, R12, RZ ;  /* 0x0000000c0b0b723e */ /* 0x000fca00048060ff */
[----:B------:R0:W-:Y:S01]  /*7ac70*/  STL [R1+0x4cd4], R11 ;  /* 0x004cd40b01007387 */ /* 0x0001e20000100800 */
[----:B------:R-:W-:-:S03]  /*7ac80*/  F2FP.SATFINITE.E5M2.F32.PACK_AB_MERGE_C R0, R5, R10, RZ ;  /* 0x0000000a0500723e */ /* 0x000fc600048060ff */
[----:B------:R-:W2:Y:S04]  /*7ac90*/  LDL.LU R12, [R1+0x3e0] ;  /* 0x0003e000010c7983 */ /* 0x000ea80000300800 */
[----:B0-----:R-:W2:Y:S04]  /*7aca0*/  LDL.LU R11, [R1+0x3e4] ;  /* 0x0003e400010b7983 */ /* 0x001ea80000300800 */
[----:B------:R0:W-:Y:S04]  /*7acb0*/  STL [R1+0x4cdc], R0 ;  /* 0x004cdc0001007387 */ /* 0x0001e80000100800 */
[----:B------:R-:W2:Y:S04]  /*7acc0*/  LDL.LU R10, [R1+0x3e8] ;  /* 0x0003e800010a7983 */ /* 0x000ea80000300800 */
[----:B------:R-:W2:Y:S01]  /*7acd0*/  LDL R5, [R1+0x3ec] ;  /* 0x0003ec0001057983 */ /* 0x000ea20000100800 */
[----:B0-----:R-:W-:Y:S01]  /*7ace0*/  VIADD R0, R49, UR33 ;  /* 0x0000002131007c36 */ /* 0x001fe20008000000 */
[----:B------:R-:W0:Y:S02]  /*7acf0*/  LDCU UR33, c[0x0][0x3b8] ;  /* 0x00007700ff2177ac */ /* 0x000e240008000800 */
[----:B------:R-:W-:Y:S04]  /*7ad00*/  STL [R1+0xe4], R49 ;  /* 0x0000e43101007387 */ /* 0x000fe80000100800 */
[----:B------:R-:W-:Y:S01]  /*7ad10*/  STL [R1+0x5678], R49 ;  /* 0x0056783101007387 */ /* 0x000fe20000100800 */
[----:B----4-:R-:W-:-:S03]  /*7ad20*/  F2FP.SATFINITE.E5M2.F32.PACK_AB_MERGE_C R9, R9, R15, RZ ;  /* 0x0000000f0909723e */ /* 0x010fc600048060ff */
[----:B------:R-:W-:Y:S04]  /*7ad30*/  STL [R1+0xe0], R0 ;  /* 0x0000e00001007387 */ /* 0x000fe80000100800 */
[----:B------:R4:W-:Y:S01]  /*7ad40*/  STL [R1+0x4cc8], R9 ;  /* 0x004cc80901007387 */ /* 0x0009e20000100800 */
[----:B------:R-:W-:-:S03]  /*7ad50*/  F2FP.SATFINITE.E5M2.F32.PACK_AB_MERGE_C R8, R3, R8, RZ ;  /* 0x000000080308723e */ /* 0x000fc600048060ff */
[----:B----4-:R-:W4:Y:S01]  /*7ad60*/  LDL.LU R9, [R1+0x5c0] ;  /* 0x0005c00001097983 */ /* 0x010f220000300800 */
[----:B------:R-:W-:Y:S01]  /*7ad70*/  VIADD R0, R0, UR34 ;  /* 0x0000002200007c36 */ /* 0x000fe20008000000 */
[----:B------:R-:W0:Y:S02]  /*7ad80*/  LDCU UR34, c[0x0][0x3b8] ;  /* 0x00007700ff2277ac */ /* 0x000e240008000800 */
[----:B------:R-:W4:Y:S01]  /*7ad90*/  LDL.LU R3, [R1+0x5c4] ;  /* 0x0005c40001037983 */ /* 0x000f220000300800 */
[----:B---3--:R-:W-:-:S03]  /*7ada0*/  F2FP.SATFINITE.E5M2.F32.PACK_AB_MERGE_C R2, R2, R4, RZ ;  /* 0x000000040202723e */ /* 0x008fc600048060ff */
[----:B------:R3:W-:Y:S04]  /*7adb0*/  STL [R1+0x4ccc], R8 ;  /* 0x004ccc0801007387 */ /* 0x0007e80000100800 */
[----:B------:R-:W4:Y:S04]  /*7adc0*/  LDL.LU R19, [R1+0x5c8] ;  /* 0x0005c80001137983 */ /* 0x000f280000300800 */
[----:B------:R-:W4:Y:S04]  /*7add0*/  LDL.LU R16, [R1+0x5cc] ;  /* 0x0005cc0001107983 */ /* 0x000f280000300800 */
[----:B------:R0:W-:Y:S04]  /*7ade0*/  STL [R1+0x4cc0], R2 ;  /* 0x004cc00201007387 */ /* 0x0001e80000100800 */
[----:B------:R0:W-:Y:S04]  /*7adf0*/  STL [R1+0xcc], R0 ;  /* 0x0000cc0001007387 */ /* 0x0001e80000100800 */
[----:B------:R-:W4:Y:S04]  /*7ae00*/  LDL.LU R15, [R1+0x5b0] ;  /* 0x0005b000010f7983 */ /* 0x000f280000300800 */
[----:B---3--:R-:W3:Y:S04]  /*7ae10*/  LDL.LU R8, [R1+0x5b4] ;  /* 0x0005b40001087983 */ /* 0x008ee80000300800 */
[----:B------:R-:W3:Y:S04]  /*7ae20*/  LDL.LU R4, [R1+0x5b8] ;  /* 0x0005b80001047983 */ /* 0x000ee80000300800 */
[----:B0-----:R-:W3:Y:S01]  /*7ae30*/  LDL.LU R2, [R1+0x5bc] ;  /* 0x0005bc0001027983 */ /* 0x001ee20000300800 */
[----:B------:R-:W-:Y:S01]  /*7ae40*/  F2FP.SATFINITE.E5M2.F32.PACK_AB_MERGE_C R18, R22, R23, RZ ;  /* 0x000000171612723e */ /* 0x000fe200048060ff */
[----:B------:R-:W-:Y:S01]  /*7ae50*/  VIADD R48, R0, UR35 ;  /* 0x0000002300307c36 */ /* 0x000fe20008000000 */
[----:B------:R-:W0:Y:S03]  /*7ae60*/  LDCU UR35, c[0x0][0x3b8] ;  /* 0x00007700ff2377ac */ /* 0x000e260008000800 */
[----:B------:R-:W-:Y:S01]  /*7ae70*/  STL [R1+0x4cc4], R18 ;  /* 0x004cc41201007387 */ /* 0x000fe20000100800 */
[----:B--2---:R-:W-:-:S05]  /*7ae80*/  F2FP.SATFINITE.E5M2.F32.PACK_AB_MERGE_C R13, R13, R14, RZ ;  /* 0x0000000e0d0d723e */ /* 0x004fca00048060ff */
[----:B------:R2:W-:Y:S01]  /*7ae90*/  STL [R1+0x4cb0], R13 ;  /* 0x004cb00d01007387 */ /* 0x0005e20000100800 */
[----:B------:R-:W-:-:S03]  /*7aea0*/  F2FP.SATFINITE.E5M2.F32.PACK_AB_MERGE_C R0, R6, R7, RZ ;  /* 0x000000070600723e */ /* 0x000fc600048060ff */
[----:B------:R-:W3:Y:S04]  /*7aeb0*/  LDL.LU R23, [R1+0x5a0] ;  /* 0x0005a00001177983 */ /* 0x000ee80000300800 */
[----:B------:R-:W3:Y:S04]  /*7aec0*/  LDL.LU R22, [R1+0x5a4] ;  /* 0x0005a40001167983 */ /* 0x000ee80000300800 */
[----:B------:R0:W-:Y:S04]  /*7aed0*/  STL [R1+0x4cbc], R0 ;  /* 0x004cbc0001007387 */ /* 0x0001e80000100800 */
[----:B------:R-:W3:Y:S04]  /*7aee0*/  LDL.LU R14, [R1+0x5a8] ;  /* 0x0005a800010e7983 */ /* 0x000ee80000300800 */
[----:B--2---:R-:W2:Y:S04]  /*7aef0*/  LDL.LU R13, [R1+0x5ac] ;  /* 0x0005ac00010d7983 */ /* 0x004ea80000300800 */
[----:B------:R-:W2:Y:S01]  /*7af00*/  LDL.LU R7, [R1+0x590] ;  /* 0x0005900001077983 */ /* 0x000ea20000300800 */
[----:B0-----:R-:W-:Y:S01]  /*7af10*/  VIADD R0, R48, UR36 ;  /* 0x0000002430007c36 */ /* 0x001fe20008000000 */
[----:B------:R-:W0:Y:S02]  /*7af20*/  LDCU UR36, c[0x0][0x3b8] ;  /* 0x00007700ff2477ac */ /* 0x000e240008000800 */
[----:B------:R-:W2:Y:S04]  /*7af30*/  LDL.LU R6, [R1+0x594] ;  /* 0x0005940001067983 */ /* 0x000ea80000300800 */
[----:B------:R-:W-:Y:S01]  /*7af40*/  STL [R1+0xc8], R48 ;  /* 0x0000c83001007387 */ /* 0x000fe20000100800 */
[----:B------:R-:W-:-:S05]  /*7af50*/  F2FP.SATFINITE.E5M2.F32.PACK_AB_MERGE_C R11, R11, R12, RZ ;  /* 0x0000000c0b0b723e */ /* 0x000fca00048060ff */
[----:B------:R0:W-:Y:S04]  /*7af60*/  STL [R1+0x4ca8], R11 ;  /* 0x004ca80b01007387 */ /* 0x0001e80000100800 */
[----:B------:R-:W-:Y:S01]  /*7af70*/  STL [R1+0xc4], R0 ;  /* 0x0000c40001007387 */ /* 0x000fe20000100800 */
[----:B------:R-:W-:-:S03]  /*7af80*/  F2FP.SATFINITE.E5M2.F32.PACK_AB_MERGE_C R5, R5, R10, RZ ;  /* 0x0000000a0505723e */ /* 0x000fc600048060ff */
[----:B------:R-:W2:Y:S04]  /*7af90*/  LDL.LU R12, [R1+0x598] ;  /* 0x00059800010c7983 */ /* 0x000ea80000300800 */
[----:B------:R1:W-:Y:S04]  /*7afa0*/  STL [R1+0x4cac], R5 ;  /* 0x004cac0501007387 */ /* 0x0003e80000100800 */
[----:B0-----:R-:W2:Y:S04]  /*7afb0*/  LDL.LU R11, [R1+0x59c] ;  /* 0x00059c00010b7983 */ /* 0x001ea80000300800 */
[----:B------:R-:W2:Y:S04]  /*7afc0*/  LDL.LU R10, [R1+0x580] ;  /* 0x00058000010a7983 */ /* 0x000ea80000300800 */
[----:B-1----:R-:W2:Y:S01]  /*7afd0*/  LDL.LU R5, [R1+0x584] ;  /* 0x0005840001057983 */ /* 0x002ea20000300800 */
[----:B------:R-:W-:Y:S01]  /*7afe0*/  VIADD R0, R0, UR37 ;  /* 0x0000002500007c36 */ /* 0x000fe20008000000 */
[----:B------:R-:W0:Y:S01]  /*7aff0*/  LDCU UR37, c[0x0][0x3b8] ;  /* 0x00007700ff2577ac */ /* 0x000e220008000800 */
[----:B----4-:R-:W-:-:S02]  /*7b000*/  F2FP.SATFINITE.E5M2.F32.PACK_AB_MERGE_C R18, R3, R9, RZ ;  /* 0x000000090312723e */ /* 0x010fc400048060ff */
[----:B------:R-:W4:Y:S04]  /*7b010*/  LDL.LU R9, [R1+0x588] ;  /* 0x0005880001097983 */ /* 0x000f280000300800 */
[----:B------:R-:W4:Y:S01]  /*7b020*/  LDL.LU R3, [R1+0x58c] ;  /* 0x00058c0001037983 */ /* 0x000f220000300800 */
[----:B------:R-:W-:Y:S01]  /*7b030*/  VIADD R47, R0, UR38 ;  /* 0x00000026002f7c36 */ /* 0x000fe20008000000 */
[----:B------:R-:W1:Y:S02]  /*7b040*/  LDCU UR38, c[0x0][0x3b8] ;  /* 0x00007700ff2677ac */ /* 0x000e640008000800 */
[----:B------:R-:W-:Y:S01]  /*7b050*/  STL [R1+0x52c0], R18 ;  /* 0x0052c01201007387 */ /* 0x000fe20000100800 */
[----:B------:R-:W-:-:S03]  /*7b060*/  F2FP.SATFINITE.E5M2.F32.PACK_AB_MERGE_C R16, R16, R19, RZ ;  /* 0x000000131010723e */ /* 0x000fc600048060ff */
[----:B------:R0:W-:Y:S04]  /*7b070*/  STL [R1+0xc0], R0 ;  /* 0x0000c00001007387 */ /* 0x0001e80000100800 */
[----:B------:R0:W-:Y:S01]  /*7b080*/  STL [R1+0x52f0], R16 ;  /* 0x0052f01001007387 */ /* 0x0001e20000100800 */
[----:B---3--:R-:W-:-:S05]  /*7b090*/  F2FP.SATFINITE.E5M2.F32.PACK_AB_MERGE_C R8, R8, R15, RZ ;  /* 0x0000000f0808723e */ /* 0x008fca00048060ff */
[----:B------:R3:W-:Y:S01]  /*7b0a0*/  STL [R1+0x5270], R8 ;  /* 0x0052700801007387 */ /* 0x0007e20000100800 */
[----:B0-----:R-:W-:-:S03]  /*7b0b0*/  F2FP.SATFINITE.E5M2.F32.PACK_AB_MERGE_C R0, R2, R4, RZ ;  /* 0x000000040200723e */ /* 0x001fc600048060ff */
[----:B------:R-:W4:Y:S04]  /*7b0c0*/  LDL.LU R19, [R1+0x570] ;  /* 0x0005700001137983 */ /* 0x000f280000300800 */
[----:B------:R-:W4:Y:S04]  /*7b0d0*/  LDL.LU R16, [R1+0x574] ;  /* 0x0005740001107983 */ /* 0x000f280000300800 */
[----:B------:R0:W-:Y:S04]  /*7b0e0*/  STL [R1+0x5284], R0 ;  /* 0x0052840001007387 */ /* 0x0001e80000100800 */
[----:B------:R-:W4:Y:S04]  /*7b0f0*/  LDL.LU R15, [R1+0x578] ;  /* 0x00057800010f7983 */ /* 0x000f280000300800 */
[----:B---3--:R-:W3:Y:S04]  /*7b100*/  LDL.LU R8, [R1+0x57c] ;  /* 0x00057c0001087983 */ /* 0x008ee80000300800 */
[----:B------:R-:W3:Y:S04]  /*7b110*/  LDL.LU R4, [R1+0x560] ;  /* 0x0005600001047983 */ /* 0x000ee80000300800 */
[----:B------:R-:W3:Y:S01]  /*7b120*/  LDL.LU R2, [R1+0x564] ;  /* 0x0005640001027983 */ /* 0x000ee20000300800 */
[----:B------:R-:W-:Y:S01]  /*7b130*/  F2FP.SATFINITE.E5M2.F32.PACK_AB_MERGE_C R18, R22, R23, RZ ;  /* 0x000000171612723e */ /* 0x000fe200048060ff */
[----:B0-----:R-:W-:Y:S01]  /*7b140*/  VIADD R0, R47, UR39 ;  /* 0x000000272f007c36 */ /* 0x001fe20008000000 */
[----:B------:R-:W0:Y:S01]  /*7b150*/  LDCU UR39, c[0x0][0x3b8] ;  /* 0x00007700ff2777ac */ /* 0x000e220008000800 */
[----:B------:R-:W-:Y:S04]  /*7b160*/  STL [R1+0xbc], R47 ;  /* 0x0000bc2f01007387 */ /* 0x000fe80000100800 */
[----:B------:R-:W-:Y:S01]  /*7b170*/  STL [R1+0x51f4], R18 ;  /* 0x0051f41201007387 */ /* 0x000fe20000100800 */
[----:B--2---:R-:W-:-:S03]  /*7b180*/  F2FP.SATFINITE.E5M2.F32.PACK_AB_MERGE_C R13, R13, R14, RZ ;  /* 0x0000000e0d0d723e */ /* 0x004fc600048060ff */
[----:B------:R2:W-:Y:S04]  /*7b190*/  STL [R1+0xb8], R0 ;  /* 0x0000b80001007387 */ /* 0x0005e80000100800 */
[----:B------:R0:W-:Y:S01]  /*7b1a0*/  STL [R1+0x5210], R13 ;  /* 0x0052100d01007387 */ /* 0x0001e20000100800 */
[----:B------:R-:W-:-:S03]  /*7b1b0*/  F2FP.SATFINITE.E5M2.F32.PACK_AB_MERGE_C R6, R6, R7, RZ ;  /* 0x000000070606723e */ /* 0x000fc600048060ff */
[----:B------:R-:W3:Y:S01]  /*7b1c0*/  LDL.LU R14, [R1+0x568] ;  /* 0x00056800010e7983 */ /* 0x000ee20000300800 */
[----:B--2---:R-:W-:Y:S01]  /*7b1d0*/  VIADD R0, R0, UR40 ;  /* 0x0000002800007c36 */ /* 0x004fe20008000000 */
[----:B------:R-:W-:Y:S02]  /*7b1e0*/  F2FP.SATFINITE.E5M2.F32.PACK_AB_MERGE_C R11, R11, R12, RZ ;  /* 0x0000000c0b0b723e */ /* 0x000fe400048060ff */
[----:B0-----:R-:W2:Y:S01]  /*7b1f0*/  LDL.LU R13, [R1+0x56c] ;  /* 0x00056c00010d7983 */ /* 0x001ea20000300800 */
[----:B----4-:R-:W-:-:S03]  /*7b200*/  F2FP.SATFINITE.E5M2.F32.PACK_AB_MERGE_C R16, R16, R19, RZ ;  /* 0x000000131010723e */ /* 0x010fc600048060ff */
[----:B------:R0:W-:Y:S01]  /*7b210*/  STL [R1+0x5198], R6 ;  /* 0x0051980601007387 */ /* 0x0001e20000100800 */
[----:B---3--:R-:W-:-:S03]  /*7b220*/  F2FP.SATFINITE.E5M2.F32.PACK_AB_MERGE_C R8, R8, R15, RZ ;  /* 0x0000000f0808723e */ /* 0x008fc600048060ff */
[----:B------:R3:W-:Y:S01]  /*7b230*/  STL [R1+0xb4], R0 ;  /* 0x0000b40001007387 */ /* 0x0007e20000100800 */
[----:B------:R-:W-:-:S03]  /*7b240*/  F2FP.SATFINITE.E5M2.F32.PACK_AB_MERGE_C R2, R2, R4, RZ ;  /* 0x000000040202723e */ /* 0x000fc600048060ff */
[----:B------:R-:W4:Y:S01]  /*7b250*/  LDL.LU R7, [R1+0x550] ;  /* 0x0005500001077983 */ /* 0x000f220000300800 */
[----:B------:R-:W-:Y:S01]  /*7b260*/  SHF.R.S32.HI R47, RZ, 0x1f, R47 ;  /* 0x0000001fff2f7819 */ /* 0x000fe2000001142f */
[----:B------:R-:W1:Y:S02]  /*7b270*/  LDCU UR40, c[0x0][0x3b8] ;  /* 0x00007700ff2877ac */ /* 0x000e640008000800 */
[----:B0-----:R-:W4:Y:S01]  /*7b280*/  LDL.LU R6, [R1+0x554] ;  /* 0x0005540001067983 */ /* 0x001f220000300800 */
[----:B------:R-:W-:Y:S01]  /*7b290*/  VIADD R46, R0, UR41 ;  /* 0x00000029002e7c36 */ /* 0x000fe20008000000 */
[----:B---3--:R-:W-:Y:S01]  /*7b2a0*/  F2FP.SATFINITE.E5M2.F32.PACK_AB_MERGE_C R0, R5, R10, RZ ;  /* 0x0000000a0500723e */ /* 0x008fe200048060ff */
[----:B------:R-:W0:Y:S01]  /*7b2b0*/  LDCU UR41, c[0x0][0x3b8] ;  /* 0x00007700ff2977ac */ /* 0x000e220008000800 */
[----:B------:R-:W-:Y:S04]  /*7b2c0*/  STL [R1+0x51bc], R11 ;  /* 0x0051bc0b01007387 */ /* 0x000fe80000100800 */
[----:B------:R-:W3:Y:S04]  /*7b2d0*/  LDL.LU R12, [R1+0x558] ;  /* 0x00055800010c7983 */ /* 0x000ee80000300800 */
[----:B------:R-:W3:Y:S04]  /*7b2e0*/  LDL.LU R5, [R1+0x55c] ;  /* 0x00055c0001057983 */ /* 0x000ee80000300800 */
[----:B------:R0:W-:Y:S04]  /*7b2f0*/  STL [R1+0x5158], R0 ;  /* 0x0051580001007387 */ /* 0x0001e80000100800 */
[----:B------:R-:W3:Y:S04]  /*7b300*/  LDL.LU R23, [R1+0x540] ;  /* 0x0005400001177983 */ /* 0x000ee80000300800 */
[----:B------:R-:W3:Y:S01]  /*7b310*/  LDL.LU R22, [R1+0x544] ;  /* 0x0005440001167983 */ /* 0x000ee20000300800 */
[----:B0-----:R-:W-:-:S05]  /*7b320*/  F2FP.SATFINITE.E5M2.F32.PACK_AB_MERGE_C R0, R3, R9, RZ ;  /* 0x000000090300723e */ /* 0x001fca00048060ff */
[----:B------:R0:W-:Y:S04]  /*7b330*/  STL [R1+0x5304], R0 ;  /* 0x0053040001007387 */ /* 0x0001e80000100800 */
[----:B------:R-:W3:Y:S04]  /*7b340*/  LDL.LU R11, [R1+0x548] ;  /* 0x00054800010b7983 */ /* 0x000ee80000300800 */
[----:B------:R-:W3:Y:S04]  /*7b350*/  LDL.LU R10, [R1+0x54c] ;  /* 0x00054c00010a7983 */ /* 0x000ee80000300800 */
[----:B------:R-:W3:Y:S04]  /*7b360*/  LDL.LU R9, [R1+0x530] ;  /* 0x0005300001097983 */ /* 0x000ee80000300800 */
[----:B------:R-:W3:Y:S01]  /*7b370*/  LDL.LU R3, [R1+0x534] ;  /* 0x0005340001037983 */ /* 0x000ee20000300800 */
[----:B0-----:R-:W-:Y:S01]  /*7b380*/  VIADD R0, R46, UR42 ;  /* 0x0000002a2e007c36 */ /* 0x001fe20008000000 */
[----:B------:R-:W0:Y:S02]  /*7b390*/  LDCU UR42, c[0x0][0x3b8] ;  /* 0x00007700ff2a77ac */ /* 0x000e240008000800 */
[----:B------:R-:W-:Y:S04]  /*7b3a0*/  STL [R1+0xb0], R46 ;  /* 0x0000b02e01007387 */ /* 0x000fe80000100800 */
[----:B------:R-:W-:Y:S04]  /*7b3b0*/  STL [R1+0x50fc], R16 ;  /* 0x0050fc1001007387 */ /* 0x000fe80000100800 */
[----:B------:R0:W-:Y:S04]  /*7b3c0*/  STL [R1+0xac], R0 ;  /* 0x0000ac0001007387 */ /* 0x0001e80000100800 */
[----:B------:R1:W-:Y:S04]  /*7b3d0*/  STL [R1+0x5108], R8 ;  /* 0x0051080801007387 */ /* 0x0003e80000100800 */
[----:B------:R-:W3:Y:S01]  /*7b3e0*/  LDL.LU R19, [R1+0x538] ;  /* 0x0005380001137983 */ /* 0x000ee20000300800 */
[----:B0-----:R-:W-:Y:S01]  /*7b3f0*/  VIADD R0, R0, UR43 ;  /* 0x0000002b00007c36 */ /* 0x001fe20008000000 */
[----:B------:R-:W0:Y:S02]  /*7b400*/  LDCU UR43, c[0x0][0x3b8] ;  /* 0x00007700ff2b77ac */ /* 0x000e240008000800 */
[----:B------:R-:W3:Y:S04]  /*7b410*/  LDL.LU R16, [R1+0x53c] ;  /* 0x00053c0001107983 */ /* 0x000ee80000300800 */
[----:B------:R0:W-:Y:S04]  /*7b420*/  STL [R1+0x5068], R2 ;  /* 0x0050680201007387 */ /* 0x0001e80000100800 */
[----:B------:R-:W-:Y:S04]  /*7b430*/  STL [R1+0xa8], R0 ;  /* 0x0000a80001007387 */ /* 0x000fe80000100800 */
[----:B------:R-:W3:Y:S04]  /*7b440*/  LDL.LU R15, [R1+0x520] ;  /* 0x00052000010f7983 */ /* 0x000ee80000300800 */
[----:B-1----:R-:W3:Y:S04]  /*7b450*/  LDL.LU R8, [R1+0x524] ;  /* 0x0005240001087983 */ /* 0x002ee80000300800 */
[----:B------:R-:W3:Y:S04]  /*7b460*/  LDL.LU R4, [R1+0x528] ;  /* 0x0005280001047983 */ /* 0x000ee80000300800 */
[----:B0-----:R-:W3:Y:S01]  /*7b470*/  LDL.LU R2, [R1+0x52c] ;  /* 0x00052c0001027983 */ /* 0x001ee20000300800 */
[----:B------:R-:W-:Y:S01]  /*7b480*/  VIADD R45, R0, UR44 ;  /* 0x0000002c002d7c36 */ /* 0x000fe20008000000 */
[----:B------:R-:W0:Y:S01]  /*7b490*/  LDCU UR44, c[0x0][0x3b8] ;  /* 0x00007700ff2c77ac */ /* 0x000e220008000800 */
[----:B--2---:R-:W-:-:S05]  /*7b4a0*/  F2FP.SATFINITE.E5M2.F32.PACK_AB_MERGE_C R13, R13, R14, RZ ;  /* 0x0000000e0d0d723e */ /* 0x004fca00048060ff */
[----:B------:R1:W-:Y:S04]  /*7b4b0*/  STL [R1+0x5084], R13 ;  /* 0x0050840d01007387 */ /* 0x0003e80000100800 */
[----:B------:R-:W2:Y:S04]  /*7b4c0*/  LDL.LU R14, [R1+0x510] ;  /* 0x00051000010e7983 */ /* 0x000ea80000300800 */
[----:B-1----:R-:W2:Y:S01]  /*7b4d0*/  LDL.LU R13, [R1+0x514] ;  /* 0x00051400010d7983 */ /* 0x002ea20000300800 */
[----:B----4-:R-:W-:-:S05]  /*7b4e0*/  F2FP.SATFINITE.E5M2.F32.PACK_AB_MERGE_C R0, R6, R7, RZ ;  /* 0x000000070600723e */ /* 0x010fca00048060ff */
[----:B------:R3:W-:Y:S04]  /*7b4f0*/  STL [R1+0x4fcc], R0 ;  /* 0x004fcc0001007387 */ /* 0x0007e80000100800 */
[----:B------:R-:W4:Y:S04]  /*7b500*/  LDL.LU R7, [R1+0x518] ;  /* 0x0005180001077983 */ /* 0x000f280000300800 */
[----:B------:R-:W4:Y:S01]  /*7b510*/  LDL.LU R6, [R1+0x51c] ;  /* 0x00051c0001067983 */ /* 0x000f220000300800 */
[----:B---3--:R-:W-:-:S03]  /*7b520*/  F2FP.SATFINITE.E5M2.F32.PACK_AB_MERGE_C R0, R5, R12, RZ ;  /* 0x0000000c0500723e */ /* 0x008fc600048060ff */
[----:B------:R-:W3:Y:S04]  /*7b530*/  LDL.LU R12, [R1+0x500] ;  /* 0x00050000010c7983 */ /* 0x000ee80000300800 */
[----:B------:R-:W3:Y:S01]  /*7b540*/  LDL.LU R5, [R1+0x504] ;  /* 0x0005040001057983 */ /* 0x000ee20000300800 */
[----:B------:R-:W-:-:S03]  /*7b550*/  F2FP.SATFINITE.E5M2.F32.PACK_AB_MERGE_C R18, R22, R23, RZ ;  /* 0x000000171612723e */ /* 0x000fc600048060ff */
[----:B------:R1:W-:Y:S04]  /*7b560*/  STL [R1+0x4fec], R0 ;  /* 0x004fec0001007387 */ /* 0x0003e80000100800 */
[----:B------:R-:W-:Y:S01]  /*7b570*/  STL [R1+0xa4], R45 ;  /* 0x0000a42d01007387 */ /* 0x000fe20000100800 */
[----:B-1----:R-:W-:-:S03]  /*7b580*/  VIADD R0, R45, UR45 ;  /* 0x0000002d2d007c36 */ /* 0x002fc60008000000 */
[----:B------:R-:W-:Y:S01]  /*7b590*/  STL [R1+0x4f4c], R18 ;  /* 0x004f4c1201007387 */ /* 0x000fe20000100800 */
[----:B------:R-:W1:Y:S01]  /*7b5a0*/  LDCU UR45, c[0x0][0x3b8] ;  /* 0x00007700ff2d77ac */ /* 0x000e620008000800 */
[----:B------:R-:W-:Y:S02]  /*7b5b0*/  F2FP.SATFINITE.E5M2.F32.PACK_AB_MERGE_C R10, R10, R11, RZ ;  /* 0x0000000b0a0a723e */ /* 0x000fe400048060ff */
[----:B------:R0:W-:Y:S04]  /*7b5c0*/  STL [R1+0xa0], R0 ;  /* 0x0000a00001007387 */ /* 0x0001e80000100800 */
[----:B------:R1:W-:Y:S01]  /*7b5d0*/  STL [R1+0x5318], R10 ;  /* 0x0053180a01007387 */ /* 0x0003e20000100800 */
[----:B------:R-:W-:-:S03]  /*7b5e0*/  F2FP.SATFINITE.E5M2.F32.PACK_AB_MERGE_C R3, R3, R9, RZ ;  /* 0x000000090303723e */ /* 0x000fc600048060ff */
[----:B------:R-:W3:Y:S01]  /*7b5f0*/  LDL.LU R23, [R1+0x508] ;  /* 0x0005080001177983 */ /* 0x000ee20000300800 */
[----:B0-----:R-:W-:Y:S01]  /*7b600*/  VIADD R0, R0, UR46 ;  /* 0x0000002e00007c36 */ /* 0x001fe20008000000 */
[----:B------:R-:W-:Y:S02]  /*7b610*/  F2FP.SATFINITE.E5M2.F32.PACK_AB_MERGE_C R16, R16, R19, RZ ;  /* 0x000000131010723e */ /* 0x000fe400048060ff */
[----:B------:R-:W3:Y:S01]  /*7b620*/  LDL.LU R22, [R1+0x50c] ;  /* 0x00050c0001167983 */ /* 0x000ee20000300800 */
[----:B------:R-:W-:-:S03]  /*7b630*/  F2FP.SATFINITE.E5M2.F32.PACK_AB_MERGE_C R8, R8, R15, RZ ;  /* 0x0000000f0808723e */ /* 0x000fc600048060ff */
[----:B------:R0:W-:Y:S01]  /*7b640*/  STL [R1+0x4ef0], R3 ;  /* 0x004ef00301007387 */ /* 0x0001e20000100800 */
[----:B--2---:R-:W-:-:S03]  /*7b650*/  F2FP.SATFINITE.E5M2.F32.PACK_AB_MERGE_C R13, R13, R14, RZ ;  /* 0x0000000e0d0d723e */ /* 0x004fc600048060ff */
[----:B------:R2:W-:Y:S01]  /*7b660*/  STL [R1+0x9c], R0 ;  /* 0x00009c0001007387 */ /* 0x0005e20000100800 */
[----:B----4-:R-:W-:-:S03]  /*7b670*/  F2FP.SATFINITE.E5M2.F32.PACK_AB_MERGE_C R6, R6, R7, RZ ;  /* 0x000000070606723e */ /* 0x010fc600048060ff */
[----:B------:R-:W4:Y:S01]  /*7b680*/  LDL.LU R11, [R1+0x4f0] ;  /* 0x0004f000010b7983 */ /* 0x000f220000300800 */
[----:B---3--:R-:W-:-:S03]  /*7b690*/  F2FP.SATFINITE.E5M2.F32.PACK_AB_MERGE_C R5, R5, R12, RZ ;  /* 0x0000000c0505723e */ /* 0x008fc600048060ff */
[----:B-1----:R-:W4:Y:S01]  /*7b6a0*/  LDL.LU R10, [R1+0x4f4] ;  /* 0x0004f400010a7983 */ /* 0x002f220000300800 */
[----:B------:R-:W-:Y:S01]  /*7b6b0*/  SHF.R.S32.HI R45, RZ, 0x1f, R45 ;  /* 0x0000001fff2d7819 */ /* 0x000fe2000001142d */
[----:B------:R-:W1:Y:S02]  /*7b6c0*/  LDCU UR46, c[0x0][0x3b8] ;  /* 0x00007700ff2e77ac */ /* 0x000e640008000800 */
[----:B------:R-:W3:Y:S04]  /*7b6d0*/  LDL.LU R9, [R1+0x4f8] ;  /* 0x0004f80001097983 */ /* 0x000ee80000300800 */
[----:B0-----:R-:W3:Y:S01]  /*7b6e0*/  LDL.LU R3, [R1+0x4fc] ;  /* 0x0004fc0001037983 */ /* 0x001ee20000300800 */
[----:B------:R-:W-:Y:S01]  /*7b6f0*/  VIADD R44, R0, UR47 ;  /* 0x0000002f002c7c36 */ /* 0x000fe20008000000 */
[----:B--2---:R-:W-:Y:S01]  /*7b700*/  F2FP.SATFINITE.E5M2.F32.PACK_AB_MERGE_C R0, R2, R4, RZ ;  /* 0x000000040200723e */ /* 0x004fe200048060ff */
[----:B------:R-:W0:Y:S01]  /*7b710*/  LDCU UR47, c[0x0][0x3b8] ;  /* 0x00007700ff2f77ac */ /* 0x000e220008000800 */
[----:B------:R-:W-:Y:S04]  /*7b720*/  STL [R1+0x4f00], R16 ;  /* 0x004f001001007387 */ /* 0x000fe80000100800 */
[----:B------:R2:W-:Y:S04]  /*7b730*/  STL [R1+0x4e7c], R8 ;  /* 0x004e7c0801007387 */ /* 0x0005e80000100800 */
[----:B------:R-:W3:Y:S04]  /*7b740*/  LDL.LU R19, [R1+0x4e0] ;  /* 0x0004e00001137983 */ /* 0x000ee80000300800 */
[----:B--2---:R-:W2:Y:S04]  /*7b750*/  LDL.LU R8, [R1+0x4e4] ;  /* 0x0004e40001087983 */ /* 0x004ea80000300800 */
[----:B------:R0:W-:Y:S04]  /*7b760*/  STL [R1+0x4e8c], R0 ;  /* 0x004e8c0001007387 */ /* 0x0001e80000100800 */
[----:B------:R-:W2:Y:S04]  /*7b770*/  LDL.LU R4, [R1+0x4e8] ;  /* 0x0004e80001047983 */ /* 0x000ea80000300800 */
[----:B------:R-:W2:Y:S01]  /*7b780*/  LDL.LU R2, [R1+0x4ec] ;  /* 0x0004ec0001027983 */ /* 0x000ea20000300800 */
[----:B0-----:R-:W-:Y:S01]  /*7b790*/  VIADD R0, R44, UR48 ;  /* 0x000000302c007c36 */ /* 0x001fe20008000000 */
[----:B------:R-:W0:Y:S02]  /*7b7a0*/  LDCU UR48, c[0x0][0x3b8] ;  /* 0x00007700ff3077ac */ /* 0x000e240008000800 */
[----:B------:R-:W-:Y:S04]  /*7b7b0*/  STL [R1+0x98], R44 ;  /* 0x0000982c01007387 */ /* 0x000fe80000100800 */
[----:B------:R-:W-:Y:S04]  /*7b7c0*/  STL [R1+0x4e68], R13 ;  /* 0x004e680d01007387 */ /* 0x000fe80000100800 */
[----:B------:R0:W-:Y:S04]  /*7b7d0*/  STL [R1+0x94], R0 ;  /* 0x0000940001007387 */ /* 0x0001e80000100800 */
[----:B------:R-:W2:Y:S04]  /*7b7e0*/  LDL.LU R7, [R1+0x4d0] ;  /* 0x0004d00001077983 */ /* 0x000ea80000300800 */
[----:B------:R1:W-:Y:S01]  /*7b7f0*/  STL [R1+0x4e70], R6 ;  /* 0x004e700601007387 */ /* 0x0003e20000100800 */
[----:B0-----:R-:W-:Y:S01]  /*7b800*/  VIADD R0, R0, UR49 ;  /* 0x0000003100007c36 */ /* 0x001fe20008000000 */
[----:B------:R-:W-:Y:S01]  /*7b810*/  F2FP.SATFINITE.E5M2.F32.PACK_AB_MERGE_C R18, R22, R23, RZ ;  /* 0x000000171612723e */ /* 0x000fe200048060ff */
[----:B------:R-:W0:Y:S01]  /*7b820*/  LDCU UR49, c[0x0][0x3b8] ;  /* 0x00007700ff3177ac */ /* 0x000e220008000800 */
[----:B-1----:R-:W2:Y:S04]  /*7b830*/  LDL.LU R6, [R1+0x4d4] ;  /* 0x0004d40001067983 */ /* 0x002ea80000300800 */
[----:B------:R-:W2:Y:S04]  /*7b840*/  LDL.LU R16, [R1+0x4d8] ;  /* 0x0004d80001107983 */ /* 0x000ea80000300800 */
[----:B------:R-:W2:Y:S04]  /*7b850*/  LDL.LU R15, [R1+0x4dc] ;  /* 0x0004dc00010f7983 */ /* 0x000ea80000300800 */
[----:B------:R1:W-:Y:S04]  /*7b860*/  STL [R1+0x4e20], R5 ;  /* 0x004e200501007387 */ /* 0x0003e80000100800 */
[----:B------:R3:W-:Y:S04]  /*7b870*/  STL [R1+0x90], R0 ;  /* 0x0000900001007387 */ /* 0x0007e80000100800 */
[----:B------:R-:W2:Y:S04]  /*7b880*/  LDL.LU R14, [R1+0x4c0] ;  /* 0x0004c000010e7983 */ /* 0x000ea80000300800 */
[----:B------:R-:W2:Y:S04]  /*7b890*/  LDL.LU R13, [R1+0x4c4] ;  /* 0x0004c400010d7983 */ /* 0x000ea80000300800 */
[----:B------:R-:W2:Y:S04]  /*7b8a0*/  LDL.LU R12, [R1+0x4c8] ;  /* 0x0004c800010c7983 */ /* 0x000ea80000300800 */
[----:B-1----:R-:W2:Y:S01]  /*7b8b0*/  LDL.LU R5, [R1+0x4cc] ;  /* 0x0004cc0001057983 */ /* 0x002ea20000300800 */
[----:B------:R-:W-:Y:S01]  /*7b8c0*/  VIADD R43, R0, UR50 ;  /* 0x00000032002b7c36 */ /* 0x000fe20008000000 */
[----:B------:R-:W1:Y:S02]  /*7b8d0*/  LDCU UR50, c[0x0][0x3b8] ;  /* 0x00007700ff3277ac */ /* 0x000e640008000800 */
[----:B------:R-:W-:Y:S01]  /*7b8e0*/  STL [R1+0x5324], R18 ;  /* 0x0053241201007387 */ /* 0x000fe20000100800 */
[----:B----4-:R-:W-:-:S05]  /*7b8f0*/  F2FP.SATFINITE.E5M2.F32.PACK_AB_MERGE_C R10, R10, R11, RZ ;  /* 0x0000000b0a0a723e */ /* 0x010fca00048060ff */
[----:B------:R4:W-:Y:S01]  /*7b900*/  STL [R1+0x4d98], R10 ;  /* 0x004d980a01007387 */ /* 0x0009e20000100800 */
[----:B---3--:R-:W-:-:S03]  /*7b910*/  F2FP.SATFINITE.E5M2.F32.PACK_AB_MERGE_C R0, R3, R9, RZ ;  /* 0x000000090300723e */ /* 0x008fc600048060ff */
[----:B------:R-:W3:Y:S04]  /*7b920*/  LDL.LU R11, [R1+0x4b0] ;  /* 0x0004b000010b7983 */ /* 0x000ee80000300800 */
[----:B----4-:R-:W3:Y:S04]  /*7b930*/  LDL.LU R10, [R1+0x4b4] ;  /* 0x0004b400010a7983 */ /* 0x010ee80000300800 */
[----:B------:R4:W-:Y:S04]  /*7b940*/  STL [R1+0x4da0], R0 ;  /* 0x004da00001007387 */ /* 0x0009e80000100800 */
[----:B------:R-:W3:Y:S04]  /*7b950*/  LDL.LU R9, [R1+0x4b8] ;  /* 0x0004b80001097983 */ /* 0x000ee80000300800 */
[----:B------:R-:W3:Y:S01]  /*7b960*/  LDL.LU R3, [R1+0x4bc] ;  /* 0x0004bc0001037983 */ /* 0x000ee20000300800 */
[----:B--2---:R-:W-:Y:S01]  /*7b970*/  F2FP.SATFINITE.E5M2.F32.PACK_AB_MERGE_C R8, R8, R19, RZ ;  /* 0x000000130808723e */ /* 0x004fe200048060ff */
[----:B----4-:R-:W-:Y:S01]  /*7b980*/  VIADD R0, R43, UR51 ;  /* 0x000000332b007c36 */ /* 0x010fe20008000000 */
[----:B------:R-:W2:Y:S01]  /*7b990*/  LDCU UR51, c[0x0][0x3b8] ;  /* 0x00007700ff3377ac */ /* 0x000ea20008000800 */
[----:B------:R-:W-:Y:S04]  /*7b9a0*/  STL [R1+0x8c], R43 ;  /* 0x00008c2b01007387 */ /* 0x000fe80000100800 */
[----:B------:R-:W-:Y:S01]  /*7b9b0*/  STL [R1+0x5674], R43 ;  /* 0x0056742b01007387 */ /* 0x000fe20000100800 */
[----:B------:R-:W-:-:S03]  /*7b9c0*/  F2FP.SATFINITE.E5M2.F32.PACK_AB_MERGE_C R2, R2, R4, RZ ;  /* 0x000000040202723e */ /* 0x000fc600048060ff */
[----:B------:R4:W-:Y:S04]  /*7b9d0*/  STL [R1+0x88], R0 ;  /* 0x0000880001007387 */ /* 0x0009e80000100800 */
[----:B------:R-:W-:Y:S04]  /*7b9e0*/  STL [R1+0x4d88], R8 ;  /* 0x004d880801007387 */ /* 0x000fe80000100800 */
[----:B------:R-:W2:Y:S01]  /*7b9f0*/  LDL.LU R23, [R1+0x4a0] ;  /* 0x0004a00001177983 */ /* 0x000ea20000300800 */
[----:B----4-:R-:W-:Y:S01]  /*7ba00*/  VIADD R0, R0, UR52 ;  /* 0x0000003400007c36 */ /* 0x010fe20008000000 */
[----:B------:R-:W4:Y:S02]  /*7ba10*/  LDCU UR52, c[0x0][0x3b8] ;  /* 0x00007700ff3477ac */ /* 0x000f240008000800 */
[----:B------:R0:W-:Y:S04]  /*7ba20*/  STL [R1+0x4d90], R2 ;  /* 0x004d900201007387 */ /* 0x0001e80000100800 */
[----:B------:R-:W2:Y:S04]  /*7ba30*/  LDL.LU R22, [R1+0x4a4] ;  /* 0x0004a40001167983 */ /* 0x000ea80000300800 */
[----:B------:R-:W4:Y:S04]  /*7ba40*/  LDL.LU R4, [R1+0x4a8] ;  /* 0x0004a80001047983 */ /* 0x000f280000300800 */
[----:B------:R-:W-:Y:S04]  /*7ba50*/  STL [R1+0x84], R0 ;  /* 0x0000840001007387 */ /* 0x000fe80000100800 */
[----:B0-----:R-:W4:Y:S01]  /*7ba60*/  LDL.LU R2, [R1+0x4ac] ;  /* 0x0004ac0001027983 */ /* 0x001f220000300800 */
[----:B------:R-:W-:-:S03]  /*7ba70*/  F2FP.SATFINITE.E5M2.F32.PACK_AB_MERGE_C R6, R6, R7, RZ ;  /* 0x000000070606723e */ /* 0x000fc600048060ff */
[----:B------:R-:W4:Y:S04]  /*7ba80*/  LDL.LU R19, [R1+0x490] ;  /* 0x0004900001137983 */ /* 0x000f280000300800 */
[----:B------:R-:W4:Y:S04]  /*7ba90*/  LDL.LU R8, [R1+0x494] ;  /* 0x0004940001087983 */ /* 0x000f280000300800 */
[----:B------:R0:W-:Y:S04]  /*7baa0*/  STL [R1+0x4d7c], R6 ;  /* 0x004d7c0601007387 */ /* 0x0001e80000100800 */
[----:B------:R-:W4:Y:S01]  /*7bab0*/  LDL.LU R7, [R1+0x498] ;  /* 0x0004980001077983 */ /* 0x000f220000300800 */
[----:B------:R-:W-:-:S03]  /*7bac0*/  F2FP.SATFINITE.E5M2.F32.PACK_AB_MERGE_C R15, R15, R16, RZ ;  /* 0x000000100f0f723e */ /* 0x000fc600048060ff */
[----:B0-----:R-:W4:Y:S01]  /*7bad0*/  LDL.LU R6, [R1+0x49c] ;  /* 0x00049c0001067983 */ /* 0x001f220000300800 */
[----:B------:R-:W-:Y:S01]  /*7bae0*/  VIADD R42, R0, UR53 ;  /* 0x00000035002a7c36 */ /* 0x000fe20008000000 */
[----:B------:R-:W0:Y:S01]  /*7baf0*/  LDCU UR53, c[0x0][0x3b8] ;  /* 0x00007700ff3577ac */ /* 0x000e220008000800 */
[----:B------:R-:W-:Y:S01]  /*7bb00*/  F2FP.SATFINITE.E5M2.F32.PACK_AB_MERGE_C R13, R13, R14, RZ ;  /* 0x0000000e0d0d723e */ /* 0x000fe200048060ff */
[----:B------:R1:W-:Y:S04]  /*7bb10*/  STL [R1+0x4d80], R15 ;  /* 0x004d800f01007387 */ /* 0x0003e80000100800 */
[----:B------:R0:W-:Y:S01]  /*7bb20*/  STL [R1+0x4d70], R13 ;  /* 0x004d700d01007387 */ /* 0x0001e20000100800 */
[----:B------:R-:W-:-:S03]  /*7bb30*/  F2FP.SATFINITE.E5M2.F32.PACK_AB_MERGE_C R0, R5, R12, RZ ;  /* 0x0000000c0500723e */ /* 0x000fc600048060ff */
[----:B------:R-:W4:Y:S04]  /*7bb40*/  LDL.LU R16, [R1+0x480] ;  /* 0x0004800001107983 */ /* 0x000f280000300800 */
[----:B-1----:R-:W4:Y:S04]  /*7bb50*/  LDL.LU R15, [R1+0x484] ;  /* 0x00048400010f7983 */ /* 0x002f280000300800 */
[----:B------:R1:W-:Y:S04]  /*7bb60*/  STL [R1+0x52dc], R0 ;  /* 0x0052dc0001007387 */ /* 0x0003e80000100800 */
[----:B------:R-:W4:Y:S04]  /*7bb70*/  LDL.LU R14, [R1+0x488] ;  /* 0x00048800010e7983 */ /* 0x000f280000300800 */
[----:B0-----:R-:W4:Y:S01]  /*7bb80*/  LDL.LU R13, [R1+0x48c] ;  /* 0x00048c00010d7983 */ /* 0x001f220000300800 */
[----:B-1----:R-:W-:-:S03]  /*7bb90*/  VIADD R0, R42, UR15 ;  /* 0x0000000f2a007c36 */ /* 0x002fc60008000000 */
[----:B------:R-:W4:Y:S04]  /*7bba0*/  LDL.LU R12, [R1+0x470] ;  /* 0x00047000010c7983 */ /* 0x000f280000300800 */
[----:B------:R-:W4:Y:S04]  /*7bbb0*/  LDL.LU R5, [R1+0x474] ;  /* 0x0004740001057983 */ /* 0x000f280000300800 */
[----:B------:R-:W-:Y:S01]  /*7bbc0*/  STL [R1+0x80], R42 ;  /* 0x0000802a01007387 */ /* 0x000fe20000100800 */
[----:B---3--:R-:W-:-:S05]  /*7bbd0*/  F2FP.SATFINITE.E5M2.F32.PACK_AB_MERGE_C R10, R10, R11, RZ ;  /* 0x0000000b0a0a723e */ /* 0x008fca00048060ff */
[----:B------:R-:W-:Y:S01]  /*7bbe0*/  STL [R1+0x4d60], R10 ;  /* 0x004d600a01007387 */ /* 0x000fe20000100800 */
[----:B------:R-:W-:-:S03]  /*7bbf0*/  F2FP.SATFINITE.E5M2.F32.PACK_AB_MERGE_C R3, R3, R9, RZ ;  /* 0x000000090303723e */ /* 0x000fc600048060ff */
[----:B------:R0:W-:Y:S04]  /*7bc00*/  STL [R1+0x7c], R0 ;  /* 0x00007c0001007387 */ /* 0x0001e80000100800 */
[----:B------:R1:W-:Y:S04]  /*7bc10*/  STL [R1+0x4d64], R3 ;  /* 0x004d640301007387 */ /* 0x0003e80000100800 */
[----:B------:R-:W3:Y:S01]  /*7bc20*/  LDL.LU R11, [R1+0x478] ;  /* 0x00047800010b7983 */ /* 0x000ee20000300800 */
[----:B0-----:R-:W-:-:S03]  /*7bc30*/  VIADD R0, R0, UR14 ;  /* 0x0000000e00007c36 */ /* 0x001fc60008000000 */
[----:B------:R-:W3:Y:S04]  /*7bc40*/  LDL.LU R10, [R1+0x47c] ;  /* 0x00047c00010a7983 */ /* 0x000ee80000300800 */
[----:B------:R-:W3:Y:S04]  /*7bc50*/  LDL.LU R9, [R1+0x460] ;  /* 0x0004600001097983 */ /* 0x000ee80000300800 */
[----:B------:R-:W-:Y:S04]  /*7bc60*/  STL [R1+0x78], R0 ;  /* 0x0000780001007387 */ /* 0x000fe80000100800 */
[----:B-1----:R-:W3:Y:S01]  /*7bc70*/  LDL.LU R3, [R1+0x464] ;  /* 0x0004640001037983 */ /* 0x002ee20000300800 */
[----:B--2---:R-:W-:-:S05]  /*7bc80*/  F2FP.SATFINITE.E5M2.F32.PACK_AB_MERGE_C R18, R22, R23, RZ ;  /* 0x000000171612723e */ /* 0x004fca00048060ff */
[----:B------:R-:W-:Y:S01]  /*7bc90*/  STL [R1+0x4d50], R18 ;  /* 0x004d501201007387 */ /* 0x000fe20000100800 */
[----:B----4-:R-:W-:-:S03]  /*7bca0*/  F2FP.SATFINITE.E5M2.F32.PACK_AB_MERGE_C R2, R2, R4, RZ ;  /* 0x000000040202723e */ /* 0x010fc600048060ff */
[----:B------:R-:W2:Y:S04]  /*7bcb0*/  LDL.LU R4, [R1+0x468] ;  /* 0x0004680001047983 */ /* 0x000ea80000300800 */
[----:B------:R0:W-:Y:S04]  /*7bcc0*/  STL [R1+0x4d54], R2 ;  /* 0x004d540201007387 */ /* 0x0001e80000100800 */
[----:B0-----:R-:W2:Y:S01]  /*7bcd0*/  LDL.LU R2, [R1+0x46c] ;  /* 0x00046c0001027983 */ /* 0x001ea20000300800 */
[----:B------:R-:W-:Y:S01]  /*7bce0*/  F2FP.SATFINITE.E5M2.F32.PACK_AB_MERGE_C R8, R8, R19, RZ ;  /* 0x000000130808723e */ /* 0x000fe200048060ff */
[----:B------:R-:W-:Y:S01]  /*7bcf0*/  VIADD R41, R0, UR13 ;  /* 0x0000000d00297c36 */ /* 0x000fe20008000000 */
[----:B------:R-:W-:-:S03]  /*7bd00*/  F2FP.SATFINITE.E5M2.F32.PACK_AB_MERGE_C R0, R6, R7, RZ ;  /* 0x000000070600723e */ /* 0x000fc600048060ff */
[----:B------:R0:W-:Y:S04]  /*7bd10*/  STL [R1+0x4d3c], R8 ;  /* 0x004d3c0801007387 */ /* 0x0001e80000100800 */
[----:B------:R-:W4:Y:S04]  /*7bd20*/  LDL.LU R23, [R1+0x450] ;  /* 0x0004500001177983 */ /* 0x000f280000300800 */
[----:B------:R-:W4:Y:S04]  /*7bd30*/  LDL.LU R22, [R1+0x454] ;  /* 0x0004540001167983 */ /* 0x000f280000300800 */
[----:B------:R1:W-:Y:S04]  /*7bd40*/  STL [R1+0x4d44], R0 ;  /* 0x004d440001007387 */ /* 0x0003e80000100800 */
[----:B------:R-:W4:Y:S04]  /*7bd50*/  LDL.LU R19, [R1+0x458] ;  /* 0x0004580001137983 */ /* 0x000f280000300800 */
[----:B0-----:R-:W4:Y:S04]  /*7bd60*/  LDL.LU R8, [R1+0x45c] ;  /* 0x00045c0001087983 */ /* 0x001f280000300800 */
[----:B------:R-:W4:Y:S01]  /*7bd70*/  LDL.LU R7, [R1+0x440] ;  /* 0x0004400001077983 */ /* 0x000f220000300800 */
[----:B-1----:R-:W-:Y:S01]  /*7bd80*/  VIADD R0, R41, UR12 ;  /* 0x0000000c29007c36 */ /* 0x002fe20008000000 */
[----:B------:R-:W-:Y:S01]  /*7bd90*/  F2FP.SATFINITE.E5M2.F32.PACK_AB_MERGE_C R15, R15, R16, RZ ;  /* 0x000000100f0f723e */ /* 0x000fe200048060ff */
[----:B------:R-:W0:Y:S01]  /*7bda0*/  LDCU.128 UR12, c[0x0][0x390] ;  /* 0x00007200ff0c77ac */ /* 0x000e220008000c00 */
[----:B------:R-:W4:Y:S01]  /*7bdb0*/  LDL.LU R6, [R1+0x444] ;  /* 0x0004440001067983 */ /* 0x000f220000300800 */
[----:B------:R-:W-:-:S03]  /*7bdc0*/  F2FP.SATFINITE.E5M2.F32.PACK_AB_MERGE_C R13, R13, R14, RZ ;  /* 0x0000000e0d0d723e */ /* 0x000fc600048060ff */
[----:B------:R-:W-:Y:S01]  /*7bdd0*/  STL [R1+0x74], R41 ;  /* 0x0000742901007387 */ /* 0x000fe20000100800 */
[----:B------:R-:W-:-:S03]  /*7bde0*/  F2FP.SATFINITE.E5M2.F32.PACK_AB_MERGE_C R5, R5, R12, RZ ;  /* 0x0000000c0505723e */ /* 0x000fc600048060ff */
[----:B------:R-:W-:Y:S04]  /*7bdf0*/  STL [R1+0x5670], R41 ;  /* 0x0056702901007387 */ /* 0x000fe80000100800 */
[----:B------:R1:W-:Y:S04]  /*7be00*/  STL [R1+0x70], R0 ;  /* 0x0000700001007387 */ /* 0x0003e80000100800 */
[----:B------:R0:W-:Y:S04]  /*7be10*/  STL [R1+0x4d30], R15 ;  /* 0x004d300f01007387 */ /* 0x0001e80000100800 */
[----:B------:R-:W-:Y:S01]  /*7be20*/  STL [R1+0x52d8], R13 ;  /* 0x0052d80d01007387 */ /* 0x000fe20000100800 */
[----:B-1----:R-:W-:-:S03]  /*7be30*/  VIADD R0, R0, UR11 ;  /* 0x0000000b00007c36 */ /* 0x002fc60008000000 */
[----:B------:R-:W4:Y:S04]  /*7be40*/  LDL.LU R16, [R1+0x448] ;  /* 0x0004480001107983 */ /* 0x000f280000300800 */
[----:B0-----:R-:W4:Y:S04]  /*7be50*/  LDL.LU R15, [R1+0x44c] ;  /* 0x00044c00010f7983 */ /* 0x001f280000300800 */
[----:B------:R0:W-:Y:S04]  /*7be60*/  STL [R1+0x4d24], R5 ;  /* 0x004d240501007387 */ /* 0x0001e80000100800 */
[----:B------:R1:W-:Y:S04]  /*7be70*/  STL [R1+0x6c], R0 ;  /* 0x00006c0001007387 */ /* 0x0003e80000100800 */
[----:B------:R-:W4:Y:S04]  /*7be80*/  LDL R14, [R1+0x430] ;  /* 0x00043000010e7983 */ /* 0x000f280000100800 */
[----:B0-----:R-:W4:Y:S01]  /*7be90*/  LDL R5, [R1+0x434] ;  /* 0x0004340001057983 */ /* 0x001f220000100800 */
[----:B------:R-:W-:Y:S01]  /*7bea0*/  VIADD R40, R0, UR10 ;  /* 0x0000000a00287c36 */ /* 0x000fe20008000000 */
[----:B---3--:R-:W-:-:S05]  /*7beb0*/  F2FP.SATFINITE.E5M2.F32.PACK_AB_MERGE_C R10, R10, R11, RZ ;  /* 0x0000000b0a0a723e */ /* 0x008fca00048060ff */
[----:B------:R0:W-:Y:S04]  /*7bec0*/  STL [R1+0x52cc], R10 ;  /* 0x0052cc0a01007387 */ /* 0x0001e80000100800 */
[----:B------:R-:W3:Y:S01]  /*7bed0*/  LDL.LU R13, [R1+0x438] ;  /* 0x00043800010d7983 */ /* 0x000ee20000300800 */
[----:B-1----:R-:W-:-:S03]  /*7bee0*/  F2FP.SATFINITE.E5M2.F32.PACK_AB_MERGE_C R0, R3, R9, RZ ;  /* 0x000000090300723e */ /* 0x002fc600048060ff */
[----:B------:R-:W3:Y:S04]  /*7bef0*/  LDL.LU R12, [R1+0x43c] ;  /* 0x00043c00010c7983 */ /* 0x000ee80000300800 */
[----:B------:R2:W-:Y:S04]  /*7bf00*/  STL [R1+0x4d14], R0 ;  /* 0x004d140001007387 */ /* 0x0005e80000100800 */
[----:B------:R-:W3:Y:S04]  /*7bf10*/  LDL R11, [R1+0x420] ;  /* 0x00042000010b7983 */ /* 0x000ee80000100800 */
[----:B------:R-:W3:Y:S04]  /*7bf20*/  LDL R3, [R1+0x424] ;  /* 0x0004240001037983 */ /* 0x000ee80000100800 */
[----:B0-----:R-:W3:Y:S04]  /*7bf30*/  LDL R10, [R1+0x428] ;  /* 0x00042800010a7983 */ /* 0x001ee80000100800 */
[----:B------:R-:W3:Y:S01]  /*7bf40*/  LDL R9, [R1+0x42c] ;  /* 0x00042c0001097983 */ /* 0x000ee20000100800 */
[----:B--2---:R-:W-:-:S05]  /*7bf50*/  F2FP.SATFINITE.E5M2.F32.PACK_AB_MERGE_C R0, R2, R4, RZ ;  /* 0x000000040200723e */ /* 0x004fca00048060ff */
[----:B------:R0:W-:Y:S04]  /*7bf60*/  STL [R1+0x4d1c], R0 ;  /* 0x004d1c0001007387 */ /* 0x0001e80000100800 */
[----:B------:R-:W2:Y:S04]  /*7bf70*/  LDL R4, [R1+0x410] ;  /* 0x0004100001047983 */ /* 0x000ea80000100800 */
[----:B------:R-:W2:Y:S01]  /*7bf80*/  LDL R2, [R1+0x414] ;  /* 0x0004140001027983 */ /* 0x000ea20000100800 */
[----:B0-----:R-:W-:-:S04]  /*7bf90*/  VIADD R0, R40, UR9 ;  /* 0x0000000928007c36 */ /* 0x001fc80008000000 */
[----:B------:R-:W-:Y:S01]  /*7bfa0*/  VIADD R39, R0, UR8 ;  /* 0x0000000800277c36 */ /* 0x000fe20008000000 */
[----:B------:R-:W0:Y:S01]  /*7bfb0*/  LDCU.128 UR8, c[0x0][0x390] ;  /* 0x00007200ff0877ac */ /* 0x000e220008000c00 */
[----:B----4-:R-:W-:Y:S01]  /*7bfc0*/  F2FP.SATFINITE.E5M2.F32.PACK_AB_MERGE_C R20, R22, R23, RZ ;  /* 0x000000171614723e */ /* 0x010fe200048060ff */
[----:B------:R-:W-:Y:S01]  /*7bfd0*/  STL [R1+0x68], R40 ;  /* 0x0000682801007387 */ /* 0x000fe20000100800 */
[----:B------:R-:W-:-:S03]  /*7bfe0*/  MOV.SPILL R18, UR14 ;  /* 0x0000000e00127c02 */ /* 0x000fc60009000f00 */
[----:B------:R-:W-:Y:S01]  /*7bff0*/  STL [R1+0x4d08], R20 ;  /* 0x004d081401007387 */ /* 0x000fe20000100800 */
[----:B------:R-:W-:-:S03]  /*7c000*/  F2FP.SATFINITE.E5M2.F32.PACK_AB_MERGE_C R8, R8, R19, RZ ;  /* 0x000000130808723e */ /* 0x000fc600048060ff */
[----:B------:R1:W-:Y:S04]  /*7c010*/  STL [R1+0x64], R0 ;  /* 0x0000640001007387 */ /* 0x0003e80000100800 */
[----:B------:R-:W-:Y:S01]  /*7c020*/  STL [R1+0x4ac], R18 ;  /* 0x0004ac1201007387 */ /* 0x000fe20000100800 */
[----:B-1----:R-:W-:-:S03]  /*7c030*/  F2FP.SATFINITE.E5M2.F32.PACK_AB_MERGE_C R0, R6, R7, RZ ;  /* 0x000000070600723e */ /* 0x002fc600048060ff */
[----:B------:R1:W-:Y:S04]  /*7c040*/  STL [R1+0x4d0c], R8 ;  /* 0x004d0c0801007387 */ /* 0x0003e80000100800 */
[----:B------:R-:W4:Y:S04]  /*7c050*/  LDL R7, [R1+0x41c] ;  /* 0x00041c0001077983 */ /* 0x000f280000100800 */
[----:B-1----:R-:W4:Y:S04]  /*7c060*/  LDL R8, [R1+0x418] ;  /* 0x0004180001087983 */ /* 0x002f280000100800 */
[----:B------:R0:W-:Y:S04]  /*7c070*/  STL [R1+0x4cf8], R0 ;  /* 0x004cf80001007387 */ /* 0x0001e80000100800 */
[----:B------:R-:W2:Y:S01]  /*7c080*/  LDL.LU R6, [R1+0x3758] ;  /* 0x0037580001067983 */ /* 0x000ea20000300800 */
[----:B0-----:R-:W-:-:S03]  /*7c090*/  MOV.SPILL R0, UR10 ;  /* 0x0000000a00007c02 */ /* 0x001fc60009000f00 */
[----:B------:R-:W-:Y:S04]  /*7c0a0*/  STL [R1+0x60], R39 ;  /* 0x0000602701007387 */ /* 0x000fe80000100800 */
[----:B------:R0:W-:Y:S01]  /*7c0b0*/  STL [R1+0x4a8], R0 ;  /* 0x0004a80001007387 */ /* 0x0001e20000100800 */
[----:B------:R-:W-:Y:S01]  /*7c0c0*/  VIADD R38, R39, UR71 ;  /* 0x0000004727267c36 */ /* 0x000fe20008000000 */
[----:B0-----:R-:W-:Y:S02]  /*7c0d0*/  F2FP.SATFINITE.E5M2.F32.PACK_AB_MERGE_C R0, R15, R16, RZ ;  /* 0x000000100f00723e */ /* 0x001fe400048060ff */
[----:B------:R-:W-:Y:S01]  /*7c0e0*/  F2FP.SATFINITE.E5M2.F32.PACK_AB_MERGE_C R5, R5, R14, RZ ;  /* 0x0000000e0505723e */ /* 0x000fe200048060ff */
[----:B------:R-:W-:Y:S01]  /*7c0f0*/  VIADD R37, R38, UR60 ;  /* 0x0000003c26257c36 */ /* 0x000fe20008000000 */
[----:B------:R-:W-:Y:S01]  /*7c100*/  UMOV UR10, UR73 ;  /* 0x00000049000a7c82 */ /* 0x000fe20008000000 */
[----:B------:R0:W-:Y:S01]  /*7c110*/  STL [R1+0x4cfc], R0 ;  /* 0x004cfc0001007387 */ /* 0x0001e20000100800 */
[----:B------:R-:W1:Y:S01]  /*7c120*/  LDC R15, c[0x0][0x3b4] ;  /* 0x0000ed00ff0f7b82 */ /* 0x000e620000000800 */
[----:B------:R-:W1:Y:S02]  /*7c130*/  LDCU UR60, c[0x0][0x3b8] ;  /* 0x00007700ff3c77ac */ /* 0x000e640008000800 */
[----:B------:R0:W-:Y:S05]  /*7c140*/  STL [R1+0x4ce0], R5 ;  /* 0x004ce00501007387 */ /* 0x0001ea0000100800 */
[----:B------:R-:W1:Y:S01]  /*7c150*/  LDC R16, c[0x0][0x3b4] ;  /* 0x0000ed00ff107b82 */ /* 0x000e620000000800 */
[----:B0-----:R-:W-:Y:S01]  /*7c160*/  IMAD.U32 R0, RZ, RZ, UR72 ;  /* 0x00000048ff007e24 */ /* 0x001fe2000f8e00ff */
[----:B------:R-:W0:Y:S01]  /*7c170*/  LDCU.64 UR72, c[0x0][0x398] ;  /* 0x00007300ff4877ac */ /* 0x000e220008000a00 */
[----:B------:R-:W4:Y:S04]  /*7c180*/  LDL.LU R5, [R1+0x375c] ;  /* 0x00375c0001057983 */ /* 0x000f280000300800 */
[----:B------:R-:W-:Y:S04]  /*7c190*/  STL [R1+0x5c], R38 ;  /* 0x00005c2601007387 */ /* 0x000fe80000100800 */
[----:B------:R3:W-:Y:S04]  /*7c1a0*/  STL [R1+0x4a4], R0 ;  /* 0x0004a40001007387 */ /* 0x0007e80000100800 */
[----:B------:R-:W4:Y:S01]  /*7c1b0*/  LDL.LU R23, [R1+0x434] ;  /* 0x0004340001177983 */ /* 0x000f220000300800 */
[----:B------:R-:W-:Y:S01]  /*7c1c0*/  VIADD R36, R37, UR19 ;  /* 0x0000001325247c36 */ /* 0x000fe20008000000 */
[----:B---3--:R-:W-:-:S03]  /*7c1d0*/  F2FP.SATFINITE.E5M2.F32.PACK_AB_MERGE_C R0, R12, R13, RZ ;  /* 0x0000000d0c00723e */ /* 0x008fc600048060ff */
[----:B------:R-:W-:Y:S01]  /*7c1e0*/  VIADD R35, R36, UR18 ;  /* 0x0000001224237c36 */ /* 0x000fe20008000000 */
[----:B0-----:R-:W-:Y:S01]  /*7c1f0*/  UMOV UR5, UR72 ;  /* 0x0000004800057c82 */ /* 0x001fe20008000000 */
[----:B------:R-:W-:Y:S01]  /*7c200*/  UMOV UR4, UR73 ;  /* 0x0000004900047c82 */ /* 0x000fe20008000000 */
[----:B------:R-:W0:Y:S01]  /*7c210*/  LDCU.64 UR18, c[0x0][0x390] ;  /* 0x00007200ff1277ac */ /* 0x000e220008000a00 */
[----:B------:R3:W-:Y:S01]  /*7c220*/  STL [R1+0x4ce4], R0 ;  /* 0x004ce40001007387 */ /* 0x0007e20000100800 */
[----:B--2---:R-:W-:Y:S01]  /*7c230*/  ISETP.GE.AND P0, PT, R6, UR15, PT ;  /* 0x0000000f06007c0c */ /* 0x004fe2000bf06270 */
[----:B------:R-:W-:Y:S01]  /*7c240*/  VIADD R34, R35, UR17 ;  /* 0x0000001123227c36 */ /* 0x000fe20008000000 */
[----:B---3--:R-:W-:Y:S01]  /*7c250*/  F2FP.SATFINITE.E5M2.F32.PACK_AB_MERGE_C R0, R3, R11, RZ ;  /* 0x0000000b0300723e */ /* 0x008fe200048060ff */
[----:B------:R-:W2:Y:S01]  /*7c260*/  LDC R6, c[0x0][0x3b4] ;  /* 0x0000ed00ff067b82 */ /* 0x000ea20000000800 */
[----:B------:R-:W3:Y:S01]  /*7c270*/  LDL.LU R3, [R1+0x3760] ;  /* 0x0037600001037983 */ /* 0x000ee20000300800 */
[----:B----4-:R-:W-:Y:S01]  /*7c280*/  F2FP.SATFINITE.E5M2.F32.PACK_AB_MERGE_C R7, R7, R8, RZ ;  /* 0x000000080707723e */ /* 0x010fe200048060ff */
[----:B------:R-:W4:Y:S02]  /*7c290*/  LDCU UR15, c[0x0][0x3b8] ;  /* 0x00007700ff0f77ac */ /* 0x000f240008000800 */
[----:B------:R0:W-:Y:S01]  /*7c2a0*/  STL [R1+0x4cd0], R0 ;  /* 0x004cd00001007387 */ /* 0x0001e20000100800 */
[----:B------:R-:W-:Y:S01]  /*7c2b0*/  VIADD R33, R34, UR16 ;  /* 0x0000001022217c36 */ /* 0x000fe20008000000 */
[----:B------:R-:W1:Y:S01]  /*7c2c0*/  LDCU.64 UR16, c[0x0][0x390] ;  /* 0x00007200ff1077ac */ /* 0x000e620008000a00 */
[----:B------:R-:W1:Y:S01]  /*7c2d0*/  LDC R8, c[0x0][0x3b4] ;  /* 0x0000ed00ff087b82 */ /* 0x000e620000000800 */
[----:B------:R-:W-:Y:S01]  /*7c2e0*/  STL [R1+0x58], R37 ;  /* 0x0000582501007387 */ /* 0x000fe20000100800 */
[----:B0-----:R-:W-:-:S06]  /*7c2f0*/  F2FP.SATFINITE.E5M2.F32.PACK_AB_MERGE_C R0, R9, R10, RZ ;  /* 0x0000000a0900723e */ /* 0x001fcc00048060ff */
[----:B------:R-:W0:Y:S01]  /*7c300*/  LDC R11, c[0x0][0x3b4] ;  /* 0x0000ed00ff0b7b82 */ /* 0x000e220000000800 */
[----:B------:R2:W-:Y:S01]  /*7c310*/  STL [R1+0x4cd8], R0 ;  /* 0x004cd80001007387 */ /* 0x0005e20000100800 */
[----:B------:R-:W-:Y:S01]  /*7c320*/  ISETP.GE.AND P1, PT, R5, UR11, PT ;  /* 0x0000000b05007c0c */ /* 0x000fe2000bf26270 */
[----:B------:R-:W-:Y:S01]  /*7c330*/  VIADD R32, R33, UR70 ;  /* 0x0000004621207c36 */ /* 0x000fe20008000000 */
[----:B--2---:R-:W-:-:S04]  /*7c340*/  F2FP.SATFINITE.E5M2.F32.PACK_AB_MERGE_C R0, R2, R4, RZ ;  /* 0x000000040200723e */ /* 0x004fc800048060ff */
[----:B------:R-:W2:Y:S01]  /*7c350*/  LDC R12, c[0x0][0x3b4] ;  /* 0x0000ed00ff0c7b82 */ /* 0x000ea20000000800 */
[----:B------:R-:W2:Y:S01]  /*7c360*/  LDL R2, [R1+0x2130] ;  /* 0x0021300001027983 */ /* 0x000ea20000100800 */
[----:B------:R-:W-:-:S03]  /*7c370*/  LOP3.LUT R23, R23, 0xffffbfff, RZ, 0xc0, !PT ;  /* 0xffffbfff17177812 */ /* 0x000fc600078ec0ff */
[----:B------:R1:W-:Y:S01]  /*7c380*/  STL [R1+0x4cb4], R0 ;  /* 0x004cb40001007387 */ /* 0x0003e20000100800 */
[----:B------:R-:W-:Y:S01]  /*7c390*/  VIADD R31, R32, UR7 ;  /* 0x00000007201f7c36 */ /* 0x000fe20008000000 */
[----:B------:R-:W-:Y:S01]  /*7c3a0*/  MOV.SPILL R9, UR5 ;  /* 0x0000000500097c02 */ /* 0x000fe20009000f00 */
[----:B------:R-:W0:Y:S01]  /*7c3b0*/  LDC R4, c[0x0][0x3b4] ;  /* 0x0000ed00ff047b82 */ /* 0x000e220000000800 */
[----:B------:R-:W-:Y:S01]  /*7c3c0*/  STL [R1+0x54], R36 ;  /* 0x0000542401007387 */ /* 0x000fe20000100800 */
[----:B------:R-:W-:Y:S01]  /*7c3d0*/  SHF.R.S32.HI R38, RZ, 0x1f, R38 ;  /* 0x0000001fff267819 */ /* 0x000fe20000011426 */
[----:B------:R-:W0:Y:S02]  /*7c3e0*/  LDCU UR11, c[0x0][0x3b8] ;  /* 0x00007700ff0b77ac */ /* 0x000e240008000800 */
[----:B-1----:R-:W4:Y:S01]  /*7c3f0*/  LDL.LU R0, [R1+0x3764] ;  /* 0x0037640001007983 */ /* 0x002f220000300800 */
[----:B------:R-:W-:Y:S01]  /*7c400*/  @P0 LOP3.LUT R23, R23, 0x4000, RZ, 0xfc, !PT ;  /* 0x0000400017170812 */ /* 0x000fe200078efcff */
[----:B------:R-:W-:Y:S01]  /*7c410*/  VIADD R30, R31, UR21 ;  /* 0x000000151f1e7c36 */ /* 0x000fe20008000000 */
[----:B------:R-:W1:Y:S02]  /*7c420*/  LDCU.64 UR70, c[0x0][0x398] ;  /* 0x00007300ff4677ac */ /* 0x000e640008000a00 */
[----:B------:R-:W-:Y:S01]  /*7c430*/  LOP3.LUT R23, R23, 0xffffdfff, RZ, 0xc0, !PT ;  /* 0xffffdfff17177812 */ /* 0x000fe200078ec0ff */
[----:B------:R-:W-:Y:S01]  /*7c440*/  STL [R1+0x4a0], R9 ;  /* 0x0004a00901007387 */ /* 0x000fe20000100800 */
[----:B------:R-:W-:-:S02]  /*7c450*/  VIADD R24, R30, UR69 ;  /* 0x000000451e187c36 */ /* 0x000fc40008000000 */
[----:B------:R-:W-:Y:S01]  /*7c460*/  @P1 LOP3.LUT R23, R23, 0x2000, RZ, 0xfc, !PT ;  /* 0x0000200017171812 */ /* 0x000fe200078efcff */
[----:B------:R-:W-:Y:S04]  /*7c470*/  STL [R1+0x4cb8], R7 ;  /* 0x004cb80701007387 */ /* 0x000fe80000100800 */
[----:B------:R-:W-:Y:S04]  /*7c480*/  STL [R1+0x50], R35 ;  /* 0x0000502301007387 */ /* 0x000fe80000100800 */
[----:B------:R-:W-:Y:S04]  /*7c490*/  STL [R1+0x4c], R34 ;  /* 0x00004c2201007387 */ /* 0x000fe80000100800 */
[----:B------:R1:W-:Y:S02]  /*7c4a0*/  STL [R1+0x566c], R23 ;  /* 0x00566c1701007387 */ /* 0x0003e40000100800 */
[----:B-1----:R-:W-:-:S02]  /*7c4b0*/  VIADD R23, R24, UR20 ;  /* 0x0000001418177c36 */ /* 0x002fc40008000000 */
[----:B------:R-:W-:Y:S01]  /*7c4c0*/  STL [R1+0x48], R33 ;  /* 0x0000482101007387 */ /* 0x000fe20000100800 */
[----:B---3--:R-:W-:Y:S01]  /*7c4d0*/  ISETP.GE.AND P0, PT, R3, UR10, PT ;  /* 0x0000000a03007c0c */ /* 0x008fe2000bf06270 */
[----:B------:R-:W-:Y:S02]  /*7c4e0*/  VIADD R22, R23, UR68 ;  /* 0x0000004417167c36 */ /* 0x000fe40008000000 */
[----:B------:R1:W-:Y:S01]  /*7c4f0*/  STL [R1+0x44], R32 ;  /* 0x0000442001007387 */ /* 0x0003e20000100800 */
[----:B--2---:R-:W-:-:S09]  /*7c500*/  IMAD R2, R2, UR6, RZ ;  /* 0x0000000602027c24 */ /* 0x004fd2000f8e02ff */
[----:B------:R-:W-:Y:S01]  /*7c510*/  @P0 LOP3.LUT R58, R58, 0x200, RZ, 0xfc, !PT ;  /* 0x000002003a3a0812 */ /* 0x000fe200078efcff */
[----:B------:R-:W-:Y:S01]  /*7c520*/  VIADD R29, R22, UR61 ;  /* 0x0000003d161d7c36 */ /* 0x000fe20008000000 */
[----:B------:R-:W2:Y:S01]  /*7c530*/  LDCU.64 UR6, c[0x0][0x390] ;  /* 0x00007200ff0677ac */ /* 0x000ea20008000a00 */
[----:B------:R-:W-:Y:S02]  /*7c540*/  SHF.R.S32.HI R36, RZ, 0x1f, R36 ;  /* 0x0000001fff247819 */ /* 0x000fe40000011424 */
[----:B------:R-:W-:Y:S01]  /*7c550*/  SHF.R.S32.HI R34, RZ, 0x1f, R34 ;  /* 0x0000001fff227819 */ /* 0x000fe20000011422 */
[----:B------:R-:W3:Y:S01]  /*7c560*/  LDCU.64 UR20, c[0x0][0x390] ;  /* 0x00007200ff1477ac */ /* 0x000ee20008000a00 */
[----:B------:R-:W-:Y:S01]  /*7c570*/  UMOV UR5, UR71 ;  /* 0x0000004700057c82 */ /* 0x000fe20008000000 */
[----:B------:R-:W0:Y:S01]  /*7c580*/  LDCU.64 UR68, c[0x0][0x398] ;  /* 0x00007300ff4477ac */ /* 0x000e220008000a00 */
[----:B----4-:R-:W-:Y:S01]  /*7c590*/  ISETP.GE.AND P0, PT, R0, UR4, PT ;  /* 0x0000000400007c0c */ /* 0x010fe2000bf06270 */
[----:B------:R-:W-:Y:S01]  /*7c5a0*/  STL [R1+0x55c4], R58 ;  /* 0x0055c43a01007387 */ /* 0x000fe20000100800 */
[----:B------:R-:W-:-:S03]  /*7c5b0*/  VIADD R7, R29, UR62 ;  /* 0x0000003e1d077c36 */ /* 0x000fc60008000000 */
[----:B------:R-:W-:Y:S08]  /*7c5c0*/  STL [R1+0x40], R31 ;  /* 0x0000401f01007387 */ /* 0x000ff00000100800 */
[----:B------:R-:W-:-:S05]  /*7c5d0*/  @P0 LOP3.LUT R17, R17, 0x200, RZ, 0xfc, !PT ;  /* 0x0000020011110812 */ /* 0x000fca00078efcff */
[----:B------:R-:W-:Y:S04]  /*7c5e0*/  STL [R1+0x5508], R17 ;  /* 0x0055081101007387 */ /* 0x000fe80000100800 */
[----:B------:R4:W-:Y:S04]  /*7c5f0*/  STL [R1+0x3c], R30 ;  /* 0x00003c1e01007387 */ /* 0x0009e80000100800 */
[----:B------:R-:W-:Y:S04]  /*7c600*/  STL [R1+0x38], R24 ;  /* 0x0000381801007387 */ /* 0x000fe80000100800 */
[----:B------:R-:W-:Y:S04]  /*7c610*/  STL [R1+0x34], R23 ;  /* 0x0000341701007387 */ /* 0x000fe80000100800 */
[----:B------:R-:W-:Y:S04]  /*7c620*/  STL [R1+0x30], R22 ;  /* 0x0000301601007387 */ /* 0x000fe80000100800 */
[----:B------:R1:W-:Y:S04]  /*7c630*/  STL [R1+0x28], R7 ;  /* 0x0000280701007387 */ /* 0x0003e80000100800 */
[----:B------:R-:W3:Y:S01]  /*7c640*/  LDL R49, [R1+0x2198] ;  /* 0x0021980001317983 */ /* 0x000ee20000100800 */
[----:B------:R-:W-:Y:S01]  /*7c650*/  IADD3 R0, P2, PT, R2, UR18, RZ ;  /* 0x0000001202007c10 */ /* 0x000fe2000ff5e0ff */
[----:B0-----:R-:W-:-:S02]  /*7c660*/  IMAD R4, R4, 0x20, R2 ;  /* 0x0000002004047824 */ /* 0x001fc400078e0202 */
[----:B------:R-:W-:Y:S01]  /*7c670*/  VIADD R19, R7, UR63 ;  /* 0x0000003f07137c36 */ /* 0x000fe20008000000 */
[----:B------:R-:W-:Y:S01]  /*7c680*/  LEA.HI.X.SX32 R2, R2, UR19, 0x1, P2 ;  /* 0x0000001302027c11 */ /* 0x000fe200090f0eff */
[----:B------:R-:W0:Y:S01]  /*7c690*/  LDCU.64 UR18, c[0x0][0x390] ;  /* 0x00007200ff1277ac */ /* 0x000e220008000a00 */
[----:B------:R-:W-:Y:S01]  /*7c6a0*/  IADD3 R3, P2, PT, R4, UR16, RZ ;  /* 0x0000001004037c10 */ /* 0x000fe2000ff5e0ff */
[----:B------:R-:W-:Y:S01]  /*7c6b0*/  IMAD R6, R6, 0x20, R4 ;  /* 0x0000002006067824 */ /* 0x000fe200078e0204 */
[----:B------:R-:W3:Y:S01]  /*7c6c0*/  LDL R53, [R1+0x2188] ;  /* 0x0021880001357983 */ /* 0x000ee20000100800 */
[----:B-1----:R-:W-:Y:S01]  /*7c6d0*/  SHF.R.S32.HI R32, RZ, 0x1f, R32 ;  /* 0x0000001fff207819 */ /* 0x002fe20000011420 */
[----:B------:R-:W-:Y:S01]  /*7c6e0*/  UMOV UR4, UR70 ;  /* 0x0000004600047c82 */ /* 0x000fe20008000000 */
[----:B------:R-:W-:Y:S01]  /*7c6f0*/  LEA.HI.X.SX32 R4, R4, UR17, 0x1, P2 ;  /* 0x0000001104047c11 */ /* 0x000fe200090f0eff */
[----:B------:R-:W1:Y:S01]  /*7c700*/  LDCU.64 UR16, c[0x0][0x390] ;  /* 0x00007200ff1077ac */ /* 0x000e620008000a00 */
[----:B------:R-:W-:Y:S01]  /*7c710*/  IMAD R15, R15, 0x20, R6 ;  /* 0x000000200f0f7824 */ /* 0x000fe200078e0206 */
[----:B------:R-:W3:Y:S01]  /*7c720*/  LDL R41, [R1+0x2184] ;  /* 0x0021840001297983 */ /* 0x000ee20000100800 */
[----:B----4-:R-:W-:Y:S01]  /*7c730*/  SHF.R.S32.HI R30, RZ, 0x1f, R30 ;  /* 0x0000001fff1e7819 */ /* 0x010fe2000001141e */
[----:B------:R-:W4:Y:S01]  /*7c740*/  LDCU.64 UR62, c[0x0][0x398] ;  /* 0x00007300ff3e77ac */ /* 0x000f220008000a00 */
[----:B------:R-:W-:Y:S01]  /*7c750*/  IMAD R16, R16, 0x20, R15 ;  /* 0x0000002010107824 */ /* 0x000fe200078e020f */
[----:B--2---:R-:W-:Y:S01]  /*7c760*/  IADD3 R5, P2, PT, R6, UR6, RZ ;  /* 0x0000000606057c10 */ /* 0x004fe2000ff5e0ff */
[----:B------:R-:W2:Y:S04]  /*7c770*/  LDL R58, [R1+0x217c] ;  /* 0x00217c00013a7983 */ /* 0x000ea80000100800 */
[----:B------:R-:W2:Y:S01]  /*7c780*/  LDL R51, [R1+0x2178] ;  /* 0x0021780001337983 */ /* 0x000ea20000100800 */
[----:B------:R-:W-:Y:S01]  /*7c790*/  IMAD R8, R8, 0x20, R16 ;  /* 0x0000002008087824 */ /* 0x000fe200078e0210 */
[----:B------:R-:W-:-:S02]  /*7c7a0*/  LEA.HI.X.SX32 R6, R6, UR7, 0x1, P2 ;  /* 0x0000000706067c11 */ /* 0x000fc400090f0eff */
[----:B------:R-:W4:Y:S01]  /*7c7b0*/  LDL R55, [R1+0x216c] ;  /* 0x00216c0001377983 */ /* 0x000f220000100800 */
[----:B------:R-:W-:Y:S01]  /*7c7c0*/  IMAD R11, R11, 0x20, R8 ;  /* 0x000000200b0b7824 */ /* 0x000fe200078e0208 */
[C---:B0-----:R-:W-:Y:S02]  /*7c7d0*/  IADD3 R7, P2, PT, R8.reuse, UR18, RZ ;  /* 0x0000001208077c10 */ /* 0x041fe4000ff5e0ff */
[----:B---3--:R-:W-:Y:S01]  /*7c7e0*/  SHF.R.S32.HI R17, RZ, 0x1f, R49 ;  /* 0x0000001fff117819 */ /* 0x008fe20000011431 */
[----:B------:R-:W-:Y:S01]  /*7c7f0*/  VIADD R27, R19, UR64 ;  /* 0x00000040131b7c36 */ /* 0x000fe20008000000 */
[----:B------:R-:W-:Y:S01]  /*7c800*/  LEA.HI.X.SX32 R8, R8, UR19, 0x1, P2 ;  /* 0x0000001308087c11 */ /* 0x000fe200090f0eff */
[----:B------:R-:W0:Y:S01]  /*7c810*/  LDCU UR6, c[0x0][0x3b8] ;  /* 0x00007700ff0677ac */ /* 0x000e220008000800 */
[----:B-1----:R-:W-:Y:S02]  /*7c820*/  IADD3 R9, P3, PT, R11, UR16, RZ ;  /* 0x000000100b097c10 */ /* 0x002fe4000ff7e0ff */
[----:B------:R-:W-:Y:S01]  /*7c830*/  SHF.R.S32.HI R23, RZ, 0x1f, R23 ;  /* 0x0000001fff177819 */ /* 0x000fe20000011417 */
[----:B------:R-:W1:Y:S02]  /*7c840*/  LDCU UR7, c[0x0][0x3b8] ;  /* 0x00007700ff0777ac */ /* 0x000e640008000800 */
[----:B------:R-:W-:Y:S01]  /*7c850*/  STL.64 [R1+0x5650], R8 ;  /* 0x0056500801007387 */ /* 0x000fe20000100a00 */
[----:B------:R-:W-:-:S03]  /*7c860*/  SHF.R.S32.HI R41, RZ, 0x1f, R41 ;  /* 0x0000001fff297819 */ /* 0x000fc60000011429 */
[----:B------:R-:W3:Y:S01]  /*7c870*/  LDL R43, [R1+0x2164] ;  /* 0x00216400012b7983 */ /* 0x000ee20000100800 */
[----:B--2---:R-:W-:-:S03]  /*7c880*/  SHF.R.S32.HI R51, RZ, 0x1f, R51 ;  /* 0x0000001fff337819 */ /* 0x004fc60000011433 */
[----:B------:R-:W2:Y:S01]  /*7c890*/  LDL R49, [R1+0x2160] ;  /* 0x0021600001317983 */ /* 0x000ea20000100800 */
[----:B----4-:R-:W-:-:S03]  /*7c8a0*/  SHF.R.S32.HI R55, RZ, 0x1f, R55 ;  /* 0x0000001fff377819 */ /* 0x010fc60000011437 */
[----:B------:R4:W-:Y:S01]  /*7c8b0*/  STL [R1+0x550c], R17 ;  /* 0x00550c1101007387 */ /* 0x0009e20000100800 */
[----:B------:R-:W-:Y:S01]  /*7c8c0*/  VIADD R18, R27, UR65 ;  /* 0x000000411b127c36 */ /* 0x000fe20008000000 */
[----:B------:R-:W0:Y:S01]  /*7c8d0*/  LDCU UR18, c[0x0][0x3b8] ;  /* 0x00007700ff1277ac */ /* 0x000e220008000800 */
[----:B------:R-:W0:Y:S01]  /*7c8e0*/  LDCU UR19, c[0x0][0x3b8] ;  /* 0x00007700ff1377ac */ /* 0x000e220008000800 */
[----:B----4-:R-:W4:Y:S01]  /*7c8f0*/  LDL R17, [R1+0x2194] ;  /* 0x0021940001117983 */ /* 0x010f220000100800 */
[----:B------:R-:W0:Y:S01]  /*7c900*/  LDCU UR16, c[0x0][0x3b8] ;  /* 0x00007700ff1077ac */ /* 0x000e220008000800 */
[----:B------:R-:W-:Y:S01]  /*7c910*/  IMAD R12, R12, 0x20, R11 ;  /* 0x000000200c0c7824 */ /* 0x000fe200078e020b */
[----:B------:R-:W0:Y:S01]  /*7c920*/  LDCU.64 UR64, c[0x0][0x398] ;  /* 0x00007300ff4077ac */ /* 0x000e220008000a00 */
[----:B----4-:R-:W-:-:S05]  /*7c930*/  SHF.R.S32.HI R17, RZ, 0x1f, R17 ;  /* 0x0000001fff117819 */ /* 0x010fca0000011411 */
[----:B------:R4:W-:Y:S04]  /*7c940*/  STL [R1+0x5510], R17 ;  /* 0x0055101101007387 */ /* 0x0009e80000100800 */
[----:B----4-:R-:W4:Y:S02]  /*7c950*/  LDL R17, [R1+0x2190] ;  /* 0x0021900001117983 */ /* 0x010f240000100800 */
[----:B----4-:R-:W-:-:S05]  /*7c960*/  SHF.R.S32.HI R17, RZ, 0x1f, R17 ;  /* 0x0000001fff117819 */ /* 0x010fca0000011411 */
[----:B------:R4:W-:Y:S02]  /*7c970*/  STL [R1+0x194], R17 ;  /* 0x0001941101007387 */ /* 0x0009e40000100800 */
[----:B----4-:R-:W-:-:S05]  /*7c980*/  SHF.R.S32.HI R17, RZ, 0x1f, R21 ;  /* 0x0000001fff117819 */ /* 0x010fca0000011415 */
[----:B------:R4:W-:Y:S02]  /*7c990*/  STL [R1+0x5514], R17 ;  /* 0x0055141101007387 */ /* 0x0009e40000100800 */
[----:B----4-:R-:W-:Y:S02]  /*7c9a0*/  SHF.R.S32.HI R17, RZ, 0x1f, R53 ;  /* 0x0000001fff117819 */ /* 0x010fe40000011435 */
[----:B------:R-:W4:Y:S04]  /*7c9b0*/  LDL R53, [R1+0x2154] ;  /* 0x0021540001357983 */ /* 0x000f280000100800 */
[----:B------:R0:W-:Y:S04]  /*7c9c0*/  STL [R1+0x5518], R17 ;  /* 0x0055181101007387 */ /* 0x0001e80000100800 */
[----:B------:R1:W-:Y:S01]  /*7c9d0*/  STL [R1+0x1b0], R41 ;  /* 0x0001b02901007387 */ /* 0x0003e20000100800 */
[----:B0-----:R-:W-:-:S03]  /*7c9e0*/  SHF.R.S32.HI R17, RZ, 0x1f, R28 ;  /* 0x0000001fff117819 */ /* 0x001fc6000001141c */
[----:B-1----:R-:W2:Y:S04]  /*7c9f0*/  LDL R41, [R1+0x1c8] ;  /* 0x0001c80001297983 */ /* 0x002ea80000100800 */
[----:B------:R0:W-:Y:S02]  /*7ca00*/  STL [R1+0x551c], R17 ;  /* 0x00551c1101007387 */ /* 0x0001e40000100800 */
[----:B0-----:R-:W-:-:S05]  /*7ca10*/  SHF.R.S32.HI R17, RZ, 0x1f, R58 ;  /* 0x0000001fff117819 */ /* 0x001fca000001143a */
[----:B------:R0:W-:Y:S04]  /*7ca20*/  STL [R1+0x5520], R17 ;  /* 0x0055201101007387 */ /* 0x0001e80000100800 */
[----:B------:R-:W2:Y:S01]  /*7ca30*/  LDL R58, [R1+0x178] ;  /* 0x00017800013a7983 */ /* 0x000ea20000100800 */
[----:B0-----:R-:W-:-:S03]  /*7ca40*/  SHF.R.S32.HI R17, RZ, 0x1f, R26 ;  /* 0x0000001fff117819 */ /* 0x001fc6000001141a */
[----:B------:R0:W-:Y:S04]  /*7ca50*/  STL [R1+0x1bc], R51 ;  /* 0x0001bc3301007387 */ /* 0x0001e80000100800 */
[----:B0-----:R-:W2:Y:S04]  /*7ca60*/  LDL R51, [R1+0x174] ;  /* 0x0001740001337983 */ /* 0x001ea80000100800 */
[----:B------:R0:W-:Y:S04]  /*7ca70*/  STL [R1+0x5524], R17 ;  /* 0x0055241101007387 */ /* 0x0001e80000100800 */
[----:B0-----:R-:W2:Y:S01]  /*7ca80*/  LDL R17, [R1+0x2170] ;  /* 0x0021700001117983 */ /* 0x001ea20000100800 */
[----:B---3--:R-:W-:-:S02]  /*7ca90*/  SHF.R.S32.HI R43, RZ, 0x1f, R43 ;  /* 0x0000001fff2b7819 */ /* 0x008fc4000001142b */
[----:B--2---:R-:W-:-:S05]  /*7caa0*/  SHF.R.S32.HI R17, RZ, 0x1f, R17 ;  /* 0x0000001fff117819 */ /* 0x004fca0000011411 */
[----:B------:R0:W-:Y:S04]  /*7cab0*/  STL [R1+0x5528], R17 ;  /* 0x0055281101007387 */ /* 0x0001e80000100800 */
[----:B------:R1:W-:Y:S01]  /*7cac0*/  STL [R1+0x1d8], R55 ;  /* 0x0001d83701007387 */ /* 0x0003e20000100800 */
[----:B0-----:R-:W-:-:S03]  /*7cad0*/  SHF.R.S32.HI R17, RZ, 0x1f, R61 ;  /* 0x0000001fff117819 */ /* 0x001fc6000001143d */
[----:B-1----:R-:W2:Y:S04]  /*7cae0*/  LDL R55, [R1+0x16c] ;  /* 0x00016c0001377983 */ /* 0x002ea80000100800 */
[----:B------:R0:W-:Y:S02]  /*7caf0*/  STL [R1+0x552c], R17 ;  /* 0x00552c1101007387 */ /* 0x0001e40000100800 */
[----:B0-----:R-:W-:Y:S02]  /*7cb00*/  SHF.R.S32.HI R17, RZ, 0x1f, R49 ;  /* 0x0000001fff117819 */ /* 0x001fe40000011431 */
[----:B------:R-:W3:Y:S04]  /*7cb10*/  LDL R49, [R1+0x160] ;  /* 0x0001600001317983 */ /* 0x000ee80000100800 */
[----:B------:R0:W-:Y:S04]  /*7cb20*/  STL [R1+0x1f0], R43 ;  /* 0x0001f02b01007387 */ /* 0x0001e80000100800 */
[----:B------:R1:W-:Y:S01]  /*7cb30*/  STL [R1+0x5530], R17 ;  /* 0x0055301101007387 */ /* 0x0003e20000100800 */
[----:B----4-:R-:W-:-:S03]  /*7cb40*/  SHF.R.S32.HI R53, RZ, 0x1f, R53 ;  /* 0x0000001fff357819 */ /* 0x010fc60000011435 */
[----:B0-----:R-:W4:Y:S04]  /*7cb50*/  LDL R43, [R1+0x14c] ;  /* 0x00014c00012b7983 */ /* 0x001f280000100800 */
[----:B-1----:R-:W2:Y:S04]  /*7cb60*/  LDL R17, [R1+0x2158] ;  /* 0x0021580001117983 */ /* 0x002ea80000100800 */
[----:B------:R-:W-:Y:S01]  /*7cb70*/  STL [R1+0x1f8], R60 ;  /* 0x0001f83c01007387 */ /* 0x000fe20000100800 */
[----:B--2---:R-:W-:-:S05]  /*7cb80*/  SHF.R.S32.HI R17, RZ, 0x1f, R17 ;  /* 0x0000001fff117819 */ /* 0x004fca0000011411 */
[----:B------:R0:W-:Y:S04]  /*7cb90*/  STL [R1+0x5534], R17 ;  /* 0x0055341101007387 */ /* 0x0001e80000100800 */
[----:B------:R1:W-:Y:S01]  /*7cba0*/  STL [R1+0x210], R53 ;  /* 0x0002103501007387 */ /* 0x0003e20000100800 */
[----:B0-----:R-:W-:-:S03]  /*7cbb0*/  SHF.R.S32.HI R17, RZ, 0x1f, R59 ;  /* 0x0000001fff117819 */ /* 0x001fc6000001143b */
[----:B-1----:R-:W2:Y:S04]  /*7cbc0*/  LDL R53, [R1+0x144] ;  /* 0x0001440001357983 */ /* 0x002ea80000100800 */
[----:B------:R0:W-:Y:S04]  /*7cbd0*/  STL [R1+0x5538], R17 ;  /* 0x0055381101007387 */ /* 0x0001e80000100800 */
[----:B0-----:R-:W2:Y:S01]  /*7cbe0*/  LDL R17, [R1+0x1c4] ;  /* 0x0001c40001117983 */ /* 0x001ea20000100800 */
[----:B------:R-:W-:-:S05]  /*7cbf0*/  SHF.R.S32.HI R41, RZ, 0x1f, R41 ;  /* 0x0000001fff297819 */ /* 0x000fca0000011429 */
[----:B------:R0:W-:Y:S04]  /*7cc00*/  STL [R1+0x218], R41 ;  /* 0x0002182901007387 */ /* 0x0001e80000100800 */
[----:B0-----:R-:W3:Y:S01]  /*7cc10*/  LDL R41, [R1+0x138] ;  /* 0x0001380001297983 */ /* 0x001ee20000100800 */
[----:B------:R-:W-:Y:S02]  /*7cc20*/  SHF.R.S32.HI R55, RZ, 0x1f, R55 ;  /* 0x0000001fff377819 */ /* 0x000fe40000011437 */
[----:B--2---:R-:W-:-:S05]  /*7cc30*/  SHF.R.S32.HI R17, RZ, 0x1f, R17 ;  /* 0x0000001fff117819 */ /* 0x004fca0000011411 */
[----:B------:R0:W-:Y:S02]  /*7cc40*/  STL [R1+0x553c], R17 ;  /* 0x00553c1101007387 */ /* 0x0001e40000100800 */
[----:B0-----:R-:W-:-:S05]  /*7cc50*/  SHF.R.S32.HI R17, RZ, 0x1f, R57 ;  /* 0x0000001fff117819 */ /* 0x001fca0000011439 */
[----:B------:R0:W-:Y:S02]  /*7cc60*/  STL [R1+0x230], R17 ;  /* 0x0002301101007387 */ /* 0x0001e40000100800 */
[----:B0-----:R-:W-:Y:S02]  /*7cc70*/  SHF.R.S32.HI R17, RZ, 0x1f, R58 ;  /* 0x0000001fff117819 */ /* 0x001fe4000001143a */
[----:B------:R-:W-:-:S03]  /*7cc80*/  SHF.R.S32.HI R58, RZ, 0x1f, R51 ;  /* 0x0000001fff3a7819 */ /* 0x000fc60000011433 */
[----:B------:R0:W-:Y:S04]  /*7cc90*/  STL [R1+0x5540], R17 ;  /* 0x0055401101007387 */ /* 0x0001e80000100800 */
[----:B------:R-:W2:Y:S01]  /*7cca0*/  LDL R51, [R1+0x124] ;  /* 0x0001240001337983 */ /* 0x000ea20000100800 */
[----:B0-----:R-:W-:-:S03]  /*7ccb0*/  SHF.R.S32.HI R17, RZ, 0x1f, R56 ;  /* 0x0000001fff117819 */ /* 0x001fc60000011438 */
[----:B------:R0:W-:Y:S04]  /*7ccc0*/  STL [R1+0x238], R58 ;  /* 0x0002383a01007387 */ /* 0x0001e80000100800 */
[----:B0-----:R-:W2:Y:S04]  /*7ccd0*/  LDL R58, [R1+0xf8] ;  /* 0x0000f800013a7983 */ /* 0x001ea80000100800 */
[----:B------:R0:W-:Y:S04]  /*7cce0*/  STL [R1+0x5544], R17 ;  /* 0x0055441101007387 */ /* 0x0001e80000100800 */
[----:B0-----:R-:W2:Y:S04]  /*7ccf0*/  LDL R17, [R1+0x168] ;  /* 0x0001680001117983 */ /* 0x001ea80000100800 */
[----:B------:R0:W-:Y:S04]  /*7cd00*/  STL [R1+0x240], R55 ;  /* 0x0002403701007387 */ /* 0x0001e80000100800 */
[----:B0-----:R-:W3:Y:S01]  /*7cd10*/  LDL.LU R55, [R1+0x5684] ;  /* 0x0056840001377983 */ /* 0x001ee20000300800 */
[----:B----4-:R-:W-:-:S02]  /*7cd20*/  SHF.R.S32.HI R43, RZ, 0x1f, R43 ;  /* 0x0000001fff2b7819 */ /* 0x010fc4000001142b */
[----:B------:R-:W-:Y:S02]  /*7cd30*/  SHF.R.S32.HI R53, RZ, 0x1f, R53 ;  /* 0x0000001fff357819 */ /* 0x000fe40000011435 */
[----:B--2---:R-:W-:-:S05]  /*7cd40*/  SHF.R.S32.HI R17, RZ, 0x1f, R17 ;  /* 0x0000001fff117819 */ /* 0x004fca0000011411 */
[----:B------:R3:W-:Y:S02]  /*7cd50*/  STL [R1+0x5548], R17 ;  /* 0x0055481101007387 */ /* 0x0007e40000100800 */
[----:B---3--:R-:W-:-:S05]  /*7cd60*/  SHF.R.S32.HI R17, RZ, 0x1f, R55 ;  /* 0x0000001fff117819 */ /* 0x008fca0000011437 */
[----:B------:R0:W-:Y:S02]  /*7cd70*/  STL [R1+0x248], R17 ;  /* 0x0002481101007387 */ /* 0x0001e40000100800 */
[----:B0-----:R-:W-:Y:S02]  /*7cd80*/  SHF.R.S32.HI R17, RZ, 0x1f, R49 ;  /* 0x0000001fff117819 */ /* 0x001fe40000011431 */
[----:B------:R-:W2:Y:S04]  /*7cd90*/  LDL R49, [R1+0xec] ;  /* 0x0000ec0001317983 */ /* 0x000ea80000100800 */
[----:B------:R0:W-:Y:S04]  /*7cda0*/  STL [R1+0x554c], R17 ;  /* 0x00554c1101007387 */ /* 0x0001e80000100800 */
[----:B------:R1:W-:Y:S01]  /*7cdb0*/  STL [R1+0x250], R43 ;  /* 0x0002502b01007387 */ /* 0x0003e20000100800 */
[----:B0-----:R-:W-:-:S03]  /*7cdc0*/  SHF.R.S32.HI R17, RZ, 0x1f, R54 ;  /* 0x0000001fff117819 */ /* 0x001fc60000011436 */
[----:B-1----:R-:W3:Y:S04]  /*7cdd0*/  LDL R43, [R1+0xe0] ;  /* 0x0000e000012b7983 */ /* 0x002ee80000100800 */
[----:B------:R0:W-:Y:S04]  /*7cde0*/  STL [R1+0x5550], R17 ;  /* 0x0055501101007387 */ /* 0x0001e80000100800 */
[----:B0-----:R-:W4:Y:S04]  /*7cdf0*/  LDL R17, [R1+0x140] ;  /* 0x0001400001117983 */ /* 0x001f280000100800 */
[----:B------:R0:W-:Y:S04]  /*7ce00*/  STL [R1+0x258], R53 ;  /* 0x0002583501007387 */ /* 0x0001e80000100800 */
[----:B0-----:R-:W2:Y:S01]  /*7ce10*/  LDL.LU R53, [R1+0x5680] ;  /* 0x0056800001357983 */ /* 0x001ea20000300800 */
[----:B----4-:R-:W-:-:S05]  /*7ce20*/  SHF.R.S32.HI R17, RZ, 0x1f, R17 ;  /* 0x0000001fff117819 */ /* 0x010fca0000011411 */
[----:B------:R2:W-:Y:S02]  /*7ce30*/  STL [R1+0x5554], R17 ;  /* 0x0055541101007387 */ /* 0x0005e40000100800 */
[----:B--2---:R-:W-:-:S05]  /*7ce40*/  SHF.R.S32.HI R17, RZ, 0x1f, R53 ;  /* 0x0000001fff117819 */ /* 0x004fca0000011435 */
[----:B------:R0:W-:Y:S02]  /*7ce50*/  STL [R1+0x260], R17 ;  /* 0x0002601101007387 */ /* 0x0001e40000100800 */
[----:B0-----:R-:W-:Y:S02]  /*7ce60*/  SHF.R.S32.HI R17, RZ, 0x1f, R41 ;  /* 0x0000001fff117819 */ /* 0x001fe40000011429 */
[----:B------:R-:W2:Y:S04]  /*7ce70*/  LDL R41, [R1+0xc0] ;  /* 0x0000c00001297983 */ /* 0x000ea80000100800 */
[----:B------:R0:W-:Y:S04]  /*7ce80*/  STL [R1+0x5558], R17 ;  /* 0x0055581101007387 */ /* 0x0001e80000100800 */
[----:B0-----:R-:W4:Y:S01]  /*7ce90*/  LDL R17, [R1+0x12c] ;  /* 0x00012c0001117983 */ /* 0x001f220000100800 */
[----:B------:R-:W-:-:S02]  /*7cea0*/  SHF.R.S32.HI R51, RZ, 0x1f, R51 ;  /* 0x0000001fff337819 */ /* 0x000fc40000011433 */
[----:B----4-:R-:W-:-:S05]  /*7ceb0*/  SHF.R.S32.HI R17, RZ, 0x1f, R17 ;  /* 0x0000001fff117819 */ /* 0x010fca0000011411 */
[----:B------:R0:W-:Y:S02]  /*7cec0*/  STL [R1+0x268], R17 ;  /* 0x0002681101007387 */ /* 0x0001e40000100800 */
[----:B0-----:R-:W-:-:S05]  /*7ced0*/  SHF.R.S32.HI R17, RZ, 0x1f, R52 ;  /* 0x0000001fff117819 */ /* 0x001fca0000011434 */
        /* <DEDUP_REMOVED lines=24> */
[----:B---3--:R-:W-:Y:S02]  /*7d060*/  SHF.R.S32.HI R17, RZ, 0x1f, R43 ;  /* 0x0000001fff117819 */ /* 0x008fe4000001142b */
[----:B------:R-:W2:Y:S04]  /*7d070*/  LDL R43, [R1+0x94] ;  /* 0x00009400012b7983 */ /* 0x000ea80000100800 */
[----:B------:R0:W-:Y:S04]  /*7d080*/  STL [R1+0x5570], R17 ;  /* 0x0055701101007387 */ /* 0x0001e80000100800 */
[----:B0-----:R-:W3:Y:S02]  /*7d090*/  LDL R17, [R1+0xcc] ;  /* 0x0000cc0001117983 */ /* 0x001ee40000100800 */
[----:B---3--:R-:W-:-:S05]  /*7d0a0*/  SHF.R.S32.HI R17, RZ, 0x1f, R17 ;  /* 0x0000001fff117819 */ /* 0x008fca0000011411 */
[----:B------:R0:W-:Y:S02]  /*7d0b0*/  STL [R1+0x298], R17 ;  /* 0x0002981101007387 */ /* 0x0001e40000100800 */
[----:B0-----:R-:W-:-:S05]  /*7d0c0*/  SHF.R.S32.HI R17, RZ, 0x1f, R48 ;  /* 0x0000001fff117819 */ /* 0x001fca0000011430 */
[----:B------:R0:W-:Y:S04]  /*7d0d0*/  STL [R1+0x5574], R17 ;  /* 0x0055741101007387 */ /* 0x0001e80000100800 */
[----:B0-----:R-:W3:Y:S02]  /*7d0e0*/  LDL R17, [R1+0xc4] ;  /* 0x0000c40001117983 */ /* 0x001ee40000100800 */
[----:B---3--:R-:W-:-:S05]  /*7d0f0*/  SHF.R.S32.HI R17, RZ, 0x1f, R17 ;  /* 0x0000001fff117819 */ /* 0x008fca0000011411 */
[----:B------:R0:W-:Y:S02]  /*7d100*/  STL [R1+0x2a0], R17 ;  /* 0x0002a01101007387 */ /* 0x0001e40000100800 */
[----:B0-----:R-:W-:-:S05]  /*7d110*/  SHF.R.S32.HI R17, RZ, 0x1f, R41 ;  /* 0x0000001fff117819 */ /* 0x001fca0000011429 */
[----:B------:R0:W-:Y:S04]  /*7d120*/  STL [R1+0x5578], R17 ;  /* 0x0055781101007387 */ /* 0x0001e80000100800 */
[----:B------:R-:W3:Y:S04]  /*7d130*/  LDL R41, [R1+0x7c] ;  /* 0x00007c0001297983 */ /* 0x000ee80000100800 */
[----:B0-----:R-:W4:Y:S04]  /*7d140*/  LDL R17, [R1+0xb8] ;  /* 0x0000b80001117983 */ /* 0x001f280000100800 */
[----:B------:R-:W-:Y:S01]  /*7d150*/  STL [R1+0x2a8], R47 ;  /* 0x0002a82f01007387 */ /* 0x000fe20000100800 */
[----:B----4-:R-:W-:-:S05]  /*7d160*/  SHF.R.S32.HI R17, RZ, 0x1f, R17 ;  /* 0x0000001fff117819 */ /* 0x010fca0000011411 */
[----:B------:R0:W-:Y:S04]  /*7d170*/  STL [R1+0x557c], R17 ;  /* 0x00557c1101007387 */ /* 0x0001e80000100800 */
[----:B0-----:R-:W4:Y:S02]  /*7d180*/  LDL R17, [R1+0xb4] ;  /* 0x0000b40001117983 */ /* 0x001f240000100800 */
[----:B----4-:R-:W-:-:S05]  /*7d190*/  SHF.R.S32.HI R17, RZ, 0x1f, R17 ;  /* 0x0000001fff117819 */ /* 0x010fca0000011411 */
[----:B------:R0:W-:Y:S02]  /*7d1a0*/  STL [R1+0x2b0], R17 ;  /* 0x0002b01101007387 */ /* 0x0001e40000100800 */
[----:B0-----:R-:W-:-:S05]  /*7d1b0*/  SHF.R.S32.HI R17, RZ, 0x1f, R46 ;  /* 0x0000001fff117819 */ /* 0x001fca000001142e */
[----:B------:R0:W-:Y:S04]  /*7d1c0*/  STL [R1+0x5580], R17 ;  /* 0x0055801101007387 */ /* 0x0001e80000100800 */
[----:B0-----:R-:W4:Y:S02]  /*7d1d0*/  LDL R17, [R1+0xac] ;  /* 0x0000ac0001117983 */ /* 0x001f240000100800 */
[----:B----4-:R-:W-:-:S05]  /*7d1e0*/  SHF.R.S32.HI R17, RZ, 0x1f, R17 ;  /* 0x0000001fff117819 */ /* 0x010fca0000011411 */
[----:B------:R0:W-:Y:S02]  /*7d1f0*/  STL [R1+0x2b8], R17 ;  /* 0x0002b81101007387 */ /* 0x0001e40000100800 */
[----:B0-----:R-:W-:Y:S02]  /*7d200*/  SHF.R.S32.HI R17, RZ, 0x1f, R58 ;  /* 0x0000001fff117819 */ /* 0x001fe4000001143a */
[----:B------:R-:W4:Y:S04]  /*7d210*/  LDL R58, [R1+0x64] ;  /* 0x00006400013a7983 */ /* 0x000f280000100800 */
[----:B------:R0:W-:Y:S04]  /*7d220*/  STL [R1+0x5584], R17 ;  /* 0x0055841101007387 */ /* 0x0001e80000100800 */
[----:B0-----:R-:W2:Y:S04]  /*7d230*/  LDL R17, [R1+0xa0] ;  /* 0x0000a00001117983 */ /* 0x001ea80000100800 */
[----:B------:R-:W-:Y:S01]  /*7d240*/  STL [R1+0x2c0], R45 ;  /* 0x0002c02d01007387 */ /* 0x000fe20000100800 */
[----:B--2---:R-:W-:-:S05]  /*7d250*/  SHF.R.S32.HI R17, RZ, 0x1f, R17 ;  /* 0x0000001fff117819 */ /* 0x004fca0000011411 */
[----:B------:R0:W-:Y:S04]  /*7d260*/  STL [R1+0x5588], R17 ;  /* 0x0055881101007387 */ /* 0x0001e80000100800 */
[----:B0-----:R-:W2:Y:S02]  /*7d270*/  LDL R17, [R1+0x9c] ;  /* 0x00009c0001117983 */ /* 0x001ea40000100800 */
[----:B--2---:R-:W-:-:S05]  /*7d280*/  SHF.R.S32.HI R17, RZ, 0x1f, R17 ;  /* 0x0000001fff117819 */ /* 0x004fca0000011411 */
[----:B------:R0:W-:Y:S02]  /*7d290*/  STL [R1+0x2c8], R17 ;  /* 0x0002c81101007387 */ /* 0x0001e40000100800 */
[----:B0-----:R-:W-:-:S05]  /*7d2a0*/  SHF.R.S32.HI R17, RZ, 0x1f, R44 ;  /* 0x0000001fff117819 */ /* 0x001fca000001142c */
[----:B------:R0:W-:Y:S04]  /*7d2b0*/  STL [R1+0x558c], R17 ;  /* 0x00558c1101007387 */ /* 0x0001e80000100800 */
[----:B0-----:R-:W2:Y:S01]  /*7d2c0*/  LDL R17, [R1+0x90] ;  /* 0x0000900001117983 */ /* 0x001ea20000100800 */
[----:B------:R-:W-:-:S05]  /*7d2d0*/  SHF.R.S32.HI R43, RZ, 0x1f, R43 ;  /* 0x0000001fff2b7819 */ /* 0x000fca000001142b */
[----:B------:R0:W-:Y:S04]  /*7d2e0*/  STL [R1+0x2d0], R43 ;  /* 0x0002d02b01007387 */ /* 0x0001e80000100800 */
[----:B0-----:R-:W3:Y:S01]  /*7d2f0*/  LDL.LU R43, [R1+0x5674] ;  /* 0x00567400012b7983 */ /* 0x001ee20000300800 */
[----:B--2---:R-:W-:-:S05]  /*7d300*/  SHF.R.S32.HI R17, RZ, 0x1f, R17 ;  /* 0x0000001fff117819 */ /* 0x004fca0000011411 */
[----:B------:R0:W-:Y:S04]  /*7d310*/  STL [R1+0x5590], R17 ;  /* 0x0055901101007387 */ /* 0x0001e80000100800 */
[----:B0-----:R-:W2:Y:S01]  /*7d320*/  LDL R17, [R1+0x88] ;  /* 0x0000880001117983 */ /* 0x001ea20000100800 */
[----:B---3--:R-:W-:-:S05]  /*7d330*/  SHF.R.S32.HI R43, RZ, 0x1f, R43 ;  /* 0x0000001fff2b7819 */ /* 0x008fca000001142b */
        /* <DEDUP_REMOVED lines=19> */
[----:B0-----:R-:W2:Y:S01]  /*7d470*/  LDL R17, [R1+0x6c] ;  /* 0x00006c0001117983 */ /* 0x001ea20000100800 */
[----:B----4-:R-:W-:Y:S01]  /*7d480*/  SHF.R.S32.HI R58, RZ, 0x1f, R58 ;  /* 0x0000001fff3a7819 */ /* 0x010fe2000001143a */
[----:B------:R-:W-:-:S04]  /*7d490*/  VIADD R9, R18, UR66 ;  /* 0x0000004212097c36 */ /* 0x000fc80008000000 */
[----:B------:R-:W-:Y:S01]  /*7d4a0*/  VIADD R20, R9, UR67 ;  /* 0x0000004309147c36 */ /* 0x000fe20008000000 */
[----:B------:R-:W-:Y:S01]  /*7d4b0*/  LEA.HI.X.SX32 R11, R11, UR17, 0x1, P3 ;  /* 0x000000110b0b7c11 */ /* 0x000fe200098f0eff */
[----:B------:R-:W0:Y:S02]  /*7d4c0*/  LDCU UR17, c[0x0][0x3b8] ;  /* 0x00007700ff1177ac */ /* 0x000e240008000800 */
[----:B------:R-:W-:Y:S01]  /*7d4d0*/  VIADD R25, R20, UR22 ;  /* 0x0000001614197c36 */ /* 0x000fe20008000000 */
[----:B------:R-:W-:Y:S01]  /*7d4e0*/  IADD3 R10, P2, PT, R12, UR20, RZ ;  /* 0x000000140c0a7c10 */ /* 0x000fe2000ff5e0ff */
[----:B------:R-:W1:Y:S02]  /*7d4f0*/  LDCU.64 UR66, c[0x0][0x398] ;  /* 0x00007300ff4277ac */ /* 0x000e640008000a00 */
[----:B------:R-:W-:Y:S01]  /*7d500*/  VIADD R8, R25, UR23 ;  /* 0x0000001719087c36 */ /* 0x000fe20008000000 */
[----:B--2---:R-:W-:Y:S01]  /*7d510*/  SHF.R.S32.HI R17, RZ, 0x1f, R17 ;  /* 0x0000001fff117819 */ /* 0x004fe20000011411 */
[----:B------:R-:W2:Y:S04]  /*7d520*/  LDCU.64 UR22, c[0x0][0x398] ;  /* 0x00007300ff1677ac */ /* 0x000ea80008000a00 */
[----:B------:R3:W-:Y:S02]  /*7d530*/  STL [R1+0x2f8], R17 ;  /* 0x0002f81101007387 */ /* 0x0007e40000100800 */
[----:B---3--:R-:W-:-:S05]  /*7d540*/  SHF.R.S32.HI R17, RZ, 0x1f, R40 ;  /* 0x0000001fff117819 */ /* 0x008fca0000011428 */
[----:B------:R3:W-:Y:S02]  /*7d550*/  STL [R1+0x55a4], R17 ;  /* 0x0055a41101007387 */ /* 0x0007e40000100800 */
[----:B---3--:R-:W-:-:S05]  /*7d560*/  SHF.R.S32.HI R17, RZ, 0x1f, R39 ;  /* 0x0000001fff117819 */ /* 0x008fca0000011427 */
[----:B------:R3:W-:Y:S04]  /*7d570*/  STL [R1+0x55a8], R17 ;  /* 0x0055a81101007387 */ /* 0x0007e80000100800 */
[----:B------:R-:W-:Y:S01]  /*7d580*/  STL [R1+0x300], R58 ;  /* 0x0003003a01007387 */ /* 0x000fe20000100800 */
[----:B---3--:R-:W-:-:S03]  /*7d590*/  SHF.R.S32.HI R17, RZ, 0x1f, R37 ;  /* 0x0000001fff117819 */ /* 0x008fc60000011425 */
[----:B------:R-:W-:Y:S04]  /*7d5a0*/  STL [R1+0x308], R38 ;  /* 0x0003082601007387 */ /* 0x000fe80000100800 */
[----:B------:R3:W-:Y:S02]  /*7d5b0*/  STL [R1+0x55ac], R17 ;  /* 0x0055ac1101007387 */ /* 0x0007e40000100800 */
[----:B---3--:R-:W-:-:S05]  /*7d5c0*/  SHF.R.S32.HI R17, RZ, 0x1f, R35 ;  /* 0x0000001fff117819 */ /* 0x008fca0000011423 */
[----:B------:R3:W-:Y:S01]  /*7d5d0*/  STL [R1+0x55b0], R17 ;  /* 0x0055b01101007387 */ /* 0x0007e20000100800 */
[----:B------:R-:W-:-:S03]  /*7d5e0*/  VIADD R21, R8, UR24 ;  /* 0x0000001808157c36 */ /* 0x000fc60008000000 */
[----:B------:R-:W-:Y:S01]  /*7d5f0*/  STL [R1+0x310], R36 ;  /* 0x0003102401007387 */ /* 0x000fe20000100800 */
[----:B---3--:R-:W-:-:S05]  /*7d600*/  SHF.R.S32.HI R17, RZ, 0x1f, R33 ;  /* 0x0000001fff117819 */ /* 0x008fca0000011421 */
[----:B------:R3:W-:Y:S01]  /*7d610*/  STL [R1+0x55b4], R17 ;  /* 0x0055b41101007387 */ /* 0x0007e20000100800 */
[----:B------:R-:W-:Y:S01]  /*7d620*/  VIADD R28, R21, UR25 ;  /* 0x00000019151c7c36 */ /* 0x000fe20008000000 */
[----:B------:R-:W-:Y:S01]  /*7d630*/  SHF.R.S32.HI R58, RZ, 0x1f, R19 ;  /* 0x0000001fff3a7819 */ /* 0x000fe20000011413 */
[----:B------:R-:W4:Y:S01]  /*7d640*/  LDCU.64 UR24, c[0x0][0x398] ;  /* 0x00007300ff1877ac */ /* 0x000f220008000a00 */
[----:B------:R-:W-:Y:S01]  /*7d650*/  STL [R1+0x318], R34 ;  /* 0x0003182201007387 */ /* 0x000fe20000100800 */
[----:B---3--:R-:W-:-:S03]  /*7d660*/  SHF.R.S32.HI R17, RZ, 0x1f, R31 ;  /* 0x0000001fff117819 */ /* 0x008fc6000001141f */
[----:B------:R-:W-:Y:S04]  /*7d670*/  STL [R1+0x320], R32 ;  /* 0x0003202001007387 */ /* 0x000fe80000100800 */
[----:B------:R3:W-:Y:S01]  /*7d680*/  STL [R1+0x55b8], R17 ;  /* 0x0055b81101007387 */ /* 0x0007e20000100800 */
[----:B------:R-:W-:Y:S01]  /*7d690*/  VIADD R26, R28, UR26 ;  /* 0x0000001a1c1a7c36 */ /* 0x000fe20008000000 */
[----:B---3--:R-:W-:-:S03]  /*7d6a0*/  SHF.R.S32.HI R17, RZ, 0x1f, R24 ;  /* 0x0000001fff117819 */ /* 0x008fc60000011418 */
[----:B------:R-:W-:Y:S01]  /*7d6b0*/  VIADD R61, R26, UR27 ;  /* 0x0000001b1a3d7c36 */ /* 0x000fe20008000000 */
[----:B------:R-:W-:Y:S01]  /*7d6c0*/  SHF.R.S32.HI R24, RZ, 0x1f, R26 ;  /* 0x0000001fff187819 */ /* 0x000fe2000001141a */
[----:B------:R-:W3:Y:S01]  /*7d6d0*/  LDCU.64 UR26, c[0x0][0x398] ;  /* 0x00007300ff1a77ac */ /* 0x000ee20008000a00 */
[----:B------:R0:W-:Y:S01]  /*7d6e0*/  STL [R1+0x55bc], R17 ;  /* 0x0055bc1101007387 */ /* 0x0001e20000100800 */
[----:B------:R-:W-:-:S03]  /*7d6f0*/  VIADD R60, R61, UR28 ;  /* 0x0000001c3d3c7c36 */ /* 0x000fc60008000000 */
[----:B------:R-:W-:Y:S01]  /*7d700*/  STL [R1+0x328], R30 ;  /* 0x0003281e01007387 */ /* 0x000fe20000100800 */
[----:B0-----:R-:W-:Y:S01]  /*7d710*/  SHF.R.S32.HI R17, RZ, 0x1f, R22 ;  /* 0x0000001fff117819 */ /* 0x001fe20000011416 */
[----:B------:R-:W-:Y:S01]  /*7d720*/  VIADD R59, R60, UR29 ;  /* 0x0000001d3c3b7c36 */ /* 0x000fe20008000000 */
[----:B------:R-:W-:Y:S01]  /*7d730*/  SHF.R.S32.HI R22, RZ, 0x1f, R27 ;  /* 0x0000001fff167819 */ /* 0x000fe2000001141b */
[----:B------:R-:W0:Y:S02]  /*7d740*/  LDCU.64 UR28, c[0x0][0x398] ;  /* 0x00007300ff1c77ac */ /* 0x000e240008000a00 */
[----:B------:R1:W-:Y:S04]  /*7d750*/  STL [R1+0x55c0], R17 ;  /* 0x0055c01101007387 */ /* 0x0003e80000100800 */
[----:B------:R2:W-:Y:S04]  /*7d760*/  STL [R1+0x330], R23 ;  /* 0x0003301701007387 */ /* 0x0005e80000100800 */
[----:B-1----:R-:W3:Y:S01]  /*7d770*/  LDL.LU R17, [R1+0x28] ;  /* 0x0000280001117983 */ /* 0x002ee20000300800 */
[----:B--2---:R-:W-:-:S03]  /*7d780*/  SHF.R.S32.HI R23, RZ, 0x1f, R20 ;  /* 0x0000001fff177819 */ /* 0x004fc60000011414 */
[----:B------:R1:W-:Y:S04]  /*7d790*/  STL.64 [R1+0x55c8], R60 ;  /* 0x0055c83c01007387 */ /* 0x0003e80000100a00 */
[----:B-1----:R-:W2:Y:S01]  /*7d7a0*/  LDL.LU R60, [R1+0x219c] ;  /* 0x00219c00013c7983 */ /* 0x002ea20000300800 */
[----:B------:R-:W-:-:S03]  /*7d7b0*/  IMAD.MOV.U32 R61, RZ, RZ, R23 ;  /* 0x000000ffff3d7224 */ /* 0x000fc600078e0017 */
[----:B------:R-:W2:Y:S04]  /*7d7c0*/  LDL.LU R23, [R1+0x566c] ;  /* 0x00566c0001177983 */ /* 0x000ea80000300800 */
[----:B------:R1:W-:Y:S02]  /*7d7d0*/  STL.64 [R1+0x55d0], R58 ;  /* 0x0055d03a01007387 */ /* 0x0003e40000100a00 */
[----:B-1----:R-:W-:Y:S02]  /*7d7e0*/  IMAD.MOV.U32 R58, RZ, RZ, R20 ;  /* 0x000000ffff3a7224 */ /* 0x002fe400078e0014 */
[----:B------:R-:W2:Y:S01]  /*7d7f0*/  LDL.LU R20, [R1+0x5668] ;  /* 0x0056680001147983 */ /* 0x000ea20000300800 */
[----:B------:R-:W-:-:S04]  /*7d800*/  VIADD R57, R59, UR30 ;  /* 0x0000001e3b397c36 */ /* 0x000fc80008000000 */
[----:B------:R-:W-:Y:S01]  /*7d810*/  VIADD R56, R57, UR31 ;  /* 0x0000001f39387c36 */ /* 0x000fe20008000000 */
[----:B------:R-:W-:Y:S01]  /*7d820*/  SHF.R.S32.HI R30, RZ, 0x1f, R29 ;  /* 0x0000001fff1e7819 */ /* 0x000fe2000001141d */
[----:B------:R-:W1:Y:S02]  /*7d830*/  LDCU.64 UR30, c[0x0][0x398] ;  /* 0x00007300ff1e77ac */ /* 0x000e640008000a00 */
[----:B------:R-:W-:-:S04]  /*7d840*/  VIADD R55, R56, UR32 ;  /* 0x0000002038377c36 */ /* 0x000fc80008000000 */
[----:B------:R-:W-:Y:S01]  /*7d850*/  VIADD R54, R55, UR33 ;  /* 0x0000002137367c36 */ /* 0x000fe20008000000 */
[----:B------:R0:W-:Y:S01]  /*7d860*/  STL.64 [R1+0x55d8], R56 ;  /* 0x0055d83801007387 */ /* 0x0001e20000100a00 */
[----:B------:R-:W-:Y:S01]  /*7d870*/  IMAD.MOV.U32 R59, RZ, RZ, R30 ;  /* 0x000000ffff3b7224 */ /* 0x000fe200078e001e */
[----:B------:R-:W-:Y:S01]  /*7d880*/  IADD3 R13, P3, PT, R15, UR8, RZ ;  /* 0x000000080f0d7c10 */ /* 0x000fe2000ff7e0ff */
[----:B------:R-:W-:Y:S01]  /*7d890*/  VIADD R53, R54, UR34 ;  /* 0x0000002236357c36 */ /* 0x000fe20008000000 */
[----:B------:R-:W-:Y:S01]  /*7d8a0*/  LEA.HI.X.SX32 R12, R12, UR21, 0x1, P2 ;  /* 0x000000150c0c7c11 */ /* 0x000fe200090f0eff */
[----:B------:R-:W1:Y:S02]  /*7d8b0*/  LDCU.64 UR20, c[0x0][0x398] ;  /* 0x00007300ff1477ac */ /* 0x000e640008000a00 */
[----:B------:R-:W-:Y:S01]  /*7d8c0*/  VIADD R52, R53, UR35 ;  /* 0x0000002335347c36 */ /* 0x000fe20008000000 */
[----:B------:R-:W1:Y:S03]  /*7d8d0*/  LDCU.64 UR32, c[0x0][0x398] ;  /* 0x00007300ff2077ac */ /* 0x000e660008000a00 */
[----:B------:R-:W-:-:S02]  /*7d8e0*/  VIADD R51, R52, UR36 ;  /* 0x0000002434337c36 */ /* 0x000fc40008000000 */
[----:B0-----:R-:W-:Y:S01]  /*7d8f0*/  IMAD.MOV.U32 R57, RZ, RZ, R27 ;  /* 0x000000ffff397224 */ /* 0x001fe200078e001b */
[----:B------:R-:W-:Y:S01]  /*7d900*/  SHF.R.S32.HI R56, RZ, 0x1f, R28 ;  /* 0x0000001fff387819 */ /* 0x000fe2000001141c */
[----:B------:R-:W-:Y:S01]  /*7d910*/  VIADD R50, R51, UR37 ;  /* 0x0000002533327c36 */ /* 0x000fe20008000000 */
[----:B------:R-:W3:Y:S01]  /*7d920*/  LDL.LU R27, [R1+0x5664] ;  /* 0x00566400011b7983 */ /* 0x000ee20000300800 */
[----:B------:R-:W-:Y:S01]  /*7d930*/  LEA.HI.X.SX32 R15, R15, UR9, 0x1, P3 ;  /* 0x000000090f0f7c11 */ /* 0x000fe200098f0eff */
[----:B------:R-:W0:Y:S02]  /*7d940*/  LDCU.64 UR8, c[0x0][0x398] ;  /* 0x00007300ff0877ac */ /* 0x000e240008000a00 */
[----:B------:R1:W-:Y:S01]  /*7d950*/  STL.64 [R1+0x55e0], R54 ;  /* 0x0055e03601007387 */ /* 0x0003e20000100a00 */
[----:B------:R-:W-:Y:S01]  /*7d960*/  VIADD R49, R50, UR38 ;  /* 0x0000002632317c36 */ /* 0x000fe20008000000 */
[----:B------:R-:W-:Y:S01]  /*7d970*/  IADD3 R14, P2, PT, R16, UR12, RZ ;  /* 0x0000000c100e7c10 */ /* 0x000fe2000ff5e0ff */
[----:B------:R-:W0:Y:S01]  /*7d980*/  LDCU.64 UR34, c[0x0][0x398] ;  /* 0x00007300ff2277ac */ /* 0x000e220008000a00 */
[----:B------:R4:W-:Y:S01]  /*7d990*/  STL.64 [R1+0x55e8], R52 ;  /* 0x0055e83401007387 */ /* 0x0009e20000100a00 */
[----:B------:R-:W0:Y:S01]  /*7d9a0*/  LDCU.64 UR36, c[0x0][0x398] ;  /* 0x00007300ff2477ac */ /* 0x000e220008000a00 */
[----:B-1----:R-:W-:-:S02]  /*7d9b0*/  SHF.R.S32.HI R55, RZ, 0x1f, R18 ;  /* 0x0000001fff377819 */ /* 0x002fc40000011412 */
[----:B----4-:R-:W4:Y:S04]  /*7d9c0*/  LDL.LU R52, [R1+0x21dc] ;  /* 0x0021dc0001347983 */ /* 0x010f280000300800 */
[----:B------:R1:W-:Y:S02]  /*7d9d0*/  STL.64 [R1+0x55f0], R50 ;  /* 0x0055f03201007387 */ /* 0x0003e40000100a00 */
[----:B-1----:R-:W-:Y:S02]  /*7d9e0*/  IMAD.MOV.U32 R51, RZ, RZ, R18 ;  /* 0x000000ffff337224 */ /* 0x002fe400078e0012 */
[----:B--2---:R-:W-:Y:S02]  /*7d9f0*/  IMAD.MOV.U32 R50, RZ, RZ, R20 ;  /* 0x000000ffff327224 */ /* 0x004fe400078e0014 */
[----:B------:R-:W2:Y:S04]  /*7da00*/  LDL.LU R20, [R1+0x5660] ;  /* 0x0056600001147983 */ /* 0x000ea80000300800 */
[----:B------:R-:W2:Y:S01]  /*7da10*/  LDL.LU R18, [R1+0x565c] ;  /* 0x00565c0001127983 */ /* 0x000ea20000300800 */
[----:B------:R-:W-:-:S02]  /*7da20*/  VIADD R48, R49, UR39 ;  /* 0x0000002731307c36 */ /* 0x000fc40008000000 */
[----:B------:R-:W-:Y:S01]  /*7da30*/  IMAD.MOV.U32 R54, RZ, RZ, R29 ;  /* 0x000000ffff367224 */ /* 0x000fe200078e001d */
[----:B------:R-:W-:Y:S01]  /*7da40*/  LEA.HI.X.SX32 R16, R16, UR13, 0x1, P2 ;  /* 0x0000000d10107c11 */ /* 0x000fe200090f0eff */
[----:B------:R-:W-:Y:S01]  /*7da50*/  VIADD R47, R48, UR40 ;  /* 0x00000028302f7c36 */ /* 0x000fe20008000000 */
[----:B------:R-:W1:Y:S03]  /*7da60*/  LDCU.64 UR38, c[0x0][0x398] ;  /* 0x00007300ff2677ac */ /* 0x000e660008000a00 */
[----:B------:R-:W-:Y:S01]  /*7da70*/  VIADD R46, R47, UR41 ;  /* 0x000000292f2e7c36 */ /* 0x000fe20008000000 */
[----:B------:R0:W-:Y:S01]  /*7da80*/  STL.64 [R1+0x55f8], R48 ;  /* 0x0055f83001007387 */ /* 0x0001e20000100a00 */
[----:B------:R-:W-:Y:S01]  /*7da90*/  IMAD.MOV.U32 R53, RZ, RZ, R28 ;  /* 0x000000ffff357224 */ /* 0x000fe200078e001c */
[----:B------:R-:W1:Y:S01]  /*7daa0*/  LDCU.64 UR40, c[0x0][0x398] ;  /* 0x00007300ff2877ac */ /* 0x000e620008000a00 */
[----:B------:R-:W-:-:S04]  /*7dab0*/  VIADD R45, R46, UR42 ;  /* 0x0000002a2e2d7c36 */ /* 0x000fc80008000000 */
[----:B------:R-:W-:Y:S01]  /*7dac0*/  VIADD R44, R45, UR43 ;  /* 0x0000002b2d2c7c36 */ /* 0x000fe20008000000 */
[----:B------:R-:W1:Y:S01]  /*7dad0*/  LDCU.64 UR42, c[0x0][0x398] ;  /* 0x00007300ff2a77ac */ /* 0x000e620008000a00 */
[----:B0-----:R-:W4:Y:S04]  /*7dae0*/  LDL.LU R49, [R1+0x21d4] ;  /* 0x0021d40001317983 */ /* 0x001f280000300800 */
[----:B------:R-:W-:Y:S04]  /*7daf0*/  STL.64 [R1+0x5600], R46 ;  /* 0x0056002e01007387 */ /* 0x000fe80000100a00 */
[----:B------:R2:W-:Y:S01]  /*7db00*/  STL.64 [R1+0x5608], R44 ;  /* 0x0056082c01007387 */ /* 0x0005e20000100a00 */
[----:B------:R-:W-:-:S04]  /*7db10*/  VIADD R43, R44, UR44 ;  /* 0x0000002c2c2b7c36 */ /* 0x000fc80008000000 */
[----:B------:R-:W-:Y:S01]  /*7db20*/  VIADD R42, R43, UR45 ;  /* 0x0000002d2b2a7c36 */ /* 0x000fe20008000000 */
[----:B------:R-:W0:Y:S03]  /*7db30*/  LDCU.64 UR44, c[0x0][0x398] ;  /* 0x00007300ff2c77ac */ /* 0x000e260008000a00 */
        /* <DEDUP_REMOVED lines=14> */
[----:B------:R-:W0:Y:S01]  /*7dc20*/  LDCU.64 UR54, c[0x0][0x398] ;  /* 0x00007300ff3677ac */ /* 0x000e220008000a00 */
[----:B--2---:R-:W-:Y:S02]  /*7dc30*/  IMAD.MOV.U32 R45, RZ, RZ, R18 ;  /* 0x000000ffff2d7224 */ /* 0x004fe400078e0012 */
[----:B------:R-:W2:Y:S01]  /*7dc40*/  LDL.LU R18, [R1+0x5658] ;  /* 0x0056580001127983 */ /* 0x000ea20000300800 */
[----:B------:R-:W-:-:S04]  /*7dc50*/  VIADD R31, R32, UR56 ;  /* 0x00000038201f7c36 */ /* 0x000fc80008000000 */
[----:B------:R-:W-:Y:S02]  /*7dc60*/  VIADD R30, R31, UR57 ;  /* 0x000000391f1e7c36 */ /* 0x000fe40008000000 */
[----:B---3--:R-:W-:Y:S02]  /*7dc70*/  IMAD.MOV.U32 R48, RZ, RZ, R27 ;  /* 0x000000ffff307224 */ /* 0x008fe400078e001b */
[----:B------:R-:W-:Y:S01]  /*7dc80*/  IMAD.MOV.U32 R47, RZ, RZ, R26 ;  /* 0x000000ffff2f7224 */ /* 0x000fe200078e001a */
[----:B------:R3:W-:Y:S01]  /*7dc90*/  STL.64 [R1+0x5610], R42 ;  /* 0x0056102a01007387 */ /* 0x0007e20000100a00 */
[----:B------:R-:W-:Y:S01]  /*7dca0*/  VIADD R29, R30, UR58 ;  /* 0x0000003a1e1d7c36 */ /* 0x000fe20008000000 */
[----:B------:R-:W0:Y:S03]  /*7dcb0*/  LDCU.64 UR56, c[0x0][0x398] ;  /* 0x00007300ff3877ac */ /* 0x000e260008000a00 */
[----:B------:R-:W-:-:S02]  /*7dcc0*/  VIADD R28, R29, UR59 ;  /* 0x0000003b1d1c7c36 */ /* 0x000fc40008000000 */
[----:B------:R-:W-:Y:S02]  /*7dcd0*/  IMAD.MOV.U32 R46, RZ, RZ, R55 ;  /* 0x000000ffff2e7224 */ /* 0x000fe400078e0037 */
[--C-:B------:R-:W-:Y:S02]  /*7dce0*/  IMAD.MOV.U32 R44, RZ, RZ, R25.reuse ;  /* 0x000000ffff2c7224 */ /* 0x100fe400078e0019 */
[----:B---3--:R-:W-:Y:S01]  /*7dcf0*/  IMAD.MOV.U32 R43, RZ, RZ, R24 ;  /* 0x000000ffff2b7224 */ /* 0x008fe200078e0018 */
[----:B------:R3:W-:Y:S01]  /*7dd00*/  STL.64 [R1+0x5618], R40 ;  /* 0x0056182801007387 */ /* 0x0007e20000100a00 */
[----:B------:R-:W-:Y:S01]  /*7dd10*/  VIADD R27, R28, UR60 ;  /* 0x0000003c1c1b7c36 */ /* 0x000fe20008000000 */
[----:B------:R-:W-:Y:S01]  /*7dd20*/  SHF.R.S32.HI R55, RZ, 0x1f, R25 ;  /* 0x0000001fff377819 */ /* 0x000fe20000011419 */
[----:B------:R-:W-:Y:S01]  /*7dd30*/  IMAD.MOV.U32 R42, RZ, RZ, R46 ;  /* 0x000000ffff2a7224 */ /* 0x000fe200078e002e */
[----:B------:R0:W-:Y:S01]  /*7dd40*/  STL.64 [R1+0x5620], R38 ;  /* 0x0056202601007387 */ /* 0x0001e20000100a00 */
[----:B------:R-:W-:Y:S01]  /*7dd50*/  VIADD R26, R27, UR15 ;  /* 0x0000000f1b1a7c36 */ /* 0x000fe20008000000 */
[----:B------:R-:W1:Y:S03]  /*7dd60*/  LDCU.64 UR58, c[0x0][0x398] ;  /* 0x00007300ff3a77ac */ /* 0x000e660008000a00 */
[----:B------:R-:W-:-:S02]  /*7dd70*/  VIADD R25, R26, UR11 ;  /* 0x0000000b1a197c36 */ /* 0x000fc40008000000 */
[----:B---3--:R-:W-:Y:S02]  /*7dd80*/  IMAD.MOV.U32 R40, RZ, RZ, R43 ;  /* 0x000000ffff287224 */ /* 0x008fe400078e002b */
[----:B------:R-:W-:Y:S01]  /*7dd90*/  IMAD.MOV.U32 R41, RZ, RZ, R44 ;  /* 0x000000ffff297224 */ /* 0x000fe200078e002c */
[----:B------:R3:W-:Y:S01]  /*7dda0*/  STL.64 [R1+0x5628], R36 ;  /* 0x0056282401007387 */ /* 0x0007e20000100a00 */
[----:B------:R-:W-:Y:S01]  /*7ddb0*/  VIADD R24, R25, UR6 ;  /* 0x0000000619187c36 */ /* 0x000fe20008000000 */
[----:B------:R-:W-:Y:S01]  /*7ddc0*/  SHF.R.S32.HI R46, RZ, 0x1f, R21 ;  /* 0x0000001fff2e7819 */ /* 0x000fe20000011415 */
[----:B------:R-:W-:Y:S01]  /*7ddd0*/  IMAD.MOV.U32 R43, RZ, RZ, R58 ;  /* 0x000000ffff2b7224 */ /* 0x000fe200078e003a */
[----:B------:R-:W1:Y:S01]  /*7dde0*/  LDCU.64 UR14, c[0x0][0x398] ;  /* 0x00007300ff0e77ac */ /* 0x000e620008000a00 */
[----:B------:R-:W-:Y:S02]  /*7ddf0*/  IMAD.MOV.U32 R44, RZ, RZ, R59 ;  /* 0x000000ffff2c7224 */ /* 0x000fe400078e003b */
[----:B0-----:R-:W-:Y:S01]  /*7de00*/  IMAD.MOV.U32 R39, RZ, RZ, R40 ;  /* 0x000000ffff277224 */ /* 0x001fe200078e0028 */
[----:B------:R0:W-:Y:S01]  /*7de10*/  STL.64 [R1+0x5630], R34 ;  /* 0x0056302201007387 */ /* 0x0001e20000100a00 */
[----:B------:R-:W-:Y:S01]  /*7de20*/  IMAD.MOV.U32 R58, RZ, RZ, R60 ;  /* 0x000000ffff3a7224 */ /* 0x000fe200078e003c */
[----:B------:R-:W0:Y:S01]  /*7de30*/  LDCU UR6, c[0x0][0x3b8] ;  /* 0x00007700ff0677ac */ /* 0x000e220008000800 */
[----:B------:R-:W-:-:S02]  /*7de40*/  IMAD.MOV.U32 R59, RZ, RZ, R23 ;  /* 0x000000ffff3b7224 */ /* 0x000fc400078e0017 */
[----:B------:R-:W-:Y:S01]  /*7de50*/  IMAD.MOV.U32 R40, RZ, RZ, R41 ;  /* 0x000000ffff287224 */ /* 0x000fe200078e0029 */
[----:B------:R-:W0:Y:S01]  /*7de60*/  LDCU.64 UR60, c[0x0][0x398] ;  /* 0x00007300ff3c77ac */ /* 0x000e220008000a00 */
[----:B------:R-:W-:Y:S02]  /*7de70*/  VIADD R23, R24, UR7 ;  /* 0x0000000718177c36 */ /* 0x000fe40008000000 */
[----:B------:R-:W-:Y:S02]  /*7de80*/  IMAD.MOV.U32 R41, RZ, RZ, R42 ;  /* 0x000000ffff297224 */ /* 0x000fe400078e002a */
[----:B------:R-:W-:Y:S02]  /*7de90*/  IMAD.MOV.U32 R60, RZ, RZ, R22 ;  /* 0x000000ffff3c7224 */ /* 0x000fe400078e0016 */
[----:B------:R-:W-:Y:S02]  /*7dea0*/  IMAD.MOV.U32 R42, RZ, RZ, R43 ;  /* 0x000000ffff2a7224 */ /* 0x000fe400078e002b */
[----:B------:R-:W-:-:S02]  /*7deb0*/  IMAD.MOV.U32 R43, RZ, RZ, R44 ;  /* 0x000000ffff2b7224 */ /* 0x000fc400078e002c */
[----:B------:R-:W-:Y:S02]  /*7dec0*/  IMAD.MOV.U32 R44, RZ, RZ, R58 ;  /* 0x000000ffff2c7224 */ /* 0x000fe400078e003a */
[----:B------:R-:W-:Y:S02]  /*7ded0*/  VIADD R22, R23, UR18 ;  /* 0x0000001217167c36 */ /* 0x000fe40008000000 */
[----:B------:R-:W-:Y:S02]  /*7dee0*/  IMAD.MOV.U32 R58, RZ, RZ, R59 ;  /* 0x000000ffff3a7224 */ /* 0x000fe400078e003b */
[----:B------:R-:W-:Y:S02]  /*7def0*/  IMAD.MOV.U32 R59, RZ, RZ, R60 ;  /* 0x000000ffff3b7224 */ /* 0x000fe400078e003c */
[----:B------:R-:W-:Y:S02]  /*7df00*/  IMAD.MOV.U32 R60, RZ, RZ, R21 ;  /* 0x000000ffff3c7224 */ /* 0x000fe400078e0015 */
[----:B---3--:R-:W-:-:S02]  /*7df10*/  IMAD.MOV.U32 R37, RZ, RZ, R39 ;  /* 0x000000ffff257224 */ /* 0x008fc400078e0027 */
[----:B------:R-:W-:Y:S02]  /*7df20*/  IMAD.MOV.U32 R39, RZ, RZ, R41 ;  /* 0x000000ffff277224 */ /* 0x000fe400078e0029 */
[----:B------:R-:W-:Y:S02]  /*7df30*/  VIADD R21, R22, UR19 ;  /* 0x0000001316157c36 */ /* 0x000fe40008000000 */
[----:B------:R-:W-:Y:S02]  /*7df40*/  IMAD.MOV.U32 R41, RZ, RZ, R43 ;  /* 0x000000ffff297224 */ /* 0x000fe400078e002b */
[----:B------:R-:W-:Y:S02]  /*7df50*/  IMAD.MOV.U32 R43, RZ, RZ, R58 ;  /* 0x000000ffff2b7224 */ /* 0x000fe400078e003a */
[----:B------:R-:W-:Y:S02]  /*7df60*/  IMAD.MOV.U32 R38, RZ, RZ, R40 ;  /* 0x000000ffff267224 */ /* 0x000fe400078e0028 */
[----:B------:R-:W-:-:S02]  /*7df70*/  IMAD.MOV.U32 R58, RZ, RZ, R60 ;  /* 0x000000ffff3a7224 */ /* 0x000fc400078e003c */
[----:B------:R-:W-:Y:S02]  /*7df80*/  IMAD.MOV.U32 R40, RZ, RZ, R42 ;  /* 0x000000ffff287224 */ /* 0x000fe400078e002a */
[----:B------:R-:W-:Y:S02]  /*7df90*/  IMAD.MOV.U32 R60, RZ, RZ, R20 ;  /* 0x000000ffff3c7224 */ /* 0x000fe400078e0014 */
[----:B------:R-:W-:Y:S02]  /*7dfa0*/  IMAD.MOV.U32 R42, RZ, RZ, R44 ;  /* 0x000000ffff2a7224 */ /* 0x000fe400078e002c */
[----:B------:R-:W-:Y:S02]  /*7dfb0*/  VIADD R20, R21, UR16 ;  /* 0x0000001015147c36 */ /* 0x000fe40008000000 */
[----:B------:R-:W-:Y:S02]  /*7dfc0*/  IMAD.MOV.U32 R44, RZ, RZ, R59 ;  /* 0x000000ffff2c7224 */ /* 0x000fe400078e003b */
[----:B------:R-:W-:-:S02]  /*7dfd0*/  IMAD.MOV.U32 R59, RZ, RZ, R61 ;  /* 0x000000ffff3b7224 */ /* 0x000fc400078e003d */
[----:B------:R-:W-:Y:S02]  /*7dfe0*/  IMAD.MOV.U32 R61, RZ, RZ, R19 ;  /* 0x000000ffff3d7224 */ /* 0x000fe400078e0013 */
[----:B------:R-:W-:Y:S01]  /*7dff0*/  VIADD R19, R20, UR17 ;  /* 0x0000001114137c36 */ /* 0x000fe20008000000 */
[----:B------:R-:W-:Y:S01]  /*7e000*/  STL.64 [R1+0x5638], R32 ;  /* 0x0056382001007387 */ /* 0x000fe20000100a00 */
[----:B0-----:R-:W-:Y:S01]  /*7e010*/  IMAD.MOV.U32 R35, RZ, RZ, R37 ;  /* 0x000000ffff237224 */ /* 0x001fe200078e0025 */
[----:B------:R-:W-:Y:S01]  /*7e020*/  UMOV UR11, UR8 ;  /* 0x00000008000b7c82 */ /* 0x000fe20008000000 */
[----:B------:R-:W-:Y:S01]  /*7e030*/  IMAD.MOV.U32 R36, RZ, RZ, R38 ;  /* 0x000000ffff247224 */ /* 0x000fe200078e0026 */
[----:B------:R0:W-:Y:S01]  /*7e040*/  STL.64 [R1+0x5640], R30 ;  /* 0x0056401e01007387 */ /* 0x0001e20000100a00 */
[----:B-1----:R-:W-:Y:S01]  /*7e050*/  UMOV UR70, UR14 ;  /* 0x0000000e00467c82 */ /* 0x002fe20008000000 */
[----:B------:R-:W1:Y:S02]  /*7e060*/  LDCU.64 UR16, c[0x0][0x398] ;  /* 0x00007300ff1077ac */ /* 0x000e640008000a00 */
[----:B------:R3:W-:Y:S01]  /*7e070*/  STL.64 [R1+0x5648], R28 ;  /* 0x0056481c01007387 */ /* 0x0007e20000100a00 */
[----:B------:R-:W-:-:S02]  /*7e080*/  IMAD.MOV.U32 R37, RZ, RZ, R39 ;  /* 0x000000ffff257224 */ /* 0x000fc400078e0027 */
[----:B------:R-:W-:Y:S01]  /*7e090*/  IMAD.MOV.U32 R38, RZ, RZ, R40 ;  /* 0x000000ffff267224 */ /* 0x000fe200078e0028 */
[----:B0-----:R-:W-:Y:S02]  /*7e0a0*/  IADD3 R30, P4, PT, R19, R13, RZ ;  /* 0x0000000d131e7210 */ /* 0x001fe40007f9e0ff */
[----:B---3--:R-:W-:Y:S01]  /*7e0b0*/  SHF.R.S32.HI R29, RZ, 0x1f, R19 ;  /* 0x0000001fff1d7819 */ /* 0x008fe20000011413 */
[----:B------:R-:W-:Y:S02]  /*7e0c0*/  IMAD.MOV.U32 R39, RZ, RZ, R41 ;  /* 0x000000ffff277224 */ /* 0x000fe400078e0029 */
[----:B------:R-:W-:Y:S02]  /*7e0d0*/  IMAD.MOV.U32 R40, RZ, RZ, R42 ;  /* 0x000000ffff287224 */ /* 0x000fe400078e002a */
[----:B------:R-:W-:Y:S02]  /*7e0e0*/  IMAD.X R31, R29, 0x1, R15, P4 ;  /* 0x000000011d1f7824 */ /* 0x000fe400020e060f */
[----:B------:R-:W-:-:S02]  /*7e0f0*/  IMAD.MOV.U32 R34, RZ, RZ, R35 ;  /* 0x000000ffff227224 */ /* 0x000fc400078e0023 */
[----:B------:R-:W-:Y:S02]  /*7e100*/  IMAD.MOV.U32 R42, RZ, RZ, R44 ;  /* 0x000000ffff2a7224 */ /* 0x000fe400078e002c */
[----:B------:R-:W-:Y:S02]  /*7e110*/  IMAD.MOV.U32 R35, RZ, RZ, R36 ;  /* 0x000000ffff237224 */ /* 0x000fe400078e0024 */
[----:B------:R-:W-:Y:S02]  /*7e120*/  IMAD.MOV.U32 R41, RZ, RZ, R43 ;  /* 0x000000ffff297224 */ /* 0x000fe400078e002b */
[----:B------:R-:W-:Y:S02]  /*7e130*/  IMAD.MOV.U32 R44, RZ, RZ, R46 ;  /* 0x000000ffff2c7224 */ /* 0x000fe400078e002e */
[----:B------:R-:W-:Y:S01]  /*7e140*/  IMAD.MOV.U32 R36, RZ, RZ, R37 ;  /* 0x000000ffff247224 */ /* 0x000fe200078e0025 */
[----:B------:R-:W-:Y:S01]  /*7e150*/  IADD3 R28, P2, PT, R19, R5, RZ ;  /* 0x00000005131c7210 */ /* 0x000fe20007f5e0ff */
[----:B----4-:R-:W-:Y:S01]  /*7e160*/  IMAD.MOV.U32 R46, RZ, RZ, R49 ;  /* 0x000000ffff2e7224 */ /* 0x010fe200078e0031 */
[----:B------:R-:W-:Y:S01]  /*7e170*/  SHF.R.S32.HI R49, RZ, 0x1f, R8 ;  /* 0x0000001fff317819 */ /* 0x000fe20000011408 */
[----:B------:R-:W-:Y:S01]  /*7e180*/  IMAD.MOV.U32 R37, RZ, RZ, R38 ;  /* 0x000000ffff257224 */ /* 0x000fe200078e0026 */
[----:B------:R0:W-:Y:S01]  /*7e190*/  STL.64 [R1+0x4c88], R30 ;  /* 0x004c881e01007387 */ /* 0x0001e20000100a00 */
[----:B------:R-:W-:-:S02]  /*7e1a0*/  IMAD.MOV.U32 R43, RZ, RZ, R45 ;  /* 0x000000ffff2b7224 */ /* 0x000fc400078e002d */
[----:B------:R-:W-:Y:S02]  /*7e1b0*/  IMAD.MOV.U32 R38, RZ, RZ, R39 ;  /* 0x000000ffff267224 */ /* 0x000fe400078e0027 */
[----:B------:R-:W-:Y:S01]  /*7e1c0*/  IMAD.MOV.U32 R33, RZ, RZ, R8 ;  /* 0x000000ffff217224 */ /* 0x000fe200078e0008 */
[----:B------:R-:W-:Y:S01]  /*7e1d0*/  IADD3 R8, P3, PT, R19, R3, RZ ;  /* 0x0000000313087210 */ /* 0x000fe20007f7e0ff */
[----:B------:R-:W-:Y:S02]  /*7e1e0*/  IMAD.MOV.U32 R39, RZ, RZ, R40 ;  /* 0x000000ffff277224 */ /* 0x000fe400078e0028 */
[----:B------:R-:W-:Y:S02]  /*7e1f0*/  IMAD.MOV.U32 R40, RZ, RZ, R41 ;  /* 0x000000ffff287224 */ /* 0x000fe400078e0029 */
[----:B0-----:R-:W-:Y:S02]  /*7e200*/  IMAD.MOV.U32 R31, RZ, RZ, R29 ;  /* 0x000000ffff1f7224 */ /* 0x001fe400078e001d */
[----:B------:R-:W-:Y:S01]  /*7e210*/  IMAD.MOV.U32 R41, RZ, RZ, R42 ;  /* 0x000000ffff297224 */ /* 0x000fe200078e002a */
[----:B------:R-:W-:Y:S01]  /*7e220*/  SHF.R.S32.HI R45, RZ, 0x1f, R9 ;  /* 0x0000001fff2d7819 */ /* 0x000fe20000011409 */
[----:B------:R-:W-:-:S02]  /*7e230*/  IMAD.MOV.U32 R42, RZ, RZ, R43 ;  /* 0x000000ffff2a7224 */ /* 0x000fc400078e002b */
[----:B------:R-:W-:Y:S02]  /*7e240*/  IMAD.MOV.U32 R43, RZ, RZ, R9 ;  /* 0x000000ffff2b7224 */ /* 0x000fe400078e0009 */
[C---:B------:R-:W-:Y:S02]  /*7e250*/  IMAD.X R29, R31.reuse, 0x1, R6, P2 ;  /* 0x000000011f1d7824 */ /* 0x040fe400010e0606 */
[----:B------:R-:W-:Y:S01]  /*7e260*/  IMAD.X R9, R31, 0x1, R4, P3 ;  /* 0x000000011f097824 */ /* 0x000fe200018e0604 */
[----:B--2---:R-:W-:Y:S04]  /*7e270*/  STL.64 [R1+0x54e0], R18 ;  /* 0x0054e01201007387 */ /* 0x004fe80000100a00 */
[----:B------:R-:W-:Y:S04]  /*7e280*/  STL.64 [R1+0x4c80], R28 ;  /* 0x004c801c01007387 */ /* 0x000fe80000100a00 */
[----:B------:R0:W-:Y:S04]  /*7e290*/  STL.64 [R1+0x4c78], R8 ;  /* 0x004c780801007387 */ /* 0x0001e80000100a00 */
[----:B0-----:R-:W2:Y:S01]  /*7e2a0*/  LDL.LU.64 R8, [R1+0x5650] ;  /* 0x0056500001087983 */ /* 0x001ea20000300a00 */
[----:B------:R-:W-:-:S05]  /*7e2b0*/  IADD3 R30, P4, PT, R19, R0, RZ ;  /* 0x00000000131e7210 */ /* 0x000fca0007f9e0ff */
[----:B------:R-:W-:Y:S01]  /*7e2c0*/  IMAD.X R31, R31, 0x1, R2, P4 ;  /* 0x000000011f1f7824 */ /* 0x000fe200020e0602 */
[----:B------:R-:W-:-:S04]  /*7e2d0*/  IADD3 R28, P2, PT, R20, R10, RZ ;  /* 0x0000000a141c7210 */ /* 0x000fc80007f5e0ff */
[----:B------:R0:W-:Y:S02]  /*7e2e0*/  STL.64 [R1+0x4c70], R30 ;  /* 0x004c701e01007387 */ /* 0x0001e40000100a00 */
[----:B0-----:R-:W-:Y:S02]  /*7e2f0*/  SHF.R.S32.HI R31, RZ, 0x1f, R20 ;  /* 0x0000001fff1f7819 */ /* 0x001fe40000011414 */
[----:B------:R-:W-:-:S03]  /*7e300*/  IADD3 R30, P4, PT, R20, R7, RZ ;  /* 0x00000007141e7210 */ /* 0x000fc60007f9e0ff */
[----:B------:R-:W-:-:S05]  /*7e310*/  IMAD.X R29, R31, 0x1, R12, P2 ;  /* 0x000000011f1d7824 */ /* 0x000fca00010e060c */
[----:B------:R0:W-:Y:S02]  /*7e320*/  STL.64 [R1+0x4c68], R28 ;  /* 0x004c681c01007387 */ /* 0x0001e40000100a00 */
[C---:B0-----:R-:W-:Y:S02]  /*7e330*/  IADD3 R28, P2, PT, R20.reuse, R14, RZ ;  /* 0x0000000e141c7210 */ /* 0x041fe40007f5e0ff */
[----:B------:R-:W-:Y:S02]  /*7e340*/  SHF.R.S32.HI R32, RZ, 0x1f, R26 ;  /* 0x0000001fff207819 */ /* 0x000fe4000001141a */
[----:B--2---:R-:W-:-:S05]  /*7e350*/  IADD3 R18, P3, PT, R20, R9, RZ ;  /* 0x0000000914127210 */ /* 0x004fca0007f7e0ff */
[C---:B------:R-:W-:Y:S02]  /*7e360*/  IMAD.X R19, R31.reuse, 0x1, R11, P3 ;  /* 0x000000011f137824 */ /* 0x040fe400018e060b */
[----:B------:R-:W-:-:S03]  /*7e370*/  IMAD.X R31, R31, 0x1, R8, P4 ;  /* 0x000000011f1f7824 */ /* 0x000fc600020e0608 */
[----:B------:R0:W-:Y:S04]  /*7e380*/  STL.64 [R1+0x4c60], R18 ;  /* 0x004c601201007387 */ /* 0x0001e80000100a00 */
[----:B------:R2:W-:Y:S01]  /*7e390*/  STL.64 [R1+0x4c58], R30 ;  /* 0x004c581e01007387 */ /* 0x0005e20000100a00 */
[----:B0-----:R-:W-:Y:S02]  /*7e3a0*/  IADD3 R18, P3, PT, R20, R13, RZ ;  /* 0x0000000d14127210 */ /* 0x001fe40007f7e0ff */
[----:B--2---:R-:W-:-:S05]  /*7e3b0*/  SHF.R.S32.HI R31, RZ, 0x1f, R20 ;  /* 0x0000001fff1f7819 */ /* 0x004fca0000011414 */
[C---:B------:R-:W-:Y:S02]  /*7e3c0*/  IMAD.X R29, R31.reuse, 0x1, R16, P2 ;  /* 0x000000011f1d7824 */ /* 0x040fe400010e0610 */
[----:B------:R-:W-:Y:S01]  /*7e3d0*/  IMAD.X R19, R31, 0x1, R15, P3 ;  /* 0x000000011f137824 */ /* 0x000fe200018e060f */
[C---:B------:R-:W-:Y:S02]  /*7e3e0*/  IADD3 R30, P4, PT, R20.reuse, R5, RZ ;  /* 0x00000005141e7210 */ /* 0x040fe40007f9e0ff */
[----:B------:R0:W-:Y:S04]  /*7e3f0*/  STL.64 [R1+0x4c50], R28 ;  /* 0x004c501c01007387 */ /* 0x0001e80000100a00 */
[----:B------:R2:W-:Y:S01]  /*7e400*/  STL.64 [R1+0x4c48], R18 ;  /* 0x004c481201007387 */ /* 0x0005e20000100a00 */
[C---:B0-----:R-:W-:Y:S01]  /*7e410*/  IADD3 R28, P2, PT, R20.reuse, R3, RZ ;  /* 0x00000003141c7210 */ /* 0x041fe20007f5e0ff */
[----:B--2---:R-:W-:Y:S01]  /*7e420*/  IMAD.MOV.U32 R19, RZ, RZ, R31 ;  /* 0x000000ffff137224 */ /* 0x004fe200078e001f */
[----:B------:R-:W-:-:S03]  /*7e430*/  IADD3 R18, P3, PT, R20, R0, RZ ;  /* 0x0000000014127210 */ /* 0x000fc60007f7e0ff */
[C---:B------:R-:W-:Y:S02]  /*7e440*/  IMAD.X R31, R19.reuse, 0x1, R6, P4 ;  /* 0x00000001131f7824 */ /* 0x040fe400020e0606 */
[C---:B------:R-:W-:Y:S02]  /*7e450*/  IMAD.X R29, R19.reuse, 0x1, R4, P2 ;  /* 0x00000001131d7824 */ /* 0x040fe400010e0604 */
[----:B------:R-:W-:Y:S01]  /*7e460*/  IMAD.X R19, R19, 0x1, R2, P3 ;  /* 0x0000000113137824 */ /* 0x000fe200018e0602 */
[----:B------:R0:W-:Y:S01]  /*7e470*/  STL.64 [R1+0x4c40], R30 ;  /* 0x004c401e01007387 */ /* 0x0001e20000100a00 */
[----:B------:R-:W-:-:S03]  /*7e480*/  SHF.R.S32.HI R20, RZ, 0x1f, R21 ;  /* 0x0000001fff147819 */ /* 0x000fc60000011415 */
[----:B------:R2:W-:Y:S04]  /*7e490*/  STL.64 [R1+0x4c38], R28 ;  /* 0x004c381c01007387 */ /* 0x0005e80000100a00 */
[----:B------:R3:W-:Y:S01]  /*7e4a0*/  STL.64 [R1+0x4c30], R18 ;  /* 0x004c301201007387 */ /* 0x0007e20000100a00 */
[C---:B0-----:R-:W-:Y:S02]  /*7e4b0*/  IADD3 R30, P4, PT, R21.reuse, R10, RZ ;  /* 0x0000000a151e7210 */ /* 0x041fe40007f9e0ff */
[----:B--2---:R-:W-:-:S03]  /*7e4c0*/  IADD3 R28, P2, PT, R21, R9, RZ ;  /* 0x00000009151c7210 */ /* 0x004fc60007f5e0ff */
[C---:B------:R-:W-:Y:S01]  /*7e4d0*/  IMAD.X R31, R20.reuse, 0x1, R12, P4 ;  /* 0x00000001141f7824 */ /* 0x040fe200020e060c */
[----:B---3--:R-:W-:Y:S01]  /*7e4e0*/  IADD3 R18, P3, PT, R21, R7, RZ ;  /* 0x0000000715127210 */ /* 0x008fe20007f7e0ff */
[----:B------:R-:W-:-:S03]  /*7e4f0*/  IMAD.X R29, R20, 0x1, R11, P2 ;  /* 0x00000001141d7824 */ /* 0x000fc600010e060b */
[----:B------:R0:W-:Y:S01]  /*7e500*/  STL.64 [R1+0x4c28], R30 ;  /* 0x004c281e01007387 */ /* 0x0001e20000100a00 */
[----:B------:R-:W-:-:S03]  /*7e510*/  IMAD.X R19, R20, 0x1, R8, P3 ;  /* 0x0000000114137824 */ /* 0x000fc600018e0608 */
[----:B------:R-:W-:Y:S04]  /*7e520*/  STL.64 [R1+0x4c20], R28 ;  /* 0x004c201c01007387 */ /* 0x000fe80000100a00 */
[----:B------:R2:W-:Y:S01]  /*7e530*/  STL.64 [R1+0x4c18], R18 ;  /* 0x004c181201007387 */ /* 0x0005e20000100a00 */
[C---:B0-----:R-:W-:Y:S02]  /*7e540*/  IADD3 R30, P4, PT, R21.reuse, R14, RZ ;  /* 0x0000000e151e7210 */ /* 0x041fe40007f9e0ff */
[----:B--2---:R-:W-:Y:S02]  /*7e550*/  SHF.R.S32.HI R19, RZ, 0x1f, R21 ;  /* 0x0000001fff137819 */ /* 0x004fe40000011415 */
[----:B------:R-:W-:-:S03]  /*7e560*/  IADD3 R28, P2, PT, R21, R13, RZ ;  /* 0x0000000d151c7210 */ /* 0x000fc60007f5e0ff */
[----:B------:R-:W-:Y:S01]  /*7e570*/  IMAD.X R31, R19, 0x1, R16, P4 ;  /* 0x00000001131f7824 */ /* 0x000fe200020e0610 */
[----:B------:R-:W-:Y:S01]  /*7e580*/  IADD3 R18, P3, PT, R21, R5, RZ ;  /* 0x0000000515127210 */ /* 0x000fe20007f7e0ff */
[----:B------:R-:W-:Y:S01]  /*7e590*/  IMAD.X R29, R19, 0x1, R15, P2 ;  /* 0x00000001131d7824 */ /* 0x000fe200010e060f */
[C---:B------:R-:W-:Y:S02]  /*7e5a0*/  IADD3 R20, P2, PT, R21.reuse, R0, RZ ;  /* 0x0000000015147210 */ /* 0x040fe40007f5e0ff */
[----:B------:R0:W-:Y:S04]  /*7e5b0*/  STL.64 [R1+0x4c10], R30 ;  /* 0x004c101e01007387 */ /* 0x0001e80000100a00 */
[----:B------:R2:W-:Y:S01]  /*7e5c0*/  STL.64 [R1+0x4c08], R28 ;  /* 0x004c081c01007387 */ /* 0x0005e20000100a00 */
[----:B0-----:R-:W-:Y:S01]  /*7e5d0*/  IADD3 R30, P4, PT, R21, R3, RZ ;  /* 0x00000003151e7210 */ /* 0x001fe20007f9e0ff */
[----:B------:R-:W-:-:S02]  /*7e5e0*/  IMAD.MOV.U32 R21, RZ, RZ, R19 ;  /* 0x000000ffff157224 */ /* 0x000fc400078e0013 */
[----:B--2---:R-:W2:Y:S02]  /*7e5f0*/  LDL.LU.64 R28, [R1+0x5648] ;  /* 0x00564800011c7983 */ /* 0x004ea40000300a00 */
[C---:B------:R-:W-:Y:S02]  /*7e600*/  IMAD.X R19, R21.reuse, 0x1, R6, P3 ;  /* 0x0000000115137824 */ /* 0x040fe400018e0606 */
[C---:B------:R-:W-:Y:S02]  /*7e610*/  IMAD.X R31, R21.reuse, 0x1, R4, P4 ;  /* 0x00000001151f7824 */ /* 0x040fe400020e0604 */
[----:B------:R-:W-:Y:S01]  /*7e620*/  IMAD.X R21, R21, 0x1, R2, P2 ;  /* 0x0000000115157824 */ /* 0x000fe200010e0602 */
[----:B------:R0:W-:Y:S04]  /*7e630*/  STL.64 [R1+0x4c00], R18 ;  /* 0x004c001201007387 */ /* 0x0001e80000100a00 */
[----:B------:R3:W-:Y:S04]  /*7e640*/  STL.64 [R1+0x4bf8], R30 ;  /* 0x004bf81e01007387 */ /* 0x0007e80000100a00 */
[----:B------:R4:W-:Y:S01]  /*7e650*/  STL.64 [R1+0x4bf0], R20 ;  /* 0x004bf01401007387 */ /* 0x0009e20000100a00 */
[----:B0-----:R-:W-:-:S02]  /*7e660*/  IADD3 R18, P3, PT, R22, R10, RZ ;  /* 0x0000000a16127210 */ /* 0x001fc40007f7e0ff */
[C---:B---3--:R-:W-:Y:S02]  /*7e670*/  IADD3 R30, P4, PT, R22.reuse, R9, RZ ;  /* 0x00000009161e7210 */ /* 0x048fe40007f9e0ff */
[----:B----4-:R-:W-:Y:S02]  /*7e680*/  SHF.R.S32.HI R21, RZ, 0x1f, R22 ;  /* 0x0000001fff157819 */ /* 0x010fe40000011416 */
[----:B------:R-:W-:-:S03]  /*7e690*/  IADD3 R20, P2, PT, R22, R7, RZ ;  /* 0x0000000716147210 */ /* 0x000fc60007f5e0ff */
[C---:B------:R-:W-:Y:S02]  /*7e6a0*/  IMAD.X R19, R21.reuse, 0x1, R12, P3 ;  /* 0x0000000115137824 */ /* 0x040fe400018e060c */
[C---:B------:R-:W-:Y:S02]  /*7e6b0*/  IMAD.X R31, R21.reuse, 0x1, R11, P4 ;  /* 0x00000001151f7824 */ /* 0x040fe400020e060b */
[----:B------:R-:W-:Y:S01]  /*7e6c0*/  IMAD.X R21, R21, 0x1, R8, P2 ;  /* 0x0000000115157824 */ /* 0x000fe200010e0608 */
[----:B------:R0:W-:Y:S04]  /*7e6d0*/  STL.64 [R1+0x4be8], R18 ;  /* 0x004be81201007387 */ /* 0x0001e80000100a00 */
[----:B------:R3:W-:Y:S04]  /*7e6e0*/  STL.64 [R1+0x4be0], R30 ;  /* 0x004be01e01007387 */ /* 0x0007e80000100a00 */
[----:B------:R4:W-:Y:S01]  /*7e6f0*/  STL.64 [R1+0x4bd8], R20 ;  /* 0x004bd81401007387 */ /* 0x0009e20000100a00 */
[----:B0-----:R-:W-:-:S02]  /*7e700*/  IADD3 R18, P3, PT, R22, R14, RZ ;  /* 0x0000000e16127210 */ /* 0x001fc40007f7e0ff */
[----:B---3--:R-:W-:Y:S02]  /*7e710*/  IADD3 R30, P4, PT, R22, R13, RZ ;  /* 0x0000000d161e7210 */ /* 0x008fe40007f9e0ff */
[----:B----4-:R-:W-:-:S05]  /*7e720*/  SHF.R.S32.HI R21, RZ, 0x1f, R22 ;  /* 0x0000001fff157819 */ /* 0x010fca0000011416 */
[C---:B------:R-:W-:Y:S02]  /*7e730*/  IMAD.X R19, R21.reuse, 0x1, R16, P3 ;  /* 0x0000000115137824 */ /* 0x040fe400018e0610 */
[----:B------:R-:W-:Y:S01]  /*7e740*/  IMAD.X R31, R21, 0x1, R15, P4 ;  /* 0x00000001151f7824 */ /* 0x000fe200020e060f */
[C---:B------:R-:W-:Y:S02]  /*7e750*/  IADD3 R20, P2, PT, R22.reuse, R5, RZ ;  /* 0x0000000516147210 */ /* 0x040fe40007f5e0ff */
[----:B------:R0:W-:Y:S04]  /*7e760*/  STL.64 [R1+0x4bd0], R18 ;  /* 0x004bd01201007387 */ /* 0x0001e80000100a00 */
[----:B------:R3:W-:Y:S01]  /*7e770*/  STL.64 [R1+0x4bc8], R30 ;  /* 0x004bc81e01007387 */ /* 0x0007e20000100a00 */
[----:B0-----:R-:W-:Y:S01]  /*7e780*/  IADD3 R18, P3, PT, R22, R3, RZ ;  /* 0x0000000316127210 */ /* 0x001fe20007f7e0ff */
[----:B---3--:R-:W-:-:S04]  /*7e790*/  IMAD.MOV.U32 R31, RZ, RZ, R21 ;  /* 0x000000ffff1f7224 */ /* 0x008fc800078e0015 */
[C---:B------:R-:W-:Y:S02]  /*7e7a0*/  IMAD.X R21, R31.reuse, 0x1, R6, P2 ;  /* 0x000000011f157824 */ /* 0x040fe400010e0606 */
[----:B------:R-:W-:Y:S01]  /*7e7b0*/  IMAD.X R19, R31, 0x1, R4, P3 ;  /* 0x000000011f137824 */ /* 0x000fe200018e0604 */
[----:B------:R-:W-:Y:S02]  /*7e7c0*/  IADD3 R30, P4, PT, R22, R0, RZ ;  /* 0x00000000161e7210 */ /* 0x000fe40007f9e0ff */
[----:B------:R0:W-:Y:S01]  /*7e7d0*/  STL.64 [R1+0x4bc0], R20 ;  /* 0x004bc01401007387 */ /* 0x0001e20000100a00 */
[----:B------:R-:W-:-:S03]  /*7e7e0*/  SHF.R.S32.HI R22, RZ, 0x1f, R23 ;  /* 0x0000001fff167819 */ /* 0x000fc60000011417 */
[----:B------:R3:W-:Y:S01]  /*7e7f0*/  STL.64 [R1+0x4bb8], R18 ;  /* 0x004bb81201007387 */ /* 0x0007e20000100a00 */
[----:B------:R-:W-:Y:S01]  /*7e800*/  IMAD.X R31, R31, 0x1, R2, P4 ;  /* 0x000000011f1f7824 */ /* 0x000fe200020e0602 */
[C---:B0-----:R-:W-:Y:S02]  /*7e810*/  IADD3 R20, P2, PT, R23.reuse, R10, RZ ;  /* 0x0000000a17147210 */ /* 0x041fe40007f5e0ff */
[----:B---3--:R-:W-:-:S03]  /*7e820*/  IADD3 R18, P3, PT, R23, R9, RZ ;  /* 0x0000000917127210 */ /* 0x008fc60007f7e0ff */
[C---:B------:R-:W-:Y:S01]  /*7e830*/  IMAD.X R21, R22.reuse, 0x1, R12, P2 ;  /* 0x0000000116157824 */ /* 0x040fe200010e060c */
[----:B------:R0:W-:Y:S01]  /*7e840*/  STL.64 [R1+0x4bb0], R30 ;  /* 0x004bb01e01007387 */ /* 0x0001e20000100a00 */
[----:B------:R-:W-:-:S03]  /*7e850*/  IMAD.X R19, R22, 0x1, R11, P3 ;  /* 0x0000000116137824 */ /* 0x000fc600018e060b */
[----:B------:R3:W-:Y:S04]  /*7e860*/  STL.64 [R1+0x4ba8], R20 ;  /* 0x004ba81401007387 */ /* 0x0007e80000100a00 */
[----:B------:R4:W-:Y:S01]  /*7e870*/  STL.64 [R1+0x4ba0], R18 ;  /* 0x004ba01201007387 */ /* 0x0009e20000100a00 */
[C---:B0-----:R-:W-:Y:S02]  /*7e880*/  IADD3 R30, P4, PT, R23.reuse, R7, RZ ;  /* 0x00000007171e7210 */ /* 0x041fe40007f9e0ff */
[----:B---3--:R-:W-:-:S03]  /*7e890*/  IADD3 R20, P2, PT, R23, R14, RZ ;  /* 0x0000000e17147210 */ /* 0x008fc60007f5e0ff */
[C---:B------:R-:W-:Y:S01]  /*7e8a0*/  IMAD.X R31, R22.reuse, 0x1, R8, P4 ;  /* 0x00000001161f7824 */ /* 0x040fe200020e0608 */
[----:B----4-:R-:W-:Y:S01]  /*7e8b0*/  IADD3 R18, P3, PT, R23, R13, RZ ;  /* 0x0000000d17127210 */ /* 0x010fe20007f7e0ff */
[----:B------:R-:W-:-:S03]  /*7e8c0*/  IMAD.X R21, R22, 0x1, R16, P2 ;  /* 0x0000000116157824 */ /* 0x000fc600010e0610 */
[----:B------:R0:W-:Y:S01]  /*7e8d0*/  STL.64 [R1+0x4b98], R30 ;  /* 0x004b981e01007387 */ /* 0x0001e20000100a00 */
[----:B------:R-:W-:-:S03]  /*7e8e0*/  IMAD.X R19, R22, 0x1, R15, P3 ;  /* 0x0000000116137824 */ /* 0x000fc600018e060f */
[----:B------:R3:W-:Y:S04]  /*7e8f0*/  STL.64 [R1+0x4b90], R20 ;  /* 0x004b901401007387 */ /* 0x0007e80000100a00 */
[----:B------:R4:W-:Y:S01]  /*7e900*/  STL.64 [R1+0x4b88], R18 ;  /* 0x004b881201007387 */ /* 0x0009e20000100a00 */
[C---:B0-----:R-:W-:Y:S02]  /*7e910*/  IADD3 R30, P4, PT, R23.reuse, R5, RZ ;  /* 0x00000005171e7210 */ /* 0x041fe40007f9e0ff */
[C---:B---3--:R-:W-:Y:S01]  /*7e920*/  IADD3 R20, P2, PT, R23.reuse, R3, RZ ;  /* 0x0000000317147210 */ /* 0x048fe20007f5e0ff */
[----:B----4-:R-:W-:Y:S01]  /*7e930*/  IMAD.MOV.U32 R19, RZ, RZ, R22 ;  /* 0x000000ffff137224 */ /* 0x010fe200078e0016 */
[----:B------:R-:W-:-:S03]  /*7e940*/  IADD3 R18, P3, PT, R23, R0, RZ ;  /* 0x0000000017127210 */ /* 0x000fc60007f7e0ff */
[C---:B------:R-:W-:Y:S02]  /*7e950*/  IMAD.X R31, R19.reuse, 0x1, R6, P4 ;  /* 0x00000001131f7824 */ /* 0x040fe400020e0606 */
[C---:B------:R-:W-:Y:S02]  /*7e960*/  IMAD.X R21, R19.reuse, 0x1, R4, P2 ;  /* 0x0000000113157824 */ /* 0x040fe400010e0604 */
[----:B------:R-:W-:Y:S01]  /*7e970*/  IMAD.X R19, R19, 0x1, R2, P3 ;  /* 0x0000000113137824 */ /* 0x000fe200018e0602 */
[----:B------:R0:W-:Y:S01]  /*7e980*/  STL.64 [R1+0x4b80], R30 ;  /* 0x004b801e01007387 */ /* 0x0001e20000100a00 */
[----:B------:R-:W-:-:S03]  /*7e990*/  IADD3 R22, P4, PT, R24, R10, RZ ;  /* 0x0000000a18167210 */ /* 0x000fc60007f9e0ff */
[----:B0-----:R-:W3:Y:S04]  /*7e9a0*/  LDL.LU.64 R30, [R1+0x5640] ;  /* 0x00564000011e7983 */ /* 0x001ee80000300a00 */
[----:B------:R0:W-:Y:S04]  /*7e9b0*/  STL.64 [R1+0x4b78], R20 ;  /* 0x004b781401007387 */ /* 0x0001e80000100a00 */
[----:B------:R4:W-:Y:S01]  /*7e9c0*/  STL.64 [R1+0x4b70], R18 ;  /* 0x004b701201007387 */ /* 0x0009e20000100a00 */
[----:B0-----:R-:W-:Y:S02]  /*7e9d0*/  IADD3 R20, P2, PT, R24, R9, RZ ;  /* 0x0000000918147210 */ /* 0x001fe40007f5e0ff */
[----:B----4-:R-:W-:-:S02]  /*7e9e0*/  SHF.R.S32.HI R19, RZ, 0x1f, R24 ;  /* 0x0000001fff137819 */ /* 0x010fc40000011418 */
        /* <DEDUP_REMOVED lines=8> */
[----:B----4-:R-:W-:Y:S02]  /*7ea70*/  IADD3 R20, P2, PT, R24, R13, RZ ;  /* 0x0000000d18147210 */ /* 0x010fe40007f5e0ff */
[----:B-1----:R-:W-:-:S05]  /*7ea80*/  SHF.R.S32.HI R19, RZ, 0x1f, R24 ;  /* 0x0000001fff137819 */ /* 0x002fca0000011418 */
[C---:B------:R-:W-:Y:S02]  /*7ea90*/  IMAD.X R23, R19.reuse, 0x1, R16, P4 ;  /* 0x0000000113177824 */ /* 0x040fe400020e0610 */
[----:B------:R-:W-:Y:S01]  /*7eaa0*/  IMAD.X R21, R19, 0x1, R15, P2 ;  /* 0x0000000113157824 */ /* 0x000fe200010e060f */
[C---:B------:R-:W-:Y:S02]  /*7eab0*/  IADD3 R18, P3, PT, R24.reuse, R5, RZ ;  /* 0x0000000518127210 */ /* 0x040fe40007f7e0ff */
[----:B------:R0:W-:Y:S04]  /*7eac0*/  STL.64 [R1+0x4b50], R22 ;  /* 0x004b501601007387 */ /* 0x0001e80000100a00 */
[----:B------:R1:W-:Y:S01]  /*7ead0*/  STL.64 [R1+0x4b48], R20 ;  /* 0x004b481401007387 */ /* 0x0003e20000100a00 */
[C---:B0-----:R-:W-:Y:S01]  /*7eae0*/  IADD3 R22, P4, PT, R24.reuse, R3, RZ ;  /* 0x0000000318167210 */ /* 0x041fe20007f9e0ff */
[----:B-1----:R-:W-:Y:S01]  /*7eaf0*/  IMAD.MOV.U32 R21, RZ, RZ, R19 ;  /* 0x000000ffff157224 */ /* 0x002fe200078e0013 */
[----:B------:R-:W-:-:S03]  /*7eb00*/  IADD3 R20, P2, PT, R24, R0, RZ ;  /* 0x0000000018147210 */ /* 0x000fc60007f5e0ff */
[C---:B------:R-:W-:Y:S02]  /*7eb10*/  IMAD.X R19, R21.reuse, 0x1, R6, P3 ;  /* 0x0000000115137824 */ /* 0x040fe400018e0606 */
[C---:B------:R-:W-:Y:S01]  /*7eb20*/  IMAD.X R23, R21.reuse, 0x1, R4, P4 ;  /* 0x0000000115177824 */ /* 0x040fe200020e0604 */
[----:B------:R-:W-:Y:S01]  /*7eb30*/  SHF.R.S32.HI R24, RZ, 0x1f, R25 ;  /* 0x0000001fff187819 */ /* 0x000fe20000011419 */
[----:B------:R-:W-:Y:S01]  /*7eb40*/  IMAD.X R21, R21, 0x1, R2, P2 ;  /* 0x0000000115157824 */ /* 0x000fe200010e0602 */
[----:B------:R0:W-:Y:S04]  /*7eb50*/  STL.64 [R1+0x4b40], R18 ;  /* 0x004b401201007387 */ /* 0x0001e80000100a00 */
[----:B------:R1:W-:Y:S04]  /*7eb60*/  STL.64 [R1+0x4b38], R22 ;  /* 0x004b381601007387 */ /* 0x0003e80000100a00 */
[----:B------:R4:W-:Y:S01]  /*7eb70*/  STL.64 [R1+0x4b30], R20 ;  /* 0x004b301401007387 */ /* 0x0009e20000100a00 */
[----:B0-----:R-:W-:-:S02]  /*7eb80*/  IADD3 R18, P3, PT, R25, R10, RZ ;  /* 0x0000000a19127210 */ /* 0x001fc40007f7e0ff */
[----:B-1----:R-:W-:-:S03]  /*7eb90*/  IADD3 R22, P4, PT, R25, R9, RZ ;  /* 0x0000000919167210 */ /* 0x002fc60007f9e0ff */
        /* <DEDUP_REMOVED lines=18> */
[----:B------:R-:W-:Y:S01]  /*7ecc0*/  IMAD.X R19, R24, 0x1, R4, P3 ;  /* 0x0000000118137824 */ /* 0x000fe200018e0604 */
        /* <DEDUP_REMOVED lines=22> */
[----:B------:R1:W-:Y:S01]  /*7ee30*/  STL.64 [R1+0x4ac0], R22 ;  /* 0x004ac01601007387 */ /* 0x0003e20000100a00 */
[----:B------:R-:W-:-:S03]  /*7ee40*/  IADD3 R24, P4, PT, R27, R10, RZ ;  /* 0x0000000a1b187210 */ /* 0x000fc60007f9e0ff */
[----:B------:R4:W-:Y:S01]  /*7ee50*/  STL.64 [R1+0x4ab8], R20 ;  /* 0x004ab81401007387 */ /* 0x0009e20000100a00 */
[----:B0-----:R-:W-:Y:S02]  /*7ee60*/  IADD3 R18, P3, PT, R26, R0, RZ ;  /* 0x000000001a127210 */ /* 0x001fe40007f7e0ff */
[----:B-1----:R-:W-:-:S03]  /*7ee70*/  IADD3 R22, P2, PT, R27, R9, RZ ;  /* 0x000000091b167210 */ /* 0x002fc60007f5e0ff */
[----:B------:R-:W-:Y:S01]  /*7ee80*/  IMAD.X R19, R32, 0x1, R2, P3 ;  /* 0x0000000120137824 */ /* 0x000fe200018e0602 */
[----:B------:R-:W-:Y:S02]  /*7ee90*/  IADD3 R32, P3, PT, R27, R7, RZ ;  /* 0x000000071b207210 */ /* 0x000fe40007f7e0ff */
[----:B----4-:R-:W-:Y:S02]  /*7eea0*/  SHF.R.S32.HI R21, RZ, 0x1f, R27 ;  /* 0x0000001fff157819 */ /* 0x010fe4000001141b */
[----:B------:R0:W-:Y:S03]  /*7eeb0*/  STL.64 [R1+0x4ab0], R18 ;  /* 0x004ab01201007387 */ /* 0x0001e60000100a00 */
[C---:B------:R-:W-:Y:S02]  /*7eec0*/  IMAD.X R25, R21.reuse, 0x1, R12, P4 ;  /* 0x0000000115197824 */ /* 0x040fe400020e060c */
[----:B------:R-:W-:-:S03]  /*7eed0*/  IMAD.X R23, R21, 0x1, R11, P2 ;  /* 0x0000000115177824 */ /* 0x000fc600010e060b */
[----:B------:R-:W-:Y:S01]  /*7eee0*/  STL.64 [R1+0x4aa8], R24 ;  /* 0x004aa81801007387 */ /* 0x000fe20000100a00 */
[----:B0-----:R-:W-:Y:S02]  /*7eef0*/  IMAD.MOV.U32 R19, RZ, RZ, R33 ;  /* 0x000000ffff137224 */ /* 0x001fe400078e0021 */
[----:B------:R-:W-:Y:S01]  /*7ef00*/  IMAD.X R33, R21, 0x1, R8, P3 ;  /* 0x0000000115217824 */ /* 0x000fe200018e0608 */
[----:B------:R-:W-:Y:S04]  /*7ef10*/  STL.64 [R1+0x4aa0], R22 ;  /* 0x004aa01601007387 */ /* 0x000fe80000100a00 */
[----:B------:R0:W-:Y:S04]  /*7ef20*/  STL.64 [R1+0x4a98], R32 ;  /* 0x004a982001007387 */ /* 0x0001e80000100a00 */
[----:B0-----:R-:W4:Y:S01]  /*7ef30*/  LDL.LU.64 R32, [R1+0x5638] ;  /* 0x0056380001207983 */ /* 0x001f220000300a00 */
[----:B------:R-:W-:-:S02]  /*7ef40*/  IADD3 R24, P4, PT, R27, R14, RZ ;  /* 0x0000000e1b187210 */ /* 0x000fc40007f9e0ff */
[----:B------:R-:W-:-:S03]  /*7ef50*/  IADD3 R22, P2, PT, R27, R13, RZ ;  /* 0x0000000d1b167210 */ /* 0x000fc60007f5e0ff */
[C---:B------:R-:W-:Y:S02]  /*7ef60*/  IMAD.X R25, R21.reuse, 0x1, R16, P4 ;  /* 0x0000000115197824 */ /* 0x040fe400020e0610 */
[----:B------:R-:W-:Y:S02]  /*7ef70*/  IMAD.X R23, R21, 0x1, R15, P2 ;  /* 0x0000000115177824 */ /* 0x000fe400010e060f */
[----:B------:R-:W-:Y:S01]  /*7ef80*/  IMAD.MOV.U32 R18, RZ, RZ, R34 ;  /* 0x000000ffff127224 */ /* 0x000fe200078e0022 */
[----:B------:R-:W-:Y:S01]  /*7ef90*/  STL.64 [R1+0x4a90], R24 ;  /* 0x004a901801007387 */ /* 0x000fe20000100a00 */
[----:B------:R-:W-:-:S03]  /*7efa0*/  IADD3 R34, P3, PT, R27, R5, RZ ;  /* 0x000000051b227210 */ /* 0x000fc60007f7e0ff */
[----:B------:R0:W-:Y:S01]  /*7efb0*/  STL.64 [R1+0x4a88], R22 ;  /* 0x004a881601007387 */ /* 0x0001e20000100a00 */
[----:B------:R-:W-:Y:S02]  /*7efc0*/  IMAD.MOV.U32 R20, RZ, RZ, R19 ;  /* 0x000000ffff147224 */ /* 0x000fe400078e0013 */
[----:B------:R-:W-:Y:S02]  /*7efd0*/  IMAD.MOV.U32 R19, RZ, RZ, R35 ;  /* 0x000000ffff137224 */ /* 0x000fe400078e0023 */
[----:B0-----:R-:W-:-:S04]  /*7efe0*/  IMAD.MOV.U32 R23, RZ, RZ, R21 ;  /* 0x000000ffff177224 */ /* 0x001fc800078e0015 */
[----:B------:R-:W-:-:S05]  /*7eff0*/  IMAD.X R35, R23, 0x1, R6, P3 ;  /* 0x0000000117237824 */ /* 0x000fca00018e0606 */
[----:B------:R0:W-:Y:S04]  /*7f000*/  STL.64 [R1+0x4a80], R34 ;  /* 0x004a802201007387 */ /* 0x0001e80000100a00 */
[----:B0-----:R-:W4:Y:S01]  /*7f010*/  LDL.LU.64 R34, [R1+0x5630] ;  /* 0x0056300001227983 */ /* 0x001f220000300a00 */
[C---:B------:R-:W-:Y:S02]  /*7f020*/  IADD3 R24, P4, PT, R27.reuse, R3, RZ ;  /* 0x000000031b187210 */ /* 0x040fe40007f9e0ff */
[----:B------:R-:W-:-:S03]  /*7f030*/  IADD3 R22, P2, PT, R27, R0, RZ ;  /* 0x000000001b167210 */ /* 0x000fc60007f5e0ff */
[C---:B------:R-:W-:Y:S01]  /*7f040*/  IMAD.X R25, R23.reuse, 0x1, R4, P4 ;  /* 0x0000000117197824 */ /* 0x040fe200020e0604 */
[----:B--2---:R-:W-:Y:S02]  /*7f050*/  IADD3 R26, P3, PT, R28, R10, RZ ;  /* 0x0000000a1c1a7210 */ /* 0x004fe40007f7e0ff */
[----:B------:R-:W-:Y:S02]  /*7f060*/  SHF.R.S32.HI R21, RZ, 0x1f, R28 ;  /* 0x0000001fff157819 */ /* 0x000fe4000001141c */
[----:B------:R0:W-:Y:S01]  /*7f070*/  STL.64 [R1+0x4a78], R24 ;  /* 0x004a781801007387 */ /* 0x0001e20000100a00 */
[----:B------:R-:W-:Y:S02]  /*7f080*/  IMAD.X R23, R23, 0x1, R2, P2 ;  /* 0x0000000117177824 */ /* 0x000fe400010e0602 */
[----:B------:R-:W-:-:S03]  /*7f090*/  IMAD.X R27, R21, 0x1, R12, P3 ;  /* 0x00000001151b7824 */ /* 0x000fc600018e060c */
[----:B------:R1:W-:Y:S01]  /*7f0a0*/  STL.64 [R1+0x4a70], R22 ;  /* 0x004a701601007387 */ /* 0x0003e20000100a00 */
[----:B0-----:R-:W-:-:S03]  /*7f0b0*/  IADD3 R24, P4, PT, R28, R9, RZ ;  /* 0x000000091c187210 */ /* 0x001fc60007f9e0ff */
[----:B------:R0:W-:Y:S02]  /*7f0c0*/  STL.64 [R1+0x4a68], R26 ;  /* 0x004a681a01007387 */ /* 0x0001e40000100a00 */
[----:B------:R-:W-:Y:S01]  /*7f0d0*/  IMAD.X R25, R21, 0x1, R11, P4 ;  /* 0x0000000115197824 */ /* 0x000fe200020e060b */
[----:B-1----:R-:W-:-:S04]  /*7f0e0*/  IADD3 R22, P2, PT, R28, R7, RZ ;  /* 0x000000071c167210 */ /* 0x002fc80007f5e0ff */
[----:B------:R1:W-:Y:S01]  /*7f0f0*/  STL.64 [R1+0x4a60], R24 ;  /* 0x004a601801007387 */ /* 0x0003e20000100a00 */
[----:B------:R-:W-:Y:S01]  /*7f100*/  IMAD.X R23, R21, 0x1, R8, P2 ;  /* 0x0000000115177824 */ /* 0x000fe200010e0608 */
[----:B0-----:R-:W-:-:S04]  /*7f110*/  IADD3 R26, P3, PT, R28, R14, RZ ;  /* 0x0000000e1c1a7210 */ /* 0x001fc80007f7e0ff */
[----:B------:R0:W-:Y:S01]  /*7f120*/  STL.64 [R1+0x4a58], R22 ;  /* 0x004a581601007387 */ /* 0x0001e20000100a00 */
        /* <DEDUP_REMOVED lines=10> */
[----:B0-----:R-:W-:Y:S02]  /*7f1d0*/  IADD3 R24, P4, PT, R28, R0, RZ ;  /* 0x000000001c187210 */ /* 0x001fe40007f9e0ff */
[----:B------:R-:W-:-:S03]  /*7f1e0*/  SHF.R.S32.HI R28, RZ, 0x1f, R29 ;  /* 0x0000001fff1c7819 */ /* 0x000fc6000001141d */
[----:B------:R-:W-:Y:S01]  /*7f1f0*/  IMAD.X R25, R21, 0x1, R2, P4 ;  /* 0x0000000115197824 */ /* 0x000fe200020e0602 */
[C---:B-1----:R-:W-:Y:S01]  /*7f200*/  IADD3 R22, P2, PT, R29.reuse, R10, RZ ;  /* 0x0000000a1d167210 */ /* 0x042fe20007f5e0ff */
[----:B------:R0:W-:Y:S04]  /*7f210*/  STL.64 [R1+0x4a38], R26 ;  /* 0x004a381a01007387 */ /* 0x0001e80000100a00 */
[----:B------:R1:W-:Y:S01]  /*7f220*/  STL.64 [R1+0x4a30], R24 ;  /* 0x004a301801007387 */ /* 0x0003e20000100a00 */
[----:B------:R-:W-:Y:S01]  /*7f230*/  IMAD.X R23, R28, 0x1, R12, P2 ;  /* 0x000000011c177824 */ /* 0x000fe200010e060c */
[C---:B0-----:R-:W-:Y:S02]  /*7f240*/  IADD3 R26, P3, PT, R29.reuse, R9, RZ ;  /* 0x000000091d1a7210 */ /* 0x041fe40007f7e0ff */
[----:B-1----:R-:W-:-:S03]  /*7f250*/  IADD3 R24, P4, PT, R29, R7, RZ ;  /* 0x000000071d187210 */ /* 0x002fc60007f9e0ff */
[C---:B------:R-:W-:Y:S01]  /*7f260*/  IMAD.X R27, R28.reuse, 0x1, R11, P3 ;  /* 0x000000011c1b7824 */ /* 0x040fe200018e060b */
[----:B------:R0:W-:Y:S01]  /*7f270*/  STL.64 [R1+0x4a28], R22 ;  /* 0x004a281601007387 */ /* 0x0001e20000100a00 */
[----:B------:R-:W-:-:S03]  /*7f280*/  IMAD.X R25, R28, 0x1, R8, P4 ;  /* 0x000000011c197824 */ /* 0x000fc600020e0608 */
[----:B------:R1:W-:Y:S04]  /*7f290*/  STL.64 [R1+0x4a20], R26 ;  /* 0x004a201a01007387 */ /* 0x0003e80000100a00 */
[----:B------:R2:W-:Y:S01]  /*7f2a0*/  STL.64 [R1+0x4a18], R24 ;  /* 0x004a181801007387 */ /* 0x0005e20000100a00 */
[C---:B0-----:R-:W-:Y:S02]  /*7f2b0*/  IADD3 R22, P2, PT, R29.reuse, R14, RZ ;  /* 0x0000000e1d167210 */ /* 0x041fe40007f5e0ff */
[----:B-1----:R-:W-:-:S03]  /*7f2c0*/  IADD3 R26, P3, PT, R29, R13, RZ ;  /* 0x0000000d1d1a7210 */ /* 0x002fc60007f7e0ff */
[C---:B------:R-:W-:Y:S01]  /*7f2d0*/  IMAD.X R23, R28.reuse, 0x1, R16, P2 ;  /* 0x000000011c177824 */ /* 0x040fe200010e0610 */
[----:B--2---:R-:W-:Y:S01]  /*7f2e0*/  IADD3 R24, P4, PT, R29, R5, RZ ;  /* 0x000000051d187210 */ /* 0x004fe20007f9e0ff */
[----:B------:R-:W-:-:S03]  /*7f2f0*/  IMAD.X R27, R28, 0x1, R15, P3 ;  /* 0x000000011c1b7824 */ /* 0x000fc600018e060f */
[----:B------:R0:W-:Y:S01]  /*7f300*/  STL.64 [R1+0x4a10], R22 ;  /* 0x004a101601007387 */ /* 0x0001e20000100a00 */
[----:B------:R-:W-:-:S03]  /*7f310*/  IMAD.X R25, R28, 0x1, R6, P4 ;  /* 0x000000011c197824 */ /* 0x000fc600020e0606 */
[----:B------:R1:W-:Y:S01]  /*7f320*/  STL.64 [R1+0x4a08], R26 ;  /* 0x004a081a01007387 */ /* 0x0003e20000100a00 */
[----:B---3--:R-:W-:-:S03]  /*7f330*/  SHF.R.S32.HI R21, RZ, 0x1f, R30 ;  /* 0x0000001fff157819 */ /* 0x008fc6000001141e */
[----:B------:R2:W-:Y:S01]  /*7f340*/  STL.64 [R1+0x4a00], R24 ;  /* 0x004a001801007387 */ /* 0x0005e20000100a00 */
[C---:B0-----:R-:W-:Y:S02]  /*7f350*/  IADD3 R22, P2, PT, R29.reuse, R3, RZ ;  /* 0x000000031d167210 */ /* 0x041fe40007f5e0ff */
[----:B-1----:R-:W-:-:S03]  /*7f360*/  IADD3 R26, P3, PT, R29, R0, RZ ;  /* 0x000000001d1a7210 */ /* 0x002fc60007f7e0ff */
[----:B------:R-:W-:Y:S01]  /*7f370*/  IMAD.X R23, R28, 0x1, R4, P2 ;  /* 0x000000011c177824 */ /* 0x000fe200010e0604 */
[----:B--2---:R-:W-:Y:S01]  /*7f380*/  IADD3 R24, P4, PT, R30, R10, RZ ;  /* 0x0000000a1e187210 */ /* 0x004fe20007f9e0ff */
        /* <DEDUP_REMOVED lines=27> */
[----:B--2---:R-:W-:Y:S01]  /*7f540*/  SHF.R.S32.HI R25, RZ, 0x1f, R31 ;  /* 0x0000001fff197819 */ /* 0x004fe2000001141f */
[----:B------:R-:W-:Y:S02]  /*7f550*/  IMAD.MOV.U32 R21, RZ, RZ, R18 ;  /* 0x000000ffff157224 */ /* 0x000fe400078e0012 */
[----:B------:R-:W-:Y:S01]  /*7f560*/  IMAD.MOV.U32 R18, RZ, RZ, R36 ;  /* 0x000000ffff127224 */ /* 0x000fe200078e0024 */
[----:B------:R-:W-:Y:S01]  /*7f570*/  IADD3 R36, P2, PT, R31, R7, RZ ;  /* 0x000000071f247210 */ /* 0x000fe20007f5e0ff */
[C---:B------:R-:W-:Y:S01]  /*7f580*/  IMAD.X R29, R25.reuse, 0x1, R12, P3 ;  /* 0x00000001191d7824 */ /* 0x040fe200018e060c */
[----:B------:R0:W-:Y:S01]  /*7f590*/  STL.64 [R1+0x49b0], R22 ;  /* 0x0049b01601007387 */ /* 0x0001e20000100a00 */
[----:B------:R-:W-:-:S03]  /*7f5a0*/  IMAD.X R27, R25, 0x1, R11, P4 ;  /* 0x00000001191b7824 */ /* 0x000fc600020e060b */
[----:B------:R1:W-:Y:S04]  /*7f5b0*/  STL.64 [R1+0x49a8], R28 ;  /* 0x0049a81c01007387 */ /* 0x0003e80000100a00 */
[----:B------:R2:W-:Y:S01]  /*7f5c0*/  STL.64 [R1+0x49a0], R26 ;  /* 0x0049a01a01007387 */ /* 0x0005e20000100a00 */
[----:B0-----:R-:W-:Y:S02]  /*7f5d0*/  IMAD.MOV.U32 R22, RZ, RZ, R19 ;  /* 0x000000ffff167224 */ /* 0x001fe400078e0013 */
[----:B------:R-:W-:Y:S02]  /*7f5e0*/  IMAD.MOV.U32 R19, RZ, RZ, R37 ;  /* 0x000000ffff137224 */ /* 0x000fe400078e0025 */
[----:B------:R-:W-:Y:S01]  /*7f5f0*/  IMAD.X R37, R25, 0x1, R8, P2 ;  /* 0x0000000119257824 */ /* 0x000fe200010e0608 */
[----:B-1----:R-:W-:-:S02]  /*7f600*/  IADD3 R28, P3, PT, R31, R14, RZ ;  /* 0x0000000e1f1c7210 */ /* 0x002fc40007f7e0ff */
[----:B--2---:R-:W-:Y:S02]  /*7f610*/  IADD3 R26, P4, PT, R31, R13, RZ ;  /* 0x0000000d1f1a7210 */ /* 0x004fe40007f9e0ff */
[----:B------:R0:W-:Y:S01]  /*7f620*/  STL.64 [R1+0x4998], R36 ;  /* 0x0049982401007387 */ /* 0x0001e20000100a00 */
[C---:B------:R-:W-:Y:S02]  /*7f630*/  IMAD.X R29, R25.reuse, 0x1, R16, P3 ;  /* 0x00000001191d7824 */ /* 0x040fe400018e0610 */
[----:B------:R-:W-:Y:S02]  /*7f640*/  IMAD.X R27, R25, 0x1, R15, P4 ;  /* 0x00000001191b7824 */ /* 0x000fe400020e060f */
[----:B------:R-:W-:Y:S01]  /*7f650*/  IMAD.MOV.U32 R23, RZ, RZ, R18 ;  /* 0x000000ffff177224 */ /* 0x000fe200078e0012 */
[----:B0-----:R-:W2:Y:S01]  /*7f660*/  LDL.LU.64 R36, [R1+0x5628] ;  /* 0x0056280001247983 */ /* 0x001ea20000300a00 */
[----:B------:R-:W-:Y:S01]  /*7f670*/  IMAD.MOV.U32 R18, RZ, RZ, R38 ;  /* 0x000000ffff127224 */ /* 0x000fe200078e0026 */
[----:B------:R-:W-:-:S02]  /*7f680*/  IADD3 R38, P2, PT, R31, R5, RZ ;  /* 0x000000051f267210 */ /* 0x000fc40007f5e0ff */
[----:B------:R0:W-:Y:S01]  /*7f690*/  STL.64 [R1+0x4990], R28 ;  /* 0x0049901c01007387 */ /* 0x0001e20000100a00 */
[----:B------:R-:W-:-:S03]  /*7f6a0*/  IMAD.MOV.U32 R24, RZ, RZ, R22 ;  /* 0x000000ffff187224 */ /* 0x000fc600078e0016 */
[----:B------:R1:W-:Y:S01]  /*7f6b0*/  STL.64 [R1+0x4988], R26 ;  /* 0x0049881a01007387 */ /* 0x0003e20000100a00 */
[----:B------:R-:W-:Y:S02]  /*7f6c0*/  IMAD.MOV.U32 R22, RZ, RZ, R19 ;  /* 0x000000ffff167224 */ /* 0x000fe400078e0013 */
[----:B------:R-:W-:Y:S01]  /*7f6d0*/  IMAD.MOV.U32 R19, RZ, RZ, R39 ;  /* 0x000000ffff137224 */ /* 0x000fe200078e0027 */
[C---:B0-----:R-:W-:Y:S01]  /*7f6e0*/  IADD3 R28, P3, PT, R31.reuse, R3, RZ ;  /* 0x000000031f1c7210 */ /* 0x041fe20007f7e0ff */
[----:B-1----:R-:W-:Y:S01]  /*7f6f0*/  IMAD.MOV.U32 R27, RZ, RZ, R25 ;  /* 0x000000ffff1b7224 */ /* 0x002fe200078e0019 */
[----:B------:R-:W-:-:S03]  /*7f700*/  IADD3 R26, P4, PT, R31, R0, RZ ;  /* 0x000000001f1a7210 */ /* 0x000fc60007f9e0ff */
[C---:B------:R-:W-:Y:S02]  /*7f710*/  IMAD.X R39, R27.reuse, 0x1, R6, P2 ;  /* 0x000000011b277824 */ /* 0x040fe400010e0606 */
[C---:B------:R-:W-:Y:S02]  /*7f720*/  IMAD.X R29, R27.reuse, 0x1, R4, P3 ;  /* 0x000000011b1d7824 */ /* 0x040fe400018e0604 */
[----:B------:R-:W-:Y:S01]  /*7f730*/  IMAD.X R27, R27, 0x1, R2, P4 ;  /* 0x000000011b1b7824 */ /* 0x000fe200020e0602 */
[----:B------:R0:W-:Y:S01]  /*7f740*/  STL.64 [R1+0x4980], R38 ;  /* 0x0049802601007387 */ /* 0x0001e20000100a00 */
[C---:B----4-:R-:W-:Y:S02]  /*7f750*/  IADD3 R30, P2, PT, R32.reuse, R10, RZ ;  /* 0x0000000a201e7210 */ /* 0x050fe40007f5e0ff */
[----:B------:R-:W-:Y:S01]  /*7f760*/  SHF.R.S32.HI R25, RZ, 0x1f, R32 ;  /* 0x0000001fff197819 */ /* 0x000fe20000011420 */
[----:B0-----:R-:W3:Y:S04]  /*7f770*/  LDL.LU.64 R38, [R1+0x5620] ;  /* 0x0056200001267983 */ /* 0x001ee80000300a00 */
[----:B------:R0:W-:Y:S04]  /*7f780*/  STL.64 [R1+0x4978], R28 ;  /* 0x0049781c01007387 */ /* 0x0001e80000100a00 */
[----:B------:R1:W-:Y:S01]  /*7f790*/  STL.64 [R1+0x4970], R26 ;  /* 0x0049701a01007387 */ /* 0x0003e20000100a00 */
[----:B------:R-:W-:Y:S01]  /*7f7a0*/  IMAD.X R31, R25, 0x1, R12, P2 ;  /* 0x00000001191f7824 */ /* 0x000fe200010e060c */
[----:B0-----:R-:W-:-:S02]  /*7f7b0*/  IADD3 R28, P3, PT, R32, R9, RZ ;  /* 0x00000009201c7210 */ /* 0x001fc40007f7e0ff */
        /* <DEDUP_REMOVED lines=16> */
[----:B-1----:R-:W-:Y:S02]  /*7f8c0*/  IADD3 R28, P3, PT, R32, R0, RZ ;  /* 0x00000000201c7210 */ /* 0x002fe40007f7e0ff */
[----:B------:R-:W-:Y:S02]  /*7f8d0*/  SHF.R.S32.HI R32, RZ, 0x1f, R33 ;  /* 0x0000001fff207819 */ /* 0x000fe40000011421 */
[----:B----4-:R-:W-:Y:S01]  /*7f8e0*/  IADD3 R26, P4, PT, R33, R10, RZ ;  /* 0x0000000a211a7210 */ /* 0x010fe20007f9e0ff */
[----:B------:R-:W-:-:S02]  /*7f8f0*/  IMAD.X R31, R25, 0x1, R4, P2 ;  /* 0x00000001191f7824 */ /* 0x000fc400010e0604 */
[----:B------:R-:W-:Y:S02]  /*7f900*/  IMAD.X R29, R25, 0x1, R2, P3 ;  /* 0x00000001191d7824 */ /* 0x000fe400018e0602 */
        /* <DEDUP_REMOVED lines=20> */
[----:B------:R1:W-:Y:S01]  /*7fa50*/  STL.64 [R1+0x4900], R28 ;  /* 0x0049001c01007387 */ /* 0x0003e20000100a00 */
[----:B------:R-:W-:-:S03]  /*7fa60*/  SHF.R.S32.HI R25, RZ, 0x1f, R34 ;  /* 0x0000001fff197819 */ /* 0x000fc60000011422 */
[----:B------:R4:W-:Y:S01]  /*7fa70*/  STL.64 [R1+0x48f8], R26 ;  /* 0x0048f81a01007387 */ /* 0x0009e20000100a00 */
[----:B0-----:R-:W-:Y:S02]  /*7fa80*/  IADD3 R30, P2, PT, R33, R0, RZ ;  /* 0x00000000211e7210 */ /* 0x001fe40007f5e0ff */
        /* <DEDUP_REMOVED lines=25> */
[----:B------:R-:W-:-:S03]  /*7fc20*/  IADD3 R32, P2, PT, R35, R10, RZ ;  /* 0x0000000a23207210 */ /* 0x000fc60007f5e0ff */
[----:B------:R4:W-:Y:S01]  /*7fc30*/  STL.64 [R1+0x48b0], R26 ;  /* 0x0048b01a01007387 */ /* 0x0009e20000100a00 */
[C---:B0-----:R-:W-:Y:S02]  /*7fc40*/  IADD3 R30, P3, PT, R35.reuse, R9, RZ ;  /* 0x00000009231e7210 */ /* 0x041fe40007f7e0ff */
[----:B-1----:R-:W-:Y:S01]  /*7fc50*/  SHF.R.S32.HI R29, RZ, 0x1f, R35 ;  /* 0x0000001fff1d7819 */ /* 0x002fe20000011423 */
[----:B----4-:R-:W-:Y:S02]  /*7fc60*/  IMAD.MOV.U32 R26, RZ, RZ, R22 ;  /* 0x000000ffff1a7224 */ /* 0x010fe400078e0016 */
[----:B------:R-:W-:Y:S02]  /*7fc70*/  IMAD.MOV.U32 R22, RZ, RZ, R19 ;  /* 0x000000ffff167224 */ /* 0x000fe400078e0013 */
[----:B------:R-:W-:Y:S01]  /*7fc80*/  IMAD.MOV.U32 R19, RZ, RZ, R40 ;  /* 0x000000ffff137224 */ /* 0x000fe200078e0028 */
[----:B------:R-:W-:Y:S01]  /*7fc90*/  IADD3 R40, P4, PT, R35, R7, RZ ;  /* 0x0000000723287210 */ /* 0x000fe20007f9e0ff */
[----:B------:R-:W-:-:S02]  /*7fca0*/  IMAD.MOV.U32 R25, RZ, RZ, R18 ;  /* 0x000000ffff197224 */ /* 0x000fc400078e0012 */
[C---:B------:R-:W-:Y:S02]  /*7fcb0*/  IMAD.X R33, R29.reuse, 0x1, R12, P2 ;  /* 0x000000011d217824 */ /* 0x040fe400010e060c */
[----:B------:R-:W-:Y:S02]  /*7fcc0*/  IMAD.MOV.U32 R18, RZ, RZ, R41 ;  /* 0x000000ffff127224 */ /* 0x000fe400078e0029 */
[C---:B------:R-:W-:Y:S02]  /*7fcd0*/  IMAD.X R31, R29.reuse, 0x1, R11, P3 ;  /* 0x000000011d1f7824 */ /* 0x040fe400018e060b */
[----:B------:R-:W-:Y:S01]  /*7fce0*/  IMAD.X R41, R29, 0x1, R8, P4 ;  /* 0x000000011d297824 */ /* 0x000fe200020e0608 */
[----:B------:R-:W-:Y:S04]  /*7fcf0*/  STL.64 [R1+0x48a8], R32 ;  /* 0x0048a82001007387 */ /* 0x000fe80000100a00 */
        /* <DEDUP_REMOVED lines=9> */
[----:B------:R-:W-:Y:S01]  /*7fd90*/  IMAD.MOV.U32 R26, RZ, RZ, R42 ;  /* 0x000000ffff1a7224 */ /* 0x000fe200078e002a */
[----:B------:R-:W-:Y:S02]  /*7fda0*/  IADD3 R42, P4, PT, R35, R5, RZ ;  /* 0x00000005232a7210 */ /* 0x000fe40007f9e0ff */
[----:B------:R0:W-:Y:S01]  /*7fdb0*/  STL.64 [R1+0x4888], R30 ;  /* 0x0048881e01007387 */ /* 0x0001e20000100a00 */
[----:B------:R-:W-:-:S02]  /*7fdc0*/  IMAD.MOV.U32 R27, RZ, RZ, R25 ;  /* 0x000000ffff1b7224 */ /* 0x000fc400078e0019 */
        /* <DEDUP_REMOVED lines=8> */
[C---:B--2---:R-:W-:Y:S01]  /*7fe50*/  IADD3 R34, P4, PT, R36.reuse, R10, RZ ;  /* 0x0000000a24227210 */ /* 0x044fe20007f9e0ff */
[----:B------:R-:W-:Y:S01]  /*7fe60*/  IMAD.X R31, R31, 0x1, R2, P3 ;  /* 0x000000011f1f7824 */ /* 0x000fe200018e0602 */
[----:B------:R-:W-:Y:S02]  /*7fe70*/  SHF.R.S32.HI R29, RZ, 0x1f, R36 ;  /* 0x0000001fff1d7819 */ /* 0x000fe40000011424 */
[----:B------:R0:W-:Y:S03]  /*7fe80*/  STL.64 [R1+0x4878], R32 ;  /* 0x0048782001007387 */ /* 0x0001e60000100a00 */
[----:B------:R-:W-:Y:S01]  /*7fe90*/  IMAD.X R35, R29, 0x1, R12, P4 ;  /* 0x000000011d237824 */ /* 0x000fe200020e060c */
[----:B------:R1:W-:Y:S01]  /*7fea0*/  STL.64 [R1+0x4870], R30 ;  /* 0x0048701e01007387 */ /* 0x0003e20000100a00 */
[----:B0-----:R-:W-:-:S02]  /*7feb0*/  IADD3 R32, P2, PT, R36, R9, RZ ;  /* 0x0000000924207210 */ /* 0x001fc40007f5e0ff */
[----:B-1----:R-:W-:-:S03]  /*7fec0*/  IADD3 R30, P3, PT, R36, R7, RZ ;  /* 0x00000007241e7210 */ /* 0x002fc60007f7e0ff */
[C---:B------:R-:W-:Y:S01]  /*7fed0*/  IMAD.X R33, R29.reuse, 0x1, R11, P2 ;  /* 0x000000011d217824 */ /* 0x040fe200010e060b */
[----:B------:R0:W-:Y:S01]  /*7fee0*/  STL.64 [R1+0x4868], R34 ;  /* 0x0048682201007387 */ /* 0x0001e20000100a00 */
[----:B------:R-:W-:-:S03]  /*7fef0*/  IMAD.X R31, R29, 0x1, R8, P3 ;  /* 0x000000011d1f7824 */ /* 0x000fc600018e0608 */
[----:B------:R1:W-:Y:S01]  /*7ff00*/  STL.64 [R1+0x4860], R32 ;  /* 0x0048602001007387 */ /* 0x0003e20000100a00 */
[C---:B0-----:R-:W-:Y:S02]  /*7ff10*/  IADD3 R34, P4, PT, R36.reuse, R14, RZ ;  /* 0x0000000e24227210 */ /* 0x041fe40007f9e0ff */
[----:B-1----:R-:W-:Y:S01]  /*7ff20*/  IADD3 R32, P2, PT, R36, R13, RZ ;  /* 0x0000000d24207210 */ /* 0x002fe20007f5e0ff */
[----:B------:R0:W-:Y:S02]  /*7ff30*/  STL.64 [R1+0x4858], R30 ;  /* 0x0048581e01007387 */ /* 0x0001e40000100a00 */
[C---:B------:R-:W-:Y:S02]  /*7ff40*/  IMAD.X R35, R29.reuse, 0x1, R16, P4 ;  /* 0x000000011d237824 */ /* 0x040fe400020e0610 */
[----:B------:R-:W-:-:S03]  /*7ff50*/  IMAD.X R33, R29, 0x1, R15, P2 ;  /* 0x000000011d217824 */ /* 0x000fc600010e060f */
[----:B------:R1:W-:Y:S01]  /*7ff60*/  STL.64 [R1+0x4850], R34 ;  /* 0x0048502201007387 */ /* 0x0003e20000100a00 */
[----:B0-----:R-:W-:-:S03]  /*7ff70*/  IADD3 R30, P3, PT, R36, R5, RZ ;  /* 0x00000005241e7210 */ /* 0x001fc60007f7e0ff */
[----:B------:R0:W-:Y:S02]  /*7ff80*/  STL.64 [R1+0x4848], R32 ;  /* 0x0048482001007387 */ /* 0x0001e40000100a00 */
[C---:B------:R-:W-:Y:S01]  /*7ff90*/  IMAD.X R31, R29.reuse, 0x1, R6, P3 ;  /* 0x000000011d1f7824 */ /* 0x040fe200018e0606 */
[C---:B-1----:R-:W-:Y:S02]  /*7ffa0*/  IADD3 R34, P4, PT, R36.reuse, R3, RZ ;  /* 0x0000000324227210 */ /* 0x042fe40007f9e0ff */
[----:B0-----:R-:W-:Y:S02]  /*7ffb0*/  IADD3 R32, P2, PT, R36, R0, RZ ;  /* 0x0000000024207210 */ /* 0x001fe40007f5e0ff */
[----:B------:R0:W-:Y:S01]  /*7ffc0*/  STL.64 [R1+0x4840], R30 ;  /* 0x0048401e01007387 */ /* 0x0001e20000100a00 */
[C---:B------:R-:W-:Y:S01]  /*7ffd0*/  IMAD.X R35, R29.reuse, 0x1, R4, P4 ;  /* 0x000000011d237824 */ /* 0x040fe200020e0604 */
[----:B------:R-:W-:Y:S01]  /*7ffe0*/  SHF.R.S32.HI R36, RZ, 0x1f, R37 ;  /* 0x0000001fff247819 */ /* 0x000fe20000011425 */
        /* <DEDUP_REMOVED lines=21> */
[----:B------:R0:W-:Y:S01]  /*80140*/  STL.64 [R1+0x4800], R32 ;  /* 0x0048002001007387 */ /* 0x0001e20000100a00 */
[----:B---3--:R-:W-:Y:S01]  /*80150*/  SHF.R.S32.HI R29, RZ, 0x1f, R38 ;  /* 0x0000001fff1d7819 */ /* 0x008fe20000011426 */
[----:B------:R-:W-:Y:S01]  /*80160*/  IMAD.X R31, R36, 0x1, R4, P3 ;  /* 0x00000001241f7824 */ /* 0x000fe200018e0604 */
[----:B-1----:R-:W-:Y:S02]  /*80170*/  IADD3 R34, P4, PT, R37, R0, RZ ;  /* 0x0000000025227210 */ /* 0x002fe40007f9e0ff */
[----:B0-----:R-:W-:Y:S02]  /*80180*/  IADD3 R32, P2, PT, R38, R10, RZ ;  /* 0x0000000a26207210 */ /* 0x001fe40007f5e0ff */
[----:B------:R0:W-:Y:S01]  /*80190*/  STL.64 [R1+0x47f8], R30 ;  /* 0x0047f81e01007387 */ /* 0x0001e20000100a00 */
[----:B------:R-:W-:Y:S02]  /*801a0*/  IMAD.X R35, R36, 0x1, R2, P4 ;  /* 0x0000000124237824 */ /* 0x000fe400020e0602 */
        /* <DEDUP_REMOVED lines=22> */
[----:B------:R-:W-:Y:S01]  /*80310*/  IADD3 R36, P4, PT, R39, R10, RZ ;  /* 0x0000000a27247210 */ /* 0x000fe20007f9e0ff */
[----:B------:R-:W-:Y:S01]  /*80320*/  IMAD.X R31, R29, 0x1, R2, P3 ;  /* 0x000000011d1f7824 */ /* 0x000fe200018e0602 */
[C---:B-1----:R-:W-:Y:S01]  /*80330*/  IADD3 R34, P2, PT, R39.reuse, R9, RZ ;  /* 0x0000000927227210 */ /* 0x042fe20007f5e0ff */
[----:B------:R-:W-:Y:S02]  /*80340*/  IMAD.MOV.U32 R29, RZ, RZ, R25 ;  /* 0x000000ffff1d7224 */ /* 0x000fe400078e0019 */
[----:B------:R-:W-:Y:S01]  /*80350*/  IMAD.MOV.U32 R25, RZ, RZ, R44 ;  /* 0x000000ffff197224 */ /* 0x000fe200078e002c */
[----:B0-----:R-:W-:Y:S01]  /*80360*/  SHF.R.S32.HI R33, RZ, 0x1f, R39 ;  /* 0x0000001fff217819 */ /* 0x001fe20000011427 */
[----:B------:R0:W-:Y:S01]  /*80370*/  STL.64 [R1+0x47b0], R30 ;  /* 0x0047b01e01007387 */ /* 0x0001e20000100a00 */
[----:B------:R-:W-:-:S03]  /*80380*/  IADD3 R44, P3, PT, R39, R7, RZ ;  /* 0x00000007272c7210 */ /* 0x000fc60007f7e0ff */
[C---:B------:R-:W-:Y:S02]  /*80390*/  IMAD.X R37, R33.reuse, 0x1, R12, P4 ;  /* 0x0000000121257824 */ /* 0x040fe400020e060c */
[----:B------:R-:W-:Y:S02]  /*803a0*/  IMAD.X R35, R33, 0x1, R11, P2 ;  /* 0x0000000121237824 */ /* 0x000fe400010e060b */
[----:B0-----:R-:W-:Y:S02]  /*803b0*/  IMAD.MOV.U32 R30, RZ, RZ, R28 ;  /* 0x000000ffff1e7224 */ /* 0x001fe400078e001c */
[----:B------:R-:W-:Y:S02]  /*803c0*/  IMAD.MOV.U32 R28, RZ, RZ, R27 ;  /* 0x000000ffff1c7224 */ /* 0x000fe400078e001b */
[----:B------:R-:W-:Y:S02]  /*803d0*/  IMAD.MOV.U32 R27, RZ, RZ, R26 ;  /* 0x000000ffff1b7224 */ /* 0x000fe400078e001a */
[----:B------:R-:W-:Y:S01]  /*803e0*/  IMAD.MOV.U32 R26, RZ, RZ, R20 ;  /* 0x000000ffff1a7224 */ /* 0x000fe200078e0014 */
[----:B------:R0:W-:Y:S01]  /*803f0*/  STL.64 [R1+0x47a8], R36 ;  /* 0x0047a82401007387 */ /* 0x0001e20000100a00 */
[----:B------:R-:W-:-:S02]  /*80400*/  IMAD.MOV.U32 R20, RZ, RZ, R45 ;  /* 0x000000ffff147224 */ /* 0x000fc400078e002d */
[----:B------:R-:W-:Y:S01]  /*80410*/  IMAD.X R45, R33, 0x1, R8, P3 ;  /* 0x00000001212d7824 */ /* 0x000fe200018e0608 */
[----:B------:R1:W-:Y:S01]  /*80420*/  STL.64 [R1+0x47a0], R34 ;  /* 0x0047a02201007387 */ /* 0x0003e20000100a00 */
[----:B------:R-:W-:-:S03]  /*80430*/  IMAD.MOV.U32 R32, RZ, RZ, R30 ;  /* 0x000000ffff207224 */ /* 0x000fc600078e001e */
[----:B------:R2:W-:Y:S01]  /*80440*/  STL.64 [R1+0x4798], R44 ;  /* 0x0047982c01007387 */ /* 0x0005e20000100a00 */
[C---:B0-----:R-:W-:Y:S02]  /*80450*/  IADD3 R36, P4, PT, R39.reuse, R14, RZ ;  /* 0x0000000e27247210 */ /* 0x041fe40007f9e0ff */
[----:B-1----:R-:W-:-:S03]  /*80460*/  IADD3 R34, P2, PT, R39, R13, RZ ;  /* 0x0000000d27227210 */ /* 0x002fc60007f5e0ff */
[C---:B------:R-:W-:Y:S01]  /*80470*/  IMAD.X R37, R33.reuse, 0x1, R16, P4 ;  /* 0x0000000121257824 */ /* 0x040fe200020e0610 */
[----:B--2---:R-:W2:Y:S01]  /*80480*/  LDL.LU.64 R44, [R1+0x5608] ;  /* 0x00560800012c7983 */ /* 0x004ea20000300a00 */
[----:B------:R-:W-:Y:S02]  /*80490*/  IMAD.X R35, R33, 0x1, R15, P2 ;  /* 0x0000000121237824 */ /* 0x000fe400010e060f */
[----:B------:R-:W-:Y:S01]  /*804a0*/  IMAD.MOV.U32 R30, RZ, RZ, R26 ;  /* 0x000000ffff1e7224 */ /* 0x000fe200078e001a */
[----:B------:R0:W-:Y:S01]  /*804b0*/  STL.64 [R1+0x4790], R36 ;  /* 0x0047902401007387 */ /* 0x0001e20000100a00 */
[----:B------:R-:W-:Y:S02]  /*804c0*/  IMAD.MOV.U32 R26, RZ, RZ, R20 ;  /* 0x000000ffff1a7224 */ /* 0x000fe400078e0014 */
[----:B------:R-:W-:Y:S01]  /*804d0*/  IMAD.MOV.U32 R20, RZ, RZ, R46 ;  /* 0x000000ffff147224 */ /* 0x000fe200078e002e */
[----:B------:R-:W-:Y:S01]  /*804e0*/  IADD3 R46, P3, PT, R39, R5, RZ ;  /* 0x00000005272e7210 */ /* 0x000fe20007f7e0ff */
[----:B------:R1:W-:Y:S01]  /*804f0*/  STL.64 [R1+0x4788], R34 ;  /* 0x0047882201007387 */ /* 0x0003e20000100a00 */
[----:B------:R-:W-:-:S02]  /*80500*/  IMAD.MOV.U32 R31, RZ, RZ, R29 ;  /* 0x000000ffff1f7224 */ /* 0x000fc400078e001d */
        /* <DEDUP_REMOVED lines=9> */
[----:B----4-:R-:W-:Y:S02]  /*805a0*/  IADD3 R38, P3, PT, R40, R10, RZ ;  /* 0x0000000a28267210 */ /* 0x010fe40007f7e0ff */
[----:B------:R-:W-:Y:S01]  /*805b0*/  SHF.R.S32.HI R33, RZ, 0x1f, R40 ;  /* 0x0000001fff217819 */ /* 0x000fe20000011428 */
[----:B0-----:R-:W3:Y:S04]  /*805c0*/  LDL.LU.64 R46, [R1+0x5600] ;  /* 0x00560000012e7983 */ /* 0x001ee80000300a00 */
[----:B------:R0:W-:Y:S01]  /*805d0*/  STL.64 [R1+0x4778], R36 ;  /* 0x0047782401007387 */ /* 0x0001e20000100a00 */
[----:B------:R-:W-:-:S03]  /*805e0*/  IMAD.X R39, R33, 0x1, R12, P3 ;  /* 0x0000000121277824 */ /* 0x000fc600018e060c */
[----:B------:R1:W-:Y:S01]  /*805f0*/  STL.64 [R1+0x4770], R34 ;  /* 0x0047702201007387 */ /* 0x0003e20000100a00 */
        /* <DEDUP_REMOVED lines=19> */
[----:B------:R-:W-:Y:S02]  /*80730*/  SHF.R.S32.HI R40, RZ, 0x1f, R41 ;  /* 0x0000001fff287819 */ /* 0x000fe40000011429 */
[----:B----4-:R-:W-:Y:S01]  /*80740*/  IADD3 R34, P2, PT, R41, R10, RZ ;  /* 0x0000000a29227210 */ /* 0x010fe20007f5e0ff */
[----:B------:R-:W-:Y:S01]  /*80750*/  IMAD.X R37, R33, 0x1, R2, P4 ;  /* 0x0000000121257824 */ /* 0x000fe200020e0602 */
[----:B------:R0:W-:Y:S03]  /*80760*/  STL.64 [R1+0x4738], R38 ;  /* 0x0047382601007387 */ /* 0x0001e60000100a00 */
[----:B------:R-:W-:Y:S01]  /*80770*/  IMAD.X R35, R40, 0x1, R12, P2 ;  /* 0x0000000128237824 */ /* 0x000fe200010e060c */
        /* <DEDUP_REMOVED lines=47> */
[----:B------:R-:W-:Y:S02]  /*80a70*/  IMAD.MOV.U32 R33, RZ, RZ, R30 ;  /* 0x000000ffff217224 */ /* 0x000fe400078e001e */
[----:B------:R-:W-:Y:S01]  /*80a80*/  IMAD.MOV.U32 R30, RZ, RZ, R26 ;  /* 0x000000ffff1e7224 */ /* 0x000fe200078e001a */
[C---:B------:R-:W-:Y:S01]  /*80a90*/  IADD3 R40, P4, PT, R43.reuse, R9, RZ ;  /* 0x000000092b287210 */ /* 0x040fe20007f9e0ff */
[----:B------:R-:W-:Y:S01]  /*80aa0*/  IMAD.MOV.U32 R26, RZ, RZ, R21 ;  /* 0x000000ffff1a7224 */ /* 0x000fe200078e0015 */
[----:B------:R4:W-:Y:S01]  /*80ab0*/  STL.64 [R1+0x46b0], R34 ;  /* 0x0046b02201007387 */ /* 0x0009e20000100a00 */
[----:B------:R-:W-:Y:S01]  /*80ac0*/  IMAD.MOV.U32 R21, RZ, RZ, R48 ;  /* 0x000000ffff157224 */ /* 0x000fe200078e0030 */
[C---:B0-----:R-:W-:Y:S02]  /*80ad0*/  IADD3 R38, P3, PT, R43.reuse, R10, RZ ;  /* 0x0000000a2b267210 */ /* 0x041fe40007f7e0ff */
[----:B------:R-:W-:-:S02]  /*80ae0*/  IADD3 R48, P2, PT, R43, R7, RZ ;  /* 0x000000072b307210 */ /* 0x000fc40007f5e0ff */
[----:B-1----:R-:W-:Y:S01]  /*80af0*/  SHF.R.S32.HI R37, RZ, 0x1f, R43 ;  /* 0x0000001fff257819 */ /* 0x002fe2000001142b */
[----:B----4-:R-:W-:Y:S02]  /*80b00*/  IMAD.MOV.U32 R34, RZ, RZ, R31 ;  /* 0x000000ffff227224 */ /* 0x010fe400078e001f */
[----:B------:R-:W-:Y:S02]  /*80b10*/  IMAD.MOV.U32 R31, RZ, RZ, R29 ;  /* 0x000000ffff1f7224 */ /* 0x000fe400078e001d */
[----:B------:R-:W-:Y:S02]  /*80b20*/  IMAD.MOV.U32 R29, RZ, RZ, R25 ;  /* 0x000000ffff1d7224 */ /* 0x000fe400078e0019 */
[C---:B------:R-:W-:Y:S02]  /*80b30*/  IMAD.X R39, R37.reuse, 0x1, R12, P3 ;  /* 0x0000000125277824 */ /* 0x040fe400018e060c */
[----:B------:R-:W-:Y:S02]  /*80b40*/  IMAD.MOV.U32 R25, RZ, RZ, R49 ;  /* 0x000000ffff197224 */ /* 0x000fe400078e0031 */
[----:B------:R-:W-:-:S02]  /*80b50*/  IMAD.X R41, R37, 0x1, R11, P4 ;  /* 0x0000000125297824 */ /* 0x000fc400020e060b */
[----:B------:R-:W-:Y:S01]  /*80b60*/  IMAD.X R49, R37, 0x1, R8, P2 ;  /* 0x0000000125317824 */ /* 0x000fe200010e0608 */
[----:B------:R-:W-:Y:S04]  /*80b70*/  STL.64 [R1+0x46a8], R38 ;  /* 0x0046a82601007387 */ /* 0x000fe80000100a00 */
[----:B------:R-:W-:Y:S04]  /*80b80*/  STL.64 [R1+0x46a0], R40 ;  /* 0x0046a02801007387 */ /* 0x000fe80000100a00 */
[----:B------:R0:W-:Y:S04]  /*80b90*/  STL.64 [R1+0x4698], R48 ;  /* 0x0046983001007387 */ /* 0x0001e80000100a00 */
[----:B0-----:R-:W4:Y:S01]  /*80ba0*/  LDL.LU.64 R48, [R1+0x55f8] ;  /* 0x0055f80001307983 */ /* 0x001f220000300a00 */
[----:B------:R-:W-:-:S02]  /*80bb0*/  IADD3 R38, P3, PT, R43, R14, RZ ;  /* 0x0000000e2b267210 */ /* 0x000fc40007f7e0ff */
[----:B------:R-:W-:Y:S01]  /*80bc0*/  IADD3 R40, P4, PT, R43, R13, RZ ;  /* 0x0000000d2b287210 */ /* 0x000fe20007f9e0ff */
[----:B------:R-:W-:Y:S02]  /*80bd0*/  IMAD.MOV.U32 R35, RZ, RZ, R31 ;  /* 0x000000ffff237224 */ /* 0x000fe400078e001f */
[C---:B------:R-:W-:Y:S02]  /*80be0*/  IMAD.X R39, R37.reuse, 0x1, R16, P3 ;  /* 0x0000000125277824 */ /* 0x040fe400018e0610 */
[----:B------:R-:W-:Y:S02]  /*80bf0*/  IMAD.X R41, R37, 0x1, R15, P4 ;  /* 0x0000000125297824 */ /* 0x000fe400020e060f */
[----:B------:R-:W-:Y:S01]  /*80c00*/  IMAD.MOV.U32 R31, RZ, RZ, R30 ;  /* 0x000000ffff1f7224 */ /* 0x000fe200078e001e */
[----:B------:R0:W-:Y:S01]  /*80c10*/  STL.64 [R1+0x4690], R38 ;  /* 0x0046902601007387 */ /* 0x0001e20000100a00 */
[----:B------:R-:W-:Y:S02]  /*80c20*/  IMAD.MOV.U32 R30, RZ, RZ, R26 ;  /* 0x000000ffff1e7224 */ /* 0x000fe400078e001a */
[----:B------:R-:W-:Y:S01]  /*80c30*/  IMAD.MOV.U32 R26, RZ, RZ, R50 ;  /* 0x000000ffff1a7224 */ /* 0x000fe200078e0032 */
[----:B------:R-:W-:Y:S01]  /*80c40*/  IADD3 R50, P2, PT, R43, R5, RZ ;  /* 0x000000052b327210 */ /* 0x000fe20007f5e0ff */
[----:B------:R-:W-:Y:S01]  /*80c50*/  IMAD.MOV.U32 R36, RZ, RZ, R34 ;  /* 0x000000ffff247224 */ /* 0x000fe200078e0022 */
[----:B------:R1:W-:Y:S01]  /*80c60*/  STL.64 [R1+0x4688], R40 ;  /* 0x0046882801007387 */ /* 0x0003e20000100a00 */
[----:B------:R-:W-:-:S02]  /*80c70*/  IMAD.MOV.U32 R34, RZ, RZ, R33 ;  /* 0x000000ffff227224 */ /* 0x000fc400078e0021 */
[----:B------:R-:W-:Y:S02]  /*80c80*/  IMAD.MOV.U32 R33, RZ, RZ, R29 ;  /* 0x000000ffff217224 */ /* 0x000fe400078e001d */
[----:B------:R-:W-:Y:S01]  /*80c90*/  IMAD.MOV.U32 R29, RZ, RZ, R25 ;  /* 0x000000ffff1d7224 */ /* 0x000fe200078e0019 */
[----:B0-----:R-:W-:Y:S01]  /*80ca0*/  IADD3 R38, P3, PT, R43, R3, RZ ;  /* 0x000000032b267210 */ /* 0x001fe20007f7e0ff */
[----:B------:R-:W-:Y:S02]  /*80cb0*/  IMAD.MOV.U32 R25, RZ, RZ, R51 ;  /* 0x000000ffff197224 */ /* 0x000fe400078e0033 */
[----:B-1----:R-:W-:-:S04]  /*80cc0*/  IMAD.MOV.U32 R41, RZ, RZ, R37 ;  /* 0x000000ffff297224 */ /* 0x002fc800078e0025 */
[C---:B------:R-:W-:Y:S02]  /*80cd0*/  IMAD.X R51, R41.reuse, 0x1, R6, P2 ;  /* 0x0000000129337824 */ /* 0x040fe400010e0606 */
[----:B------:R-:W-:Y:S01]  /*80ce0*/  IMAD.X R39, R41, 0x1, R4, P3 ;  /* 0x0000000129277824 */ /* 0x000fe200018e0604 */
[----:B------:R-:W-:Y:S02]  /*80cf0*/  IADD3 R40, P4, PT, R43, R0, RZ ;  /* 0x000000002b287210 */ /* 0x000fe40007f9e0ff */
[----:B------:R0:W-:Y:S01]  /*80d00*/  STL.64 [R1+0x4680], R50 ;  /* 0x0046803201007387 */ /* 0x0001e20000100a00 */
[----:B--2---:R-:W-:Y:S02]  /*80d10*/  IADD3 R42, P2, PT, R44, R10, RZ ;  /* 0x0000000a2c2a7210 */ /* 0x004fe40007f5e0ff */
[----:B------:R-:W-:Y:S01]  /*80d20*/  SHF.R.S32.HI R37, RZ, 0x1f, R44 ;  /* 0x0000001fff257819 */ /* 0x000fe2000001142c */
[----:B------:R-:W-:Y:S01]  /*80d30*/  IMAD.X R41, R41, 0x1, R2, P4 ;  /* 0x0000000129297824 */ /* 0x000fe200020e0602 */
[----:B0-----:R-:W2:Y:S04]  /*80d40*/  LDL.LU.64 R50, [R1+0x55f0] ;  /* 0x0055f00001327983 */ /* 0x001ea80000300a00 */
[----:B------:R0:W-:Y:S01]  /*80d50*/  STL.64 [R1+0x4678], R38 ;  /* 0x0046782601007387 */ /* 0x0001e20000100a00 */
[----:B------:R-:W-:-:S03]  /*80d60*/  IMAD.X R43, R37, 0x1, R12, P2 ;  /* 0x00000001252b7824 */ /* 0x000fc600010e060c */
[----:B------:R1:W-:Y:S01]  /*80d70*/  STL.64 [R1+0x4668], R40 ;  /* 0x0046682801007387 */ /* 0x0003e20000100a00 */
[----:B0-----:R-:W-:-:S03]  /*80d80*/  IADD3 R38, P3, PT, R44, R9, RZ ;  /* 0x000000092c267210 */ /* 0x001fc60007f7e0ff */
[----:B------:R0:W-:Y:S02]  /*80d90*/  STL.64 [R1+0x4658], R42 ;  /* 0x0046582a01007387 */ /* 0x0001e40000100a00 */
[----:B------:R-:W-:Y:S01]  /*80da0*/  IMAD.X R39, R37, 0x1, R11, P3 ;  /* 0x0000000125277824 */ /* 0x000fe200018e060b */
[----:B-1----:R-:W-:-:S04]  /*80db0*/  IADD3 R40, P4, PT, R44, R7, RZ ;  /* 0x000000072c287210 */ /* 0x002fc80007f9e0ff */
[----:B------:R1:W-:Y:S01]  /*80dc0*/  STL.64 [R1+0x4648], R38 ;  /* 0x0046482601007387 */ /* 0x0003e20000100a00 */
[----:B0-----:R-:W-:Y:S01]  /*80dd0*/  IADD3 R42, P2, PT, R44, R14, RZ ;  /* 0x0000000e2c2a7210 */ /* 0x001fe20007f5e0ff */
[----:B------:R-:W-:-:S04]  /*80de0*/  IMAD.X R41, R37, 0x1, R8, P4 ;  /* 0x0000000125297824 */ /* 0x000fc800020e0608 */
[C---:B------:R-:W-:Y:S01]  /*80df0*/  IMAD.X R43, R37.reuse, 0x1, R16, P2 ;  /* 0x00000001252b7824 */ /* 0x040fe200010e0610 */
[C---:B-1----:R-:W-:Y:S01]  /*80e00*/  IADD3 R38, P3, PT, R44.reuse, R13, RZ ;  /* 0x0000000d2c267210 */ /* 0x042fe20007f7e0ff */
[----:B------:R0:W-:Y:S04]  /*80e10*/  STL.64 [R1+0x4630], R40 ;  /* 0x0046302801007387 */ /* 0x0001e80000100a00 */
[----:B------:R-:W-:Y:S01]  /*80e20*/  IMAD.X R39, R37, 0x1, R15, P3 ;  /* 0x0000000125277824 */ /* 0x000fe200018e060f */
[----:B------:R1:W-:Y:S04]  /*80e30*/  STL.64 [R1+0x4620], R42 ;  /* 0x0046202a01007387 */ /* 0x0003e80000100a00 */
[----:B------:R3:W-:Y:S01]  /*80e40*/  STL.64 [R1+0x4610], R38 ;  /* 0x0046102601007387 */ /* 0x0007e20000100a00 */
[----:B0-----:R-:W-:-:S02]  /*80e50*/  IADD3 R40, P4, PT, R44, R5, RZ ;  /* 0x000000052c287210 */ /* 0x001fc40007f9e0ff */
[----:B-1----:R-:W-:-:S03]  /*80e60*/  IADD3 R42, P2, PT, R44, R3, RZ ;  /* 0x000000032c2a7210 */ /* 0x002fc60007f5e0ff */
[C---:B------:R-:W-:Y:S01]  /*80e70*/  IMAD.X R41, R37.reuse, 0x1, R6, P4 ;  /* 0x0000000125297824 */ /* 0x040fe200020e0606 */
[----:B---3--:R-:W-:Y:S01]  /*80e80*/  IADD3 R38, P3, PT, R44, R0, RZ ;  /* 0x000000002c267210 */ /* 0x008fe20007f7e0ff */
[----:B------:R-:W-:-:S03]  /*80e90*/  IMAD.X R43, R37, 0x1, R4, P2 ;  /* 0x00000001252b7824 */ /* 0x000fc600010e0604 */
[----:B------:R0:W-:Y:S01]  /*80ea0*/  STL.64 [R1+0x4600], R40 ;  /* 0x0046002801007387 */ /* 0x0001e20000100a00 */
[----:B------:R-:W-:-:S03]  /*80eb0*/  IMAD.X R39, R37, 0x1, R2, P3 ;  /* 0x0000000125277824 */ /* 0x000fc600018e0602 */
[----:B------:R1:W-:Y:S01]  /*80ec0*/  STL.64 [R1+0x45e8], R42 ;  /* 0x0045e82a01007387 */ /* 0x0003e20000100a00 */
[----:B------:R-:W-:-:S03]  /*80ed0*/  SHF.R.S32.HI R44, RZ, 0x1f, R45 ;  /* 0x0000001fff2c7819 */ /* 0x000fc6000001142d */
[----:B------:R3:W-:Y:S01]  /*80ee0*/  STL.64 [R1+0x45d0], R38 ;  /* 0x0045d02601007387 */ /* 0x0007e20000100a00 */
[C---:B0-----:R-:W-:Y:S02]  /*80ef0*/  IADD3 R40, P4, PT, R45.reuse, R10, RZ ;  /* 0x0000000a2d287210 */ /* 0x041fe40007f9e0ff */
[----:B-1----:R-:W-:-:S03]  /*80f00*/  IADD3 R42, P2, PT, R45, R9, RZ ;  /* 0x000000092d2a7210 */ /* 0x002fc60007f5e0ff */
[C---:B------:R-:W-:Y:S01]  /*80f10*/  IMAD.X R41, R44.reuse, 0x1, R12, P4 ;  /* 0x000000012c297824 */ /* 0x040fe200020e060c */
[----:B---3--:R-:W-:Y:S01]  /*80f20*/  IADD3 R38, P3, PT, R45, R7, RZ ;  /* 0x000000072d267210 */ /* 0x008fe20007f7e0ff */
        /* <DEDUP_REMOVED lines=17> */
[----:B------:R-:W-:Y:S01]  /*81040*/  IMAD.X R41, R44, 0x1, R4, P4 ;  /* 0x000000012c297824 */ /* 0x000fe200020e0604 */
        /* <DEDUP_REMOVED lines=47> */
[C---:B------:R-:W-:Y:S01]  /*81340*/  IMAD.X R43, R44.reuse, 0x1, R4, P2 ;  /* 0x000000012c2b7824 */ /* 0x040fe200010e0604 */
[----:B------:R-:W-:Y:S03]  /*81350*/  STL.64 [R1+0x54c0], R46 ;  /* 0x0054c02e01007387 */ /* 0x000fe60000100a00 */
[----:B------:R-:W-:Y:S01]  /*81360*/  IMAD.X R39, R44, 0x1, R2, P3 ;  /* 0x000000012c277824 */ /* 0x000fe200018e0602 */
[----:B------:R0:W-:Y:S04]  /*81370*/  STL.64 [R1+0x4428], R40 ;  /* 0x0044282801007387 */ /* 0x0001e80000100a00 */
[----:B------:R1:W-:Y:S01]  /*81380*/  STL.64 [R1+0x4410], R42 ;  /* 0x0044102a01007387 */ /* 0x0003e20000100a00 */
[----:B----4-:R-:W-:-:S03]  /*81390*/  SHF.R.S32.HI R37, RZ, 0x1f, R48 ;  /* 0x0000001fff257819 */ /* 0x010fc60000011430 */
        /* <DEDUP_REMOVED lines=18> */
[----:B------:R-:W-:-:S03]  /*814c0*/  IADD3 R46, P2, PT, R48, R0, RZ ;  /* 0x00000000302e7210 */ /* 0x000fc60007f5e0ff */
[----:B------:R3:W-:Y:S01]  /*814d0*/  STL.64 [R1+0x4370], R38 ;  /* 0x0043702601007387 */ /* 0x0007e20000100a00 */
[----:B0-----:R-:W-:Y:S02]  /*814e0*/  IADD3 R40, P4, PT, R48, R3, RZ ;  /* 0x0000000330287210 */ /* 0x001fe40007f9e0ff */
[----:B-1----:R-:W-:-:S03]  /*814f0*/  SHF.R.S32.HI R43, RZ, 0x1f, R49 ;  /* 0x0000001fff2b7819 */ /* 0x002fc60000011431 */
[----:B------:R-:W-:Y:S01]  /*81500*/  IMAD.X R41, R37, 0x1, R4, P4 ;  /* 0x0000000125297824 */ /* 0x000fe200020e0604 */
[----:B---3--:R-:W-:Y:S01]  /*81510*/  IADD3 R38, P3, PT, R49, R10, RZ ;  /* 0x0000000a31267210 */ /* 0x008fe20007f7e0ff */
[----:B------:R-:W-:-:S03]  /*81520*/  IMAD.X R47, R37, 0x1, R2, P2 ;  /* 0x00000001252f7824 */ /* 0x000fc600010e0602 */
[----:B------:R0:W-:Y:S01]  /*81530*/  STL.64 [R1+0x4360], R40 ;  /* 0x0043602801007387 */ /* 0x0001e20000100a00 */
[----:B------:R-:W-:Y:S02]  /*81540*/  IMAD.MOV.U32 R37, RZ, RZ, R33 ;  /* 0x000000ffff257224 */ /* 0x000fe400078e0021 */
[----:B------:R-:W-:Y:S01]  /*81550*/  IMAD.X R39, R43, 0x1, R12, P3 ;  /* 0x000000012b277824 */ /* 0x000fe200018e060c */
[----:B------:R1:W-:Y:S01]  /*81560*/  STL.64 [R1+0x4330], R46 ;  /* 0x0043302e01007387 */ /* 0x0003e20000100a00 */
[----:B------:R-:W-:Y:S02]  /*81570*/  IMAD.MOV.U32 R33, RZ, RZ, R30 ;  /* 0x000000ffff217224 */ /* 0x000fe400078e001e */
[----:B------:R-:W-:Y:S01]  /*81580*/  IMAD.MOV.U32 R30, RZ, RZ, R25 ;  /* 0x000000ffff1e7224 */ /* 0x000fe200078e0019 */
[----:B------:R3:W-:Y:S01]  /*81590*/  STL.64 [R1+0x4320], R38 ;  /* 0x0043202601007387 */ /* 0x0007e20000100a00 */
[----:B------:R-:W-:Y:S01]  /*815a0*/  IMAD.MOV.U32 R25, RZ, RZ, R52 ;  /* 0x000000ffff197224 */ /* 0x000fe200078e0034 */
[----:B------:R-:W-:-:S02]  /*815b0*/  IADD3 R52, P3, PT, R49, R14, RZ ;  /* 0x0000000e31347210 */ /* 0x000fc40007f7e0ff */
[C---:B0-----:R-:W-:Y:S02]  /*815c0*/  IADD3 R40, P4, PT, R49.reuse, R9, RZ ;  /* 0x0000000931287210 */ /* 0x041fe40007f9e0ff */
[----:B-1----:R-:W-:-:S03]  /*815d0*/  IADD3 R46, P2, PT, R49, R7, RZ ;  /* 0x00000007312e7210 */ /* 0x002fc60007f5e0ff */
[----:B------:R-:W-:Y:S02]  /*815e0*/  IMAD.X R41, R43, 0x1, R11, P4 ;  /* 0x000000012b297824 */ /* 0x000fe400020e060b */
[----:B---3--:R-:W-:Y:S02]  /*815f0*/  IMAD.MOV.U32 R38, RZ, RZ, R35 ;  /* 0x000000ffff267224 */ /* 0x008fe400078e0023 */
[----:B------:R-:W-:Y:S02]  /*81600*/  IMAD.MOV.U32 R35, RZ, RZ, R29 ;  /* 0x000000ffff237224 */ /* 0x000fe400078e001d */
[----:B------:R-:W-:Y:S02]  /*81610*/  IMAD.MOV.U32 R29, RZ, RZ, R24 ;  /* 0x000000ffff1d7224 */ /* 0x000fe400078e0018 */
[----:B------:R-:W-:Y:S02]  /*81620*/  IMAD.MOV.U32 R24, RZ, RZ, R23 ;  /* 0x000000ffff187224 */ /* 0x000fe400078e0017 */
[----:B------:R-:W-:-:S02]  /*81630*/  IMAD.MOV.U32 R23, RZ, RZ, R53 ;  /* 0x000000ffff177224 */ /* 0x000fc400078e0035 */
[C---:B------:R-:W-:Y:S02]  /*81640*/  IMAD.X R47, R43.reuse, 0x1, R8, P2 ;  /* 0x000000012b2f7824 */ /* 0x040fe400010e0608 */
[----:B------:R-:W-:Y:S01]  /*81650*/  IMAD.X R53, R43, 0x1, R16, P3 ;  /* 0x000000012b357824 */ /* 0x000fe200018e0610 */
[----:B------:R-:W-:Y:S04]  /*81660*/  STL.64 [R1+0x4310], R40 ;  /* 0x0043102801007387 */ /* 0x000fe80000100a00 */
[----:B------:R-:W-:Y:S04]  /*81670*/  STL.64 [R1+0x42e8], R46 ;  /* 0x0042e82e01007387 */ /* 0x000fe80000100a00 */
[----:B------:R0:W-:Y:S04]  /*81680*/  STL.64 [R1+0x42d0], R52 ;  /* 0x0042d03401007387 */ /* 0x0001e80000100a00 */
[----:B0-----:R-:W3:Y:S01]  /*81690*/  LDL.LU.64 R52, [R1+0x55e8] ;  /* 0x0055e80001347983 */ /* 0x001ee20000300a00 */
[----:B------:R-:W-:-:S02]  /*816a0*/  IMAD.MOV.U32 R39, RZ, RZ, R35 ;  /* 0x000000ffff277224 */ /* 0x000fc400078e0023 */
[----:B------:R-:W-:Y:S02]  /*816b0*/  IMAD.MOV.U32 R35, RZ, RZ, R29 ;  /* 0x000000ffff237224 */ /* 0x000fe400078e001d */
[----:B------:R-:W-:Y:S01]  /*816c0*/  IMAD.MOV.U32 R29, RZ, RZ, R54 ;  /* 0x000000ffff1d7224 */ /* 0x000fe200078e0036 */
[----:B------:R-:W-:Y:S01]  /*816d0*/  IADD3 R54, P4, PT, R49, R13, RZ ;  /* 0x0000000d31367210 */ /* 0x000fe20007f9e0ff */
[----:B------:R-:W-:Y:S02]  /*816e0*/  IMAD.MOV.U32 R40, RZ, RZ, R37 ;  /* 0x000000ffff287224 */ /* 0x000fe400078e0025 */
[----:B------:R-:W-:Y:S02]  /*816f0*/  IMAD.MOV.U32 R37, RZ, RZ, R30 ;  /* 0x000000ffff257224 */ /* 0x000fe400078e001e */
[----:B------:R-:W-:Y:S02]  /*81700*/  IMAD.MOV.U32 R30, RZ, RZ, R23 ;  /* 0x000000ffff1e7224 */ /* 0x000fe400078e0017 */
[----:B------:R-:W-:-:S02]  /*81710*/  IMAD.MOV.U32 R23, RZ, RZ, R55 ;  /* 0x000000ffff177224 */ /* 0x000fc400078e0037 */
[----:B------:R-:W-:-:S05]  /*81720*/  IMAD.X R55, R43, 0x1, R15, P4 ;  /* 0x000000012b377824 */ /* 0x000fca00020e060f */
[----:B------:R0:W-:Y:S04]  /*81730*/  STL.64 [R1+0x42b8], R54 ;  /* 0x0042b83601007387 */ /* 0x0001e80000100a00 */
[----:B0-----:R-:W4:Y:S01]  /*81740*/  LDL.LU.64 R54, [R1+0x55e0] ;  /* 0x0055e00001367983 */ /* 0x001f220000300a00 */
[----:B------:R-:W-:Y:S01]  /*81750*/  IADD3 R46, P2, PT, R49, R5, RZ ;  /* 0x00000005312e7210 */ /* 0x000fe20007f5e0ff */
[----:B------:R-:W-:Y:S02]  /*81760*/  IMAD.MOV.U32 R42, RZ, RZ, R40 ;  /* 0x000000ffff2a7224 */ /* 0x000fe400078e0028 */
[----:B------:R-:W-:Y:S02]  /*81770*/  IMAD.MOV.U32 R40, RZ, RZ, R37 ;  /* 0x000000ffff287224 */ /* 0x000fe400078e0025 */
[----:B------:R-:W-:Y:S01]  /*81780*/  IMAD.X R47, R43, 0x1, R6, P2 ;  /* 0x000000012b2f7824 */ /* 0x000fe200010e0606 */
[----:B------:R-:W-:Y:S01]  /*81790*/  STL.64 [R1+0x54c8], R48 ;  /* 0x0054c83001007387 */ /* 0x000fe20000100a00 */
[----:B------:R-:W-:Y:S01]  /*817a0*/  IMAD.MOV.U32 R37, RZ, RZ, R35 ;  /* 0x000000ffff257224 */ /* 0x000fe200078e0023 */
[C---:B------:R-:W-:Y:S01]  /*817b0*/  IADD3 R44, P4, PT, R49.reuse, R0, RZ ;  /* 0x00000000312c7210 */ /* 0x040fe20007f9e0ff */
[----:B------:R-:W-:Y:S01]  /*817c0*/  IMAD.MOV.U32 R35, RZ, RZ, R56 ;  /* 0x000000ffff237224 */ /* 0x000fe200078e0038 */
[----:B------:R-:W-:Y:S01]  /*817d0*/  IADD3 R56, P3, PT, R49, R3, RZ ;  /* 0x0000000331387210 */ /* 0x000fe20007f7e0ff */
[----:B------:R0:W-:Y:S01]  /*817e0*/  STL.64 [R1+0x42a8], R46 ;  /* 0x0042a82e01007387 */ /* 0x0001e20000100a00 */
[----:B------:R-:W-:-:S02]  /*817f0*/  IMAD.MOV.U32 R41, RZ, RZ, R39 ;  /* 0x000000ffff297224 */ /* 0x000fc400078e0027 */
[----:B------:R-:W-:Y:S02]  /*81800*/  IMAD.MOV.U32 R39, RZ, RZ, R30 ;  /* 0x000000ffff277224 */ /* 0x000fe400078e001e */
[----:B------:R-:W-:Y:S01]  /*81810*/  IMAD.MOV.U32 R30, RZ, RZ, R29 ;  /* 0x000000ffff1e7224 */ /* 0x000fe200078e001d */
[----:B------:R1:W-:Y:S01]  /*81820*/  STL [R1+0x4270], R44 ;  /* 0x0042702c01007387 */ /* 0x0003e20000100800 */
[----:B------:R-:W-:Y:S02]  /*81830*/  IMAD.MOV.U32 R29, RZ, RZ, R57 ;  /* 0x000000ffff1d7224 */ /* 0x000fe400078e0039 */
[----:B0-----:R-:W-:Y:S01]  /*81840*/  IMAD.MOV.U32 R47, RZ, RZ, R43 ;  /* 0x000000ffff2f7224 */ /* 0x001fe200078e002b */
[C---:B--2---:R-:W-:Y:S01]  /*81850*/  IADD3 R46, P2, PT, R50.reuse, R10, RZ ;  /* 0x0000000a322e7210 */ /* 0x044fe20007f5e0ff */
[----:B------:R-:W-:Y:S01]  /*81860*/  IMAD.MOV.U32 R48, RZ, RZ, R44 ;  /* 0x000000ffff307224 */ /* 0x000fe200078e002c */
[----:B------:R-:W-:Y:S01]  /*81870*/  SHF.R.S32.HI R43, RZ, 0x1f, R50 ;  /* 0x0000001fff2b7819 */ /* 0x000fe20000011432 */
[----:B------:R-:W-:Y:S01]  /*81880*/  IMAD.X R57, R47, 0x1, R4, P3 ;  /* 0x000000012f397824 */ /* 0x000fe200018e0604 */
[----:B-1----:R-:W-:Y:S01]  /*81890*/  IADD3 R44, P3, PT, R50, R9, RZ ;  /* 0x00000009322c7210 */ /* 0x002fe20007f7e0ff */
[----:B------:R-:W-:-:S02]  /*818a0*/  IMAD.MOV.U32 R49, RZ, RZ, R45 ;  /* 0x000000ffff317224 */ /* 0x000fc400078e002d */
[----:B------:R-:W-:Y:S02]  /*818b0*/  IMAD.X R49, R47, 0x1, R2, P4 ;  /* 0x000000012f317824 */ /* 0x000fe400020e0602 */
[C---:B------:R-:W-:Y:S01]  /*818c0*/  IMAD.X R47, R43.reuse, 0x1, R12, P2 ;  /* 0x000000012b2f7824 */ /* 0x040fe200010e060c */
[----:B------:R0:W-:Y:S01]  /*818d0*/  STL.64 [R1+0x4298], R56 ;  /* 0x0042983801007387 */ /* 0x0001e20000100a00 */
[C---:B------:R-:W-:Y:S01]  /*818e0*/  IMAD.X R45, R43.reuse, 0x1, R11, P3 ;  /* 0x000000012b2d7824 */ /* 0x040fe200018e060b */
[C---:B------:R-:W-:Y:S02]  /*818f0*/  IADD3 R48, P4, PT, R50.reuse, R7, RZ ;  /* 0x0000000732307210 */ /* 0x040fe40007f9e0ff */
[----:B0-----:R-:W2:Y:S04]  /*81900*/  LDL.LU.64 R56, [R1+0x55d8] ;  /* 0x0055d80001387983 */ /* 0x001ea80000300a00 */
[----:B------:R0:W-:Y:S04]  /*81910*/  STL [R1+0x4274], R49 ;  /* 0x0042743101007387 */ /* 0x0001e80000100800 */
[----:B------:R1:W-:Y:S04]  /*81920*/  STL.64 [R1+0x4258], R46 ;  /* 0x0042582e01007387 */ /* 0x0003e80000100a00 */
[----:B------:R1:W-:Y:S01]  /*81930*/  STL.64 [R1+0x4240], R44 ;  /* 0x0042402c01007387 */ /* 0x0003e20000100a00 */
[----:B0-----:R-:W-:Y:S01]  /*81940*/  IMAD.X R49, R43, 0x1, R8, P4 ;  /* 0x000000012b317824 */ /* 0x001fe200020e0608 */
[----:B-1----:R-:W-:-:S02]  /*81950*/  IADD3 R46, P2, PT, R50, R14, RZ ;  /* 0x0000000e322e7210 */ /* 0x002fc40007f5e0ff */
[----:B------:R-:W-:-:S03]  /*81960*/  IADD3 R44, P3, PT, R50, R13, RZ ;  /* 0x0000000d322c7210 */ /* 0x000fc60007f7e0ff */
[C---:B------:R-:W-:Y:S01]  /*81970*/  IMAD.X R47, R43.reuse, 0x1, R16, P2 ;  /* 0x000000012b2f7824 */ /* 0x040fe200010e0610 */
[----:B------:R0:W-:Y:S01]  /*81980*/  STL.64 [R1+0x4228], R48 ;  /* 0x0042283001007387 */ /* 0x0001e20000100a00 */
[----:B------:R-:W-:-:S03]  /*81990*/  IMAD.X R45, R43, 0x1, R15, P3 ;  /* 0x000000012b2d7824 */ /* 0x000fc600018e060f */
[----:B------:R1:W-:Y:S04]  /*819a0*/  STL.64 [R1+0x4210], R46 ;  /* 0x0042102e01007387 */ /* 0x0003e80000100a00 */
[----:B------:R1:W-:Y:S01]  /*819b0*/  STL.64 [R1+0x41f8], R44 ;  /* 0x0041f82c01007387 */ /* 0x0003e20000100a00 */
[C---:B0-----:R-:W-:Y:S02]  /*819c0*/  IADD3 R48, P4, PT, R50.reuse, R5, RZ ;  /* 0x0000000532307210 */ /* 0x041fe40007f9e0ff */
[----:B-1----:R-:W-:Y:S01]  /*819d0*/  IADD3 R46, P2, PT, R50, R3, RZ ;  /* 0x00000003322e7210 */ /* 0x002fe20007f5e0ff */
[----:B------:R-:W-:-:S04]  /*819e0*/  IMAD.MOV.U32 R45, RZ, RZ, R43 ;  /* 0x000000ffff2d7224 */ /* 0x000fc800078e002b */
        /* <DEDUP_REMOVED lines=16> */
[----:B------:R-:W-:Y:S01]  /*81af0*/  IMAD.X R45, R43, 0x1, R8, P3 ;  /* 0x000000012b2d7824 */ /* 0x000fe200018e0608 */
[----:B------:R-:W-:Y:S01]  /*81b00*/  IADD3 R46, P2, PT, R51, R13, RZ ;  /* 0x0000000d332e7210 */ /* 0x000fe20007f5e0ff */
[----:B------:R-:W-:-:S03]  /*81b10*/  IMAD.X R49, R43, 0x1, R16, P4 ;  /* 0x000000012b317824 */ /* 0x000fc600020e0610 */
        /* <DEDUP_REMOVED lines=9> */
[----:B------:R-:W-:Y:S01]  /*81bb0*/  STL.64 [R1+0x54d0], R50 ;  /* 0x0054d03201007387 */ /* 0x000fe20000100a00 */
[----:B------:R-:W-:-:S03]  /*81bc0*/  IADD3 R46, P2, PT, R51, R0, RZ ;  /* 0x00000000332e7210 */ /* 0x000fc60007f5e0ff */
[----:B------:R3:W-:Y:S04]  /*81bd0*/  STL.64 [R1+0x41a8], R44 ;  /* 0x0041a82c01007387 */ /* 0x0007e80000100a00 */
[----:B------:R0:W-:Y:S01]  /*81be0*/  STL.64 [R1+0x41a0], R48 ;  /* 0x0041a03001007387 */ /* 0x0001e20000100a00 */
[----:B------:R-:W-:-:S05]  /*81bf0*/  IMAD.X R47, R47, 0x1, R2, P2 ;  /* 0x000000012f2f7824 */ /* 0x000fca00010e0602 */
[----:B------:R1:W-:Y:S01]  /*81c00*/  STL.64 [R1+0x4198], R46 ;  /* 0x0041982e01007387 */ /* 0x0003e20000100a00 */
[C---:B---3--:R-:W-:Y:S02]  /*81c10*/  IADD3 R44, P3, PT, R52.reuse, R10, RZ ;  /* 0x0000000a342c7210 */ /* 0x048fe40007f7e0ff */
[----:B------:R-:W-:Y:S02]  /*81c20*/  SHF.R.S32.HI R43, RZ, 0x1f, R52 ;  /* 0x0000001fff2b7819 */ /* 0x000fe40000011434 */
[----:B0-----:R-:W-:-:S03]  /*81c30*/  IADD3 R48, P4, PT, R52, R9, RZ ;  /* 0x0000000934307210 */ /* 0x001fc60007f9e0ff */
[C---:B------:R-:W-:Y:S02]  /*81c40*/  IMAD.X R45, R43.reuse, 0x1, R12, P3 ;  /* 0x000000012b2d7824 */ /* 0x040fe400018e060c */
[C---:B------:R-:W-:Y:S01]  /*81c50*/  IMAD.X R49, R43.reuse, 0x1, R11, P4 ;  /* 0x000000012b317824 */ /* 0x040fe200020e060b */
[C---:B-1----:R-:W-:Y:S02]  /*81c60*/  IADD3 R46, P2, PT, R52.reuse, R7, RZ ;  /* 0x00000007342e7210 */ /* 0x042fe40007f5e0ff */
        /* <DEDUP_REMOVED lines=36> */
[----:B------:R1:W-:Y:S01]  /*81eb0*/  STL.64 [R1+0x4130], R44 ;  /* 0x0041302c01007387 */ /* 0x0003e20000100a00 */
[----:B----4-:R-:W-:-:S03]  /*81ec0*/  SHF.R.S32.HI R43, RZ, 0x1f, R54 ;  /* 0x0000001fff2b7819 */ /* 0x010fc60000011436 */
[----:B------:R-:W-:Y:S01]  /*81ed0*/  STL.64 [R1+0x54d8], R52 ;  /* 0x0054d83401007387 */ /* 0x000fe20000100a00 */
[----:B0-----:R-:W-:-:S03]  /*81ee0*/  IADD3 R46, P2, PT, R53, R3, RZ ;  /* 0x00000003352e7210 */ /* 0x001fc60007f5e0ff */
[----:B------:R0:W-:Y:S01]  /*81ef0*/  STL.64 [R1+0x4128], R48 ;  /* 0x0041283001007387 */ /* 0x0001e20000100a00 */
[----:B-1----:R-:W-:Y:S01]  /*81f00*/  IADD3 R44, P3, PT, R53, R0, RZ ;  /* 0x00000000352c7210 */ /* 0x002fe20007f7e0ff */
[----:B------:R-:W-:-:S04]  /*81f10*/  IMAD.X R47, R51, 0x1, R4, P2 ;  /* 0x00000001332f7824 */ /* 0x000fc800010e0604 */
[----:B------:R-:W-:Y:S01]  /*81f20*/  IMAD.X R45, R51, 0x1, R2, P3 ;  /* 0x00000001332d7824 */ /* 0x000fe200018e0602 */
[C---:B0-----:R-:W-:Y:S01]  /*81f30*/  IADD3 R48, P4, PT, R54.reuse, R10, RZ ;  /* 0x0000000a36307210 */ /* 0x041fe20007f9e0ff */
        /* <DEDUP_REMOVED lines=22> */
[----:B0-----:R-:W-:Y:S02]  /*820a0*/  IADD3 R46, P2, PT, R54, R0, RZ ;  /* 0x00000000362e7210 */ /* 0x001fe40007f5e0ff */
[----:B-1----:R-:W-:Y:S02]  /*820b0*/  IADD3 R44, P3, PT, R55, R10, RZ ;  /* 0x0000000a372c7210 */ /* 0x002fe40007f7e0ff */
[----:B---3--:R-:W-:Y:S01]  /*820c0*/  SHF.R.S32.HI R48, RZ, 0x1f, R55 ;  /* 0x0000001fff307819 */ /* 0x008fe20000011437 */
[----:B------:R-:W-:-:S04]  /*820d0*/  IMAD.X R47, R43, 0x1, R2, P2 ;  /* 0x000000012b2f7824 */ /* 0x000fc800010e0602 */
[C---:B------:R-:W-:Y:S01]  /*820e0*/  IMAD.X R45, R48.reuse, 0x1, R12, P3 ;  /* 0x00000001302d7824 */ /* 0x040fe200018e060c */
[----:B------:R0:W-:Y:S01]  /*820f0*/  STL.64 [R1+0x40d8], R46 ;  /* 0x0040d82e01007387 */ /* 0x0001e20000100a00 */
[C---:B------:R-:W-:Y:S01]  /*82100*/  IADD3 R50, P4, PT, R55.reuse, R9, RZ ;  /* 0x0000000937327210 */ /* 0x040fe20007f9e0ff */
[----:B------:R-:W-:Y:S02]  /*82110*/  IMAD.MOV.U32 R43, RZ, RZ, R39 ;  /* 0x000000ffff2b7224 */ /* 0x000fe400078e0027 */
[----:B------:R1:W-:Y:S01]  /*82120*/  STL.64 [R1+0x40d0], R44 ;  /* 0x0040d02c01007387 */ /* 0x0003e20000100a00 */
[----:B------:R-:W-:Y:S01]  /*82130*/  IMAD.MOV.U32 R39, RZ, RZ, R58 ;  /* 0x000000ffff277224 */ /* 0x000fe200078e003a */
[C---:B------:R-:W-:Y:S01]  /*82140*/  IADD3 R58, P3, PT, R55.reuse, R14, RZ ;  /* 0x0000000e373a7210 */ /* 0x040fe20007f7e0ff */
[----:B------:R-:W-:Y:S01]  /*82150*/  IMAD.X R51, R48, 0x1, R11, P4 ;  /* 0x0000000130337824 */ /* 0x000fe200020e060b */
[----:B0-----:R-:W-:Y:S01]  /*82160*/  IADD3 R46, P2, PT, R55, R7, RZ ;  /* 0x00000007372e7210 */ /* 0x001fe20007f5e0ff */
[----:B-1----:R-:W-:-:S02]  /*82170*/  IMAD.MOV.U32 R44, RZ, RZ, R42 ;  /* 0x000000ffff2c7224 */ /* 0x002fc400078e002a */
[----:B------:R-:W-:Y:S02]  /*82180*/  IMAD.MOV.U32 R42, RZ, RZ, R41 ;  /* 0x000000ffff2a7224 */ /* 0x000fe400078e0029 */
[----:B------:R-:W-:Y:S02]  /*82190*/  IMAD.MOV.U32 R41, RZ, RZ, R40 ;  /* 0x000000ffff297224 */ /* 0x000fe400078e0028 */
        /* <DEDUP_REMOVED lines=10> */
[----:B------:R-:W-:Y:S01]  /*82240*/  IMAD.MOV.U32 R47, RZ, RZ, R44 ;  /* 0x000000ffff2f7224 */ /* 0x000fe200078e002c */
[----:B------:R-:W-:Y:S01]  /*82250*/  IADD3 R50, P4, PT, R55, R13, RZ ;  /* 0x0000000d37327210 */ /* 0x000fe20007f9e0ff */
[----:B------:R-:W-:-:S02]  /*82260*/  IMAD.MOV.U32 R44, RZ, RZ, R40 ;  /* 0x000000ffff2c7224 */ /* 0x000fc400078e0028 */
[----:B------:R-:W-:Y:S02]  /*82270*/  IMAD.MOV.U32 R40, RZ, RZ, R18 ;  /* 0x000000ffff287224 */ /* 0x000fe400078e0012 */
[----:B------:R-:W-:Y:S01]  /*82280*/  IMAD.MOV.U32 R18, RZ, RZ, R60 ;  /* 0x000000ffff127224 */ /* 0x000fe200078e003c */
[C---:B------:R-:W-:Y:S01]  /*82290*/  IADD3 R60, P2, PT, R55.reuse, R5, RZ ;  /* 0x00000005373c7210 */ /* 0x040fe20007f5e0ff */
[----:B------:R-:W-:Y:S01]  /*822a0*/  IMAD.MOV.U32 R45, RZ, RZ, R43 ;  /* 0x000000ffff2d7224 */ /* 0x000fe200078e002b */
[----:B------:R-:W-:Y:S01]  /*822b0*/  IADD3 R52, P3, PT, R55, R3, RZ ;  /* 0x0000000337347210 */ /* 0x000fe20007f7e0ff */
[----:B------:R-:W-:Y:S02]  /*822c0*/  IMAD.X R51, R48, 0x1, R15, P4 ;  /* 0x0000000130337824 */ /* 0x000fe400020e060f */
[----:B------:R-:W-:Y:S02]  /*822d0*/  IMAD.MOV.U32 R43, RZ, RZ, R39 ;  /* 0x000000ffff2b7224 */ /* 0x000fe400078e0027 */
[----:B------:R-:W-:-:S02]  /*822e0*/  IMAD.MOV.U32 R39, RZ, RZ, R61 ;  /* 0x000000ffff277224 */ /* 0x000fc400078e003d */
[----:B------:R-:W-:Y:S02]  /*822f0*/  IMAD.X R61, R48, 0x1, R6, P2 ;  /* 0x00000001303d7824 */ /* 0x000fe400010e0606 */
[----:B------:R-:W-:Y:S01]  /*82300*/  IMAD.MOV.U32 R46, RZ, RZ, R47 ;  /* 0x000000ffff2e7224 */ /* 0x000fe200078e002f */
[----:B------:R-:W-:Y:S01]  /*82310*/  STL.64 [R1+0x40b0], R50 ;  /* 0x0040b03201007387 */ /* 0x000fe20000100a00 */
[----:B------:R-:W-:Y:S02]  /*82320*/  IMAD.MOV.U32 R47, RZ, RZ, R45 ;  /* 0x000000ffff2f7224 */ /* 0x000fe400078e002d */
[----:B------:R-:W-:Y:S01]  /*82330*/  IMAD.MOV.U32 R45, RZ, RZ, R44 ;  /* 0x000000ffff2d7224 */ /* 0x000fe200078e002c */
[----:B------:R-:W-:Y:S01]  /*82340*/  STL [R1+0x40a0], R52 ;  /* 0x0040a03401007387 */ /* 0x000fe20000100800 */
[----:B------:R-:W-:Y:S02]  /*82350*/  IMAD.MOV.U32 R44, RZ, RZ, R43 ;  /* 0x000000ffff2c7224 */ /* 0x000fe400078e002b */
[----:B------:R-:W-:Y:S01]  /*82360*/  IMAD.MOV.U32 R43, RZ, RZ, R38 ;  /* 0x000000ffff2b7224 */ /* 0x000fe200078e0026 */
[----:B------:R-:W-:Y:S01]  /*82370*/  STL.64 [R1+0x54e8], R54 ;  /* 0x0054e83601007387 */ /* 0x000fe20000100a00 */
[----:B------:R-:W-:-:S03]  /*82380*/  IMAD.MOV.U32 R38, RZ, RZ, R36 ;  /* 0x000000ffff267224 */ /* 0x000fc600078e0024 */
[----:B------:R0:W-:Y:S04]  /*82390*/  STL.64 [R1+0x40a8], R60 ;  /* 0x0040a83c01007387 */ /* 0x0001e80000100a00 */
[----:B0-----:R-:W4:Y:S01]  /*823a0*/  LDL.LU.64 R60, [R1+0x55c8] ;  /* 0x0055c800013c7983 */ /* 0x001f220000300a00 */
[----:B------:R-:W-:Y:S01]  /*823b0*/  IADD3 R50, P4, PT, R55, R0, RZ ;  /* 0x0000000037327210 */ /* 0x000fe20007f9e0ff */
[----:B------:R-:W-:Y:S01]  /*823c0*/  IMAD.MOV.U32 R55, RZ, RZ, R53 ;  /* 0x000000ffff377224 */ /* 0x000fe200078e0035 */
[----:B--2---:R-:W-:Y:S01]  /*823d0*/  SHF.R.S32.HI R49, RZ, 0x1f, R56 ;  /* 0x0000001fff317819 */ /* 0x004fe20000011438 */
[----:B------:R-:W-:Y:S01]  /*823e0*/  IMAD.MOV.U32 R54, RZ, RZ, R52 ;  /* 0x000000ffff367224 */ /* 0x000fe200078e0034 */
[----:B------:R-:W-:Y:S01]  /*823f0*/  IADD3 R52, P2, PT, R56, R10, RZ ;  /* 0x0000000a38347210 */ /* 0x000fe20007f5e0ff */
[----:B------:R-:W-:-:S02]  /*82400*/  IMAD.X R55, R48, 0x1, R4, P3 ;  /* 0x0000000130377824 */ /* 0x000fc400018e0604 */
[----:B------:R-:W-:Y:S01]  /*82410*/  IMAD.X R51, R48, 0x1, R2, P4 ;  /* 0x0000000130337824 */ /* 0x000fe200020e0602 */
[C---:B------:R-:W-:Y:S01]  /*82420*/  IADD3 R54, P3, PT, R56.reuse, R9, RZ ;  /* 0x0000000938367210 */ /* 0x040fe20007f7e0ff */
[C---:B------:R-:W-:Y:S01]  /*82430*/  IMAD.X R53, R49.reuse, 0x1, R12, P2 ;  /* 0x0000000131357824 */ /* 0x040fe200010e060c */
[----:B------:R-:W-:Y:S01]  /*82440*/  SHF.R.S32.HI R48, RZ, 0x1f, R57 ;  /* 0x0000001fff307819 */ /* 0x000fe20000011439 */
[----:B---3--:R-:W-:Y:S02]  /*82450*/  IMAD.MOV.U32 R36, RZ, RZ, R58 ;  /* 0x000000ffff247224 */ /* 0x008fe400078e003a */
[----:B------:R-:W2:Y:S04]  /*82460*/  LDL.LU R58, [R1+0x55c4] ;  /* 0x0055c400013a7983 */ /* 0x000ea80000300800 */
[----:B------:R0:W-:Y:S04]  /*82470*/  STL [R1+0x40a4], R55 ;  /* 0x0040a43701007387 */ /* 0x0001e80000100800 */
[----:B------:R1:W-:Y:S04]  /*82480*/  STL.64 [R1+0x4098], R50 ;  /* 0x0040983201007387 */ /* 0x0003e80000100a00 */
[----:B------:R3:W-:Y:S01]  /*82490*/  STL.64 [R1+0x4090], R52 ;  /* 0x0040903401007387 */ /* 0x0007e20000100a00 */
[----:B0-----:R-:W-:Y:S01]  /*824a0*/  IMAD.X R55, R49, 0x1, R11, P3 ;  /* 0x0000000131377824 */ /* 0x001fe200018e060b */
[----:B-1----:R-:W-:-:S02]  /*824b0*/  IADD3 R50, P4, PT, R56, R7, RZ ;  /* 0x0000000738327210 */ /* 0x002fc40007f9e0ff */
[----:B---3--:R-:W-:-:S03]  /*824c0*/  IADD3 R52, P2, PT, R56, R14, RZ ;  /* 0x0000000e38347210 */ /* 0x008fc60007f5e0ff */
        /* <DEDUP_REMOVED lines=35> */
[----:B------:R-:W-:Y:S01]  /*82700*/  IMAD.X R51, R48, 0x1, R4, P4 ;  /* 0x0000000130337824 */ /* 0x000fe200020e0604 */
[----:B------:R-:W-:Y:S01]  /*82710*/  STL.64 [R1+0x54f0], R56 ;  /* 0x0054f03801007387 */ /* 0x000fe20000100a00 */
[----:B------:R-:W-:-:S02]  /*82720*/  SHF.R.S32.HI R49, RZ, 0x1f, R59 ;  /* 0x0000001fff317819 */ /* 0x000fc4000001143b */
[----:B0-----:R-:W-:Y:S01]  /*82730*/  IADD3 R52, P2, PT, R57, R0, RZ ;  /* 0x0000000039347210 */ /* 0x001fe20007f5e0ff */
[----:B------:R0:W-:Y:S04]  /*82740*/  STL.64 [R1+0x4028], R54 ;  /* 0x0040283601007387 */ /* 0x0001e80000100a00 */
[----:B------:R1:W-:Y:S01]  /*82750*/  STL.64 [R1+0x4020], R50 ;  /* 0x0040203201007387 */ /* 0x0003e20000100a00 */
[----:B------:R-:W-:Y:S01]  /*82760*/  IMAD.X R53, R48, 0x1, R2, P2 ;  /* 0x0000000130357824 */ /* 0x000fe200010e0602 */
[C---:B0-----:R-:W-:Y:S02]  /*82770*/  IADD3 R54, P3, PT, R59.reuse, R10, RZ ;  /* 0x0000000a3b367210 */ /* 0x041fe40007f7e0ff */
[----:B-1----:R-:W-:Y:S02]  /*82780*/  IADD3 R50, P4, PT, R59, R9, RZ ;  /* 0x000000093b327210 */ /* 0x002fe40007f9e0ff */
[----:B------:R0:W-:Y:S01]  /*82790*/  STL.64 [R1+0x4018], R52 ;  /* 0x0040183401007387 */ /* 0x0001e20000100a00 */
[----:B------:R-:W-:-:S02]  /*827a0*/  IMAD.X R55, R49, 0x1, R12, P3 ;  /* 0x0000000131377824 */ /* 0x000fc400018e060c */
[----:B------:R-:W-:-:S03]  /*827b0*/  IMAD.X R51, R49, 0x1, R11, P4 ;  /* 0x0000000131337824 */ /* 0x000fc600020e060b */
[----:B------:R1:W-:Y:S01]  /*827c0*/  STL.64 [R1+0x4010], R54 ;  /* 0x0040103601007387 */ /* 0x0003e20000100a00 */
[----:B0-----:R-:W-:-:S03]  /*827d0*/  IADD3 R52, P2, PT, R59, R7, RZ ;  /* 0x000000073b347210 */ /* 0x001fc60007f5e0ff */
[----:B------:R0:W-:Y:S02]  /*827e0*/  STL.64 [R1+0x4008], R50 ;  /* 0x0040083201007387 */ /* 0x0001e40000100a00 */
[----:B------:R-:W-:Y:S01]  /*827f0*/  IMAD.X R53, R49, 0x1, R8, P2 ;  /* 0x0000000131357824 */ /* 0x000fe200010e0608 */
        /* <DEDUP_REMOVED lines=8> */
[----:B------:R-:W-:Y:S01]  /*82880*/  IMAD.X R53, R49, 0x1, R6, P2 ;  /* 0x0000000131357824 */ /* 0x000fe200010e0606 */
[C---:B-1----:R-:W-:Y:S02]  /*82890*/  IADD3 R54, P3, PT, R59.reuse, R3, RZ ;  /* 0x000000033b367210 */ /* 0x042fe40007f7e0ff */
[----:B----4-:R-:W-:Y:S02]  /*828a0*/  SHF.R.S32.HI R48, RZ, 0x1f, R60 ;  /* 0x0000001fff307819 */ /* 0x010fe4000001143c */
[----:B0-----:R-:W-:Y:S01]  /*828b0*/  IADD3 R50, P4, PT, R59, R0, RZ ;  /* 0x000000003b327210 */ /* 0x001fe20007f9e0ff */
[----:B------:R-:W-:-:S04]  /*828c0*/  IMAD.X R55, R49, 0x1, R4, P3 ;  /* 0x0000000131377824 */ /* 0x000fc800018e0604 */
[----:B------:R-:W-:Y:S01]  /*828d0*/  IMAD.X R51, R49, 0x1, R2, P4 ;  /* 0x0000000131337824 */ /* 0x000fe200020e0602 */
[----:B--2---:R-:W-:Y:S04]  /*828e0*/  STL.64 [R1+0x54f8], R58 ;  /* 0x0054f83a01007387 */ /* 0x004fe80000100a00 */
[----:B------:R0:W-:Y:S04]  /*828f0*/  STL.64 [R1+0x3fe8], R52 ;  /* 0x003fe83401007387 */ /* 0x0001e80000100a00 */
[----:B------:R1:W-:Y:S01]  /*82900*/  STL.64 [R1+0x3fe0], R54 ;  /* 0x003fe03601007387 */ /* 0x0003e20000100a00 */
[----:B0-----:R-:W-:-:S03]  /*82910*/  IADD3 R52, P2, PT, R60, R10, RZ ;  /* 0x0000000a3c347210 */ /* 0x001fc60007f5e0ff */
[----:B------:R0:W-:Y:S01]  /*82920*/  STL.64 [R1+0x3fd8], R50 ;  /* 0x003fd83201007387 */ /* 0x0001e20000100a00 */
[----:B-1----:R-:W-:Y:S01]  /*82930*/  IADD3 R54, P3, PT, R60, R9, RZ ;  /* 0x000000093c367210 */ /* 0x002fe20007f7e0ff */
[----:B------:R-:W-:-:S04]  /*82940*/  IMAD.X R53, R48, 0x1, R12, P2 ;  /* 0x0000000130357824 */ /* 0x000fc800010e060c */
[----:B------:R-:W-:Y:S01]  /*82950*/  IMAD.X R55, R48, 0x1, R11, P3 ;  /* 0x0000000130377824 */ /* 0x000fe200018e060b */
[----:B0-----:R-:W-:Y:S01]  /*82960*/  IADD3 R50, P4, PT, R60, R7, RZ ;  /* 0x000000073c327210 */ /* 0x001fe20007f9e0ff */
[----:B------:R0:W-:Y:S04]  /*82970*/  STL.64 [R1+0x3fd0], R52 ;  /* 0x003fd03401007387 */ /* 0x0001e80000100a00 */
[----:B------:R-:W-:Y:S01]  /*82980*/  IMAD.X R51, R48, 0x1, R8, P4 ;  /* 0x0000000130337824 */ /* 0x000fe200020e0608 */
[----:B------:R-:W-:Y:S01]  /*82990*/  STL.64 [R1+0x3fc8], R54 ;  /* 0x003fc83601007387 */ /* 0x000fe20000100a00 */
[----:B0-----:R-:W-:Y:S02]  /*829a0*/  IMAD.MOV.U32 R52, RZ, RZ, R46 ;  /* 0x000000ffff347224 */ /* 0x001fe400078e002e */
[----:B------:R-:W-:-:S02]  /*829b0*/  IMAD.MOV.U32 R46, RZ, RZ, R47 ;  /* 0x000000ffff2e7224 */ /* 0x000fc400078e002f */
[----:B------:R-:W-:Y:S02]  /*829c0*/  IMAD.MOV.U32 R47, RZ, RZ, R45 ;  /* 0x000000ffff2f7224 */ /* 0x000fe400078e002d */
[----:B------:R-:W-:Y:S01]  /*829d0*/  IMAD.MOV.U32 R45, RZ, RZ, R44 ;  /* 0x000000ffff2d7224 */ /* 0x000fe200078e002c */
[----:B------:R0:W-:Y:S01]  /*829e0*/  STL.64 [R1+0x3fc0], R50 ;  /* 0x003fc03201007387 */ /* 0x0001e20000100a00 */
[----:B------:R-:W-:Y:S02]  /*829f0*/  IMAD.MOV.U32 R44, RZ, RZ, R43 ;  /* 0x000000ffff2c7224 */ /* 0x000fe400078e002b */
[----:B------:R-:W-:Y:S02]  /*82a00*/  IMAD.MOV.U32 R43, RZ, RZ, R34 ;  /* 0x000000ffff2b7224 */ /* 0x000fe400078e0022 */
[----:B------:R-:W-:Y:S02]  /*82a10*/  IMAD.MOV.U32 R34, RZ, RZ, R31 ;  /* 0x000000ffff227224 */ /* 0x000fe400078e001f */
[----:B------:R-:W-:-:S02]  /*82a20*/  IMAD.MOV.U32 R31, RZ, RZ, R17 ;  /* 0x000000ffff1f7224 */ /* 0x000fc400078e0011 */
[----:B0-----:R-:W-:Y:S01]  /*82a30*/  IMAD.MOV.U32 R50, RZ, RZ, R33 ;  /* 0x000000ffff327224 */ /* 0x001fe200078e0021 */
[----:B------:R-:W-:Y:S02]  /*82a40*/  SHF.R.S32.HI R33, RZ, 0x1f, R17 ;  /* 0x0000001fff217819 */ /* 0x000fe40000011411 */
[----:B------:R-:W2:Y:S01]  /*82a50*/  LDL.LU R17, [R1+0x55c0] ;  /* 0x0055c00001117983 */ /* 0x000ea20000300800 */
[C---:B------:R-:W-:Y:S02]  /*82a60*/  IADD3 R58, P2, PT, R60.reuse, R14, RZ ;  /* 0x0000000e3c3a7210 */ /* 0x040fe40007f5e0ff */
[----:B------:R-:W-:-:S03]  /*82a70*/  IADD3 R56, P3, PT, R60, R13, RZ ;  /* 0x0000000d3c387210 */ /* 0x000fc60007f7e0ff */
[----:B------:R-:W-:Y:S01]  /*82a80*/  IMAD.X R59, R48, 0x1, R16, P2 ;  /* 0x00000001303b7824 */ /* 0x000fe200010e0610 */
[----:B------:R-:W-:Y:S01]  /*82a90*/  IADD3 R54, P4, PT, R60, R5, RZ ;  /* 0x000000053c367210 */ /* 0x000fe20007f9e0ff */
[----:B------:R-:W-:-:S03]  /*82aa0*/  IMAD.X R57, R48, 0x1, R15, P3 ;  /* 0x0000000130397824 */ /* 0x000fc600018e060f */
[----:B------:R0:W-:Y:S01]  /*82ab0*/  STL.64 [R1+0x3fb8], R58 ;  /* 0x003fb83a01007387 */ /* 0x0001e20000100a00 */
[----:B------:R-:W-:Y:S01]  /*82ac0*/  IMAD.X R55, R48, 0x1, R6, P4 ;  /* 0x0000000130377824 */ /* 0x000fe200020e0606 */
[----:B------:R-:W-:Y:S02]  /*82ad0*/  SHF.R.S32.HI R49, RZ, 0x1f, R61 ;  /* 0x0000001fff317819 */ /* 0x000fe4000001143d */
[----:B------:R1:W-:Y:S01]  /*82ae0*/  STL.64 [R1+0x3fb0], R56 ;  /* 0x003fb03801007387 */ /* 0x0003e20000100a00 */
[----:B0-----:R-:W-:-:S03]  /*82af0*/  IADD3 R58, P2, PT, R60, R3, RZ ;  /* 0x000000033c3a7210 */ /* 0x001fc60007f5e0ff */
[----:B------:R0:W-:Y:S02]  /*82b00*/  STL.64 [R1+0x3fa8], R54 ;  /* 0x003fa83601007387 */ /* 0x0001e40000100a00 */
[----:B------:R-:W-:Y:S01]  /*82b10*/  IMAD.X R59, R48, 0x1, R4, P2 ;  /* 0x00000001303b7824 */ /* 0x000fe200010e0604 */
[----:B-1----:R-:W-:Y:S01]  /*82b20*/  IADD3 R56, P3, PT, R60, R0, RZ ;  /* 0x000000003c387210 */ /* 0x002fe20007f7e0ff */
[----:B------:R-:W-:-:S03]  /*82b30*/  IMAD.MOV.U32 R51, RZ, RZ, R46 ;  /* 0x000000ffff337224 */ /* 0x000fc600078e002e */
[----:B------:R1:W-:Y:S01]  /*82b40*/  STL.64 [R1+0x3fa0], R58 ;  /* 0x003fa03a01007387 */ /* 0x0003e20000100a00 */
[----:B0-----:R-:W-:Y:S01]  /*82b50*/  IADD3 R54, P4, PT, R61, R10, RZ ;  /* 0x0000000a3d367210 */ /* 0x001fe20007f9e0ff */
[----:B------:R-:W-:Y:S02]  /*82b60*/  IMAD.X R57, R48, 0x1, R2, P3 ;  /* 0x0000000130397824 */ /* 0x000fe400018e0602 */
[----:B------:R-:W-:Y:S02]  /*82b70*/  IMAD.MOV.U32 R46, RZ, RZ, R47 ;  /* 0x000000ffff2e7224 */ /* 0x000fe400078e002f */
[----:B------:R-:W-:Y:S01]  /*82b80*/  IMAD.X R55, R49, 0x1, R12, P4 ;  /* 0x0000000131377824 */ /* 0x000fe200020e060c */
[----:B-1----:R-:W-:Y:S01]  /*82b90*/  IADD3 R58, P2, PT, R61, R9, RZ ;  /* 0x000000093d3a7210 */ /* 0x002fe20007f5e0ff */
[----:B------:R-:W-:Y:S02]  /*82ba0*/  IMAD.MOV.U32 R47, RZ, RZ, R45 ;  /* 0x000000ffff2f7224 */ /* 0x000fe400078e002d */
[----:B------:R-:W-:-:S02]  /*82bb0*/  IMAD.MOV.U32 R45, RZ, RZ, R44 ;  /* 0x000000ffff2d7224 */ /* 0x000fc400078e002c */
[----:B------:R-:W-:Y:S02]  /*82bc0*/  IMAD.MOV.U32 R44, RZ, RZ, R43 ;  /* 0x000000ffff2c7224 */ /* 0x000fe400078e002b */
[----:B------:R-:W-:Y:S01]  /*82bd0*/  IMAD.X R59, R49, 0x1, R11, P2 ;  /* 0x00000001313b7824 */ /* 0x000fe200010e060b */
[----:B------:R0:W-:Y:S01]  /*82be0*/  STL.64 [R1+0x3f98], R56 ;  /* 0x003f983801007387 */ /* 0x0001e20000100a00 */
[----:B------:R-:W-:Y:S02]  /*82bf0*/  IMAD.MOV.U32 R43, RZ, RZ, R42 ;  /* 0x000000ffff2b7224 */ /* 0x000fe400078e002a */
[----:B------:R-:W-:Y:S01]  /*82c00*/  IMAD.MOV.U32 R42, RZ, RZ, R37 ;  /* 0x000000ffff2a7224 */ /* 0x000fe200078e0025 */
[----:B------:R1:W-:Y:S01]  /*82c10*/  STL.64 [R1+0x3f90], R54 ;  /* 0x003f903601007387 */ /* 0x0003e20000100a00 */
[----:B------:R-:W-:-:S03]  /*82c20*/  IMAD.MOV.U32 R37, RZ, RZ, R24 ;  /* 0x000000ffff257224 */ /* 0x000fc600078e0018 */
[----:B------:R-:W3:Y:S01]  /*82c30*/  LDL.LU R24, [R1+0x21b0] ;  /* 0x0021b00001187983 */ /* 0x000ee20000300800 */
[----:B0-----:R-:W-:-:S03]  /*82c40*/  IADD3 R56, P3, PT, R61, R7, RZ ;  /* 0x000000073d387210 */ /* 0x001fc60007f7e0ff */
[----:B------:R0:W-:Y:S01]  /*82c50*/  STL.64 [R1+0x3f88], R58 ;  /* 0x003f883a01007387 */ /* 0x0001e20000100a00 */
[----:B------:R-:W-:Y:S01]  /*82c60*/  IMAD.MOV.U32 R48, RZ, RZ, R46 ;  /* 0x000000ffff307224 */ /* 0x000fe200078e002e */
[----:B-1----:R-:W-:Y:S01]  /*82c70*/  IADD3 R54, P4, PT, R61, R14, RZ ;  /* 0x0000000e3d367210 */ /* 0x002fe20007f9e0ff */
[----:B------:R-:W-:Y:S02]  /*82c80*/  IMAD.X R57, R49, 0x1, R8, P3 ;  /* 0x0000000131397824 */ /* 0x000fe400018e0608 */
[----:B------:R-:W-:Y:S02]  /*82c90*/  IMAD.MOV.U32 R46, RZ, RZ, R47 ;  /* 0x000000ffff2e7224 */ /* 0x000fe400078e002f */
[----:B------:R-:W-:Y:S01]  /*82ca0*/  IMAD.MOV.U32 R47, RZ, RZ, R45 ;  /* 0x000000ffff2f7224 */ /* 0x000fe200078e002d */
[----:B0-----:R-:W-:Y:S01]  /*82cb0*/  IADD3 R58, P2, PT, R61, R13, RZ ;  /* 0x0000000d3d3a7210 */ /* 0x001fe20007f5e0ff */
[----:B------:R-:W-:Y:S02]  /*82cc0*/  IMAD.MOV.U32 R45, RZ, RZ, R44 ;  /* 0x000000ffff2d7224 */ /* 0x000fe400078e002c */
[----:B------:R-:W-:-:S02]  /*82cd0*/  IMAD.X R55, R49, 0x1, R16, P4 ;  /* 0x0000000131377824 */ /* 0x000fc400020e0610 */
[----:B------:R-:W-:Y:S02]  /*82ce0*/  IMAD.MOV.U32 R44, RZ, RZ, R43 ;  /* 0x000000ffff2c7224 */ /* 0x000fe400078e002b */
[----:B------:R-:W-:Y:S01]  /*82cf0*/  IMAD.X R59, R49, 0x1, R15, P2 ;  /* 0x00000001313b7824 */ /* 0x000fe200010e060f */
[----:B------:R0:W-:Y:S01]  /*82d00*/  STL.64 [R1+0x3f80], R56 ;  /* 0x003f803801007387 */ /* 0x0001e20000100a00 */
[----:B------:R-:W-:Y:S02]  /*82d10*/  IMAD.MOV.U32 R43, RZ, RZ, R42 ;  /* 0x000000ffff2b7224 */ /* 0x000fe400078e002a */
[----:B------:R-:W-:Y:S02]  /*82d20*/  IMAD.MOV.U32 R42, RZ, RZ, R23 ;  /* 0x000000ffff2a7224 */ /* 0x000fe400078e0017 */
[----:B------:R-:W4:Y:S04]  /*82d30*/  LDL.LU R23, [R1+0x432c] ;  /* 0x00432c0001177983 */ /* 0x000f280000300800 */
[----:B------:R1:W-:Y:S01]  /*82d40*/  STL.64 [R1+0x3f78], R54 ;  /* 0x003f783601007387 */ /* 0x0003e20000100a00 */
[----:B0-----:R-:W-:-:S03]  /*82d50*/  IADD3 R56, P3, PT, R61, R5, RZ ;  /* 0x000000053d387210 */ /* 0x001fc60007f7e0ff */
[----:B------:R0:W-:Y:S02]  /*82d60*/  STL.64 [R1+0x3f70], R58 ;  /* 0x003f703a01007387 */ /* 0x0001e40000100a00 */
[----:B------:R-:W-:Y:S01]  /*82d70*/  IMAD.X R57, R49, 0x1, R6, P3 ;  /* 0x0000000131397824 */ /* 0x000fe200018e0606 */
[C---:B-1----:R-:W-:Y:S02]  /*82d80*/  IADD3 R54, P4, PT, R61.reuse, R3, RZ ;  /* 0x000000033d367210 */ /* 0x042fe40007f9e0ff */
[----:B0-----:R-:W-:-:S03]  /*82d90*/  IADD3 R58, P2, PT, R61, R0, RZ ;  /* 0x000000003d3a7210 */ /* 0x001fc60007f5e0ff */
[C---:B------:R-:W-:Y:S01]  /*82da0*/  IMAD.X R55, R49.reuse, 0x1, R4, P4 ;  /* 0x0000000131377824 */ /* 0x040fe200020e0604 */
[----:B------:R-:W-:Y:S01]  /*82db0*/  STL.64 [R1+0x5500], R60 ;  /* 0x0055003c01007387 */ /* 0x000fe20000100a00 */
[----:B------:R-:W-:-:S03]  /*82dc0*/  IMAD.X R59, R49, 0x1, R2, P2 ;  /* 0x00000001313b7824 */ /* 0x000fc600010e0602 */
[----:B------:R0:W-:Y:S01]  /*82dd0*/  STL.64 [R1+0x3f68], R56 ;  /* 0x003f683801007387 */ /* 0x0001e20000100a00 */
[----:B------:R-:W-:Y:S02]  /*82de0*/  IMAD.MOV.U32 R53, RZ, RZ, R46 ;  /* 0x000000ffff357224 */ /* 0x000fe400078e002e */
[----:B------:R-:W-:Y:S01]  /*82df0*/  IMAD.MOV.U32 R46, RZ, RZ, R47 ;  /* 0x000000ffff2e7224 */ /* 0x000fe200078e002f */
[----:B------:R1:W-:Y:S01]  /*82e00*/  STL.64 [R1+0x3f60], R54 ;  /* 0x003f603601007387 */ /* 0x0003e20000100a00 */
[----:B------:R-:W-:Y:S02]  /*82e10*/  IMAD.MOV.U32 R47, RZ, RZ, R45 ;  /* 0x000000ffff2f7224 */ /* 0x000fe400078e002d */
[----:B------:R-:W-:Y:S01]  /*82e20*/  IMAD.MOV.U32 R45, RZ, RZ, R44 ;  /* 0x000000ffff2d7224 */ /* 0x000fe200078e002c */
[----:B------:R1:W-:Y:S01]  /*82e30*/  STL.64 [R1+0x3f58], R58 ;  /* 0x003f583a01007387 */ /* 0x0003e20000100a00 */
[----:B------:R-:W-:Y:S01]  /*82e40*/  IMAD.MOV.U32 R44, RZ, RZ, R43 ;  /* 0x000000ffff2c7224 */ /* 0x000fe200078e002b */
[C---:B0-----:R-:W-:Y:S01]  /*82e50*/  IADD3 R56, P3, PT, R52.reuse, R10, RZ ;  /* 0x0000000a34387210 */ /* 0x041fe20007f7e0ff */
[----:B------:R-:W-:Y:S01]  /*82e60*/  IMAD.MOV.U32 R43, RZ, RZ, R42 ;  /* 0x000000ffff2b7224 */ /* 0x000fe200078e002a */
[C---:B-1----:R-:W-:Y:S01]  /*82e70*/  IADD3 R54, P4, PT, R52.reuse, R9, RZ ;  /* 0x0000000934367210 */ /* 0x042fe20007f9e0ff */
[----:B------:R-:W-:Y:S01]  /*82e80*/  IMAD.MOV.U32 R49, RZ, RZ, R46 ;  /* 0x000000ffff317224 */ /* 0x000fe200078e002e */
[----:B------:R-:W-:Y:S01]  /*82e90*/  IADD3 R58, P2, PT, R52, R7, RZ ;  /* 0x00000007343a7210 */ /* 0x000fe20007f5e0ff */
[----:B------:R-:W-:-:S02]  /*82ea0*/  IMAD.MOV.U32 R42, RZ, RZ, R35 ;  /* 0x000000ffff2a7224 */ /* 0x000fc400078e0023 */
[C---:B------:R-:W-:Y:S02]  /*82eb0*/  IMAD.X R57, R50.reuse, 0x1, R12, P3 ;  /* 0x0000000132397824 */ /* 0x040fe400018e060c */
[----:B------:R-:W-:Y:S02]  /*82ec0*/  IMAD.MOV.U32 R46, RZ, RZ, R47 ;  /* 0x000000ffff2e7224 */ /* 0x000fe400078e002f */
[C---:B------:R-:W-:Y:S02]  /*82ed0*/  IMAD.X R55, R50.reuse, 0x1, R11, P4 ;  /* 0x0000000132377824 */ /* 0x040fe400020e060b */
[----:B------:R-:W-:Y:S02]  /*82ee0*/  IMAD.MOV.U32 R47, RZ, RZ, R45 ;  /* 0x000000ffff2f7224 */ /* 0x000fe400078e002d */
[----:B------:R-:W-:Y:S02]  /*82ef0*/  IMAD.X R59, R50, 0x1, R8, P2 ;  /* 0x00000001323b7824 */ /* 0x000fe400010e0608 */
[----:B------:R-:W-:-:S02]  /*82f00*/  IMAD.MOV.U32 R45, RZ, RZ, R44 ;  /* 0x000000ffff2d7224 */ /* 0x000fc400078e002c */
[----:B------:R-:W-:Y:S02]  /*82f10*/  IMAD.MOV.U32 R35, RZ, RZ, R32 ;  /* 0x000000ffff237224 */ /* 0x000fe400078e0020 */
[----:B------:R-:W-:Y:S01]  /*82f20*/  IMAD.MOV.U32 R44, RZ, RZ, R43 ;  /* 0x000000ffff2c7224 */ /* 0x000fe200078e002b */
[----:B------:R-:W3:Y:S01]  /*82f30*/  LDL.LU R32, [R1+0x30] ;  /* 0x0000300001207983 */ /* 0x000ee20000300800 */
[----:B------:R-:W-:Y:S02]  /*82f40*/  IMAD.MOV.U32 R43, RZ, RZ, R42 ;  /* 0x000000ffff2b7224 */ /* 0x000fe400078e002a */
[----:B------:R-:W-:Y:S01]  /*82f50*/  IMAD.MOV.U32 R42, RZ, RZ, R40 ;  /* 0x000000ffff2a7224 */ /* 0x000fe200078e0028 */
[----:B------:R0:W-:Y:S01]  /*82f60*/  STL.64 [R1+0x3f50], R56 ;  /* 0x003f503801007387 */ /* 0x0001e20000100a00 */
[----:B------:R-:W-:-:S03]  /*82f70*/  IMAD.MOV.U32 R40, RZ, RZ, R39 ;  /* 0x000000ffff287224 */ /* 0x000fc600078e0027 */
[----:B------:R1:W-:Y:S04]  /*82f80*/  STL.64 [R1+0x3f48], R54 ;  /* 0x003f483601007387 */ /* 0x0003e80000100a00 */
[----:B------:R0:W-:Y:S01]  /*82f90*/  STL.64 [R1+0x3f40], R58 ;  /* 0x003f403a01007387 */ /* 0x0001e20000100a00 */
[----:B--2---:R-:W-:-:S03]  /*82fa0*/  IMAD.MOV.U32 R39, RZ, RZ, R17 ;  /* 0x000000ffff277224 */ /* 0x004fc600078e0011 */
[----:B------:R-:W2:Y:S01]  /*82fb0*/  LDL.LU R17, [R1+0x55bc] ;  /* 0x0055bc0001117983 */ /* 0x000ea20000300800 */
[C---:B0-----:R-:W-:Y:S02]  /*82fc0*/  IADD3 R56, P3, PT, R52.reuse, R14, RZ ;  /* 0x0000000e34387210 */ /* 0x041fe40007f7e0ff */
[----:B-1----:R-:W-:-:S03]  /*82fd0*/  IADD3 R54, P4, PT, R52, R13, RZ ;  /* 0x0000000d34367210 */ /* 0x002fc60007f9e0ff */
[----:B------:R-:W-:Y:S01]  /*82fe0*/  IMAD.X R57, R50, 0x1, R16, P3 ;  /* 0x0000000132397824 */ /* 0x000fe200018e0610 */
[----:B------:R-:W-:Y:S01]  /*82ff0*/  IADD3 R58, P2, PT, R52, R5, RZ ;  /* 0x00000005343a7210 */ /* 0x000fe20007f5e0ff */
[----:B------:R-:W-:-:S03]  /*83000*/  IMAD.X R55, R50, 0x1, R15, P4 ;  /* 0x0000000132377824 */ /* 0x000fc600020e060f */
[----:B------:R0:W-:Y:S01]  /*83010*/  STL.64 [R1+0x3f38], R56 ;  /* 0x003f383801007387 */ /* 0x0001e20000100a00 */
[----:B------:R-:W-:-:S03]  /*83020*/  IMAD.X R59, R50, 0x1, R6, P2 ;  /* 0x00000001323b7824 */ /* 0x000fc600010e0606 */
[----:B------:R1:W-:Y:S01]  /*83030*/  STL.64 [R1+0x3f30], R54 ;  /* 0x003f303601007387 */ /* 0x0003e20000100a00 */
[----:B0-----:R-:W-:-:S03]  /*83040*/  IADD3 R56, P3, PT, R52, R3, RZ ;  /* 0x0000000334387210 */ /* 0x001fc60007f7e0ff */
[----:B------:R0:W-:Y:S02]  /*83050*/  STL.64 [R1+0x3f28], R58 ;  /* 0x003f283a01007387 */ /* 0x0001e40000100a00 */
[----:B------:R-:W-:Y:S01]  /*83060*/  IMAD.X R57, R50, 0x1, R4, P3 ;  /* 0x0000000132397824 */ /* 0x000fe200018e0604 */
[----:B-1----:R-:W-:Y:S01]  /*83070*/  IADD3 R54, P4, PT, R52, R0, RZ ;  /* 0x0000000034367210 */ /* 0x002fe20007f9e0ff */
[----:B------:R-:W-:-:S03]  /*83080*/  IMAD.MOV.U32 R52, RZ, RZ, R46 ;  /* 0x000000ffff347224 */ /* 0x000fc600078e002e */
[----:B------:R1:W-:Y:S01]  /*83090*/  STL.64 [R1+0x3f20], R56 ;  /* 0x003f203801007387 */ /* 0x0003e20000100a00 */
[----:B------:R-:W-:Y:S01]  /*830a0*/  IMAD.MOV.U32 R46, RZ, RZ, R47 ;  /* 0x000000ffff2e7224 */ /* 0x000fe200078e002f */
[C---:B0-----:R-:W-:Y:S01]  /*830b0*/  IADD3 R58, P2, PT, R51.reuse, R10, RZ ;  /* 0x0000000a333a7210 */ /* 0x041fe20007f5e0ff */
[----:B------:R-:W-:Y:S02]  /*830c0*/  IMAD.X R55, R50, 0x1, R2, P4 ;  /* 0x0000000132377824 */ /* 0x000fe400020e0602 */
[----:B------:R-:W-:Y:S02]  /*830d0*/  IMAD.MOV.U32 R47, RZ, RZ, R45 ;  /* 0x000000ffff2f7224 */ /* 0x000fe400078e002d */
[----:B------:R-:W-:Y:S01]  /*830e0*/  IMAD.MOV.U32 R45, RZ, RZ, R44 ;  /* 0x000000ffff2d7224 */ /* 0x000fe200078e002c */
[----:B-1----:R-:W-:Y:S01]  /*830f0*/  IADD3 R56, P3, PT, R51, R9, RZ ;  /* 0x0000000933387210 */ /* 0x002fe20007f7e0ff */
[----:B------:R-:W-:Y:S02]  /*83100*/  IMAD.MOV.U32 R44, RZ, RZ, R43 ;  /* 0x000000ffff2c7224 */ /* 0x000fe400078e002b */
[----:B------:R-:W-:-:S02]  /*83110*/  IMAD.X R59, R48, 0x1, R12, P2 ;  /* 0x00000001303b7824 */ /* 0x000fc400010e060c */
[----:B------:R-:W-:Y:S02]  /*83120*/  IMAD.MOV.U32 R43, RZ, RZ, R42 ;  /* 0x000000ffff2b7224 */ /* 0x000fe400078e002a */
[----:B------:R-:W-:Y:S01]  /*83130*/  IMAD.X R57, R48, 0x1, R11, P3 ;  /* 0x0000000130397824 */ /* 0x000fe200018e060b */
[----:B------:R0:W-:Y:S01]  /*83140*/  STL.64 [R1+0x3f18], R54 ;  /* 0x003f183601007387 */ /* 0x0001e20000100a00 */
[----:B------:R-:W-:Y:S02]  /*83150*/  IMAD.MOV.U32 R42, RZ, RZ, R38 ;  /* 0x000000ffff2a7224 */ /* 0x000fe400078e0026 */
[----:B------:R-:W-:Y:S02]  /*83160*/  IMAD.MOV.U32 R38, RZ, RZ, R36 ;  /* 0x000000ffff267224 */ /* 0x000fe400078e0024 */
[----:B------:R-:W3:Y:S01]  /*83170*/  LDL.LU R36, [R1+0x34] ;  /* 0x0000340001247983 */ /* 0x000ee20000300800 */
[----:B------:R-:W-:-:S03]  /*83180*/  IMAD.MOV.U32 R50, RZ, RZ, R46 ;  /* 0x000000ffff327224 */ /* 0x000fc600078e002e */
[----:B------:R1:W-:Y:S01]  /*83190*/  STL.64 [R1+0x3f10], R58 ;  /* 0x003f103a01007387 */ /* 0x0003e20000100a00 */
[----:B0-----:R-:W-:-:S03]  /*831a0*/  IADD3 R54, P4, PT, R51, R7, RZ ;  /* 0x0000000733367210 */ /* 0x001fc60007f9e0ff */
[----:B------:R0:W-:Y:S01]  /*831b0*/  STL.64 [R1+0x3f08], R56 ;  /* 0x003f083801007387 */ /* 0x0001e20000100a00 */
[----:B------:R-:W-:Y:S02]  /*831c0*/  IMAD.MOV.U32 R46, RZ, RZ, R47 ;  /* 0x000000ffff2e7224 */ /* 0x000fe400078e002f */
[----:B------:R-:W-:Y:S02]  /*831d0*/  IMAD.MOV.U32 R47, RZ, RZ, R45 ;  /* 0x000000ffff2f7224 */ /* 0x000fe400078e002d */
[C---:B------:R-:W-:Y:S01]  /*831e0*/  IMAD.X R55, R48.reuse, 0x1, R8, P4 ;  /* 0x0000000130377824 */ /* 0x040fe200020e0608 */
[C---:B-1----:R-:W-:Y:S01]  /*831f0*/  IADD3 R58, P2, PT, R51.reuse, R14, RZ ;  /* 0x0000000e333a7210 */ /* 0x042fe20007f5e0ff */
        /* <DEDUP_REMOVED lines=9> */
[----:B------:R-:W3:Y:S04]  /*83290*/  LDL.LU R31, [R1+0x330] ;  /* 0x00033000011f7983 */ /* 0x000ee80000300800 */
[----:B------:R1:W-:Y:S01]  /*832a0*/  STL.64 [R1+0x3ef8], R58 ;  /* 0x003ef83a01007387 */ /* 0x0003e20000100a00 */
[----:B0-----:R-:W-:-:S03]  /*832b0*/  IADD3 R54, P4, PT, R51, R5, RZ ;  /* 0x0000000533367210 */ /* 0x001fc60007f9e0ff */
[----:B------:R0:W-:Y:S02]  /*832c0*/  STL.64 [R1+0x3ef0], R56 ;  /* 0x003ef03801007387 */ /* 0x0001e40000100a00 */
[----:B------:R-:W-:Y:S01]  /*832d0*/  IMAD.X R55, R48, 0x1, R6, P4 ;  /* 0x0000000130377824 */ /* 0x000fe200020e0606 */
[C---:B-1----:R-:W-:Y:S02]  /*832e0*/  IADD3 R58, P2, PT, R51.reuse, R3, RZ ;  /* 0x00000003333a7210 */ /* 0x042fe40007f5e0ff */
[----:B0-----:R-:W-:-:S03]  /*832f0*/  IADD3 R56, P3, PT, R51, R0, RZ ;  /* 0x0000000033387210 */ /* 0x001fc60007f7e0ff */
[C---:B------:R-:W-:Y:S01]  /*83300*/  IMAD.X R59, R48.reuse, 0x1, R4, P2 ;  /* 0x00000001303b7824 */ /* 0x040fe200010e0604 */
[----:B------:R0:W-:Y:S01]  /*83310*/  STL.64 [R1+0x3ee8], R54 ;  /* 0x003ee83601007387 */ /* 0x0001e20000100a00 */
[----:B------:R-:W-:-:S03]  /*83320*/  IMAD.X R57, R48, 0x1, R2, P3 ;  /* 0x0000000130397824 */ /* 0x000fc600018e0602 */
        /* <DEDUP_REMOVED lines=9> */
[----:B----4-:R-:W-:Y:S01]  /*833c0*/  IADD3 R56, P3, PT, R53, R7, RZ ;  /* 0x0000000735387210 */ /* 0x010fe20007f7e0ff */
[----:B------:R-:W-:-:S02]  /*833d0*/  IMAD.MOV.U32 R43, RZ, RZ, R42 ;  /* 0x000000ffff2b7224 */ /* 0x000fc400078e002a */
[----:B------:R-:W-:Y:S02]  /*833e0*/  IMAD.MOV.U32 R48, RZ, RZ, R46 ;  /* 0x000000ffff307224 */ /* 0x000fe400078e002e */
[----:B------:R-:W-:Y:S02]  /*833f0*/  IMAD.MOV.U32 R42, RZ, RZ, R41 ;  /* 0x000000ffff2a7224 */ /* 0x000fe400078e0029 */
[C---:B------:R-:W-:Y:S02]  /*83400*/  IMAD.X R55, R49.reuse, 0x1, R12, P4 ;  /* 0x0000000131377824 */ /* 0x040fe400020e060c */
[----:B------:R-:W-:Y:S02]  /*83410*/  IMAD.MOV.U32 R46, RZ, RZ, R47 ;  /* 0x000000ffff2e7224 */ /* 0x000fe400078e002f */
[----:B------:R-:W-:Y:S02]  /*83420*/  IMAD.X R59, R49, 0x1, R11, P2 ;  /* 0x00000001313b7824 */ /* 0x000fe400010e060b */
[----:B------:R-:W-:-:S02]  /*83430*/  IMAD.MOV.U32 R47, RZ, RZ, R45 ;  /* 0x000000ffff2f7224 */ /* 0x000fc400078e002d */
[----:B------:R-:W-:Y:S02]  /*83440*/  IMAD.X R57, R49, 0x1, R8, P3 ;  /* 0x0000000131397824 */ /* 0x000fe400018e0608 */
[----:B------:R-:W-:Y:S02]  /*83450*/  IMAD.MOV.U32 R45, RZ, RZ, R44 ;  /* 0x000000ffff2d7224 */ /* 0x000fe400078e002c */
[----:B------:R-:W-:Y:S02]  /*83460*/  IMAD.MOV.U32 R41, RZ, RZ, R33 ;  /* 0x000000ffff297224 */ /* 0x000fe400078e0021 */
[----:B------:R-:W-:Y:S01]  /*83470*/  IMAD.MOV.U32 R44, RZ, RZ, R43 ;  /* 0x000000ffff2c7224 */ /* 0x000fe200078e002b */
[----:B------:R-:W4:Y:S01]  /*83480*/  LDL.LU R33, [R1+0x38] ;  /* 0x0000380001217983 */ /* 0x000f220000300800 */
        /* <DEDUP_REMOVED lines=35> */
[----:B------:R-:W4:Y:S01]  /*836c0*/  LDL.LU R28, [R1+0x3c] ;  /* 0x00003c00011c7983 */ /* 0x000f220000300800 */
[----:B------:R-:W-:-:S03]  /*836d0*/  IMAD.MOV.U32 R49, RZ, RZ, R46 ;  /* 0x000000ffff317224 */ /* 0x000fc600078e002e */
[----:B------:R1:W-:Y:S01]  /*836e0*/  STL.64 [R1+0x3e90], R56 ;  /* 0x003e903801007387 */ /* 0x0003e20000100a00 */
[----:B0-----:R-:W-:-:S03]  /*836f0*/  IADD3 R58, P2, PT, R52, R7, RZ ;  /* 0x00000007343a7210 */ /* 0x001fc60007f5e0ff */
[----:B------:R0:W-:Y:S01]  /*83700*/  STL.64 [R1+0x3e88], R54 ;  /* 0x003e883601007387 */ /* 0x0001e20000100a00 */
[----:B------:R-:W-:Y:S02]  /*83710*/  IMAD.MOV.U32 R46, RZ, RZ, R47 ;  /* 0x000000ffff2e7224 */ /* 0x000fe400078e002f */
[----:B------:R-:W-:Y:S02]  /*83720*/  IMAD.MOV.U32 R47, RZ, RZ, R45 ;  /* 0x000000ffff2f7224 */ /* 0x000fe400078e002d */
[----:B------:R-:W-:Y:S01]  /*83730*/  IMAD.X R59, R50, 0x1, R8, P2 ;  /* 0x00000001323b7824 */ /* 0x000fe200010e0608 */
        /* <DEDUP_REMOVED lines=9> */
[----:B---3--:R-:W-:Y:S02]  /*837d0*/  IMAD.MOV.U32 R35, RZ, RZ, R32 ;  /* 0x000000ffff237224 */ /* 0x008fe400078e0020 */
        /* <DEDUP_REMOVED lines=42> */
[C---:B------:R-:W-:Y:S01]  /*83a80*/  IMAD.X R59, R48.reuse, 0x1, R16, P2 ;  /* 0x00000001303b7824 */ /* 0x040fe200010e0610 */
        /* <DEDUP_REMOVED lines=41> */
[----:B----4-:R-:W-:Y:S02]  /*83d20*/  IMAD.MOV.U32 R41, RZ, RZ, R33 ;  /* 0x000000ffff297224 */ /* 0x010fe400078e0021 */
        /* <DEDUP_REMOVED lines=66> */
[----:B---3--:R-:W-:Y:S02]  /*84150*/  IMAD.MOV.U32 R35, RZ, RZ, R32 ;  /* 0x000000ffff237224 */ /* 0x008fe400078e0020 */
        /* <DEDUP_REMOVED lines=84> */
[----:B----4-:R-:W-:Y:S02]  /*846a0*/  IMAD.MOV.U32 R41, RZ, RZ, R33 ;  /* 0x000000ffff297224 */ /* 0x010fe400078e0021 */
        /* <DEDUP_REMOVED lines=53> */
[----:B---3--:R-:W-:-:S03]  /*84a00*/  IMAD.MOV.U32 R35, RZ, RZ, R32 ;  /* 0x000000ffff237224 */ /* 0x008fc600078e0020 */
[----:B------:R1:W-:Y:S04]  /*84a10*/  STL.64 [R1+0x3cc8], R56 ;  /* 0x003cc83801007387 */ /* 0x0003e80000100a00 */
[----:B------:R3:W-:Y:S01]  /*84a20*/  STL.64 [R1+0x3cc0], R54 ;  /* 0x003cc03601007387 */ /* 0x0007e20000100a00 */
[----:B--2---:R-:W-:-:S03]  /*84a30*/  IMAD.MOV.U32 R32, RZ, RZ, R17 ;  /* 0x000000ffff207224 */ /* 0x004fc600078e0011 */
[----:B------:R-:W2:Y:S01]  /*84a40*/  LDL.LU R17, [R1+0x55a8] ;  /* 0x0055a80001117983 */ /* 0x000ea20000300800 */
        /* <DEDUP_REMOVED lines=80> */
[----:B----4-:R-:W-:-:S03]  /*84f50*/  IMAD.MOV.U32 R41, RZ, RZ, R33 ;  /* 0x000000ffff297224 */ /* 0x010fc600078e0021 */
[----:B------:R1:W-:Y:S04]  /*84f60*/  STL.64 [R1+0x3c48], R54 ;  /* 0x003c483601007387 */ /* 0x0003e80000100a00 */
[----:B------:R4:W-:Y:S01]  /*84f70*/  STL.64 [R1+0x3c40], R58 ;  /* 0x003c403a01007387 */ /* 0x0009e20000100a00 */
[----:B--2---:R-:W-:-:S03]  /*84f80*/  IMAD.MOV.U32 R33, RZ, RZ, R17 ;  /* 0x000000ffff217224 */ /* 0x004fc600078e0011 */
[----:B------:R-:W2:Y:S01]  /*84f90*/  LDL.LU R17, [R1+0x55a4] ;  /* 0x0055a40001117983 */ /* 0x000ea20000300800 */
        /* <DEDUP_REMOVED lines=497> */
[----:B------:R-:W-:Y:S02]  /*86eb0*/  IMAD.MOV.U32 R29, RZ, RZ, R28 ;  /* 0x000000ffff1d7224 */ /* 0x000fe400078e001c */
[----:B------:R-:W-:Y:S02]  /*86ec0*/  IMAD.X R59, R50, 0x1, R8, P2 ;  /* 0x00000001323b7824 */ /* 0x000fe400010e0608 */
[----:B------:R-:W-:Y:S02]  /*86ed0*/  IMAD.MOV.U32 R45, RZ, RZ, R44 ;  /* 0x000000ffff2d7224 */ /* 0x000fe400078e002c */
[----:B------:R-:W-:Y:S02]  /*86ee0*/  IMAD.MOV.U32 R28, RZ, RZ, R27 ;  /* 0x000000ffff1c7224 */ /* 0x000fe400078e001b */
[----:B------:R-:W-:Y:S01]  /*86ef0*/  IMAD.MOV.U32 R44, RZ, RZ, R43 ;  /* 0x000000ffff2c7224 */ /* 0x000fe200078e002b */
[----:B------:R-:W3:Y:S01]  /*86f00*/  LDL.LU R27, [R1+0x90] ;  /* 0x00009000011b7983 */ /* 0x000ee20000300800 */
[----:B------:R-:W-:-:S02]  /*86f10*/  IMAD.MOV.U32 R43, RZ, RZ, R42 ;  /* 0x000000ffff2b7224 */ /* 0x000fc400078e002a */
        /* <DEDUP_REMOVED lines=131> */
[----:B------:R-:W-:-:S02]  /*87750*/  IMAD.MOV.U32 R43, RZ, RZ, R42 ;  /* 0x000000ffff2b7224 */ /* 0x000fc400078e002a */
[C---:B------:R-:W-:Y:S02]  /*87760*/  IMAD.X R57, R50.reuse, 0x1, R16, P3 ;  /* 0x0000000132397824 */ /* 0x040fe400018e0610 */
        /* <DEDUP_REMOVED lines=292> */
[----:B------:R-:W4:Y:S01]  /*889b0*/  LDL.LU R29, [R1+0xb8] ;  /* 0x0000b800011d7983 */ /* 0x000f220000300800 */
[----:B------:R-:W-:-:S02]  /*889c0*/  IMAD.MOV.U32 R43, RZ, RZ, R42 ;  /* 0x000000ffff2b7224 */ /* 0x000fc400078e002a */
        /* <DEDUP_REMOVED lines=444> */
[----:B------:R-:W-:Y:S02]  /*8a590*/  IMAD.MOV.U32 R53, RZ, RZ, R46 ;  /* 0x000000ffff357224 */ /* 0x000fe400078e002e */
[----:B------:R-:W-:Y:S01]  /*8a5a0*/  IMAD.MOV.U32 R46, RZ, RZ, R47 ;  /* 0x000000ffff2e7224 */ /* 0x000fe200078e002f */
[----:B------:R1:W-:Y:S01]  /*8a5b0*/  STL.64 [R1+0x3438], R54 ;  /* 0x0034383601007387 */ /* 0x0003e20000100a00 */
[----:B------:R-:W-:Y:S01]  /*8a5c0*/  IMAD.MOV.U32 R47, RZ, RZ, R45 ;  /* 0x000000ffff2f7224 */ /* 0x000fe200078e002d */
[----:B0-----:R-:W-:Y:S01]  /*8a5d0*/  IADD3 R56, P3, PT, R52, R10, RZ ;  /* 0x0000000a34387210 */ /* 0x001fe20007f7e0ff */
[----:B------:R-:W-:-:S02]  /*8a5e0*/  IMAD.X R59, R49, 0x1, R2, P2 ;  /* 0x00000001313b7824 */ /* 0x000fc400010e0602 */
[----:B------:R-:W-:Y:S02]  /*8a5f0*/  IMAD.MOV.U32 R45, RZ, RZ, R44 ;  /* 0x000000ffff2d7224 */ /* 0x000fe400078e002c */
[----:B------:R-:W-:Y:S01]  /*8a600*/  IMAD.MOV.U32 R44, RZ, RZ, R43 ;  /* 0x000000ffff2c7224 */ /* 0x000fe200078e002b */
[----:B-1----:R-:W-:Y:S01]  /*8a610*/  IADD3 R54, P4, PT, R52, R9, RZ ;  /* 0x0000000934367210 */ /* 0x002fe20007f9e0ff */
[----:B------:R-:W-:Y:S02]  /*8a620*/  IMAD.MOV.U32 R43, RZ, RZ, R42 ;  /* 0x000000ffff2b7224 */ /* 0x000fe400078e002a */
[C---:B------:R-:W-:Y:S02]  /*8a630*/  IMAD.X R57, R50.reuse, 0x1, R12, P3 ;  /* 0x0000000132397824 */ /* 0x040fe400018e060c */
[----:B------:R-:W-:Y:S02]  /*8a640*/  IMAD.MOV.U32 R42, RZ, RZ, R28 ;  /* 0x000000ffff2a7224 */ /* 0x000fe400078e001c */
[----:B------:R-:W-:Y:S01]  /*8a650*/  IMAD.X R55, R50, 0x1, R11, P4 ;  /* 0x0000000132377824 */ /* 0x000fe200020e060b */
[----:B------:R0:W-:Y:S01]  /*8a660*/  STL.64 [R1+0x3400], R58 ;  /* 0x0034003a01007387 */ /* 0x0001e20000100a00 */
[----:B------:R-:W-:-:S02]  /*8a670*/  IMAD.MOV.U32 R28, RZ, RZ, R27 ;  /* 0x000000ffff1c7224 */ /* 0x000fc400078e001b */
        /* <DEDUP_REMOVED lines=120> */
[C---:B0-----:R-:W-:Y:S01]  /*8ae00*/  IADD3 R56, P3, PT, R52.reuse, R10, RZ ;  /* 0x0000000a34387210 */ /* 0x041fe20007f7e0ff */
[----:B------:R-:W-:Y:S01]  /*8ae10*/  IMAD.MOV.U32 R44, RZ, RZ, R43 ;  /* 0x000000ffff2c7224 */ /* 0x000fe200078e002b */
[----:B-1----:R-:W-:Y:S01]  /*8ae20*/  IADD3 R54, P4, PT, R52, R9, RZ ;  /* 0x0000000934367210 */ /* 0x002fe20007f9e0ff */
[----:B------:R-:W-:-:S02]  /*8ae30*/  IMAD.MOV.U32 R43, RZ, RZ, R42 ;  /* 0x000000ffff2b7224 */ /* 0x000fc400078e002a */
[----:B------:R-:W-:Y:S01]  /*8ae40*/  IMAD.MOV.U32 R49, RZ, RZ, R46 ;  /* 0x000000ffff317224 */ /* 0x000fe200078e002e */
[----:B------:R-:W-:Y:S01]  /*8ae50*/  IADD3 R58, P2, PT, R52, R7, RZ ;  /* 0x00000007343a7210 */ /* 0x000fe20007f5e0ff */
[----:B------:R-:W-:Y:S02]  /*8ae60*/  IMAD.MOV.U32 R42, RZ, RZ, R37 ;  /* 0x000000ffff2a7224 */ /* 0x000fe400078e0025 */
[----:B------:R-:W-:Y:S02]  /*8ae70*/  IMAD.MOV.U32 R46, RZ, RZ, R47 ;  /* 0x000000ffff2e7224 */ /* 0x000fe400078e002f */
[C---:B------:R-:W-:Y:S02]  /*8ae80*/  IMAD.X R57, R50.reuse, 0x1, R12, P3 ;  /* 0x0000000132397824 */ /* 0x040fe400018e060c */
[----:B------:R-:W-:Y:S02]  /*8ae90*/  IMAD.MOV.U32 R47, RZ, RZ, R45 ;  /* 0x000000ffff2f7224 */ /* 0x000fe400078e002d */
[----:B------:R-:W-:-:S02]  /*8aea0*/  IMAD.X R55, R50, 0x1, R11, P4 ;  /* 0x0000000132377824 */ /* 0x000fc400020e060b */
        /* <DEDUP_REMOVED lines=452> */
[C---:B------:R-:W-:Y:S01]  /*8caf0*/  IMAD.X R59, R48.reuse, 0x1, R4, P2 ;  /* 0x00000001303b7824 */ /* 0x040fe200010e0604 */
        /* <DEDUP_REMOVED lines=760> */
[C---:B------:R-:W-:Y:S02]  /*8fa80*/  IMAD.X R59, R48.reuse, 0x1, R16, P2 ;  /* 0x00000001303b7824 */ /* 0x040fe400010e0610 */
[C---:B------:R-:W-:Y:S01]  /*8fa90*/  IMAD.X R57, R48.reuse, 0x1, R15, P3 ;  /* 0x0000000130397824 */ /* 0x040fe200018e060f */
[C---:B----4-:R-:W-:Y:S02]  /*8faa0*/  IADD3 R54, P4, PT, R51.reuse, R5, RZ ;  /* 0x0000000533367210 */ /* 0x050fe40007f9e0ff */
        /* <DEDUP_REMOVED lines=127> */
[C---:B------:R-:W-:Y:S02]  /*902a0*/  IADD3 R54, P4, PT, R51.reuse, R5, RZ ;  /* 0x0000000533367210 */ /* 0x040fe40007f9e0ff */
        /* <DEDUP_REMOVED lines=102> */
[----:B---3--:R-:W-:Y:S01]  /*90910*/  IADD3 R54, P4, PT, R51, R7, RZ ;  /* 0x0000000733367210 */ /* 0x008fe20007f9e0ff */
        /* <DEDUP_REMOVED lines=30> */
[----:B-1----:R-:W-:Y:S01]  /*90b00*/  IADD3 R56, P3, PT, R51, R0, RZ ;  /* 0x0000000033387210 */ /* 0x002fe20007f7e0ff */
[----:B------:R-:W-:Y:S02]  /*90b10*/  IMAD.MOV.U32 R51, RZ, RZ, R46 ;  /* 0x000000ffff337224 */ /* 0x000fe400078e002e */
[----:B------:R-:W-:Y:S02]  /*90b20*/  IMAD.MOV.U32 R46, RZ, RZ, R47 ;  /* 0x000000ffff2e7224 */ /* 0x000fe400078e002f */
[C---:B------:R-:W-:Y:S02]  /*90b30*/  IMAD.X R59, R48.reuse, 0x1, R4, P2 ;  /* 0x00000001303b7824 */ /* 0x040fe400010e0604 */
[----:B------:R-:W-:Y:S02]  /*90b40*/  IMAD.MOV.U32 R47, RZ, RZ, R45 ;  /* 0x000000ffff2f7224 */ /* 0x000fe400078e002d */
[----:B------:R-:W-:Y:S02]  /*90b50*/  IMAD.X R57, R48, 0x1, R2, P3 ;  /* 0x0000000130397824 */ /* 0x000fe400018e0602 */
[----:B------:R-:W-:-:S02]  /*90b60*/  IMAD.MOV.U32 R45, RZ, RZ, R44 ;  /* 0x000000ffff2d7224 */ /* 0x000fc400078e002c */
[----:B------:R-:W-:Y:S01]  /*90b70*/  IMAD.MOV.U32 R44, RZ, RZ, R43 ;  /* 0x000000ffff2c7224 */ /* 0x000fe200078e002b */
[----:B------:R0:W-:Y:S01]  /*90b80*/  STL.64 [R1+0x2ab0], R54 ;  /* 0x002ab03601007387 */ /* 0x0001e20000100a00 */
[----:B------:R-:W-:Y:S02]  /*90b90*/  IMAD.MOV.U32 R43, RZ, RZ, R42 ;  /* 0x000000ffff2b7224 */ /* 0x000fe400078e002a */
[----:B------:R-:W-:Y:S01]  /*90ba0*/  IMAD.MOV.U32 R42, RZ, RZ, R37 ;  /* 0x000000ffff2a7224 */ /* 0x000fe200078e0025 */
[----:B------:R1:W-:Y:S01]  /*90bb0*/  STL.64 [R1+0x2ab8], R58 ;  /* 0x002ab83a01007387 */ /* 0x0003e20000100a00 */
[----:B------:R-:W-:Y:S02]  /*90bc0*/  IMAD.MOV.U32 R37, RZ, RZ, R29 ;  /* 0x000000ffff257224 */ /* 0x000fe400078e001d */
[----:B------:R-:W-:Y:S01]  /*90bd0*/  IMAD.MOV.U32 R29, RZ, RZ, R26 ;  /* 0x000000ffff1d7224 */ /* 0x000fe200078e001a */
[----:B------:R1:W-:Y:S01]  /*90be0*/  STL.64 [R1+0x2a80], R56 ;  /* 0x002a803801007387 */ /* 0x0003e20000100a00 */
[----:B0-----:R-:W-:-:S03]  /*90bf0*/  IADD3 R54, P4, PT, R53, R10, RZ ;  /* 0x0000000a35367210 */ /* 0x001fc60007f9e0ff */
[----:B------:R-:W3:Y:S01]  /*90c00*/  LDL.LU R26, [R1+0x218c] ;  /* 0x00218c00011a7983 */ /* 0x000ee20000300800 */
[----:B-1----:R-:W-:Y:S01]  /*90c10*/  IADD3 R58, P2, PT, R53, R9, RZ ;  /* 0x00000009353a7210 */ /* 0x002fe20007f5e0ff */
[----:B------:R-:W-:-:S04]  /*90c20*/  IMAD.X R55, R49, 0x1, R12, P4 ;  /* 0x0000000131377824 */ /* 0x000fc800020e060c */
[----:B------:R-:W-:Y:S01]  /*90c30*/  IMAD.X R59, R49, 0x1, R11, P2 ;  /* 0x00000001313b7824 */ /* 0x000fe200010e060b */
[----:B------:R-:W-:Y:S01]  /*90c40*/  IADD3 R56, P3, PT, R53, R7, RZ ;  /* 0x0000000735387210 */ /* 0x000fe20007f7e0ff */
[----:B------:R0:W-:Y:S01]  /*90c50*/  STL.64 [R1+0x2a88], R54 ;  /* 0x002a883601007387 */ /* 0x0001e20000100a00 */
[----:B------:R-:W-:Y:S02]  /*90c60*/  IMAD.MOV.U32 R48, RZ, RZ, R46 ;  /* 0x000000ffff307224 */ /* 0x000fe400078e002e */
[----:B------:R-:W-:Y:S01]  /*90c70*/  IMAD.MOV.U32 R46, RZ, RZ, R47 ;  /* 0x000000ffff2e7224 */ /* 0x000fe200078e002f */
[----:B------:R1:W-:Y:S01]  /*90c80*/  STL.64 [R1+0x2a90], R58 ;  /* 0x002a903a01007387 */ /* 0x0003e20000100a00 */
[----:B------:R-:W-:Y:S02]  /*90c90*/  IMAD.MOV.U32 R47, RZ, RZ, R45 ;  /* 0x000000ffff2f7224 */ /* 0x000fe400078e002d */
[----:B------:R-:W-:Y:S02]  /*90ca0*/  IMAD.X R57, R49, 0x1, R8, P3 ;  /* 0x0000000131397824 */ /* 0x000fe400018e0608 */
[----:B------:R-:W-:Y:S01]  /*90cb0*/  IMAD.MOV.U32 R45, RZ, RZ, R44 ;  /* 0x000000ffff2d7224 */ /* 0x000fe200078e002c */
[C---:B0-----:R-:W-:Y:S01]  /*90cc0*/  IADD3 R54, P4, PT, R53.reuse, R14, RZ ;  /* 0x0000000e35367210 */ /* 0x041fe20007f9e0ff */
[----:B------:R-:W-:Y:S01]  /*90cd0*/  IMAD.MOV.U32 R44, RZ, RZ, R43 ;  /* 0x000000ffff2c7224 */ /* 0x000fe200078e002b */
[----:B-1----:R-:W-:Y:S01]  /*90ce0*/  IADD3 R58, P2, PT, R53, R13, RZ ;  /* 0x0000000d353a7210 */ /* 0x002fe20007f5e0ff */
[----:B------:R-:W-:-:S02]  /*90cf0*/  IMAD.MOV.U32 R43, RZ, RZ, R42 ;  /* 0x000000ffff2b7224 */ /* 0x000fc400078e002a */
[C---:B------:R-:W-:Y:S02]  /*90d00*/  IMAD.X R55, R49.reuse, 0x1, R16, P4 ;  /* 0x0000000131377824 */ /* 0x040fe400020e0610 */
[----:B------:R-:W-:Y:S02]  /*90d10*/  IMAD.MOV.U32 R42, RZ, RZ, R23 ;  /* 0x000000ffff2a7224 */ /* 0x000fe400078e0017 */
[----:B------:R-:W-:Y:S01]  /*90d20*/  IMAD.X R59, R49, 0x1, R15, P2 ;  /* 0x00000001313b7824 */ /* 0x000fe200010e060f */
[----:B------:R0:W-:Y:S01]  /*90d30*/  STL.64 [R1+0x2a58], R56 ;  /* 0x002a583801007387 */ /* 0x0001e20000100a00 */
[----:B------:R-:W-:Y:S01]  /*90d40*/  IMAD.MOV.U32 R23, RZ, RZ, R22 ;  /* 0x000000ffff177224 */ /* 0x000fe200078e0016 */
[----:B0-----:R-:W-:-:S05]  /*90d50*/  IADD3 R56, P3, PT, R53, R5, RZ ;  /* 0x0000000535387210 */ /* 0x001fca0007f7e0ff */
[----:B------:R-:W-:Y:S02]  /*90d60*/  IMAD.X R57, R49, 0x1, R6, P3 ;  /* 0x0000000131397824 */ /* 0x000fe400018e0606 */
[----:B--2---:R-:W-:Y:S02]  /*90d70*/  IMAD.MOV.U32 R22, RZ, RZ, R17 ;  /* 0x000000ffff167224 */ /* 0x004fe400078e0011 */
[----:B------:R-:W2:Y:S04]  /*90d80*/  LDL.LU R17, [R1+0x5510] ;  /* 0x0055100001117983 */ /* 0x000ea80000300800 */
[----:B------:R0:W-:Y:S04]  /*90d90*/  STL.64 [R1+0x2a60], R54 ;  /* 0x002a603601007387 */ /* 0x0001e80000100a00 */
[----:B------:R1:W-:Y:S01]  /*90da0*/  STL.64 [R1+0x2a68], R58 ;  /* 0x002a683a01007387 */ /* 0x0003e20000100a00 */
        /* <DEDUP_REMOVED lines=15> */
[----:B------:R3:W-:Y:S04]  /*90ea0*/  STL.64 [R1+0x2a40], R58 ;  /* 0x002a403a01007387 */ /* 0x0007e80000100a00 */
[----:B------:R-:W2:Y:S01]  /*90eb0*/  LDL.LU R31, [R1+0x2190] ;  /* 0x00219000011f7983 */ /* 0x000ea20000300800 */
[----:B0-----:R-:W-:-:S02]  /*90ec0*/  IADD3 R56, P3, PT, R52, R10, RZ ;  /* 0x0000000a34387210 */ /* 0x001fc40007f7e0ff */
[----:B-1----:R-:W-:-:S03]  /*90ed0*/  IADD3 R54, P4, PT, R52, R9, RZ ;  /* 0x0000000934367210 */ /* 0x002fc60007f9e0ff */
[----:B------:R-:W-:Y:S01]  /*90ee0*/  IMAD.X R57, R50, 0x1, R12, P3 ;  /* 0x0000000132397824 */ /* 0x000fe200018e060c */
[----:B---3--:R-:W-:Y:S01]  /*90ef0*/  IADD3 R58, P2, PT, R52, R7, RZ ;  /* 0x00000007343a7210 */ /* 0x008fe20007f5e0ff */
[----:B------:R-:W-:-:S03]  /*90f00*/  IMAD.X R55, R50, 0x1, R11, P4 ;  /* 0x0000000132377824 */ /* 0x000fc600020e060b */
        /* <DEDUP_REMOVED lines=12> */
[----:B------:R-:W-:-:S02]  /*90fd0*/  IMAD.X R57, R50, 0x1, R16, P3 ;  /* 0x0000000132397824 */ /* 0x000fc400018e0610 */
[----:B------:R-:W-:Y:S02]  /*90fe0*/  IMAD.MOV.U32 R43, RZ, RZ, R42 ;  /* 0x000000ffff2b7224 */ /* 0x000fe400078e002a */
[C---:B------:R-:W-:Y:S02]  /*90ff0*/  IMAD.X R55, R50.reuse, 0x1, R15, P4 ;  /* 0x0000000132377824 */ /* 0x040fe400020e060f */
[----:B------:R-:W-:Y:S02]  /*91000*/  IMAD.MOV.U32 R42, RZ, RZ, R40 ;  /* 0x000000ffff2a7224 */ /* 0x000fe400078e0028 */
[----:B----4-:R-:W-:Y:S02]  /*91010*/  IMAD.MOV.U32 R40, RZ, RZ, R39 ;  /* 0x000000ffff287224 */ /* 0x010fe400078e0027 */
[----:B------:R-:W-:Y:S01]  /*91020*/  IMAD.X R59, R50, 0x1, R6, P2 ;  /* 0x00000001323b7824 */ /* 0x000fe200010e0606 */
[----:B------:R-:W3:Y:S04]  /*91030*/  LDL.LU R39, [R1+0x194] ;  /* 0x0001940001277983 */ /* 0x000ee80000300800 */
[----:B------:R0:W-:Y:S04]  /*91040*/  STL.64 [R1+0x2a20], R56 ;  /* 0x002a203801007387 */ /* 0x0001e80000100a00 */
[----:B------:R1:W-:Y:S04]  /*91050*/  STL.64 [R1+0x2a28], R54 ;  /* 0x002a283601007387 */ /* 0x0003e80000100a00 */
[----:B------:R4:W-:Y:S01]  /*91060*/  STL.64 [R1+0x2a30], R58 ;  /* 0x002a303a01007387 */ /* 0x0009e20000100a00 */
[----:B0-----:R-:W-:-:S02]  /*91070*/  IADD3 R56, P3, PT, R52, R3, RZ ;  /* 0x0000000334387210 */ /* 0x001fc40007f7e0ff */
[----:B-1----:R-:W-:Y:S01]  /*91080*/  IADD3 R54, P4, PT, R52, R0, RZ ;  /* 0x0000000034367210 */ /* 0x002fe20007f9e0ff */
[----:B------:R-:W-:Y:S02]  /*91090*/  IMAD.MOV.U32 R52, RZ, RZ, R46 ;  /* 0x000000ffff347224 */ /* 0x000fe400078e002e */
[----:B------:R-:W-:Y:S01]  /*910a0*/  IMAD.MOV.U32 R46, RZ, RZ, R47 ;  /* 0x000000ffff2e7224 */ /* 0x000fe200078e002f */
[----:B----4-:R-:W-:Y:S01]  /*910b0*/  IADD3 R58, P2, PT, R51, R10, RZ ;  /* 0x0000000a333a7210 */ /* 0x010fe20007f5e0ff */
[C---:B------:R-:W-:Y:S02]  /*910c0*/  IMAD.X R57, R50.reuse, 0x1, R4, P3 ;  /* 0x0000000132397824 */ /* 0x040fe400018e0604 */
[----:B------:R-:W-:Y:S02]  /*910d0*/  IMAD.MOV.U32 R47, RZ, RZ, R45 ;  /* 0x000000ffff2f7224 */ /* 0x000fe400078e002d */
[----:B------:R-:W-:Y:S02]  /*910e0*/  IMAD.X R55, R50, 0x1, R2, P4 ;  /* 0x0000000132377824 */ /* 0x000fe400020e0602 */
[----:B------:R-:W-:-:S02]  /*910f0*/  IMAD.MOV.U32 R45, RZ, RZ, R44 ;  /* 0x000000ffff2d7224 */ /* 0x000fc400078e002c */
[----:B------:R-:W-:Y:S02]  /*91100*/  IMAD.MOV.U32 R44, RZ, RZ, R43 ;  /* 0x000000ffff2c7224 */ /* 0x000fe400078e002b */
[----:B------:R-:W-:Y:S02]  /*91110*/  IMAD.MOV.U32 R43, RZ, RZ, R42 ;  /* 0x000000ffff2b7224 */ /* 0x000fe400078e002a */
[----:B------:R-:W-:Y:S01]  /*91120*/  IMAD.X R59, R48, 0x1, R12, P2 ;  /* 0x00000001303b7824 */ /* 0x000fe200010e060c */
[----:B------:R0:W-:Y:S01]  /*91130*/  STL.64 [R1+0x2a38], R56 ;  /* 0x002a383801007387 */ /* 0x0001e20000100a00 */
[----:B------:R-:W-:Y:S02]  /*91140*/  IMAD.MOV.U32 R42, RZ, RZ, R38 ;  /* 0x000000ffff2a7224 */ /* 0x000fe400078e0026 */
[----:B------:R-:W-:Y:S01]  /*91150*/  IMAD.MOV.U32 R38, RZ, RZ, R36 ;  /* 0x000000ffff267224 */ /* 0x000fe200078e0024 */
[----:B------:R1:W-:Y:S01]  /*91160*/  STL.64 [R1+0x2a00], R54 ;  /* 0x002a003601007387 */ /* 0x0003e20000100a00 */
[----:B------:R-:W-:-:S03]  /*91170*/  IMAD.MOV.U32 R36, RZ, RZ, R28 ;  /* 0x000000ffff247224 */ /* 0x000fc600078e001c */
[----:B------:R-:W4:Y:S01]  /*91180*/  LDL.LU R28, [R1+0x2194] ;  /* 0x00219400011c7983 */ /* 0x000f220000300800 */
[----:B------:R-:W-:Y:S01]  /*91190*/  IMAD.MOV.U32 R50, RZ, RZ, R46 ;  /* 0x000000ffff327224 */ /* 0x000fe200078e002e */
[C---:B0-----:R-:W-:Y:S02]  /*911a0*/  IADD3 R56, P3, PT, R51.reuse, R9, RZ ;  /* 0x0000000933387210 */ /* 0x041fe40007f7e0ff */
[----:B------:R0:W-:Y:S01]  /*911b0*/  STL.64 [R1+0x2a08], R58 ;  /* 0x002a083a01007387 */ /* 0x0001e20000100a00 */
[C---:B-1----:R-:W-:Y:S01]  /*911c0*/  IADD3 R54, P4, PT, R51.reuse, R7, RZ ;  /* 0x0000000733367210 */ /* 0x042fe20007f9e0ff */
[----:B------:R-:W-:Y:S02]  /*911d0*/  IMAD.MOV.U32 R46, RZ, RZ, R47 ;  /* 0x000000ffff2e7224 */ /* 0x000fe400078e002f */
[C---:B------:R-:W-:Y:S02]  /*911e0*/  IMAD.X R57, R48.reuse, 0x1, R11, P3 ;  /* 0x0000000130397824 */ /* 0x040fe400018e060b */
[----:B------:R-:W-:Y:S01]  /*911f0*/  IMAD.MOV.U32 R47, RZ, RZ, R45 ;  /* 0x000000ffff2f7224 */ /* 0x000fe200078e002d */
[----:B0-----:R-:W-:Y:S01]  /*91200*/  IADD3 R58, P2, PT, R51, R14, RZ ;  /* 0x0000000e333a7210 */ /* 0x001fe20007f5e0ff */
[----:B------:R-:W-:-:S02]  /*91210*/  IMAD.X R55, R48, 0x1, R8, P4 ;  /* 0x0000000130377824 */ /* 0x000fc400020e0608 */
[----:B------:R-:W-:Y:S02]  /*91220*/  IMAD.MOV.U32 R45, RZ, RZ, R44 ;  /* 0x000000ffff2d7224 */ /* 0x000fe400078e002c */
        /* <DEDUP_REMOVED lines=9> */
[----:B0-----:R-:W-:-:S03]  /*912c0*/  IADD3 R56, P3, PT, R51, R13, RZ ;  /* 0x0000000d33387210 */ /* 0x001fc60007f7e0ff */
[----:B------:R0:W-:Y:S01]  /*912d0*/  STL.64 [R1+0x29e0], R58 ;  /* 0x0029e03a01007387 */ /* 0x0001e20000100a00 */
[----:B-1----:R-:W-:Y:S01]  /*912e0*/  IADD3 R54, P4, PT, R51, R5, RZ ;  /* 0x0000000533367210 */ /* 0x002fe20007f9e0ff */
[----:B------:R-:W-:-:S04]  /*912f0*/  IMAD.X R57, R48, 0x1, R15, P3 ;  /* 0x0000000130397824 */ /* 0x000fc800018e060f */
[C---:B------:R-:W-:Y:S01]  /*91300*/  IMAD.X R55, R48.reuse, 0x1, R6, P4 ;  /* 0x0000000130377824 */ /* 0x040fe200020e0606 */
[C---:B0-----:R-:W-:Y:S01]  /*91310*/  IADD3 R58, P2, PT, R51.reuse, R3, RZ ;  /* 0x00000003333a7210 */ /* 0x041fe20007f5e0ff */
[----:B------:R0:W-:Y:S04]  /*91320*/  STL.64 [R1+0x29e8], R56 ;  /* 0x0029e83801007387 */ /* 0x0001e80000100a00 */
[----:B------:R-:W-:Y:S01]  /*91330*/  IMAD.X R59, R48, 0x1, R4, P2 ;  /* 0x00000001303b7824 */ /* 0x000fe200010e0604 */
[----:B------:R1:W-:Y:S04]  /*91340*/  STL.64 [R1+0x29f0], R54 ;  /* 0x0029f03601007387 */ /* 0x0003e80000100a00 */
[----:B------:R1:W-:Y:S01]  /*91350*/  STL.64 [R1+0x29f8], R58 ;  /* 0x0029f83a01007387 */ /* 0x0003e20000100a00 */
[----:B0-----:R-:W-:Y:S01]  /*91360*/  IADD3 R56, P3, PT, R51, R0, RZ ;  /* 0x0000000033387210 */ /* 0x001fe20007f7e0ff */
[----:B------:R-:W-:-:S02]  /*91370*/  IMAD.MOV.U32 R51, RZ, RZ, R46 ;  /* 0x000000ffff337224 */ /* 0x000fc400078e002e */
[----:B------:R-:W-:Y:S01]  /*91380*/  IMAD.MOV.U32 R46, RZ, RZ, R47 ;  /* 0x000000ffff2e7224 */ /* 0x000fe200078e002f */
[C---:B-1----:R-:W-:Y:S01]  /*91390*/  IADD3 R54, P4, PT, R53.reuse, R10, RZ ;  /* 0x0000000a35367210 */ /* 0x042fe20007f9e0ff */
[----:B------:R-:W-:Y:S01]  /*913a0*/  IMAD.X R57, R48, 0x1, R2, P3 ;  /* 0x0000000130397824 */ /* 0x000fe200018e0602 */
[----:B------:R-:W-:Y:S01]  /*913b0*/  IADD3 R58, P2, PT, R53, R9, RZ ;  /* 0x00000009353a7210 */ /* 0x000fe20007f5e0ff */
[----:B------:R-:W-:Y:S02]  /*913c0*/  IMAD.MOV.U32 R47, RZ, RZ, R45 ;  /* 0x000000ffff2f7224 */ /* 0x000fe400078e002d */
[----:B------:R-:W-:Y:S02]  /*913d0*/  IMAD.MOV.U32 R45, RZ, RZ, R44 ;  /* 0x000000ffff2d7224 */ /* 0x000fe400078e002c */
        /* <DEDUP_REMOVED lines=32> */
[----:B0-----:R-:W-:Y:S01]  /*915e0*/  IADD3 R58, P2, PT, R53, R0, RZ ;  /* 0x00000000353a7210 */ /* 0x001fe20007f5e0ff */
[----:B------:R-:W-:Y:S02]  /*915f0*/  IMAD.MOV.U32 R53, RZ, RZ, R46 ;  /* 0x000000ffff357224 */ /* 0x000fe400078e002e */
[----:B------:R-:W-:Y:S02]  /*91600*/  IMAD.X R55, R49, 0x1, R4, P4 ;  /* 0x0000000131377824 */ /* 0x000fe400020e0604 */
[----:B------:R-:W-:-:S02]  /*91610*/  IMAD.MOV.U32 R46, RZ, RZ, R47 ;  /* 0x000000ffff2e7224 */ /* 0x000fc400078e002f */
[----:B------:R-:W-:Y:S02]  /*91620*/  IMAD.X R59, R49, 0x1, R2, P2 ;  /* 0x00000001313b7824 */ /* 0x000fe400010e0602 */
[----:B------:R-:W-:Y:S02]  /*91630*/  IMAD.MOV.U32 R47, RZ, RZ, R45 ;  /* 0x000000ffff2f7224 */ /* 0x000fe400078e002d */
[----:B------:R-:W-:Y:S01]  /*91640*/  IMAD.MOV.U32 R45, RZ, RZ, R44 ;  /* 0x000000ffff2d7224 */ /* 0x000fe200078e002c */
[----:B------:R0:W-:Y:S01]  /*91650*/  STL.64 [R1+0x29b0], R56 ;  /* 0x0029b03801007387 */ /* 0x0001e20000100a00 */
[----:B------:R-:W-:Y:S02]  /*91660*/  IMAD.MOV.U32 R44, RZ, RZ, R43 ;  /* 0x000000ffff2c7224 */ /* 0x000fe400078e002b */
[----:B------:R-:W-:Y:S01]  /*91670*/  IMAD.MOV.U32 R43, RZ, RZ, R42 ;  /* 0x000000ffff2b7224 */ /* 0x000fe200078e002a */
[----:B------:R1:W-:Y:S01]  /*91680*/  STL.64 [R1+0x29b8], R54 ;  /* 0x0029b83601007387 */ /* 0x0003e20000100a00 */
[----:B------:R-:W-:-:S02]  /*91690*/  IMAD.MOV.U32 R42, RZ, RZ, R23 ;  /* 0x000000ffff2a7224 */ /* 0x000fc400078e0017 */
[----:B------:R-:W-:Y:S01]  /*916a0*/  IMAD.MOV.U32 R23, RZ, RZ, R22 ;  /* 0x000000ffff177224 */ /* 0x000fe200078e0016 */
[----:B------:R1:W-:Y:S04]  /*916b0*/  STL.64 [R1+0x2980], R58 ;  /* 0x0029803a01007387 */ /* 0x0003e80000100a00 */
[----:B------:R-:W4:Y:S01]  /*916c0*/  LDL.LU R22, [R1+0x4328] ;  /* 0x0043280001167983 */ /* 0x000f220000300800 */
[C---:B0-----:R-:W-:Y:S02]  /*916d0*/  IADD3 R56, P3, PT, R52.reuse, R10, RZ ;  /* 0x0000000a34387210 */ /* 0x041fe40007f7e0ff */
[C---:B-1----:R-:W-:Y:S01]  /*916e0*/  IADD3 R54, P4, PT, R52.reuse, R9, RZ ;  /* 0x0000000934367210 */ /* 0x042fe20007f9e0ff */
[----:B------:R-:W-:Y:S01]  /*916f0*/  IMAD.MOV.U32 R49, RZ, RZ, R46 ;  /* 0x000000ffff317224 */ /* 0x000fe200078e002e */
[----:B------:R-:W-:Y:S01]  /*91700*/  IADD3 R58, P2, PT, R52, R7, RZ ;  /* 0x00000007343a7210 */ /* 0x000fe20007f5e0ff */
[----:B------:R-:W-:-:S02]  /*91710*/  IMAD.X R57, R50, 0x1, R12, P3 ;  /* 0x0000000132397824 */ /* 0x000fc400018e060c */
[C---:B------:R-:W-:Y:S02]  /*91720*/  IMAD.X R55, R50.reuse, 0x1, R11, P4 ;  /* 0x0000000132377824 */ /* 0x040fe400020e060b */
[----:B------:R-:W-:Y:S02]  /*91730*/  IMAD.MOV.U32 R46, RZ, RZ, R47 ;  /* 0x000000ffff2e7224 */ /* 0x000fe400078e002f */
[----:B------:R-:W-:Y:S02]  /*91740*/  IMAD.X R59, R50, 0x1, R8, P2 ;  /* 0x00000001323b7824 */ /* 0x000fe400010e0608 */
[----:B------:R-:W-:Y:S02]  /*91750*/  IMAD.MOV.U32 R47, RZ, RZ, R45 ;  /* 0x000000ffff2f7224 */ /* 0x000fe400078e002d */
[----:B------:R-:W-:Y:S01]  /*91760*/  IMAD.MOV.U32 R45, RZ, RZ, R44 ;  /* 0x000000ffff2d7224 */ /* 0x000fe200078e002c */
[----:B------:R0:W-:Y:S01]  /*91770*/  STL.64 [R1+0x2988], R56 ;  /* 0x0029883801007387 */ /* 0x0001e20000100a00 */
[----:B------:R-:W-:-:S02]  /*91780*/  IMAD.MOV.U32 R44, RZ, RZ, R43 ;  /* 0x000000ffff2c7224 */ /* 0x000fc400078e002b */
[----:B------:R-:W-:Y:S01]  /*91790*/  IMAD.MOV.U32 R43, RZ, RZ, R42 ;  /* 0x000000ffff2b7224 */ /* 0x000fe200078e002a */
[----:B------:R1:W-:Y:S01]  /*917a0*/  STL.64 [R1+0x2990], R54 ;  /* 0x0029903601007387 */ /* 0x0003e20000100a00 */
[----:B------:R-:W-:-:S03]  /*917b0*/  IMAD.MOV.U32 R42, RZ, RZ, R35 ;  /* 0x000000ffff2a7224 */ /* 0x000fc600078e0023 */
        /* <DEDUP_REMOVED lines=25> */
[----:B------:R-:W-:Y:S02]  /*91950*/  IMAD.X R59, R48, 0x1, R12, P2 ;  /* 0x00000001303b7824 */ /* 0x000fe400010e060c */
[----:B------:R-:W-:Y:S01]  /*91960*/  IMAD.MOV.U32 R42, RZ, RZ, R40 ;  /* 0x000000ffff2a7224 */ /* 0x000fe200078e0028 */
[----:B------:R0:W-:Y:S01]  /*91970*/  STL.64 [R1+0x2940], R54 ;  /* 0x0029403601007387 */ /* 0x0001e20000100a00 */
[----:B---3--:R-:W-:-:S02]  /*91980*/  IMAD.MOV.U32 R40, RZ, RZ, R39 ;  /* 0x000000ffff287224 */ /* 0x008fc400078e0027 */
[----:B------:R-:W-:Y:S02]  /*91990*/  IMAD.X R57, R48, 0x1, R11, P3 ;  /* 0x0000000130397824 */ /* 0x000fe400018e060b */
[----:B------:R-:W-:Y:S02]  /*919a0*/  IMAD.MOV.U32 R39, RZ, RZ, R21 ;  /* 0x000000ffff277224 */ /* 0x000fe400078e0015 */
[----:B------:R-:W3:Y:S01]  /*919b0*/  LDL.LU R21, [R1+0x3804] ;  /* 0x0038040001157983 */ /* 0x000ee20000300800 */
[----:B------:R-:W-:-:S03]  /*919c0*/  IMAD.MOV.U32 R50, RZ, RZ, R46 ;  /* 0x000000ffff327224 */ /* 0x000fc600078e002e */
[----:B------:R1:W-:Y:S01]  /*919d0*/  STL.64 [R1+0x2948], R58 ;  /* 0x0029483a01007387 */ /* 0x0003e20000100a00 */
[C---:B0-----:R-:W-:Y:S01]  /*919e0*/  IADD3 R54, P4, PT, R51.reuse, R7, RZ ;  /* 0x0000000733367210 */ /* 0x041fe20007f9e0ff */
[----:B------:R-:W-:Y:S02]  /*919f0*/  IMAD.MOV.U32 R46, RZ, RZ, R47 ;  /* 0x000000ffff2e7224 */ /* 0x000fe400078e002f */
[----:B------:R0:W-:Y:S01]  /*91a00*/  STL.64 [R1+0x2950], R56 ;  /* 0x0029503801007387 */ /* 0x0001e20000100a00 */
[----:B------:R-:W-:Y:S02]  /*91a10*/  IMAD.MOV.U32 R47, RZ, RZ, R45 ;  /* 0x000000ffff2f7224 */ /* 0x000fe400078e002d */
[----:B------:R-:W-:Y:S02]  /*91a20*/  IMAD.X R55, R48, 0x1, R8, P4 ;  /* 0x0000000130377824 */ /* 0x000fe400020e0608 */
[----:B------:R-:W-:Y:S01]  /*91a30*/  IMAD.MOV.U32 R45, RZ, RZ, R44 ;  /* 0x000000ffff2d7224 */ /* 0x000fe200078e002c */
[C---:B-1----:R-:W-:Y:S01]  /*91a40*/  IADD3 R58, P2, PT, R51.reuse, R14, RZ ;  /* 0x0000000e333a7210 */ /* 0x042fe20007f5e0ff */
[----:B------:R-:W-:Y:S01]  /*91a50*/  IMAD.MOV.U32 R44, RZ, RZ, R43 ;  /* 0x000000ffff2c7224 */ /* 0x000fe200078e002b */
[----:B0-----:R-:W-:Y:S01]  /*91a60*/  IADD3 R56, P3, PT, R51, R13, RZ ;  /* 0x0000000d33387210 */ /* 0x001fe20007f7e0ff */
[----:B------:R-:W-:-:S02]  /*91a70*/  IMAD.MOV.U32 R43, RZ, RZ, R42 ;  /* 0x000000ffff2b7224 */ /* 0x000fc400078e002a */
[C---:B------:R-:W-:Y:S02]  /*91a80*/  IMAD.X R59, R48.reuse, 0x1, R16, P2 ;  /* 0x00000001303b7824 */ /* 0x040fe400010e0610 */
[----:B------:R-:W-:Y:S01]  /*91a90*/  IMAD.MOV.U32 R42, RZ, RZ, R38 ;  /* 0x000000ffff2a7224 */ /* 0x000fe200078e0026 */
[----:B------:R0:W-:Y:S01]  /*91aa0*/  STL.64 [R1+0x2918], R54 ;  /* 0x0029183601007387 */ /* 0x0001e20000100a00 */
[----:B------:R-:W-:Y:S02]  /*91ab0*/  IMAD.MOV.U32 R38, RZ, RZ, R36 ;  /* 0x000000ffff267224 */ /* 0x000fe400078e0024 */
[----:B------:R-:W-:Y:S02]  /*91ac0*/  IMAD.X R57, R48, 0x1, R15, P3 ;  /* 0x0000000130397824 */ /* 0x000fe400018e060f */
[----:B----4-:R-:W-:Y:S02]  /*91ad0*/  IMAD.MOV.U32 R36, RZ, RZ, R28 ;  /* 0x000000ffff247224 */ /* 0x010fe400078e001c */
[----:B------:R-:W4:Y:S04]  /*91ae0*/  LDL R28, [R1+0x2130] ;  /* 0x00213000011c7983 */ /* 0x000f280000100800 */
        /* <DEDUP_REMOVED lines=24> */
[----:B------:R-:W-:Y:S02]  /*91c70*/  IMAD.MOV.U32 R27, RZ, RZ, R25 ;  /* 0x000000ffff1b7224 */ /* 0x000fe400078e0019 */
[----:B------:R-:W-:Y:S01]  /*91c80*/  IMAD.X R57, R49, 0x1, R8, P3 ;  /* 0x0000000131397824 */ /* 0x000fe200018e0608 */
[----:B------:R-:W3:Y:S01]  /*91c90*/  LDL.LU R25, [R1+0x4ac] ;  /* 0x0004ac0001197983 */ /* 0x000ee20000300800 */
[----:B------:R-:W-:-:S03]  /*91ca0*/  IMAD.MOV.U32 R48, RZ, RZ, R46 ;  /* 0x000000ffff307224 */ /* 0x000fc600078e002e */
[----:B------:R0:W-:Y:S01]  /*91cb0*/  STL.64 [R1+0x2908], R54 ;  /* 0x0029083601007387 */ /* 0x0001e20000100a00 */
[----:B------:R-:W-:-:S03]  /*91cc0*/  IMAD.MOV.U32 R46, RZ, RZ, R47 ;  /* 0x000000ffff2e7224 */ /* 0x000fc600078e002f */
[----:B------:R1:W-:Y:S01]  /*91cd0*/  STL.64 [R1+0x2910], R58 ;  /* 0x0029103a01007387 */ /* 0x0003e20000100a00 */
[----:B------:R-:W-:-:S03]  /*91ce0*/  IMAD.MOV.U32 R47, RZ, RZ, R45 ;  /* 0x000000ffff2f7224 */ /* 0x000fc600078e002d */
[----:B------:R1:W-:Y:S01]  /*91cf0*/  STL.64 [R1+0x28f8], R56 ;  /* 0x0028f83801007387 */ /* 0x0003e20000100a00 */
[C---:B0-----:R-:W-:Y:S01]  /*91d00*/  IADD3 R54, P4, PT, R53.reuse, R14, RZ ;  /* 0x0000000e35367210 */ /* 0x041fe20007f9e0ff */
[----:B------:R-:W-:Y:S01]  /*91d10*/  IMAD.MOV.U32 R45, RZ, RZ, R44 ;  /* 0x000000ffff2d7224 */ /* 0x000fe200078e002c */
[C---:B-1----:R-:W-:Y:S01]  /*91d20*/  IADD3 R58, P2, PT, R53.reuse, R13, RZ ;  /* 0x0000000d353a7210 */ /* 0x042fe20007f5e0ff */
[----:B------:R-:W-:Y:S01]  /*91d30*/  IMAD.MOV.U32 R44, RZ, RZ, R43 ;  /* 0x000000ffff2c7224 */ /* 0x000fe200078e002b */
[----:B------:R-:W-:Y:S01]  /*91d40*/  IADD3 R56, P3, PT, R53, R5, RZ ;  /* 0x0000000535387210 */ /* 0x000fe20007f7e0ff */
[C---:B------:R-:W-:Y:S02]  /*91d50*/  IMAD.X R55, R49.reuse, 0x1, R16, P4 ;  /* 0x0000000131377824 */ /* 0x040fe400020e0610 */
[----:B------:R-:W-:Y:S02]  /*91d60*/  IMAD.MOV.U32 R43, RZ, RZ, R42 ;  /* 0x000000ffff2b7224 */ /* 0x000fe400078e002a */
[----:B------:R-:W-:-:S02]  /*91d70*/  IMAD.X R59, R49, 0x1, R15, P2 ;  /* 0x00000001313b7824 */ /* 0x000fc400010e060f */
[----:B------:R-:W-:Y:S02]  /*91d80*/  IMAD.MOV.U32 R42, RZ, RZ, R41 ;  /* 0x000000ffff2a7224 */ /* 0x000fe400078e0029 */
[----:B------:R-:W-:Y:S02]  /*91d90*/  IMAD.MOV.U32 R41, RZ, RZ, R33 ;  /* 0x000000ffff297224 */ /* 0x000fe400078e0021 */
[----:B------:R-:W-:Y:S01]  /*91da0*/  IMAD.X R57, R49, 0x1, R6, P3 ;  /* 0x0000000131397824 */ /* 0x000fe200018e0606 */
[----:B------:R-:W4:Y:S04]  /*91db0*/  LDL.LU R33, [R1+0x21c8] ;  /* 0x0021c80001217983 */ /* 0x000f280000300800 */
[----:B------:R0:W-:Y:S04]  /*91dc0*/  STL.64 [R1+0x28d8], R54 ;  /* 0x0028d83601007387 */ /* 0x0001e80000100a00 */
[----:B------:R1:W-:Y:S04]  /*91dd0*/  STL.64 [R1+0x28e0], R58 ;  /* 0x0028e03a01007387 */ /* 0x0003e80000100a00 */
[----:B------:R1:W-:Y:S01]  /*91de0*/  STL.64 [R1+0x28e8], R56 ;  /* 0x0028e83801007387 */ /* 0x0003e20000100a00 */
[----:B0-----:R-:W-:-:S02]  /*91df0*/  IADD3 R54, P4, PT, R53, R3, RZ ;  /* 0x0000000335367210 */ /* 0x001fc40007f9e0ff */
[----:B-1----:R-:W-:-:S03]  /*91e00*/  IADD3 R58, P2, PT, R53, R0, RZ ;  /* 0x00000000353a7210 */ /* 0x002fc60007f5e0ff */
[C---:B------:R-:W-:Y:S01]  /*91e10*/  IMAD.X R55, R49.reuse, 0x1, R4, P4 ;  /* 0x0000000131377824 */ /* 0x040fe200020e0604 */
[----:B------:R-:W-:Y:S01]  /*91e20*/  IADD3 R56, P3, PT, R52, R10, RZ ;  /* 0x0000000a34387210 */ /* 0x000fe20007f7e0ff */
[----:B------:R-:W-:Y:S02]  /*91e30*/  IMAD.MOV.U32 R53, RZ, RZ, R46 ;  /* 0x000000ffff357224 */ /* 0x000fe400078e002e */
[----:B------:R-:W-:Y:S02]  /*91e40*/  IMAD.X R59, R49, 0x1, R2, P2 ;  /* 0x00000001313b7824 */ /* 0x000fe400010e0602 */
[----:B------:R-:W-:Y:S02]  /*91e50*/  IMAD.MOV.U32 R46, RZ, RZ, R47 ;  /* 0x000000ffff2e7224 */ /* 0x000fe400078e002f */
[----:B------:R-:W-:Y:S02]  /*91e60*/  IMAD.MOV.U32 R47, RZ, RZ, R45 ;  /* 0x000000ffff2f7224 */ /* 0x000fe400078e002d */
[----:B------:R-:W-:-:S02]  /*91e70*/  IMAD.MOV.U32 R45, RZ, RZ, R44 ;  /* 0x000000ffff2d7224 */ /* 0x000fc400078e002c */
        /* <DEDUP_REMOVED lines=10> */
[----:B------:R-:W-:Y:S02]  /*91f20*/  IMAD.MOV.U32 R49, RZ, RZ, R46 ;  /* 0x000000ffff317224 */ /* 0x000fe400078e002e */
[----:B------:R-:W-:Y:S02]  /*91f30*/  IMAD.X R55, R50, 0x1, R11, P4 ;  /* 0x0000000132377824 */ /* 0x000fe400020e060b */
[----:B------:R-:W-:Y:S01]  /*91f40*/  IMAD.MOV.U32 R46, RZ, RZ, R47 ;  /* 0x000000ffff2e7224 */ /* 0x000fe200078e002f */
[----:B0-----:R-:W-:Y:S01]  /*91f50*/  IADD3 R56, P3, PT, R52, R14, RZ ;  /* 0x0000000e34387210 */ /* 0x001fe20007f7e0ff */
        /* <DEDUP_REMOVED lines=25> */
[----:B------:R-:W-:Y:S01]  /*920f0*/  IMAD.MOV.U32 R47, RZ, RZ, R45 ;  /* 0x000000ffff2f7224 */ /* 0x000fe200078e002d */
[----:B--2---:R-:W-:Y:S01]  /*92100*/  IADD3 R56, P3, PT, R51, R9, RZ ;  /* 0x0000000933387210 */ /* 0x004fe20007f7e0ff */
[----:B------:R-:W-:Y:S02]  /*92110*/  IMAD.X R55, R50, 0x1, R2, P4 ;  /* 0x0000000132377824 */ /* 0x000fe400020e0602 */
[----:B------:R-:W-:Y:S02]  /*92120*/  IMAD.MOV.U32 R45, RZ, RZ, R44 ;  /* 0x000000ffff2d7224 */ /* 0x000fe400078e002c */
        /* <DEDUP_REMOVED lines=8> */
[----:B------:R-:W2:Y:S01]  /*921b0*/  LDL.LU R20, [R1+0x21b4] ;  /* 0x0021b40001147983 */ /* 0x000ea20000300800 */
        /* <DEDUP_REMOVED lines=17> */
[----:B------:R-:W2:Y:S04]  /*922d0*/  LDL.LU R39, [R1+0x21c0] ;  /* 0x0021c00001277983 */ /* 0x000ea80000300800 */
[----:B------:R1:W-:Y:S01]  /*922e0*/  STL.64 [R1+0x2860], R58 ;  /* 0x0028603a01007387 */ /* 0x0003e20000100a00 */
[----:B0-----:R-:W-:-:S03]  /*922f0*/  IADD3 R54, P4, PT, R51, R5, RZ ;  /* 0x0000000533367210 */ /* 0x001fc60007f9e0ff */
[----:B------:R0:W-:Y:S02]  /*92300*/  STL.64 [R1+0x2868], R56 ;  /* 0x0028683801007387 */ /* 0x0001e40000100a00 */
[C---:B------:R-:W-:Y:S01]  /*92310*/  IMAD.X R55, R48.reuse, 0x1, R6, P4 ;  /* 0x0000000130377824 */ /* 0x040fe200020e0606 */
[C---:B-1----:R-:W-:Y:S02]  /*92320*/  IADD3 R58, P2, PT, R51.reuse, R3, RZ ;  /* 0x00000003333a7210 */ /* 0x042fe40007f5e0ff */
[----:B0-----:R-:W-:Y:S01]  /*92330*/  IADD3 R56, P3, PT, R51, R0, RZ ;  /* 0x0000000033387210 */ /* 0x001fe20007f7e0ff */
[----:B------:R-:W-:Y:S02]  /*92340*/  IMAD.MOV.U32 R51, RZ, RZ, R46 ;  /* 0x000000ffff337224 */ /* 0x000fe400078e002e */
[----:B------:R-:W-:Y:S02]  /*92350*/  IMAD.MOV.U32 R46, RZ, RZ, R47 ;  /* 0x000000ffff2e7224 */ /* 0x000fe400078e002f */
[----:B------:R-:W-:-:S02]  /*92360*/  IMAD.X R59, R48, 0x1, R4, P2 ;  /* 0x00000001303b7824 */ /* 0x000fc400010e0604 */
[----:B------:R-:W-:Y:S02]  /*92370*/  IMAD.MOV.U32 R47, RZ, RZ, R45 ;  /* 0x000000ffff2f7224 */ /* 0x000fe400078e002d */
        /* <DEDUP_REMOVED lines=10> */
[----:B------:R-:W2:Y:S01]  /*92420*/  LDL.LU R17, [R1+0x550c] ;  /* 0x00550c0001117983 */ /* 0x000ea20000300800 */
[C---:B0-----:R-:W-:Y:S02]  /*92430*/  IADD3 R54, P4, PT, R53.reuse, R10, RZ ;  /* 0x0000000a35367210 */ /* 0x041fe40007f9e0ff */
[----:B-1----:R-:W-:-:S03]  /*92440*/  IADD3 R58, P2, PT, R53, R9, RZ ;  /* 0x00000009353a7210 */ /* 0x002fc60007f5e0ff */
[C---:B------:R-:W-:Y:S02]  /*92450*/  IMAD.X R55, R49.reuse, 0x1, R12, P4 ;  /* 0x0000000131377824 */ /* 0x040fe400020e060c */
[----:B------:R-:W-:Y:S01]  /*92460*/  IMAD.X R59, R49, 0x1, R11, P2 ;  /* 0x00000001313b7824 */ /* 0x000fe200010e060b */
[----:B------:R-:W-:Y:S02]  /*92470*/  IADD3 R56, P3, PT, R53, R7, RZ ;  /* 0x0000000735387210 */ /* 0x000fe40007f7e0ff */
[----:B------:R0:W-:Y:S01]  /*92480*/  STL.64 [R1+0x2848], R54 ;  /* 0x0028483601007387 */ /* 0x0001e20000100a00 */
[----:B------:R-:W-:Y:S02]  /*92490*/  IMAD.MOV.U32 R48, RZ, RZ, R46 ;  /* 0x000000ffff307224 */ /* 0x000fe400078e002e */
[----:B------:R-:W-:Y:S01]  /*924a0*/  IMAD.MOV.U32 R46, RZ, RZ, R47 ;  /* 0x000000ffff2e7224 */ /* 0x000fe200078e002f */
[----:B------:R1:W-:Y:S01]  /*924b0*/  STL.64 [R1+0x2850], R58 ;  /* 0x0028503a01007387 */ /* 0x0003e20000100a00 */
[----:B------:R-:W-:-:S02]  /*924c0*/  IMAD.MOV.U32 R47, RZ, RZ, R45 ;  /* 0x000000ffff2f7224 */ /* 0x000fc400078e002d */
[----:B------:R-:W-:Y:S02]  /*924d0*/  IMAD.MOV.U32 R45, RZ, RZ, R44 ;  /* 0x000000ffff2d7224 */ /* 0x000fe400078e002c */
[----:B------:R-:W-:Y:S01]  /*924e0*/  IMAD.X R57, R49, 0x1, R8, P3 ;  /* 0x0000000131397824 */ /* 0x000fe200018e0608 */
[C---:B0-----:R-:W-:Y:S01]  /*924f0*/  IADD3 R54, P4, PT, R53.reuse, R14, RZ ;  /* 0x0000000e35367210 */ /* 0x041fe20007f9e0ff */
[----:B------:R-:W-:Y:S01]  /*92500*/  IMAD.MOV.U32 R44, RZ, RZ, R43 ;  /* 0x000000ffff2c7224 */ /* 0x000fe200078e002b */
[----:B-1----:R-:W-:Y:S01]  /*92510*/  IADD3 R58, P2, PT, R53, R13, RZ ;  /* 0x0000000d353a7210 */ /* 0x002fe20007f5e0ff */
[----:B------:R-:W-:Y:S02]  /*92520*/  IMAD.MOV.U32 R43, RZ, RZ, R42 ;  /* 0x000000ffff2b7224 */ /* 0x000fe400078e002a */
[----:B------:R-:W-:Y:S02]  /*92530*/  IMAD.MOV.U32 R42, RZ, RZ, R34 ;  /* 0x000000ffff2a7224 */ /* 0x000fe400078e0022 */
[----:B------:R-:W-:-:S02]  /*92540*/  IMAD.X R55, R49, 0x1, R16, P4 ;  /* 0x0000000131377824 */ /* 0x000fc400020e0610 */
[----:B------:R-:W-:Y:S02]  /*92550*/  IMAD.MOV.U32 R34, RZ, RZ, R30 ;  /* 0x000000ffff227224 */ /* 0x000fe400078e001e */
[----:B------:R-:W-:Y:S01]  /*92560*/  IMAD.X R59, R49, 0x1, R15, P2 ;  /* 0x00000001313b7824 */ /* 0x000fe200010e060f */
[----:B------:R0:W-:Y:S01]  /*92570*/  STL.64 [R1+0x2818], R56 ;  /* 0x0028183801007387 */ /* 0x0001e20000100a00 */
[----:B------:R-:W-:Y:S02]  /*92580*/  IMAD.MOV.U32 R30, RZ, RZ, R27 ;  /* 0x000000ffff1e7224 */ /* 0x000fe400078e001b */
[----:B---3--:R-:W-:Y:S01]  /*92590*/  IMAD.MOV.U32 R27, RZ, RZ, R25 ;  /* 0x000000ffff1b7224 */ /* 0x008fe200078e0019 */
[----:B0-----:R-:W-:Y:S01]  /*925a0*/  IADD3 R56, P3, PT, R53, R5, RZ ;  /* 0x0000000535387210 */ /* 0x001fe20007f7e0ff */
[----:B------:R-:W3:Y:S04]  /*925b0*/  LDL.LU R25, [R1+0x4a8] ;  /* 0x0004a80001197983 */ /* 0x000ee80000300800 */
        /* <DEDUP_REMOVED lines=20> */
[C---:B------:R-:W-:Y:S02]  /*92700*/  IMAD.X R57, R50.reuse, 0x1, R12, P3 ;  /* 0x0000000132397824 */ /* 0x040fe400018e060c */
[----:B------:R-:W-:Y:S02]  /*92710*/  IMAD.MOV.U32 R53, RZ, RZ, R46 ;  /* 0x000000ffff357224 */ /* 0x000fe400078e002e */
[----:B------:R-:W-:Y:S02]  /*92720*/  IMAD.MOV.U32 R41, RZ, RZ, R37 ;  /* 0x000000ffff297224 */ /* 0x000fe400078e0025 */
[----:B------:R-:W-:Y:S02]  /*92730*/  IMAD.X R55, R50, 0x1, R11, P4 ;  /* 0x0000000132377824 */ /* 0x000fe400020e060b */
[----:B------:R-:W-:-:S02]  /*92740*/  IMAD.MOV.U32 R46, RZ, RZ, R47 ;  /* 0x000000ffff2e7224 */ /* 0x000fc400078e002f */
[----:B------:R-:W-:Y:S02]  /*92750*/  IMAD.X R59, R50, 0x1, R8, P2 ;  /* 0x00000001323b7824 */ /* 0x000fe400010e0608 */
[----:B------:R-:W-:Y:S02]  /*92760*/  IMAD.MOV.U32 R47, RZ, RZ, R45 ;  /* 0x000000ffff2f7224 */ /* 0x000fe400078e002d */
[----:B------:R-:W-:Y:S02]  /*92770*/  IMAD.MOV.U32 R45, RZ, RZ, R44 ;  /* 0x000000ffff2d7224 */ /* 0x000fe400078e002c */
[----:B------:R-:W-:Y:S02]  /*92780*/  IMAD.MOV.U32 R44, RZ, RZ, R43 ;  /* 0x000000ffff2c7224 */ /* 0x000fe400078e002b */
[----:B------:R-:W-:Y:S02]  /*92790*/  IMAD.MOV.U32 R43, RZ, RZ, R42 ;  /* 0x000000ffff2b7224 */ /* 0x000fe400078e002a */
[----:B------:R-:W-:-:S02]  /*927a0*/  IMAD.MOV.U32 R42, RZ, RZ, R41 ;  /* 0x000000ffff2a7224 */ /* 0x000fc400078e0029 */
[----:B--2---:R-:W-:Y:S02]  /*927b0*/  IMAD.MOV.U32 R37, RZ, RZ, R17 ;  /* 0x000000ffff257224 */ /* 0x004fe400078e0011 */
[----:B------:R-:W2:Y:S02]  /*927c0*/  LDL.LU R17, [R1+0x5508] ;  /* 0x0055080001117983 */ /* 0x000ea40000300800 */
[----:B------:R-:W-:Y:S02]  /*927d0*/  IMAD.MOV.U32 R41, RZ, RZ, R37 ;  /* 0x000000ffff297224 */ /* 0x000fe400078e0025 */
[----:B------:R0:W-:Y:S04]  /*927e0*/  STL.64 [R1+0x2808], R56 ;  /* 0x0028083801007387 */ /* 0x0001e80000100a00 */
[----:B------:R1:W-:Y:S04]  /*927f0*/  STL.64 [R1+0x2810], R54 ;  /* 0x0028103601007387 */ /* 0x0003e80000100a00 */
[----:B------:R4:W-:Y:S04]  /*92800*/  STL.64 [R1+0x27d8], R58 ;  /* 0x0027d83a01007387 */ /* 0x0009e80000100a00 */
[----:B------:R-:W2:Y:S01]  /*92810*/  LDL.LU R37, [R1+0x21b8] ;  /* 0x0021b80001257983 */ /* 0x000ea20000300800 */
[----:B0-----:R-:W-:-:S02]  /*92820*/  IADD3 R56, P3, PT, R52, R14, RZ ;  /* 0x0000000e34387210 */ /* 0x001fc40007f7e0ff */
[----:B-1----:R-:W-:-:S03]  /*92830*/  IADD3 R54, P4, PT, R52, R13, RZ ;  /* 0x0000000d34367210 */ /* 0x002fc60007f9e0ff */
[C---:B------:R-:W-:Y:S02]  /*92840*/  IMAD.X R57, R50.reuse, 0x1, R16, P3 ;  /* 0x0000000132397824 */ /* 0x040fe400018e0610 */
[----:B------:R-:W-:Y:S01]  /*92850*/  IMAD.X R55, R50, 0x1, R15, P4 ;  /* 0x0000000132377824 */ /* 0x000fe200020e060f */
[----:B----4-:R-:W-:Y:S02]  /*92860*/  IADD3 R58, P2, PT, R52, R5, RZ ;  /* 0x00000005343a7210 */ /* 0x010fe40007f5e0ff */
[----:B------:R0:W-:Y:S04]  /*92870*/  STL.64 [R1+0x27e0], R56 ;  /* 0x0027e03801007387 */ /* 0x0001e80000100a00 */
[----:B------:R1:W-:Y:S01]  /*92880*/  STL.64 [R1+0x27e8], R54 ;  /* 0x0027e83601007387 */ /* 0x0003e20000100a00 */
[----:B------:R-:W-:Y:S01]  /*92890*/  IMAD.X R59, R50, 0x1, R6, P2 ;  /* 0x00000001323b7824 */ /* 0x000fe200010e0606 */
[----:B0-----:R-:W-:-:S02]  /*928a0*/  IADD3 R56, P3, PT, R52, R3, RZ ;  /* 0x0000000334387210 */ /* 0x001fc40007f7e0ff */
[----:B-1----:R-:W-:-:S03]  /*928b0*/  IADD3 R54, P4, PT, R52, R0, RZ ;  /* 0x0000000034367210 */ /* 0x002fc60007f9e0ff */
[C---:B------:R-:W-:Y:S01]  /*928c0*/  IMAD.X R57, R50.reuse, 0x1, R4, P3 ;  /* 0x0000000132397824 */ /* 0x040fe200018e0604 */
[----:B------:R-:W-:Y:S01]  /*928d0*/  STL.64 [R1+0x27f0], R58 ;  /* 0x0027f03a01007387 */ /* 0x000fe20000100a00 */
[----:B------:R-:W-:-:S03]  /*928e0*/  IMAD.X R55, R50, 0x1, R2, P4 ;  /* 0x0000000132377824 */ /* 0x000fc600020e0602 */
[----:B------:R0:W-:Y:S01]  /*928f0*/  STL.64 [R1+0x27f8], R56 ;  /* 0x0027f83801007387 */ /* 0x0001e20000100a00 */
[----:B------:R-:W-:-:S03]  /*92900*/  IADD3 R60, P2, PT, R51, R10, RZ ;  /* 0x0000000a333c7210 */ /* 0x000fc60007f5e0ff */
[----:B------:R1:W-:Y:S02]  /*92910*/  STL.64 [R1+0x27c0], R54 ;  /* 0x0027c03601007387 */ /* 0x0003e40000100a00 */
[----:B------:R-:W-:Y:S01]  /*92920*/  IMAD.X R61, R48, 0x1, R12, P2 ;  /* 0x00000001303d7824 */ /* 0x000fe200010e060c */
[----:B0-----:R-:W-:Y:S01]  /*92930*/  IADD3 R56, P3, PT, R51, R9, RZ ;  /* 0x0000000933387210 */ /* 0x001fe20007f7e0ff */
[----:B-1----:R-:W-:Y:S02]  /*92940*/  IMAD.MOV.U32 R55, RZ, RZ, R46 ;  /* 0x000000ffff377224 */ /* 0x002fe400078e002e */
[----:B------:R-:W-:Y:S02]  /*92950*/  IMAD.MOV.U32 R46, RZ, RZ, R47 ;  /* 0x000000ffff2e7224 */ /* 0x000fe400078e002f */
[----:B------:R-:W-:Y:S02]  /*92960*/  IMAD.MOV.U32 R47, RZ, RZ, R45 ;  /* 0x000000ffff2f7224 */ /* 0x000fe400078e002d */
[----:B------:R-:W-:-:S02]  /*92970*/  IMAD.MOV.U32 R45, RZ, RZ, R44 ;  /* 0x000000ffff2d7224 */ /* 0x000fc400078e002c */
[----:B------:R-:W-:Y:S02]  /*92980*/  IMAD.MOV.U32 R44, RZ, RZ, R43 ;  /* 0x000000ffff2c7224 */ /* 0x000fe400078e002b */
[----:B------:R-:W-:Y:S02]  /*92990*/  IMAD.MOV.U32 R43, RZ, RZ, R42 ;  /* 0x000000ffff2b7224 */ /* 0x000fe400078e002a */
[----:B------:R-:W-:Y:S02]  /*929a0*/  IMAD.MOV.U32 R42, RZ, RZ, R41 ;  /* 0x000000ffff2a7224 */ /* 0x000fe400078e0029 */
[----:B------:R-:W-:Y:S01]  /*929b0*/  IMAD.X R57, R48, 0x1, R11, P3 ;  /* 0x0000000130397824 */ /* 0x000fe200018e060b */
[----:B------:R-:W-:Y:S01]  /*929c0*/  IADD3 R58, P4, PT, R51, R7, RZ ;  /* 0x00000007333a7210 */ /* 0x000fe20007f9e0ff */
[----:B------:R-:W-:Y:S02]  /*929d0*/  IMAD.MOV.U32 R50, RZ, RZ, R46 ;  /* 0x000000ffff327224 */ /* 0x000fe400078e002e */
[----:B------:R-:W-:-:S02]  /*929e0*/  IMAD.MOV.U32 R46, RZ, RZ, R47 ;  /* 0x000000ffff2e7224 */ /* 0x000fc400078e002f */
[----:B------:R-:W-:Y:S02]  /*929f0*/  IMAD.MOV.U32 R47, RZ, RZ, R45 ;  /* 0x000000ffff2f7224 */ /* 0x000fe400078e002d */
[----:B------:R-:W-:Y:S02]  /*92a00*/  IMAD.X R59, R48, 0x1, R8, P4 ;  /* 0x00000001303b7824 */ /* 0x000fe400020e0608 */
[----:B------:R-:W-:Y:S02]  /*92a10*/  IMAD.MOV.U32 R45, RZ, RZ, R44 ;  /* 0x000000ffff2d7224 */ /* 0x000fe400078e002c */
[----:B------:R-:W-:Y:S02]  /*92a20*/  IMAD.MOV.U32 R44, RZ, RZ, R42 ;  /* 0x000000ffff2c7224 */ /* 0x000fe400078e002a */
[----:B--2---:R-:W-:Y:S02]  /*92a30*/  IMAD.MOV.U32 R41, RZ, RZ, R37 ;  /* 0x000000ffff297224 */ /* 0x004fe400078e0025 */
[----:B------:R-:W-:-:S02]  /*92a40*/  IMAD.MOV.U32 R37, RZ, RZ, R32 ;  /* 0x000000ffff257224 */ /* 0x000fc400078e0020 */
[----:B------:R-:W2:Y:S04]  /*92a50*/  LDL.LU R32, [R1+0x21e4] ;  /* 0x0021e40001207983 */ /* 0x000ea80000300800 */
[----:B------:R0:W-:Y:S04]  /*92a60*/  STL.64 [R1+0x27c8], R60 ;  /* 0x0027c83c01007387 */ /* 0x0001e80000100a00 */
[----:B------:R1:W-:Y:S01]  /*92a70*/  STL.64 [R1+0x27d0], R56 ;  /* 0x0027d03801007387 */ /* 0x0003e20000100a00 */
[----:B------:R-:W-:Y:S01]  /*92a80*/  IMAD.MOV.U32 R42, RZ, RZ, R41 ;  /* 0x000000ffff2a7224 */ /* 0x000fe200078e0029 */
[----:B0-----:R-:W-:-:S02]  /*92a90*/  IADD3 R60, P2, PT, R51, R14, RZ ;  /* 0x0000000e333c7210 */ /* 0x001fc40007f5e0ff */
[----:B-1----:R-:W-:-:S03]  /*92aa0*/  IADD3 R56, P3, PT, R51, R13, RZ ;  /* 0x0000000d33387210 */ /* 0x002fc60007f7e0ff */
        /* <DEDUP_REMOVED lines=10> */
[C---:B------:R-:W-:Y:S01]  /*92b50*/  IMAD.X R59, R48.reuse, 0x1, R6, P4 ;  /* 0x00000001303b7824 */ /* 0x040fe200020e0606 */
        /* <DEDUP_REMOVED lines=17> */
[----:B-1----:R-:W-:Y:S01]  /*92c70*/  IADD3 R60, P2, PT, R49, R9, RZ ;  /* 0x00000009313c7210 */ /* 0x002fe20007f5e0ff */
[----:B------:R-:W-:Y:S02]  /*92c80*/  IMAD.MOV.U32 R52, RZ, RZ, R46 ;  /* 0x000000ffff347224 */ /* 0x000fe400078e002e */
[----:B------:R-:W-:-:S02]  /*92c90*/  IMAD.X R59, R53, 0x1, R12, P4 ;  /* 0x00000001353b7824 */ /* 0x000fc400020e060c */
[----:B------:R-:W-:Y:S02]  /*92ca0*/  IMAD.MOV.U32 R46, RZ, RZ, R47 ;  /* 0x000000ffff2e7224 */ /* 0x000fe400078e002f */
[----:B------:R-:W-:Y:S02]  /*92cb0*/  IMAD.X R61, R53, 0x1, R11, P2 ;  /* 0x00000001353d7824 */ /* 0x000fe400010e060b */
[----:B------:R-:W-:Y:S02]  /*92cc0*/  IMAD.MOV.U32 R47, RZ, RZ, R45 ;  /* 0x000000ffff2f7224 */ /* 0x000fe400078e002d */
[----:B------:R-:W-:Y:S02]  /*92cd0*/  IMAD.MOV.U32 R45, RZ, RZ, R44 ;  /* 0x000000ffff2d7224 */ /* 0x000fe400078e002c */
[----:B------:R-:W-:Y:S01]  /*92ce0*/  IMAD.MOV.U32 R44, RZ, RZ, R42 ;  /* 0x000000ffff2c7224 */ /* 0x000fe200078e002a */
[----:B------:R0:W-:Y:S01]  /*92cf0*/  STL.64 [R1+0x2788], R58 ;  /* 0x0027883a01007387 */ /* 0x0001e20000100a00 */
[----:B------:R-:W-:-:S02]  /*92d00*/  IMAD.MOV.U32 R42, RZ, RZ, R40 ;  /* 0x000000ffff2a7224 */ /* 0x000fc400078e0028 */
[----:B------:R-:W-:Y:S01]  /*92d10*/  IMAD.MOV.U32 R40, RZ, RZ, R39 ;  /* 0x000000ffff287224 */ /* 0x000fe200078e0027 */
[----:B------:R1:W-:Y:S01]  /*92d20*/  STL.64 [R1+0x2790], R60 ;  /* 0x0027903c01007387 */ /* 0x0003e20000100a00 */
[C---:B---3--:R-:W-:Y:S01]  /*92d30*/  IADD3 R56, P3, PT, R49.reuse, R7, RZ ;  /* 0x0000000731387210 */ /* 0x048fe20007f7e0ff */
[----:B--2---:R-:W-:Y:S02]  /*92d40*/  IMAD.MOV.U32 R39, RZ, RZ, R38 ;  /* 0x000000ffff277224 */ /* 0x004fe400078e0026 */
[----:B------:R-:W2:Y:S01]  /*92d50*/  LDL.LU R38, [R1+0x21ac] ;  /* 0x0021ac0001267983 */ /* 0x000ea20000300800 */
[----:B0-----:R-:W-:Y:S01]  /*92d60*/  IADD3 R58, P4, PT, R49, R14, RZ ;  /* 0x0000000e313a7210 */ /* 0x001fe20007f9e0ff */
[----:B------:R-:W-:Y:S01]  /*92d70*/  IMAD.X R57, R53, 0x1, R8, P3 ;  /* 0x0000000135397824 */ /* 0x000fe200018e0608 */
[----:B-1----:R-:W-:-:S03]  /*92d80*/  IADD3 R60, P2, PT, R49, R13, RZ ;  /* 0x0000000d313c7210 */ /* 0x002fc60007f5e0ff */
[C---:B------:R-:W-:Y:S01]  /*92d90*/  IMAD.X R59, R53.reuse, 0x1, R16, P4 ;  /* 0x00000001353b7824 */ /* 0x040fe200020e0610 */
[----:B------:R0:W-:Y:S01]  /*92da0*/  STL.64 [R1+0x2758], R56 ;  /* 0x0027583801007387 */ /* 0x0001e20000100a00 */
[----:B------:R-:W-:-:S03]  /*92db0*/  IMAD.X R61, R53, 0x1, R15, P2 ;  /* 0x00000001353d7824 */ /* 0x000fc600010e060f */
[----:B------:R1:W-:Y:S01]  /*92dc0*/  STL.64 [R1+0x2760], R58 ;  /* 0x0027603a01007387 */ /* 0x0003e20000100a00 */
[C---:B------:R-:W-:Y:S02]  /*92dd0*/  IADD3 R48, P2, PT, R49.reuse, R0, RZ ;  /* 0x0000000031307210 */ /* 0x040fe40007f5e0ff */
[C---:B0-----:R-:W-:Y:S02]  /*92de0*/  IADD3 R56, P3, PT, R49.reuse, R5, RZ ;  /* 0x0000000531387210 */ /* 0x041fe40007f7e0ff */
[----:B-1----:R-:W-:-:S03]  /*92df0*/  IADD3 R58, P4, PT, R49, R3, RZ ;  /* 0x00000003313a7210 */ /* 0x002fc60007f9e0ff */
[C---:B------:R-:W-:Y:S01]  /*92e00*/  IMAD.X R57, R53.reuse, 0x1, R6, P3 ;  /* 0x0000000135397824 */ /* 0x040fe200018e0606 */
[----:B------:R0:W-:Y:S01]  /*92e10*/  STL.64 [R1+0x2768], R60 ;  /* 0x0027683c01007387 */ /* 0x0001e20000100a00 */
[C---:B------:R-:W-:Y:S02]  /*92e20*/  IMAD.X R49, R53.reuse, 0x1, R2, P2 ;  /* 0x0000000135317824 */ /* 0x040fe400010e0602 */
[----:B------:R-:W-:Y:S02]  /*92e30*/  IMAD.X R59, R53, 0x1, R4, P4 ;  /* 0x00000001353b7824 */ /* 0x000fe400020e0604 */
[----:B------:R-:W-:Y:S02]  /*92e40*/  IMAD.MOV.U32 R53, RZ, RZ, R47 ;  /* 0x000000ffff357224 */ /* 0x000fe400078e002f */
[----:B------:R-:W-:Y:S01]  /*92e50*/  IMAD.MOV.U32 R47, RZ, RZ, R40 ;  /* 0x000000ffff2f7224 */ /* 0x000fe200078e0028 */
[----:B0-----:R-:W3:Y:S04]  /*92e60*/  LDL.LU.64 R60, [R1+0x5500] ;  /* 0x00550000013c7983 */ /* 0x001ee80000300a00 */
[----:B------:R0:W-:Y:S01]  /*92e70*/  STL.64 [R1+0x2770], R56 ;  /* 0x0027703801007387 */ /* 0x0001e20000100a00 */
[----:B------:R-:W-:-:S03]  /*92e80*/  IMAD.MOV.U32 R40, RZ, RZ, R39 ;  /* 0x000000ffff287224 */ /* 0x000fc600078e0027 */
[----:B------:R1:W-:Y:S04]  /*92e90*/  STL.64 [R1+0x2778], R58 ;  /* 0x0027783a01007387 */ /* 0x0003e80000100a00 */
[----:B------:R4:W-:Y:S01]  /*92ea0*/  STL.64 [R1+0x2740], R48 ;  /* 0x0027403001007387 */ /* 0x0009e20000100a00 */
[C---:B0-----:R-:W-:Y:S02]  /*92eb0*/  IADD3 R56, P3, PT, R55.reuse, R10, RZ ;  /* 0x0000000a37387210 */ /* 0x041fe40007f7e0ff */
[----:B-1----:R-:W-:-:S03]  /*92ec0*/  IADD3 R58, P4, PT, R55, R9, RZ ;  /* 0x00000009373a7210 */ /* 0x002fc60007f9e0ff */
[C---:B------:R-:W-:Y:S01]  /*92ed0*/  IMAD.X R57, R50.reuse, 0x1, R12, P3 ;  /* 0x0000000132397824 */ /* 0x040fe200018e060c */
[----:B----4-:R-:W-:Y:S01]  /*92ee0*/  IADD3 R48, P2, PT, R55, R7, RZ ;  /* 0x0000000737307210 */ /* 0x010fe20007f5e0ff */
[----:B------:R-:W-:-:S04]  /*92ef0*/  IMAD.X R59, R50, 0x1, R11, P4 ;  /* 0x00000001323b7824 */ /* 0x000fc800020e060b */
[----:B------:R-:W-:Y:S02]  /*92f00*/  IMAD.X R49, R50, 0x1, R8, P2 ;  /* 0x0000000132317824 */ /* 0x000fe400010e0608 */
[----:B--2---:R-:W-:Y:S02]  /*92f10*/  IMAD.MOV.U32 R39, RZ, RZ, R38 ;  /* 0x000000ffff277224 */ /* 0x004fe400078e0026 */
[----:B------:R-:W-:Y:S02]  /*92f20*/  IMAD.MOV.U32 R38, RZ, RZ, R30 ;  /* 0x000000ffff267224 */ /* 0x000fe400078e001e */
[----:B------:R-:W-:Y:S02]  /*92f30*/  IMAD.MOV.U32 R30, RZ, RZ, R25 ;  /* 0x000000ffff1e7224 */ /* 0x000fe400078e0019 */
[----:B------:R-:W-:Y:S02]  /*92f40*/  IMAD.MOV.U32 R25, RZ, RZ, R24 ;  /* 0x000000ffff197224 */ /* 0x000fe400078e0018 */
[----:B------:R-:W2:Y:S04]  /*92f50*/  LDL.LU R24, [R1+0x4a4] ;  /* 0x0004a40001187983 */ /* 0x000ea80000300800 */
        /* <DEDUP_REMOVED lines=10> */
[----:B------:R1:W-:Y:S01]  /*93000*/  STL.64 [R1+0x2728], R58 ;  /* 0x0027283a01007387 */ /* 0x0003e20000100a00 */
[C---:B------:R-:W-:Y:S02]  /*93010*/  IADD3 R54, P4, PT, R55.reuse, R0, RZ ;  /* 0x0000000037367210 */ /* 0x040fe40007f9e0ff */
[----:B0-----:R-:W-:Y:S01]  /*93020*/  IADD3 R56, P3, PT, R55, R3, RZ ;  /* 0x0000000337387210 */ /* 0x001fe20007f7e0ff */
[----:B-1----:R-:W4:Y:S04]  /*93030*/  LDL.LU.64 R58, [R1+0x54f8] ;  /* 0x0054f800013a7983 */ /* 0x002f280000300a00 */
[C---:B------:R-:W-:Y:S01]  /*93040*/  IMAD.X R57, R50.reuse, 0x1, R4, P3 ;  /* 0x0000000132397824 */ /* 0x040fe200018e0604 */
[----:B------:R0:W-:Y:S01]  /*93050*/  STL.64 [R1+0x2730], R48 ;  /* 0x0027303001007387 */ /* 0x0001e20000100a00 */
[----:B------:R-:W-:-:S03]  /*93060*/  IMAD.X R55, R50, 0x1, R2, P4 ;  /* 0x0000000132377824 */ /* 0x000fc600020e0602 */
[----:B------:R1:W-:Y:S01]  /*93070*/  STL.64 [R1+0x2738], R56 ;  /* 0x0027383801007387 */ /* 0x0003e20000100a00 */
[----:B0-----:R-:W-:-:S03]  /*93080*/  IADD3 R48, P2, PT, R51, R10, RZ ;  /* 0x0000000a33307210 */ /* 0x001fc60007f5e0ff */
[----:B------:R0:W-:Y:S01]  /*93090*/  STL.64 [R1+0x2700], R54 ;  /* 0x0027003601007387 */ /* 0x0001e20000100a00 */
[----:B-1----:R-:W-:Y:S01]  /*930a0*/  IADD3 R56, P3, PT, R51, R9, RZ ;  /* 0x0000000933387210 */ /* 0x002fe20007f7e0ff */
[----:B------:R-:W-:-:S04]  /*930b0*/  IMAD.X R49, R52, 0x1, R12, P2 ;  /* 0x0000000134317824 */ /* 0x000fc800010e060c */
[----:B------:R-:W-:Y:S01]  /*930c0*/  IMAD.X R57, R52, 0x1, R11, P3 ;  /* 0x0000000134397824 */ /* 0x000fe200018e060b */
        /* <DEDUP_REMOVED lines=9> */
[----:B------:R0:W-:Y:S01]  /*93160*/  STL.64 [R1+0x26e0], R48 ;  /* 0x0026e03001007387 */ /* 0x0001e20000100a00 */
[C---:B------:R-:W-:Y:S02]  /*93170*/  IADD3 R50, P3, PT, R51.reuse, R0, RZ ;  /* 0x0000000033327210 */ /* 0x040fe40007f7e0ff */
[C---:B-1----:R-:W-:Y:S01]  /*93180*/  IADD3 R54, P4, PT, R51.reuse, R5, RZ ;  /* 0x0000000533367210 */ /* 0x042fe20007f9e0ff */
[----:B------:R1:W-:Y:S04]  /*93190*/  STL.64 [R1+0x26e8], R56 ;  /* 0x0026e83801007387 */ /* 0x0003e80000100a00 */
[C---:B------:R-:W-:Y:S01]  /*931a0*/  IMAD.X R55, R52.reuse, 0x1, R6, P4 ;  /* 0x0000000134377824 */ /* 0x040fe200020e0606 */
[----:B0-----:R-:W-:Y:S01]  /*931b0*/  IADD3 R48, P2, PT, R51, R3, RZ ;  /* 0x0000000333307210 */ /* 0x001fe20007f5e0ff */
[C---:B------:R-:W-:Y:S01]  /*931c0*/  IMAD.X R51, R52.reuse, 0x1, R2, P3 ;  /* 0x0000000134337824 */ /* 0x040fe200018e0602 */
[----:B-1----:R-:W2:Y:S03]  /*931d0*/  LDL.LU.64 R56, [R1+0x54f0] ;  /* 0x0054f00001387983 */ /* 0x002ea60000300a00 */
[----:B------:R-:W-:Y:S01]  /*931e0*/  IMAD.X R49, R52, 0x1, R4, P2 ;  /* 0x0000000134317824 */ /* 0x000fe200010e0604 */
[----:B------:R0:W-:Y:S04]  /*931f0*/  STL.64 [R1+0x26f0], R54 ;  /* 0x0026f03601007387 */ /* 0x0001e80000100a00 */
[----:B------:R1:W-:Y:S04]  /*93200*/  STL.64 [R1+0x26f8], R48 ;  /* 0x0026f83001007387 */ /* 0x0003e80000100a00 */
[----:B------:R3:W-:Y:S01]  /*93210*/  STL.64 [R1+0x26c0], R50 ;  /* 0x0026c03201007387 */ /* 0x0007e20000100a00 */
[----:B0-----:R-:W-:-:S02]  /*93220*/  IADD3 R54, P4, PT, R46, R10, RZ ;  /* 0x0000000a2e367210 */ /* 0x001fc40007f9e0ff */
[----:B-1----:R-:W-:-:S03]  /*93230*/  IADD3 R48, P2, PT, R46, R9, RZ ;  /* 0x000000092e307210 */ /* 0x002fc60007f5e0ff */
[C---:B------:R-:W-:Y:S01]  /*93240*/  IMAD.X R55, R53.reuse, 0x1, R12, P4 ;  /* 0x0000000135377824 */ /* 0x040fe200020e060c */
[----:B---3--:R-:W-:Y:S01]  /*93250*/  IADD3 R50, P3, PT, R46, R7, RZ ;  /* 0x000000072e327210 */ /* 0x008fe20007f7e0ff */
[----:B------:R-:W-:-:S03]  /*93260*/  IMAD.X R49, R53, 0x1, R11, P2 ;  /* 0x0000000135317824 */ /* 0x000fc600010e060b */
[----:B------:R-:W-:Y:S01]  /*93270*/  STL.64 [R1+0x26c8], R54 ;  /* 0x0026c83601007387 */ /* 0x000fe20000100a00 */
[----:B------:R-:W-:-:S03]  /*93280*/  IMAD.X R51, R53, 0x1, R8, P3 ;  /* 0x0000000135337824 */ /* 0x000fc600018e0608 */
[----:B------:R0:W-:Y:S04]  /*93290*/  STL.64 [R1+0x26d0], R48 ;  /* 0x0026d03001007387 */ /* 0x0001e80000100a00 */
[----:B------:R1:W-:Y:S04]  /*932a0*/  STL.64 [R1+0x2698], R50 ;  /* 0x0026983201007387 */ /* 0x0003e80000100a00 */
[----:B0-----:R-:W3:Y:S01]  /*932b0*/  LDL.LU R49, [R1+0x41f0] ;  /* 0x0041f00001317983 */ /* 0x001ee20000300800 */
[C---:B------:R-:W-:Y:S02]  /*932c0*/  IADD3 R54, P4, PT, R46.reuse, R14, RZ ;  /* 0x0000000e2e367210 */ /* 0x040fe40007f9e0ff */
[----:B------:R-:W-:-:S02]  /*932d0*/  IADD3 R48, P2, PT, R46, R13, RZ ;  /* 0x0000000d2e307210 */ /* 0x000fc40007f5e0ff */
[----:B-1----:R-:W-:Y:S01]  /*932e0*/  IADD3 R50, P3, PT, R46, R5, RZ ;  /* 0x000000052e327210 */ /* 0x002fe20007f7e0ff */
[----:B------:R-:W-:-:S04]  /*932f0*/  IMAD.X R55, R53, 0x1, R16, P4 ;  /* 0x0000000135377824 */ /* 0x000fc800020e0610 */
[----:B------:R-:W-:Y:S01]  /*93300*/  IMAD.X R51, R53, 0x1, R6, P3 ;  /* 0x0000000135337824 */ /* 0x000fe200018e0606 */
[----:B------:R0:W-:Y:S04]  /*93310*/  STL.64 [R1+0x26a0], R54 ;  /* 0x0026a03601007387 */ /* 0x0001e80000100a00 */
[----:B0-----:R-:W2:Y:S01]  /*93320*/  LDL.LU.64 R54, [R1+0x54e8] ;  /* 0x0054e80001367983 */ /* 0x001ea20000300a00 */
[----:B---3--:R-:W-:Y:S01]  /*93330*/  ISETP.GE.AND P0, PT, R49, UR5, PT ;  /* 0x0000000531007c0c */ /* 0x008fe2000bf06270 */
[----:B------:R-:W-:-:S05]  /*93340*/  IMAD.X R49, R53, 0x1, R15, P2 ;  /* 0x0000000135317824 */ /* 0x000fca00010e060f */
[----:B------:R0:W-:Y:S04]  /*93350*/  STL.64 [R1+0x26a8], R48 ;  /* 0x0026a83001007387 */ /* 0x0001e80000100a00 */
[----:B------:R1:W-:Y:S01]  /*93360*/  STL.64 [R1+0x26b0], R50 ;  /* 0x0026b03201007387 */ /* 0x0003e20000100a00 */
[C---:B0-----:R-:W-:Y:S02]  /*93370*/  IADD3 R48, P2, PT, R46.reuse, R3, RZ ;  /* 0x000000032e307210 */ /* 0x041fe40007f5e0ff */
[----:B-1----:R-:W-:Y:S01]  /*93380*/  IADD3 R50, P3, PT, R46, R0, RZ ;  /* 0x000000002e327210 */ /* 0x002fe20007f7e0ff */
[----:B------:R-:W-:Y:S02]  /*93390*/  IMAD.MOV.U32 R46, RZ, RZ, R44 ;  /* 0x000000ffff2e7224 */ /* 0x000fe400078e002c */
[----:B------:R-:W-:-:S02]  /*933a0*/  IMAD.MOV.U32 R44, RZ, RZ, R40 ;  /* 0x000000ffff2c7224 */ /* 0x000fc400078e0028 */
[C---:B------:R-:W-:Y:S02]  /*933b0*/  IMAD.X R49, R53.reuse, 0x1, R4, P2 ;  /* 0x0000000135317824 */ /* 0x040fe400010e0604 */
[----:B------:R-:W-:Y:S02]  /*933c0*/  IMAD.MOV.U32 R40, RZ, RZ, R39 ;  /* 0x000000ffff287224 */ /* 0x000fe400078e0027 */
[----:B------:R-:W-:Y:S02]  /*933d0*/  IMAD.MOV.U32 R39, RZ, RZ, R38 ;  /* 0x000000ffff277224 */ /* 0x000fe400078e0026 */
[----:B------:R-:W-:Y:S01]  /*933e0*/  IMAD.MOV.U32 R38, RZ, RZ, R33 ;  /* 0x000000ffff267224 */ /* 0x000fe200078e0021 */
[----:B------:R0:W-:Y:S01]  /*933f0*/  STL.64 [R1+0x26b8], R48 ;  /* 0x0026b83001007387 */ /* 0x0001e20000100a00 */
[----:B------:R-:W-:Y:S02]  /*93400*/  IMAD.MOV.U32 R33, RZ, RZ, R26 ;  /* 0x000000ffff217224 */ /* 0x000fe400078e001a */
[----:B------:R-:W-:Y:S01]  /*93410*/  IMAD.MOV.U32 R26, RZ, RZ, R21 ;  /* 0x000000ffff1a7224 */ /* 0x000fe200078e0015 */
[----:B------:R-:W-:Y:S01]  /*93420*/  SHF.R.S32.HI R21, RZ, 0x1f, R43 ;  /* 0x0000001fff157819 */ /* 0x000fe2000001142b */
[----:B------:R-:W-:Y:S01]  /*93430*/  IMAD.X R51, R53, 0x1, R2, P3 ;  /* 0x0000000135337824 */ /* 0x000fe200018e0602 */
[----:B0-----:R-:W-:-:S04]  /*93440*/  IADD3 R48, P2, PT, R43, R10, RZ ;  /* 0x0000000a2b307210 */ /* 0x001fc80007f5e0ff */
[----:B------:R0:W-:Y:S01]  /*93450*/  STL.64 [R1+0x2688], R50 ;  /* 0x0026883201007387 */ /* 0x0001e20000100a00 */
[----:B------:R-:W-:-:S05]  /*93460*/  IMAD.X R49, R21, 0x1, R12, P2 ;  /* 0x0000000115317824 */ /* 0x000fca00010e060c */
[----:B------:R1:W-:Y:S01]  /*93470*/  STL.64 [R1+0x2690], R48 ;  /* 0x0026903001007387 */ /* 0x0003e20000100a00 */
[----:B0-----:R-:W-:-:S05]  /*93480*/  IADD3 R50, P3, PT, R43, R9, RZ ;  /* 0x000000092b327210 */ /* 0x001fca0007f7e0ff */
[----:B------:R-:W-:Y:S01]  /*93490*/  IMAD.X R51, R21, 0x1, R11, P3 ;  /* 0x0000000115337824 */ /* 0x000fe200018e060b */
[----:B-1----:R-:W-:-:S04]  /*934a0*/  IADD3 R48, P2, PT, R43, R7, RZ ;  /* 0x000000072b307210 */ /* 0x002fc80007f5e0ff */
[----:B------:R-:W-:Y:S01]  /*934b0*/  STL.64 [R1+0x2658], R50 ;  /* 0x0026583201007387 */ /* 0x000fe20000100a00 */
[----:B------:R-:W-:Y:S01]  /*934c0*/  IMAD.X R49, R21, 0x1, R8, P2 ;  /* 0x0000000115317824 */ /* 0x000fe200010e0608 */
[----:B------:R-:W-:-:S04]  /*934d0*/  IADD3 R52, P3, PT, R43, R14, RZ ;  /* 0x0000000e2b347210 */ /* 0x000fc80007f7e0ff */
[----:B------:R0:W-:Y:S01]  /*934e0*/  STL.64 [R1+0x2660], R48 ;  /* 0x0026603001007387 */ /* 0x0001e20000100a00 */
[----:B------:R-:W-:Y:S01]  /*934f0*/  IMAD.X R53, R21, 0x1, R16, P3 ;  /* 0x0000000115357824 */ /* 0x000fe200018e0610 */
[----:B0-----:R-:W-:-:S04]  /*93500*/  IADD3 R48, P2, PT, R43, R13, RZ ;  /* 0x0000000d2b307210 */ /* 0x001fc80007f5e0ff */
[----:B------:R0:W-:Y:S01]  /*93510*/  STL.64 [R1+0x2668], R52 ;  /* 0x0026683401007387 */ /* 0x0001e20000100a00 */
[----:B------:R-:W-:Y:S02]  /*93520*/  IMAD.X R49, R21, 0x1, R15, P2 ;  /* 0x0000000115317824 */ /* 0x000fe400010e060f */
[----:B------:R-:W-:-:S03]  /*93530*/  IMAD.MOV.U32 R50, RZ, RZ, R46 ;  /* 0x000000ffff327224 */ /* 0x000fc600078e002e */
[----:B------:R1:W-:Y:S01]  /*93540*/  STL.64 [R1+0x2670], R48 ;  /* 0x0026703001007387 */ /* 0x0003e20000100a00 */
[----:B------:R-:W-:Y:S01]  /*93550*/  IMAD.MOV.U32 R46, RZ, RZ, R40 ;  /* 0x000000ffff2e7224 */ /* 0x000fe200078e0028 */
[C---:B0-----:R-:W-:Y:S01]  /*93560*/  IADD3 R52, P3, PT, R43.reuse, R5, RZ ;  /* 0x000000052b347210 */ /* 0x041fe20007f7e0ff */
[----:B------:R-:W-:Y:S02]  /*93570*/  IMAD.MOV.U32 R40, RZ, RZ, R38 ;  /* 0x000000ffff287224 */ /* 0x000fe400078e0026 */
[----:B------:R-:W-:Y:S02]  /*93580*/  IMAD.MOV.U32 R38, RZ, RZ, R33 ;  /* 0x000000ffff267224 */ /* 0x000fe400078e0021 */
[----:B-1----:R-:W-:Y:S02]  /*93590*/  IMAD.MOV.U32 R49, RZ, RZ, R44 ;  /* 0x000000ffff317224 */ /* 0x002fe400078e002c */
[----:B------:R-:W-:Y:S02]  /*935a0*/  IMAD.MOV.U32 R44, RZ, RZ, R39 ;  /* 0x000000ffff2c7224 */ /* 0x000fe400078e0027 */
[----:B------:R-:W-:Y:S01]  /*935b0*/  IMAD.MOV.U32 R39, RZ, RZ, R18 ;  /* 0x000000ffff277224 */ /* 0x000fe200078e0012 */
[----:B------:R-:W-:Y:S01]  /*935c0*/  IADD3 R18, P2, PT, R43, R3, RZ ;  /* 0x000000032b127210 */ /* 0x000fe20007f5e0ff */
[----:B------:R-:W-:-:S02]  /*935d0*/  IMAD.MOV.U32 R33, RZ, RZ, R26 ;  /* 0x000000ffff217224 */ /* 0x000fc400078e001a */
[----:B------:R-:W-:Y:S02]  /*935e0*/  IMAD.MOV.U32 R26, RZ, RZ, R19 ;  /* 0x000000ffff1a7224 */ /* 0x000fe400078e0013 */
[C---:B------:R-:W-:Y:S02]  /*935f0*/  IMAD.X R53, R21.reuse, 0x1, R6, P3 ;  /* 0x0000000115357824 */ /* 0x040fe400018e0606 */
[----:B------:R-:W-:-:S03]  /*93600*/  IMAD.X R19, R21, 0x1, R4, P2 ;  /* 0x0000000115137824 */ /* 0x000fc600010e0604 */
[----:B------:R-:W-:Y:S04]  /*93610*/  STL.64 [R1+0x2678], R52 ;  /* 0x0026783401007387 */ /* 0x000fe80000100a00 */
[----:B------:R0:W-:Y:S04]  /*93620*/  STL.64 [R1+0x2680], R18 ;  /* 0x0026801201007387 */ /* 0x0001e80000100a00 */
[----:B0-----:R-:W3:Y:S01]  /*93630*/  LDL.LU.64 R18, [R1+0x54e0] ;  /* 0x0054e00001127983 */ /* 0x001ee20000300a00 */
[----:B------:R-:W-:Y:S01]  /*93640*/  IADD3 R52, P3, PT, R43, R0, RZ ;  /* 0x000000002b347210 */ /* 0x000fe20007f7e0ff */
[----:B------:R-:W-:Y:S01]  /*93650*/  IMAD.MOV.U32 R43, RZ, RZ, R31 ;  /* 0x000000ffff2b7224 */ /* 0x000fe200078e001f */
[----:B------:R-:W-:Y:S01]  /*93660*/  IADD3 R48, P2, PT, R47, R10, RZ ;  /* 0x0000000a2f307210 */ /* 0x000fe20007f5e0ff */
[----:B------:R-:W-:Y:S01]  /*93670*/  IMAD.MOV.U32 R31, RZ, RZ, R20 ;  /* 0x000000ffff1f7224 */ /* 0x000fe200078e0014 */
[----:B------:R-:W-:Y:S01]  /*93680*/  SHF.R.S32.HI R20, RZ, 0x1f, R47 ;  /* 0x0000001fff147819 */ /* 0x000fe2000001142f */
[----:B------:R-:W-:-:S02]  /*93690*/  IMAD.X R53, R21, 0x1, R2, P3 ;  /* 0x0000000115357824 */ /* 0x000fc400018e0602 */
[----:B------:R-:W-:Y:S02]  /*936a0*/  IMAD.MOV.U32 R51, RZ, RZ, R49 ;  /* 0x000000ffff337224 */ /* 0x000fe400078e0031 */
[----:B------:R-:W-:Y:S01]  /*936b0*/  IMAD.X R49, R20, 0x1, R12, P2 ;  /* 0x0000000114317824 */ /* 0x000fe200010e060c */
[----:B------:R0:W-:Y:S04]  /*936c0*/  STL.64 [R1+0x2648], R52 ;  /* 0x0026483401007387 */ /* 0x0001e80000100a00 */
[----:B------:R1:W-:Y:S01]  /*936d0*/  STL.64 [R1+0x2650], R48 ;  /* 0x0026503001007387 */ /* 0x0003e20000100a00 */
[C---:B0-----:R-:W-:Y:S02]  /*936e0*/  IADD3 R52, P3, PT, R47.reuse, R9, RZ ;  /* 0x000000092f347210 */ /* 0x041fe40007f7e0ff */
[----:B-1----:R-:W-:-:S03]  /*936f0*/  IADD3 R48, P2, PT, R47, R7, RZ ;  /* 0x000000072f307210 */ /* 0x002fc60007f5e0ff */
[C---:B------:R-:W-:Y:S02]  /*93700*/  IMAD.X R53, R20.reuse, 0x1, R11, P3 ;  /* 0x0000000114357824 */ /* 0x040fe400018e060b */
[----:B------:R-:W-:-:S03]  /*93710*/  IMAD.X R49, R20, 0x1, R8, P2 ;  /* 0x0000000114317824 */ /* 0x000fc600010e0608 */
        /* <DEDUP_REMOVED lines=13> */
[----:B------:R-:W-:Y:S01]  /*937f0*/  STL.64 [R1+0x2640], R48 ;  /* 0x0026403001007387 */ /* 0x000fe20000100a00 */
[----:B0-----:R-:W-:Y:S01]  /*93800*/  IADD3 R52, P3, PT, R47, R0, RZ ;  /* 0x000000002f347210 */ /* 0x001fe20007f7e0ff */
[----:B------:R-:W-:-:S04]  /*93810*/  IMAD.MOV.U32 R47, RZ, RZ, R45 ;  /* 0x000000ffff2f7224 */ /* 0x000fc800078e002d */
[----:B------:R-:W-:Y:S01]  /*93820*/  IMAD.X R53, R20, 0x1, R2, P3 ;  /* 0x0000000114357824 */ /* 0x000fe200018e0602 */
[----:B------:R-:W-:-:S04]  /*93830*/  SHF.R.S32.HI R21, RZ, 0x1f, R50 ;  /* 0x0000001fff157819 */ /* 0x000fc80000011432 */
[----:B------:R0:W-:Y:S02]  /*93840*/  STL.64 [R1+0x2610], R52 ;  /* 0x0026103401007387 */ /* 0x0001e40000100a00 */
[----:B0-----:R-:W-:-:S05]  /*93850*/  IADD3 R52, P3, PT, R50, R9, RZ ;  /* 0x0000000932347210 */ /* 0x001fca0007f7e0ff */
[----:B------:R-:W-:Y:S01]  /*93860*/  IMAD.X R53, R21, 0x1, R11, P3 ;  /* 0x0000000115357824 */ /* 0x000fe200018e060b */
[----:B------:R-:W-:Y:S02]  /*93870*/  SHF.R.S32.HI R20, RZ, 0x1f, R51 ;  /* 0x0000001fff147819 */ /* 0x000fe40000011433 */
[----:B---3--:R-:W-:Y:S02]  /*93880*/  SHF.R.S32.HI R45, RZ, 0x1f, R19 ;  /* 0x0000001fff2d7819 */ /* 0x008fe40000011413 */
[----:B------:R-:W-:-:S05]  /*93890*/  IADD3 R48, P2, PT, R19, R14, RZ ;  /* 0x0000000e13307210 */ /* 0x000fca0007f5e0ff */
[----:B------:R-:W-:-:S05]  /*938a0*/  IMAD.X R49, R45, 0x1, R16, P2 ;  /* 0x000000012d317824 */ /* 0x000fca00010e0610 */
[----:B------:R0:W-:Y:S02]  /*938b0*/  STL.64 [R1+0x4420], R48 ;  /* 0x0044203001007387 */ /* 0x0001e40000100a00 */
[----:B0-----:R-:W-:-:S05]  /*938c0*/  IADD3 R48, P2, PT, R50, R10, RZ ;  /* 0x0000000a32307210 */ /* 0x001fca0007f5e0ff */
[----:B------:R-:W-:-:S05]  /*938d0*/  IMAD.X R49, R21, 0x1, R12, P2 ;  /* 0x0000000115317824 */ /* 0x000fca00010e060c */
[----:B------:R0:W-:Y:S04]  /*938e0*/  STL.64 [R1+0x25d8], R48 ;  /* 0x0025d83001007387 */ /* 0x0001e80000100a00 */
[----:B------:R1:W-:Y:S01]  /*938f0*/  STL.64 [R1+0x25e0], R52 ;  /* 0x0025e03401007387 */ /* 0x0003e20000100a00 */
[----:B0-----:R-:W-:-:S05]  /*93900*/  IADD3 R48, P2, PT, R50, R7, RZ ;  /* 0x0000000732307210 */ /* 0x001fca0007f5e0ff */
[----:B------:R-:W-:Y:S01]  /*93910*/  IMAD.X R49, R21, 0x1, R8, P2 ;  /* 0x0000000115317824 */ /* 0x000fe200010e0608 */
[----:B-1----:R-:W-:-:S04]  /*93920*/  IADD3 R52, P3, PT, R50, R14, RZ ;  /* 0x0000000e32347210 */ /* 0x002fc80007f7e0ff */
[----:B------:R0:W-:Y:S01]  /*93930*/  STL.64 [R1+0x25e8], R48 ;  /* 0x0025e83001007387 */ /* 0x0001e20000100a00 */
        /* <DEDUP_REMOVED lines=33> */
[C---:B------:R-:W-:Y:S01]  /*93b50*/  IMAD.X R49, R20.reuse, 0x1, R4, P2 ;  /* 0x0000000114317824 */ /* 0x040fe200010e0604 */
[----:B------:R-:W-:Y:S02]  /*93b60*/  IADD3 R50, P3, PT, R51, R0, RZ ;  /* 0x0000000033327210 */ /* 0x000fe40007f7e0ff */
[----:B0-----:R-:W3:Y:S04]  /*93b70*/  LDL.LU.64 R52, [R1+0x54d8] ;  /* 0x0054d80001347983 */ /* 0x001ee80000300a00 */
[----:B------:R0:W-:Y:S01]  /*93b80*/  STL.64 [R1+0x25c0], R48 ;  /* 0x0025c03001007387 */ /* 0x0001e20000100a00 */
[----:B------:R-:W-:Y:S01]  /*93b90*/  IMAD.X R51, R20, 0x1, R2, P3 ;  /* 0x0000000114337824 */ /* 0x000fe200018e0602 */
[----:B0-----:R-:W-:-:S04]  /*93ba0*/  IADD3 R48, P2, PT, R19, R7, RZ ;  /* 0x0000000713307210 */ /* 0x001fc80007f5e0ff */
[----:B------:R0:W-:Y:S01]  /*93bb0*/  STL.64 [R1+0x2590], R50 ;  /* 0x0025903201007387 */ /* 0x0001e20000100a00 */
[----:B------:R-:W-:Y:S01]  /*93bc0*/  IMAD.X R49, R45, 0x1, R8, P2 ;  /* 0x000000012d317824 */ /* 0x000fe200010e0608 */
[----:B------:R-:W-:-:S04]  /*93bd0*/  SHF.R.S32.HI R21, RZ, 0x1f, R46 ;  /* 0x0000001fff157819 */ /* 0x000fc8000001142e */
[----:B------:R1:W-:Y:S01]  /*93be0*/  STL.64 [R1+0x43f0], R48 ;  /* 0x0043f03001007387 */ /* 0x0003e20000100a00 */
[C---:B0-----:R-:W-:Y:S02]  /*93bf0*/  IADD3 R50, P3, PT, R46.reuse, R9, RZ ;  /* 0x000000092e327210 */ /* 0x041fe40007f7e0ff */
[----:B-1----:R-:W-:-:S05]  /*93c00*/  IADD3 R48, P2, PT, R46, R10, RZ ;  /* 0x0000000a2e307210 */ /* 0x002fca0007f5e0ff */
        /* <DEDUP_REMOVED lines=18> */
[C---:B------:R-:W-:Y:S01]  /*93d30*/  IMAD.X R49, R21.reuse, 0x1, R4, P2 ;  /* 0x0000000115317824 */ /* 0x040fe200010e0604 */
[----:B------:R-:W-:Y:S01]  /*93d40*/  SHF.R.S32.HI R20, RZ, 0x1f, R44 ;  /* 0x0000001fff147819 */ /* 0x000fe2000001142c */
        /* <DEDUP_REMOVED lines=25> */
[----:B------:R0:W-:Y:S01]  /*93ee0*/  STL.64 [R1+0x2540], R48 ;  /* 0x0025403001007387 */ /* 0x0001e20000100a00 */
[----:B------:R-:W-:-:S03]  /*93ef0*/  SHF.R.S32.HI R21, RZ, 0x1f, R43 ;  /* 0x0000001fff157819 */ /* 0x000fc6000001142b */
        /* <DEDUP_REMOVED lines=23> */
[----:B------:R-:W-:Y:S01]  /*94070*/  IMAD.X R51, R21, 0x1, R4, P2 ;  /* 0x0000000115337824 */ /* 0x000fe200010e0604 */
[----:B------:R-:W-:-:S04]  /*94080*/  SHF.R.S32.HI R20, RZ, 0x1f, R47 ;  /* 0x0000001fff147819 */ /* 0x000fc8000001142f */
        /* <DEDUP_REMOVED lines=15> */
[----:B-1----:R-:W-:Y:S01]  /*94180*/  IADD3 R50, P2, PT, R47, R13, RZ ;  /* 0x0000000d2f327210 */ /* 0x002fe20007f5e0ff */
[----:B------:R-:W-:-:S03]  /*94190*/  IMAD.MOV.U32 R44, RZ, RZ, R42 ;  /* 0x000000ffff2c7224 */ /* 0x000fc600078e002a */
[----:B------:R0:W-:Y:S01]  /*941a0*/  STL.64 [R1+0x24a8], R48 ;  /* 0x0024a83001007387 */ /* 0x0001e20000100a00 */
[----:B------:R-:W-:Y:S01]  /*941b0*/  IMAD.X R51, R20, 0x1, R15, P2 ;  /* 0x0000000114337824 */ /* 0x000fe200010e060f */
[C---:B------:R-:W-:Y:S02]  /*941c0*/  IADD3 R42, P2, PT, R47.reuse, R3, RZ ;  /* 0x000000032f2a7210 */ /* 0x040fe40007f5e0ff */
[----:B0-----:R-:W-:-:S03]  /*941d0*/  IADD3 R48, P3, PT, R47, R5, RZ ;  /* 0x000000052f307210 */ /* 0x001fc60007f7e0ff */
[C---:B------:R-:W-:Y:S01]  /*941e0*/  IMAD.X R43, R20.reuse, 0x1, R4, P2 ;  /* 0x00000001142b7824 */ /* 0x040fe200010e0604 */
[----:B------:R0:W-:Y:S01]  /*941f0*/  STL.64 [R1+0x24b0], R50 ;  /* 0x0024b03201007387 */ /* 0x0001e20000100a00 */
[C---:B------:R-:W-:Y:S01]  /*94200*/  IMAD.X R49, R20.reuse, 0x1, R6, P3 ;  /* 0x0000000114317824 */ /* 0x040fe200018e0606 */
[----:B------:R-:W-:Y:S02]  /*94210*/  IADD3 R46, P3, PT, R47, R0, RZ ;  /* 0x000000002f2e7210 */ /* 0x000fe40007f7e0ff */
[----:B0-----:R-:W2:Y:S04]  /*94220*/  LDL.LU.64 R50, [R1+0x54d0] ;  /* 0x0054d00001327983 */ /* 0x001ea80000300a00 */
[----:B------:R-:W-:Y:S04]  /*94230*/  STL.64 [R1+0x24b8], R48 ;  /* 0x0024b83001007387 */ /* 0x000fe80000100a00 */
        /* <DEDUP_REMOVED lines=8> */
[----:B-1----:R-:W-:-:S03]  /*942c0*/  IADD3 R42, P3, PT, R22, R9, RZ ;  /* 0x00000009162a7210 */ /* 0x002fc60007f7e0ff */
[----:B------:R-:W-:Y:S01]  /*942d0*/  IMAD.X R47, R20, 0x1, R12, P2 ;  /* 0x00000001142f7824 */ /* 0x000fe200010e060c */
[----:B------:R-:W-:Y:S01]  /*942e0*/  IADD3 R48, P2, PT, R22, R7, RZ ;  /* 0x0000000716307210 */ /* 0x000fe20007f5e0ff */
[----:B------:R-:W-:-:S04]  /*942f0*/  IMAD.X R43, R20, 0x1, R11, P3 ;  /* 0x00000001142b7824 */ /* 0x000fc800018e060b */
[----:B------:R-:W-:Y:S01]  /*94300*/  IMAD.X R49, R20, 0x1, R8, P2 ;  /* 0x0000000114317824 */ /* 0x000fe200010e0608 */
[----:B------:R-:W-:Y:S04]  /*94310*/  STL.64 [R1+0x2458], R42 ;  /* 0x0024582a01007387 */ /* 0x000fe80000100a00 */
[----:B------:R0:W-:Y:S04]  /*94320*/  STL.64 [R1+0x2488], R46 ;  /* 0x0024882e01007387 */ /* 0x0001e80000100a00 */
[----:B------:R1:W-:Y:S01]  /*94330*/  STL.64 [R1+0x2460], R48 ;  /* 0x0024603001007387 */ /* 0x0003e20000100a00 */
[----:B0-----:R-:W-:-:S02]  /*94340*/  IADD3 R46, P3, PT, R22, R14, RZ ;  /* 0x0000000e162e7210 */ /* 0x001fc40007f7e0ff */
[----:B-1----:R-:W-:-:S03]  /*94350*/  IADD3 R48, P2, PT, R22, R13, RZ ;  /* 0x0000000d16307210 */ /* 0x002fc60007f5e0ff */
[C---:B------:R-:W-:Y:S02]  /*94360*/  IMAD.X R47, R20.reuse, 0x1, R16, P3 ;  /* 0x00000001142f7824 */ /* 0x040fe400018e0610 */
[----:B------:R-:W-:Y:S02]  /*94370*/  IMAD.MOV.U32 R42, RZ, RZ, R40 ;  /* 0x000000ffff2a7224 */ /* 0x000fe400078e0028 */
[----:B------:R-:W-:Y:S01]  /*94380*/  IMAD.X R49, R20, 0x1, R15, P2 ;  /* 0x0000000114317824 */ /* 0x000fe200010e060f */
[----:B------:R0:W-:Y:S01]  /*94390*/  STL.64 [R1+0x2468], R46 ;  /* 0x0024682e01007387 */ /* 0x0001e20000100a00 */
[----:B------:R-:W-:Y:S01]  /*943a0*/  IADD3 R40, P2, PT, R22, R3, RZ ;  /* 0x0000000316287210 */ /* 0x000fe20007f5e0ff */
[----:B------:R-:W-:Y:S02]  /*943b0*/  IMAD.MOV.U32 R43, RZ, RZ, R41 ;  /* 0x000000ffff2b7224 */ /* 0x000fe400078e0029 */
[----:B------:R-:W-:Y:S02]  /*943c0*/  VIADD R19, R19, UR6 ;  /* 0x0000000613137c36 */ /* 0x000fe40008000000 */
[----:B------:R-:W-:Y:S01]  /*943d0*/  IMAD.X R41, R20, 0x1, R4, P2 ;  /* 0x0000000114297824 */ /* 0x000fe200010e0604 */
[----:B0-----:R-:W-:Y:S01]  /*943e0*/  IADD3 R46, P3, PT, R22, R5, RZ ;  /* 0x00000005162e7210 */ /* 0x001fe20007f7e0ff */
[----:B------:R0:W-:Y:S04]  /*943f0*/  STL.64 [R1+0x2470], R48 ;  /* 0x0024703001007387 */ /* 0x0001e80000100a00 */
[----:B------:R-:W-:Y:S01]  /*94400*/  IMAD.X R47, R20, 0x1, R6, P3 ;  /* 0x00000001142f7824 */ /* 0x000fe200018e0606 */
[----:B0-----:R-:W2:Y:S04]  /*94410*/  LDL.LU.64 R48, [R1+0x54c8] ;  /* 0x0054c80001307983 */ /* 0x001ea80000300a00 */
[----:B------:R0:W-:Y:S04]  /*94420*/  STL.64 [R1+0x2478], R46 ;  /* 0x0024782e01007387 */ /* 0x0001e80000100a00 */
[----:B------:R1:W-:Y:S01]  /*94430*/  STL.64 [R1+0x2480], R40 ;  /* 0x0024802801007387 */ /* 0x0003e20000100a00 */
[----:B0-----:R-:W-:-:S02]  /*94440*/  IADD3 R46, P3, PT, R22, R0, RZ ;  /* 0x00000000162e7210 */ /* 0x001fc40007f7e0ff */
[----:B------:R-:W-:Y:S02]  /*94450*/  SHF.R.S32.HI R22, RZ, 0x1f, R19 ;  /* 0x0000001fff167819 */ /* 0x000fe40000011413 */
[----:B-1----:R-:W-:Y:S01]  /*94460*/  IADD3 R40, P2, PT, R19, R0, RZ ;  /* 0x0000000013287210 */ /* 0x002fe20007f5e0ff */
[----:B------:R-:W-:-:S04]  /*94470*/  IMAD.X R47, R20, 0x1, R2, P3 ;  /* 0x00000001142f7824 */ /* 0x000fc800018e0602 */
[----:B------:R-:W-:Y:S01]  /*94480*/  IMAD.X R41, R22, 0x1, R2, P2 ;  /* 0x0000000116297824 */ /* 0x000fe200010e0602 */
[----:B------:R-:W-:Y:S01]  /*94490*/  STL.64 [R1+0x2450], R46 ;  /* 0x0024502e01007387 */ /* 0x000fe20000100a00 */
[----:B------:R-:W-:-:S03]  /*944a0*/  SHF.R.S32.HI R21, RZ, 0x1f, R44 ;  /* 0x0000001fff157819 */ /* 0x000fc6000001142c */
[----:B------:R0:W-:Y:S02]  /*944b0*/  STL.64 [R1+0x4340], R40 ;  /* 0x0043402801007387 */ /* 0x0001e40000100a00 */
[----:B0-----:R-:W-:-:S05]  /*944c0*/  IADD3 R40, P2, PT, R44, R10, RZ ;  /* 0x0000000a2c287210 */ /* 0x001fca0007f5e0ff */
[----:B------:R-:W-:Y:S01]  /*944d0*/  IMAD.X R41, R21, 0x1, R12, P2 ;  /* 0x0000000115297824 */ /* 0x000fe200010e060c */
[----:B------:R-:W-:-:S04]  /*944e0*/  IADD3 R46, P3, PT, R44, R9, RZ ;  /* 0x000000092c2e7210 */ /* 0x000fc80007f7e0ff */
        /* <DEDUP_REMOVED lines=18> */
[----:B------:R-:W-:Y:S01]  /*94610*/  SHF.R.S32.HI R20, RZ, 0x1f, R43 ;  /* 0x0000001fff147819 */ /* 0x000fe2000001142b */
[----:B0-----:R-:W2:Y:S04]  /*94620*/  LDL.LU.64 R46, [R1+0x54c0] ;  /* 0x0054c000012e7983 */ /* 0x001ea80000300a00 */
        /* <DEDUP_REMOVED lines=29> */
[----:B------:R-:W-:-:S04]  /*94800*/  SHF.R.S32.HI R21, RZ, 0x1f, R42 ;  /* 0x0000001fff157819 */ /* 0x000fc8000001142a */
        /* <DEDUP_REMOVED lines=20> */
[C---:B------:R-:W-:Y:S01]  /*94950*/  IMAD.X R41, R21.reuse, 0x1, R4, P2 ;  /* 0x0000000115297824 */ /* 0x040fe200010e0604 */
[----:B------:R-:W-:Y:S02]  /*94960*/  IADD3 R42, P3, PT, R42, R0, RZ ;  /* 0x000000002a2a7210 */ /* 0x000fe40007f7e0ff */
[----:B------:R-:W-:Y:S02]  /*94970*/  SHF.R.S32.HI R20, RZ, 0x1f, R39 ;  /* 0x0000001fff147819 */ /* 0x000fe40000011427 */
        /* <DEDUP_REMOVED lines=96> */
[----:B------:R-:W-:Y:S02]  /*94f80*/  IMAD.MOV.U32 R37, RZ, RZ, R36 ;  /* 0x000000ffff257224 */ /* 0x000fe400078e0024 */
[----:B------:R-:W-:Y:S01]  /*94f90*/  IMAD.MOV.U32 R36, RZ, RZ, R34 ;  /* 0x000000ffff247224 */ /* 0x000fe200078e0022 */
[----:B------:R0:W-:Y:S01]  /*94fa0*/  STL.64 [R1+0x22b0], R40 ;  /* 0x0022b02801007387 */ /* 0x0001e20000100a00 */
[----:B------:R-:W-:Y:S01]  /*94fb0*/  IMAD.X R43, R20, 0x1, R15, P2 ;  /* 0x00000001142b7824 */ /* 0x000fe200010e060f */
[C---:B------:R-:W-:Y:S02]  /*94fc0*/  IADD3 R34, P2, PT, R38.reuse, R3, RZ ;  /* 0x0000000326227210 */ /* 0x040fe40007f5e0ff */
[----:B0-----:R-:W-:-:S03]  /*94fd0*/  IADD3 R40, P3, PT, R38, R5, RZ ;  /* 0x0000000526287210 */ /* 0x001fc60007f7e0ff */
[C---:B------:R-:W-:Y:S02]  /*94fe0*/  IMAD.X R35, R20.reuse, 0x1, R4, P2 ;  /* 0x0000000114237824 */ /* 0x040fe400010e0604 */
[----:B------:R-:W-:Y:S01]  /*94ff0*/  IMAD.X R41, R20, 0x1, R6, P3 ;  /* 0x0000000114297824 */ /* 0x000fe200018e0606 */
[----:B------:R-:W-:Y:S01]  /*95000*/  STL.64 [R1+0x22b8], R42 ;  /* 0x0022b82a01007387 */ /* 0x000fe20000100a00 */
[----:B------:R-:W-:-:S03]  /*95010*/  IADD3 R38, P3, PT, R38, R0, RZ ;  /* 0x0000000026267210 */ /* 0x000fc60007f7e0ff */
[----:B------:R-:W-:Y:S01]  /*95020*/  STL.64 [R1+0x22c0], R40 ;  /* 0x0022c02801007387 */ /* 0x000fe20000100a00 */
[----:B------:R-:W-:-:S03]  /*95030*/  SHF.R.S32.HI R21, RZ, 0x1f, R37 ;  /* 0x0000001fff157819 */ /* 0x000fc60000011425 */
        /* <DEDUP_REMOVED lines=48> */
[----:B------:R-:W-:Y:S02]  /*95340*/  SHF.R.S32.HI R21, RZ, 0x1f, R32 ;  /* 0x0000001fff157819 */ /* 0x000fe40000011420 */
[C---:B0-----:R-:W-:Y:S02]  /*95350*/  IADD3 R34, P2, PT, R36.reuse, R3, RZ ;  /* 0x0000000324227210 */ /* 0x041fe40007f5e0ff */
[----:B------:R-:W-:-:S03]  /*95360*/  IADD3 R36, P3, PT, R36, R0, RZ ;  /* 0x0000000024247210 */ /* 0x000fc60007f7e0ff */
[C---:B------:R-:W-:Y:S02]  /*95370*/  IMAD.X R35, R20.reuse, 0x1, R4, P2 ;  /* 0x0000000114237824 */ /* 0x040fe400010e0604 */
[----:B------:R-:W-:Y:S01]  /*95380*/  IMAD.X R37, R20, 0x1, R2, P3 ;  /* 0x0000000114257824 */ /* 0x000fe200018e0602 */
[----:B------:R-:W-:Y:S04]  /*95390*/  STL.64 [R1+0x2240], R38 ;  /* 0x0022402601007387 */ /* 0x000fe80000100a00 */
[----:B------:R0:W-:Y:S04]  /*953a0*/  STL.64 [R1+0x2248], R34 ;  /* 0x0022482201007387 */ /* 0x0001e80000100a00 */
[----:B------:R1:W-:Y:S01]  /*953b0*/  STL.64 [R1+0x2208], R36 ;  /* 0x0022082401007387 */ /* 0x0003e20000100a00 */
[----:B0-----:R-:W-:-:S02]  /*953c0*/  IADD3 R34, P2, PT, R32, R10, RZ ;  /* 0x0000000a20227210 */ /* 0x001fc40007f5e0ff */
        /* <DEDUP_REMOVED lines=24> */
[----:B0-----:R-:W-:Y:S02]  /*95550*/  IADD3 R34, P2, PT, R19, R7, RZ ;  /* 0x0000000713227210 */ /* 0x001fe40007f5e0ff */
[----:B-1----:R-:W-:-:S03]  /*95560*/  IADD3 R36, P3, PT, R31, R10, RZ ;  /* 0x0000000a1f247210 */ /* 0x002fc60007f7e0ff */
[----:B------:R-:W-:Y:S02]  /*95570*/  IMAD.X R35, R22, 0x1, R8, P2 ;  /* 0x0000000116237824 */ /* 0x000fe400010e0608 */
[----:B------:R-:W-:-:S03]  /*95580*/  IMAD.X R37, R20, 0x1, R12, P3 ;  /* 0x0000000114257824 */ /* 0x000fc600018e060c */
[----:B------:R0:W-:Y:S04]  /*95590*/  STL.64 [R1+0x4220], R34 ;  /* 0x0042202201007387 */ /* 0x0001e80000100a00 */
[----:B------:R1:W-:Y:S04]  /*955a0*/  STL.64 [R1+0x2190], R36 ;  /* 0x0021902401007387 */ /* 0x0003e80000100a00 */
[----:B------:R-:W2:Y:S01]  /*955b0*/  LDL.LU R21, [R1+0x41f4] ;  /* 0x0041f40001157983 */ /* 0x000ea20000300800 */
        /* <DEDUP_REMOVED lines=23> */
[----:B------:R-:W-:-:S05]  /*95730*/  IMAD.X R35, R20, 0x1, R12, P2 ;  /* 0x0000000114237824 */ /* 0x000fca00010e060c */
[----:B------:R0:W-:Y:S02]  /*95740*/  STL.64 [R1+0x438], R34 ;  /* 0x0004382201007387 */ /* 0x0001e40000100a00 */
[----:B0-----:R-:W-:-:S05]  /*95750*/  IADD3 R34, P2, PT, R33, R9, RZ ;  /* 0x0000000921227210 */ /* 0x001fca0007f5e0ff */
[----:B------:R-:W-:-:S05]  /*95760*/  IMAD.X R35, R20, 0x1, R11, P2 ;  /* 0x0000000114237824 */ /* 0x000fca00010e060b */
[----:B------:R0:W-:Y:S02]  /*95770*/  STL.64 [R1+0x2158], R34 ;  /* 0x0021582201007387 */ /* 0x0001e40000100a00 */
[----:B0-----:R-:W-:-:S05]  /*95780*/  IADD3 R34, P2, PT, R33, R7, RZ ;  /* 0x0000000721227210 */ /* 0x001fca0007f5e0ff */
[----:B------:R-:W-:-:S05]  /*95790*/  IMAD.X R35, R20, 0x1, R8, P2 ;  /* 0x0000000114237824 */ /* 0x000fca00010e0608 */
[----:B------:R0:W-:Y:S04]  /*957a0*/  STL.64 [R1+0x2160], R34 ;  /* 0x0021602201007387 */ /* 0x0001e80000100a00 */
[----:B------:R-:W3:Y:S04]  /*957b0*/  LDL.LU R32, [R1+0x4200] ;  /* 0x0042000001207983 */ /* 0x000ee80000300800 */
[----:B------:R-:W4:Y:S01]  /*957c0*/  LDL.LU R31, [R1+0x4204] ;  /* 0x00420400011f7983 */ /* 0x000f220000300800 */
[----:B0-----:R-:W-:-:S05]  /*957d0*/  IADD3 R34, P2, PT, R33, R14, RZ ;  /* 0x0000000e21227210 */ /* 0x001fca0007f5e0ff */
[----:B------:R-:W-:-:S05]  /*957e0*/  IMAD.X R35, R20, 0x1, R16, P2 ;  /* 0x0000000114237824 */ /* 0x000fca00010e0610 */
[----:B------:R0:W-:Y:S02]  /*957f0*/  STL.64 [R1+0x2168], R34 ;  /* 0x0021682201007387 */ /* 0x0001e40000100a00 */
[----:B0-----:R-:W-:-:S05]  /*95800*/  IADD3 R34, P2, PT, R33, R13, RZ ;  /* 0x0000000d21227210 */ /* 0x001fca0007f5e0ff */
[----:B------:R-:W-:-:S05]  /*95810*/  IMAD.X R35, R20, 0x1, R15, P2 ;  /* 0x0000000114237824 */ /* 0x000fca00010e060f */
[----:B------:R0:W-:Y:S01]  /*95820*/  STL.64 [R1+0x2170], R34 ;  /* 0x0021702201007387 */ /* 0x0001e20000100a00 */
[----:B------:R-:W-:Y:S01]  /*95830*/  LOP3.LUT R17, R17, 0xfffffeff, RZ, 0xc0, !PT ;  /* 0xfffffeff11117812 */ /* 0x000fe200078ec0ff */
[----:B------:R-:W-:Y:S01]  /*95840*/  UMOV UR5, UR9 ;  /* 0x0000000900057c82 */ /* 0x000fe20008000000 */
[----:B------:R-:W1:Y:S01]  /*95850*/  LDCU.64 UR8, c[0x0][0x398] ;  /* 0x00007300ff0877ac */ /* 0x000e620008000a00 */
[----:B0-----:R-:W-:-:S05]  /*95860*/  IADD3 R34, P2, PT, R33, R5, RZ ;  /* 0x0000000521227210 */ /* 0x001fca0007f5e0ff */
[----:B------:R-:W-:Y:S01]  /*95870*/  IMAD.X R35, R20, 0x1, R6, P2 ;  /* 0x0000000114237824 */ /* 0x000fe200010e0606 */
[----:B------:R-:W-:-:S04]  /*95880*/  @P0 LOP3.LUT R17, R17, 0x100, RZ, 0xfc, !PT ;  /* 0x0000010011110812 */ /* 0x000fc800078efcff */
[----:B------:R0:W-:Y:S01]  /*95890*/  STL.64 [R1+0x2178], R34 ;  /* 0x0021782201007387 */ /* 0x0001e20000100a00 */
[----:B--2---:R-:W-:-:S03]  /*958a0*/  ISETP.GE.AND P0, PT, R21, UR5, PT ;  /* 0x0000000515007c0c */ /* 0x004fc6000bf06270 */
[----:B------:R-:W2:Y:S01]  /*958b0*/  LDL.LU R21, [R1+0x4208] ;  /* 0x0042080001157983 */ /* 0x000ea20000300800 */
[----:B0-----:R-:W-:-:S05]  /*958c0*/  IADD3 R34, P2, PT, R33, R3, RZ ;  /* 0x0000000321227210 */ /* 0x001fca0007f5e0ff */
[----:B------:R-:W-:Y:S01]  /*958d0*/  IMAD.X R35, R20, 0x1, R4, P2 ;  /* 0x0000000114237824 */ /* 0x000fe200010e0604 */
[----:B-1----:R-:W-:-:S04]  /*958e0*/  UMOV UR6, UR9 ;  /* 0x0000000900067c82 */ /* 0x002fc80008000000 */
[----:B------:R0:W-:Y:S01]  /*958f0*/  STL.64 [R1+0x2180], R34 ;  /* 0x0021802201007387 */ /* 0x0001e20000100a00 */
[----:B------:R-:W-:Y:S01]  /*95900*/  UMOV UR18, UR8 ;  /* 0x0000000800127c82 */ /* 0x000fe20008000000 */
[----:B------:R-:W1:Y:S01]  /*95910*/  LDCU.64 UR8, c[0x0][0x398] ;  /* 0x00007300ff0877ac */ /* 0x000e620008000a00 */
[----:B0-----:R-:W-:-:S05]  /*95920*/  IADD3 R34, P2, PT, R33, R0, RZ ;  /* 0x0000000021227210 */ /* 0x001fca0007f5e0ff */
[----:B------:R-:W-:-:S05]  /*95930*/  IMAD.X R35, R20, 0x1, R2, P2 ;  /* 0x0000000114237824 */ /* 0x000fca00010e0602 */
[----:B------:R-:W-:Y:S01]  /*95940*/  STL.64 [R1+0x2188], R34 ;  /* 0x0021882201007387 */ /* 0x000fe20000100a00 */
[----:B------:R-:W-:Y:S01]  /*95950*/  LOP3.LUT R17, R17, 0xffffff7f, RZ, 0xc0, !PT ;  /* 0xffffff7f11117812 */ /* 0x000fe200078ec0ff */
[----:B-1----:R-:W-:-:S03]  /*95960*/  UMOV UR5, UR9 ;  /* 0x0000000900057c82 */ /* 0x002fc60008000000 */
[----:B------:R-:W-:-:S04]  /*95970*/  @P0 LOP3.LUT R17, R17, 0x80, RZ, 0xfc, !PT ;  /* 0x0000008011110812 */ /* 0x000fc800078efcff */
[----:B------:R-:W-:Y:S02]  /*95980*/  LOP3.LUT R17, R17, 0xffffffbf, RZ, 0xc0, !PT ;  /* 0xffffffbf11117812 */ /* 0x000fe400078ec0ff */
[----:B---3--:R-:W-:Y:S01]  /*95990*/  ISETP.GE.AND P1, PT, R32, UR6, PT ;  /* 0x0000000620007c0c */ /* 0x008fe2000bf26270 */
[----:B------:R-:W0:Y:S01]  /*959a0*/  LDCU.64 UR6, c[0x0][0x398] ;  /* 0x00007300ff0677ac */ /* 0x000e220008000a00 */
[----:B------:R-:W-:-:S05]  /*959b0*/  IADD3 R32, P2, PT, R19, R9, RZ ;  /* 0x0000000913207210 */ /* 0x000fca0007f5e0ff */
[----:B------:R-:W-:-:S05]  /*959c0*/  IMAD.X R33, R22, 0x1, R11, P2 ;  /* 0x0000000116217824 */ /* 0x000fca00010e060b */
[----:B------:R1:W-:Y:S04]  /*959d0*/  STL.64 [R1+0x41f0], R32 ;  /* 0x0041f02001007387 */ /* 0x0003e80000100a00 */
[----:B------:R-:W3:Y:S01]  /*959e0*/  LDL.LU R20, [R1+0x4218] ;  /* 0x0042180001147983 */ /* 0x000ee20000300800 */
[----:B----4-:R-:W-:Y:S01]  /*959f0*/  ISETP.GE.AND P0, PT, R31, UR5, PT ;  /* 0x000000051f007c0c */ /* 0x010fe2000bf06270 */
[----:B------:R-:W-:Y:S02]  /*95a00*/  IMAD.MOV.U32 R31, RZ, RZ, R28 ;  /* 0x000000ffff1f7224 */ /* 0x000fe400078e001c */
[----:B------:R-:W-:Y:S01]  /*95a10*/  IMAD.MOV.U32 R28, RZ, RZ, R27 ;  /* 0x000000ffff1c7224 */ /* 0x000fe200078e001b */
[----:B-1----:R-:W4:Y:S04]  /*95a20*/  LDL.LU R33, [R1+0x421c] ;  /* 0x00421c0001217983 */ /* 0x002f280000300800 */
[----:B------:R-:W4:Y:S01]  /*95a30*/  LDL.LU R27, [R1+0x4230] ;  /* 0x00423000011b7983 */ /* 0x000f220000300800 */
[----:B------:R-:W-:Y:S01]  /*95a40*/  @P1 LOP3.LUT R17, R17, 0x40, RZ, 0xfc, !PT ;  /* 0x0000004011111812 */ /* 0x000fe200078efcff */
[----:B0-----:R-:W-:-:S02]  /*95a50*/  UMOV UR5, UR7 ;  /* 0x0000000700057c82 */ /* 0x001fc40008000000 */
[----:B------:R-:W4:Y:S01]  /*95a60*/  LDL.LU R32, [R1+0x4234] ;  /* 0x0042340001207983 */ /* 0x000f220000300800 */
[----:B------:R-:W-:-:S04]  /*95a70*/  LOP3.LUT R17, R17, 0xffffffdf, RZ, 0xc0, !PT ;  /* 0xffffffdf11117812 */ /* 0x000fc800078ec0ff */
[----:B------:R-:W-:Y:S02]  /*95a80*/  @P0 LOP3.LUT R17, R17, 0x20, RZ, 0xfc, !PT ;  /* 0x0000002011110812 */ /* 0x000fe400078efcff */
[----:B--2---:R-:W-:Y:S02]  /*95a90*/  ISETP.GE.AND P0, PT, R21, UR5, PT ;  /* 0x0000000515007c0c */ /* 0x004fe4000bf06270 */
[----:B------:R-:W2:Y:S01]  /*95aa0*/  LDL.LU R21, [R1+0x4238] ;  /* 0x0042380001157983 */ /* 0x000ea20000300800 */
[----:B------:R-:W-:Y:S01]  /*95ab0*/  UMOV UR12, UR8 ;  /* 0x00000008000c7c82 */ /* 0x000fe20008000000 */
[----:B------:R-:W-:Y:S01]  /*95ac0*/  UMOV UR8, UR15 ;  /* 0x0000000f00087c82 */ /* 0x000fe20008000000 */
[----:B------:R-:W0:Y:S01]  /*95ad0*/  LDCU.64 UR14, c[0x0][0x398] ;  /* 0x00007300ff0e77ac */ /* 0x000e220008000a00 */
[----:B------:R-:W-:-:S07]  /*95ae0*/  LOP3.LUT R17, R17, 0xffffffef, RZ, 0xc0, !PT ;  /* 0xffffffef11117812 */ /* 0x000fce00078ec0ff */
[----:B------:R-:W-:Y:S01]  /*95af0*/  @P0 LOP3.LUT R17, R17, 0x10, RZ, 0xfc, !PT ;  /* 0x0000001011110812 */ /* 0x000fe200078efcff */
[----:B------:R-:W-:Y:S01]  /*95b00*/  UMOV UR73, UR6 ;  /* 0x0000000600497c82 */ /* 0x000fe20008000000 */
[----:B------:R-:W1:Y:S01]  /*95b10*/  LDCU UR6, c[0x0][0x3b8] ;  /* 0x00007700ff0677ac */ /* 0x000e620008000800 */
[----:B0-----:R-:W-:Y:S01]  /*95b20*/  UMOV UR7, UR15 ;  /* 0x0000000f00077c82 */ /* 0x001fe20008000000 */
[----:B------:R-:W-:Y:S01]  /*95b30*/  UMOV UR71, UR14 ;  /* 0x0000000e00477c82 */ /* 0x000fe20008000000 */
[----:B------:R-:W0:Y:S01]  /*95b40*/  LDCU.64 UR14, c[0x0][0x398] ;  /* 0x00007300ff0e77ac */ /* 0x000e220008000a00 */
[----:B------:R-:W-:Y:S02]  /*95b50*/  IADD3 R34, P2, PT, R19, R10, RZ ;  /* 0x0000000a13227210 */ /* 0x000fe40007f5e0ff */
[----:B------:R-:W-:-:S03]  /*95b60*/  LOP3.LUT R17, R17, 0xfffffff7, RZ, 0xc0, !PT ;  /* 0xfffffff711117812 */ /* 0x000fc600078ec0ff */
[----:B------:R-:W-:-:S05]  /*95b70*/  IMAD.X R35, R22, 0x1, R12, P2 ;  /* 0x0000000116237824 */ /* 0x000fca00010e060c */
[----:B------:R1:W-:Y:S01]  /*95b80*/  STL.64 [R1+0x4208], R34 ;  /* 0x0042082201007387 */ /* 0x0003e20000100a00 */
[----:B0-----:R-:W-:Y:S01]  /*95b90*/  UMOV UR5, UR15 ;  /* 0x0000000f00057c82 */ /* 0x001fe20008000000 */
[----:B-1----:R-:W-:-:S05]  /*95ba0*/  VIADD R19, R19, UR6 ;  /* 0x0000000613137c36 */ /* 0x002fca0008000000 */
[----:B------:R-:W-:Y:S02]  /*95bb0*/  IADD3 R34, P2, PT, R19, R0, RZ ;  /* 0x0000000013227210 */ /* 0x000fe40007f5e0ff */
[----:B---3--:R-:W-:Y:S01]  /*95bc0*/  ISETP.GE.AND P0, PT, R20, UR8, PT ;  /* 0x0000000814007c0c */ /* 0x008fe2000bf06270 */
[----:B------:R-:W0:Y:S01]  /*95bd0*/  LDCU.64 UR8, c[0x0][0x398] ;  /* 0x00007300ff0877ac */ /* 0x000e220008000a00 */
[----:B----4-:R-:W-:-:S11]  /*95be0*/  ISETP.GE.AND P1, PT, R33, UR7, PT ;  /* 0x0000000721007c0c */ /* 0x010fd6000bf26270 */
[----:B------:R-:W-:Y:S02]  /*95bf0*/  @P0 LOP3.LUT R17, R17, 0x8, RZ, 0xfc, !PT ;  /* 0x0000000811110812 */ /* 0x000fe400078efcff */
[----:B------:R-:W-:Y:S02]  /*95c00*/  ISETP.GE.AND P0, PT, R27, UR5, PT ;  /* 0x000000051b007c0c */ /* 0x000fe4000bf06270 */
[----:B------:R-:W3:Y:S01]  /*95c10*/  LDL.LU R27, [R1+0x423c] ;  /* 0x00423c00011b7983 */ /* 0x000ee20000300800 */
[----:B0-----:R-:W-:Y:S01]  /*95c20*/  UMOV UR7, UR9 ;  /* 0x0000000900077c82 */ /* 0x001fe20008000000 */
[----:B------:R-:W-:Y:S01]  /*95c30*/  UMOV UR72, UR8 ;  /* 0x0000000800487c82 */ /* 0x000fe20008000000 */
[----:B------:R-:W0:Y:S01]  /*95c40*/  LDCU.64 UR8, c[0x0][0x398] ;  /* 0x00007300ff0877ac */ /* 0x000e220008000a00 */
[----:B------:R-:W4:Y:S01]  /*95c50*/  LDL.LU R22, [R1+0x4248] ;  /* 0x0042480001167983 */ /* 0x000f220000300800 */
[----:B------:R-:W-:Y:S02]  /*95c60*/  LOP3.LUT R17, R17, 0xfffffffb, RZ, 0xc0, !PT ;  /* 0xfffffffb11117812 */ /* 0x000fe400078ec0ff */
[----:B------:R-:W-:-:S02]  /*95c70*/  SHF.R.S32.HI R20, RZ, 0x1f, R19 ;  /* 0x0000001fff147819 */ /* 0x000fc40000011413 */
[----:B------:R-:W-:-:S03]  /*95c80*/  @P1 LOP3.LUT R17, R17, 0x4, RZ, 0xfc, !PT ;  /* 0x0000000411111812 */ /* 0x000fc600078efcff */
[----:B------:R-:W-:Y:S01]  /*95c90*/  IMAD.X R35, R20, 0x1, R2, P2 ;  /* 0x0000000114237824 */ /* 0x000fe200010e0602 */
[----:B------:R-:W-:Y:S02]  /*95ca0*/  LOP3.LUT R17, R17, 0xfffffffd, RZ, 0xc0, !PT ;  /* 0xfffffffd11117812 */ /* 0x000fe400078ec0ff */
[----:B------:R-:W-:Y:S02]  /*95cb0*/  ISETP.GE.AND P1, PT, R32, UR7, PT ;  /* 0x0000000720007c0c */ /* 0x000fe4000bf26270 */
[----:B------:R1:W-:Y:S01]  /*95cc0*/  STL.64 [R1+0x3800], R34 ;  /* 0x0038002201007387 */ /* 0x0003e20000100a00 */
[----:B------:R-:W-:Y:S01]  /*95cd0*/  @P0 LOP3.LUT R17, R17, 0x2, RZ, 0xfc, !PT ;  /* 0x0000000211110812 */ /* 0x000fe200078efcff */
[----:B0-----:R-:W-:Y:S02]  /*95ce0*/  UMOV UR6, UR9 ;  /* 0x0000000900067c82 */ /* 0x001fe40008000000 */
[----:B------:R-:W4:Y:S01]  /*95cf0*/  LDL.LU R32, [R1+0x424c] ;  /* 0x00424c0001207983 */ /* 0x000f220000300800 */
[----:B--2---:R-:W-:-:S03]  /*95d00*/  ISETP.GE.AND P0, PT, R21, UR6, PT ;  /* 0x0000000615007c0c */ /* 0x004fc6000bf06270 */
[----:B------:R-:W2:Y:S01]  /*95d10*/  LDL.LU R21, [R1+0x4260] ;  /* 0x0042600001157983 */ /* 0x000ea20000300800 */
[----:B------:R-:W-:Y:S01]  /*95d20*/  UMOV UR5, UR8 ;  /* 0x0000000800057c82 */ /* 0x000fe20008000000 */
[----:B------:R-:W0:Y:S01]  /*95d30*/  LDCU.64 UR8, c[0x0][0x398] ;  /* 0x00007300ff0877ac */ /* 0x000e220008000a00 */
[----:B-1----:R-:W-:Y:S02]  /*95d40*/  IADD3 R34, P2, PT, R19, R3, RZ ;  /* 0x0000000313227210 */ /* 0x002fe40007f5e0ff */
[----:B------:R-:W-:Y:S01]  /*95d50*/  LOP3.LUT R17, R17, 0xfffffffe, RZ, 0xc0, !PT ;  /* 0xfffffffe11117812 */ /* 0x000fe200078ec0ff */
[----:B0-----:R-:W-:Y:S01]  /*95d60*/  UMOV UR7, UR9 ;  /* 0x0000000900077c82 */ /* 0x001fe20008000000 */
[----:B------:R-:W-:Y:S01]  /*95d70*/  UMOV UR10, UR8 ;  /* 0x00000008000a7c82 */ /* 0x000fe20008000000 */
[----:B------:R-:W0:Y:S01]  /*95d80*/  LDCU.64 UR8, c[0x0][0x398] ;  /* 0x00007300ff0877ac */ /* 0x000e220008000a00 */
[----:B------:R-:W-:Y:S01]  /*95d90*/  IMAD.X R35, R20, 0x1, R4, P2 ;  /* 0x0000000114237824 */ /* 0x000fe200010e0604 */
[----:B------:R-:W-:-:S02]  /*95da0*/  LOP3.LUT R18, R18, 0x7fffffff, RZ, 0xc0, !PT ;  /* 0x7fffffff12127812 */ /* 0x000fc400078ec0ff */
[----:B------:R-:W-:Y:S02]  /*95db0*/  @P1 LOP3.LUT R17, R17, 0x1, RZ, 0xfc, !PT ;  /* 0x0000000111111812 */ /* 0x000fe400078efcff */
[----:B------:R1:W-:Y:S01]  /*95dc0*/  STL.64 [R1+0x4200], R34 ;  /* 0x0042002201007387 */ /* 0x0003e20000100a00 */
[----:B------:R-:W-:Y:S01]  /*95dd0*/  @P0 LOP3.LUT R18, R18, 0x80000000, RZ, 0xfc, !PT ;  /* 0x8000000012120812 */ /* 0x000fe200078efcff */
[----:B------:R-:W-:Y:S01]  /*95de0*/  UMOV UR15, UR14 ;  /* 0x0000000e000f7c82 */ /* 0x000fe20008000000 */
[----:B0-----:R-:W-:Y:S01]  /*95df0*/  UMOV UR6, UR9 ;  /* 0x0000000900067c82 */ /* 0x001fe20008000000 */
[----:B------:R-:W-:Y:S01]  /*95e00*/  UMOV UR14, UR8 ;  /* 0x00000008000e7c82 */ /* 0x000fe20008000000 */
[----:B------:R-:W2:Y:S01]  /*95e10*/  LDCU.64 UR8, c[0x0][0x398] ;  /* 0x00007300ff0877ac */ /* 0x000ea20008000a00 */
[----:B------:R-:W-:Y:S02]  /*95e20*/  LOP3.LUT R18, R18, 0xbfffffff, RZ, 0xc0, !PT ;  /* 0xbfffffff12127812 */ /* 0x000fe400078ec0ff */
[----:B-1----:R-:W-:-:S05]  /*95e30*/  IADD3 R34, P2, PT, R19, R5, RZ ;  /* 0x0000000513227210 */ /* 0x002fca0007f5e0ff */
[----:B------:R-:W-:Y:S01]  /*95e40*/  IMAD.X R35, R20, 0x1, R6, P2 ;  /* 0x0000000114237824 */ /* 0x000fe200010e0606 */
[----:B---3--:R-:W-:Y:S02]  /*95e50*/  ISETP.GE.AND P1, PT, R27, UR7, PT ;  /* 0x000000071b007c0c */ /* 0x008fe4000bf26270 */
[----:B------:R-:W3:Y:S01]  /*95e60*/  LDL.LU R27, [R1+0x4264] ;  /* 0x00426400011b7983 */ /* 0x000ee20000300800 */
[----:B----4-:R-:W-:Y:S01]  /*95e70*/  ISETP.GE.AND P0, PT, R22, UR6, PT ;  /* 0x0000000616007c0c */ /* 0x010fe2000bf06270 */
[----:B------:R-:W0:Y:S02]  /*95e80*/  LDCU.64 UR6, c[0x0][0x398] ;  /* 0x00007300ff0677ac */ /* 0x000e240008000a00 */
[----:B------:R-:W4:Y:S07]  /*95e90*/  LDL.LU R22, [R1+0x4268] ;  /* 0x0042680001167983 */ /* 0x000f2e0000300800 */
[----:B------:R-:W-:-:S04]  /*95ea0*/  @P1 LOP3.LUT R18, R18, 0x40000000, RZ, 0xfc, !PT ;  /* 0x4000000012121812 */ /* 0x000fc800078efcff */
[----:B------:R-:W-:Y:S01]  /*95eb0*/  LOP3.LUT R18, R18, 0xdfffffff, RZ, 0xc0, !PT ;  /* 0xdfffffff12127812 */ /* 0x000fe200078ec0ff */
[----:B------:R1:W-:Y:S03]  /*95ec0*/  STL.64 [R1+0x4218], R34 ;  /* 0x0042182201007387 */ /* 0x0003e60000100a00 */
[----:B------:R-:W-:Y:S02]  /*95ed0*/  @P0 LOP3.LUT R18, R18, 0x20000000, RZ, 0xfc, !PT ;  /* 0x2000000012120812 */ /* 0x000fe400078efcff */
[----:B0-----:R-:W-:Y:S01]  /*95ee0*/  ISETP.GE.AND P1, PT, R32, UR7, PT ;  /* 0x0000000720007c0c */ /* 0x001fe2000bf26270 */
[----:B------:R-:W0:Y:S01]  /*95ef0*/  LDCU UR7, c[0x0][0x3b8] ;  /* 0x00007700ff0777ac */ /* 0x000e220008000800 */
[----:B------:R-:W4:Y:S01]  /*95f00*/  LDL.LU R32, [R1+0x426c] ;  /* 0x00426c0001207983 */ /* 0x000f220000300800 */
[----:B--2---:R-:W-:-:S03]  /*95f10*/  ISETP.GE.AND P0, PT, R21, UR9, PT ;  /* 0x0000000915007c0c */ /* 0x004fc6000bf06270 */
[----:B------:R-:W2:Y:S01]  /*95f20*/  LDL.LU R21, [R1+0x4278] ;  /* 0x0042780001157983 */ /* 0x000ea20000300800 */
[----:B------:R-:W-:Y:S01]  /*95f30*/  UMOV UR9, UR12 ;  /* 0x0000000c00097c82 */ /* 0x000fe20008000000 */
[----:B------:R-:W3:Y:S01]  /*95f40*/  LDCU.64 UR12, c[0x0][0x398] ;  /* 0x00007300ff0c77ac */ /* 0x000ee20008000a00 */
[----:B-1----:R-:W-:Y:S02]  /*95f50*/  IADD3 R34, P2, PT, R19, R13, RZ ;  /* 0x0000000d13227210 */ /* 0x002fe40007f5e0ff */
[----:B------:R-:W-:-:S03]  /*95f60*/  LOP3.LUT R18, R18, 0xefffffff, RZ, 0xc0, !PT ;  /* 0xefffffff12127812 */ /* 0x000fc600078ec0ff */
[----:B------:R-:W-:Y:S01]  /*95f70*/  IMAD.X R35, R20, 0x1, R15, P2 ;  /* 0x0000000114237824 */ /* 0x000fe200010e060f */
[----:B------:R-:W-:-:S04]  /*95f80*/  @P1 LOP3.LUT R18, R18, 0x10000000, RZ, 0xfc, !PT ;  /* 0x1000000012121812 */ /* 0x000fc800078efcff */
[----:B------:R1:W-:Y:S01]  /*95f90*/  STL.64 [R1+0x4230], R34 ;  /* 0x0042302201007387 */ /* 0x0003e20000100a00 */
[----:B------:R-:W-:-:S04]  /*95fa0*/  LOP3.LUT R18, R18, 0xf7ffffff, RZ, 0xc0, !PT ;  /* 0xf7ffffff12127812 */ /* 0x000fc800078ec0ff */
[----:B------:R-:W-:-:S04]  /*95fb0*/  @P0 LOP3.LUT R18, R18, 0x8000000, RZ, 0xfc, !PT ;  /* 0x0800000012120812 */ /* 0x000fc800078efcff */
[----:B------:R-:W-:Y:S02]  /*95fc0*/  LOP3.LUT R18, R18, 0xfbffffff, RZ, 0xc0, !PT ;  /* 0xfbffffff12127812 */ /* 0x000fe400078ec0ff */
[----:B-1----:R-:W-:-:S05]  /*95fd0*/  IADD3 R34, P2, PT, R19, R14, RZ ;  /* 0x0000000e13227210 */ /* 0x002fca0007f5e0ff */
[----:B------:R-:W-:Y:S01]  /*95fe0*/  IMAD.X R35, R20, 0x1, R16, P2 ;  /* 0x0000000114237824 */ /* 0x000fe200010e0610 */
[----:B---3--:R-:W-:Y:S02]  /*95ff0*/  ISETP.GE.AND P1, PT, R27, UR13, PT ;  /* 0x0000000d1b007c0c */ /* 0x008fe4000bf26270 */
[----:B------:R-:W3:Y:S01]  /*96000*/  LDL.LU R27, [R1+0x427c] ;  /* 0x00427c00011b7983 */ /* 0x000ee20000300800 */
[----:B----4-:R-:W-:Y:S01]  /*96010*/  ISETP.GE.AND P0, PT, R22, UR17, PT ;  /* 0x0000001116007c0c */ /* 0x010fe2000bf06270 */
[----:B------:R-:W-:Y:S02]  /*96020*/  UMOV UR13, UR18 ;  /* 0x00000012000d7c82 */ /* 0x000fe40008000000 */
[----:B------:R-:W4:Y:S01]  /*96030*/  LDL.LU R22, [R1+0x4280] ;  /* 0x0042800001167983 */ /* 0x000f220000300800 */
[----:B------:R-:W1:Y:S06]  /*96040*/  LDCU.64 UR18, c[0x0][0x398] ;  /* 0x00007300ff1277ac */ /* 0x000e6c0008000a00 */
[----:B------:R-:W-:Y:S01]  /*96050*/  @P1 LOP3.LUT R18, R18, 0x4000000, RZ, 0xfc, !PT ;  /* 0x0400000012121812 */ /* 0x000fe200078efcff */
[----:B------:R-:W0:Y:S03]  /*96060*/  LDCU UR17, c[0x0][0x398] ;  /* 0x00007300ff1177ac */ /* 0x000e260008000800 */
[----:B------:R-:W-:Y:S01]  /*96070*/  LOP3.LUT R18, R18, 0xfdffffff, RZ, 0xc0, !PT ;  /* 0xfdffffff12127812 */ /* 0x000fe200078ec0ff */
[----:B------:R-:W-:Y:S03]  /*96080*/  STL.64 [R1+0x4238], R34 ;  /* 0x0042382201007387 */ /* 0x000fe60000100a00 */
[----:B------:R-:W-:-:S02]  /*96090*/  @P0 LOP3.LUT R18, R18, 0x2000000, RZ, 0xfc, !PT ;  /* 0x0200000012120812 */ /* 0x000fc400078efcff */
[----:B--2---:R-:W-:Y:S01]  /*960a0*/  ISETP.GE.AND P0, PT, R21, UR21, PT ;  /* 0x0000001515007c0c */ /* 0x004fe2000bf06270 */
[----:B------:R-:W2:Y:S01]  /*960b0*/  LDCU UR21, c[0x0][0x398] ;  /* 0x00007300ff1577ac */ /* 0x000ea20008000800 */
[----:B------:R-:W2:Y:S01]  /*960c0*/  LDL.LU R21, [R1+0x4284] ;  /* 0x0042840001157983 */ /* 0x000ea20000300800 */
[----:B-1----:R-:W-:Y:S02]  /*960d0*/  ISETP.GE.AND P1, PT, R32, UR19, PT ;  /* 0x0000001320007c0c */ /* 0x002fe4000bf26270 */
[----:B------:R-:W-:Y:S01]  /*960e0*/  IADD3 R32, P2, PT, R19, R7, RZ ;  /* 0x0000000713207210 */ /* 0x000fe20007f5e0ff */
[----:B------:R-:W1:Y:S04]  /*960f0*/  LDCU UR19, c[0x0][0x398] ;  /* 0x00007300ff1377ac */ /* 0x000e680008000800 */
[----:B------:R-:W-:-:S05]  /*96100*/  IMAD.X R33, R20, 0x1, R8, P2 ;  /* 0x0000000114217824 */ /* 0x000fca00010e0608 */
[----:B------:R0:W-:Y:S01]  /*96110*/  STL.64 [R1+0x4248], R32 ;  /* 0x0042482001007387 */ /* 0x0001e20000100a00 */
[----:B------:R-:W-:Y:S02]  /*96120*/  LOP3.LUT R18, R18, 0xfeffffff, RZ, 0xc0, !PT ;  /* 0xfeffffff12127812 */ /* 0x000fe400078ec0ff */
[----:B0-----:R-:W-:-:S05]  /*96130*/  IADD3 R32, P2, PT, R19, R9, RZ ;  /* 0x0000000913207210 */ /* 0x001fca0007f5e0ff */
[----:B------:R-:W-:-:S05]  /*96140*/  IMAD.X R33, R20, 0x1, R11, P2 ;  /* 0x0000000114217824 */ /* 0x000fca00010e060b */
[----:B------:R0:W-:Y:S01]  /*96150*/  STL.64 [R1+0x4268], R32 ;  /* 0x0042682001007387 */ /* 0x0001e20000100a00 */
[----:B------:R-:W-:-:S03]  /*96160*/  @P1 LOP3.LUT R18, R18, 0x1000000, RZ, 0xfc, !PT ;  /* 0x0100000012121812 */ /* 0x000fc600078efcff */
[----:B0-----:R-:W2:Y:S01]  /*96170*/  LDL.LU R33, [R1+0x4288] ;  /* 0x0042880001217983 */ /* 0x001ea20000300800 */
[----:B------:R-:W-:-:S04]  /*96180*/  LOP3.LUT R18, R18, 0xff7fffff, RZ, 0xc0, !PT ;  /* 0xff7fffff12127812 */ /* 0x000fc800078ec0ff */
[----:B------:R-:W-:-:S04]  /*96190*/  @P0 LOP3.LUT R18, R18, 0x800000, RZ, 0xfc, !PT ;  /* 0x0080000012120812 */ /* 0x000fc800078efcff */
[----:B------:R-:W-:Y:S02]  /*961a0*/  LOP3.LUT R18, R18, 0xffbfffff, RZ, 0xc0, !PT ;  /* 0xffbfffff12127812 */ /* 0x000fe400078ec0ff */
[----:B------:R-:W-:-:S05]  /*961b0*/  IADD3 R34, P2, PT, R19, R10, RZ ;  /* 0x0000000a13227210 */ /* 0x000fca0007f5e0ff */
[----:B------:R-:W-:Y:S01]  /*961c0*/  IMAD.X R35, R20, 0x1, R12, P2 ;  /* 0x0000000114237824 */ /* 0x000fe200010e060c */
[----:B---3--:R-:W-:Y:S02]  /*961d0*/  ISETP.GE.AND P1, PT, R27, UR23, PT ;  /* 0x000000171b007c0c */ /* 0x008fe4000bf26270 */
[----:B----4-:R-:W-:Y:S01]  /*961e0*/  ISETP.GE.AND P0, PT, R22, UR25, PT ;  /* 0x0000001916007c0c */ /* 0x010fe2000bf06270 */
[----:B------:R-:W3:Y:S01]  /*961f0*/  LDL.LU R27, [R1+0x428c] ;  /* 0x00428c00011b7983 */ /* 0x000ee20000300800 */
[----:B------:R-:W-:Y:S01]  /*96200*/  VIADD R19, R19, UR7 ;  /* 0x0000000713137c36 */ /* 0x000fe20008000000 */
[----:B------:R-:W0:Y:S02]  /*96210*/  LDCU UR7, c[0x0][0x3b8] ;  /* 0x00007700ff0777ac */ /* 0x000e240008000800 */
[----:B------:R-:W4:Y:S01]  /*96220*/  LDL.LU R22, [R1+0x42a0] ;  /* 0x0042a00001167983 */ /* 0x000f220000300800 */
[----:B------:R-:W-:Y:S01]  /*96230*/  LOP3.LUT R26, R26, 0xfffeffff, RZ, 0xc0, !PT ;  /* 0xfffeffff1a1a7812 */ /* 0x000fe200078ec0ff */
[----:B------:R-:W0:Y:S04]  /*96240*/  LDCU UR23, c[0x0][0x398] ;  /* 0x00007300ff1777ac */ /* 0x000e280008000800 */
[----:B------:R-:W-:Y:S01]  /*96250*/  @P1 LOP3.LUT R18, R18, 0x400000, RZ, 0xfc, !PT ;  /* 0x0040000012121812 */ /* 0x000fe200078efcff */
[----:B------:R-:W4:Y:S01]  /*96260*/  LDL.LU R32, [R1+0x42a4] ;  /* 0x0042a40001207983 */ /* 0x000f220000300800 */
[----:B------:R-:W0:Y:S02]  /*96270*/  LDCU UR25, c[0x0][0x398] ;  /* 0x00007300ff1977ac */ /* 0x000e240008000800 */
[----:B------:R-:W-:Y:S01]  /*96280*/  LOP3.LUT R18, R18, 0xffdfffff, RZ, 0xc0, !PT ;  /* 0xffdfffff12127812 */ /* 0x000fe200078ec0ff */
[----:B------:R0:W-:Y:S03]  /*96290*/  STL.64 [R1+0x4280], R34 ;  /* 0x0042802201007387 */ /* 0x0001e60000100a00 */
[----:B------:R-:W-:-:S02]  /*962a0*/  @P0 LOP3.LUT R18, R18, 0x200000, RZ, 0xfc, !PT ;  /* 0x0020000012120812 */ /* 0x000fc400078efcff */
[----:B--2---:R-:W-:Y:S01]  /*962b0*/  ISETP.GE.AND P0, PT, R21, UR27, PT ;  /* 0x0000001b15007c0c */ /* 0x004fe2000bf06270 */
[----:B------:R-:W2:Y:S01]  /*962c0*/  LDCU UR27, c[0x0][0x398] ;  /* 0x00007300ff1b77ac */ /* 0x000ea20008000800 */
[----:B------:R-:W2:Y:S01]  /*962d0*/  LDL.LU R21, [R1+0x42b0] ;  /* 0x0042b00001157983 */ /* 0x000ea20000300800 */
[----:B------:R-:W-:-:S10]  /*962e0*/  LOP3.LUT R18, R18, 0xffefffff, RZ, 0xc0, !PT ;  /* 0xffefffff12127812 */ /* 0x000fd400078ec0ff */
[----:B------:R-:W-:-:S04]  /*962f0*/  @P0 LOP3.LUT R18, R18, 0x100000, RZ, 0xfc, !PT ;  /* 0x0010000012120812 */ /* 0x000fc800078efcff */
[----:B------:R-:W-:Y:S02]  /*96300*/  LOP3.LUT R18, R18, 0xfff7ffff, RZ, 0xc0, !PT ;  /* 0xfff7ffff12127812 */ /* 0x000fe400078ec0ff */
[----:B------:R-:W-:Y:S02]  /*96310*/  SHF.R.S32.HI R20, RZ, 0x1f, R19 ;  /* 0x0000001fff147819 */ /* 0x000fe40000011413 */
[----:B0-----:R-:W-:Y:S02]  /*96320*/  IADD3 R34, P2, PT, R19, R0, RZ ;  /* 0x0000000013227210 */ /* 0x001fe40007f5e0ff */
[----:B------:R-:W-:-:S03]  /*96330*/  ISETP.GE.AND P0, PT, R33, UR29, PT ;  /* 0x0000001d21007c0c */ /* 0x000fc6000bf06270 */
[----:B------:R-:W-:Y:S01]  /*96340*/  IMAD.X R35, R20, 0x1, R2, P2 ;  /* 0x0000000114237824 */ /* 0x000fe200010e0602 */
[----:B------:R-:W0:Y:S09]  /*96350*/  LDCU UR29, c[0x0][0x398] ;  /* 0x00007300ff1d77ac */ /* 0x000e320008000800 */
[----:B------:R-:W-:-:S04]  /*96360*/  @P0 LOP3.LUT R18, R18, 0x80000, RZ, 0xfc, !PT ;  /* 0x0008000012120812 */ /* 0x000fc800078efcff */
[----:B------:R-:W-:Y:S02]  /*96370*/  LOP3.LUT R18, R18, 0xfffbffff, RZ, 0xc0, !PT ;  /* 0xfffbffff12127812 */ /* 0x000fe400078ec0ff */
[----:B---3--:R-:W-:Y:S01]  /*96380*/  ISETP.GE.AND P1, PT, R27, UR31, PT ;  /* 0x0000001f1b007c0c */ /* 0x008fe2000bf26270 */
[----:B------:R-:W3:Y:S01]  /*96390*/  LDCU UR31, c[0x0][0x398] ;  /* 0x00007300ff1f77ac */ /* 0x000ee20008000800 */
[----:B------:R-:W3:Y:S01]  /*963a0*/  LDL.LU R27, [R1+0x42b4] ;  /* 0x0042b400011b7983 */ /* 0x000ee20000300800 */
[----:B----4-:R-:W-:Y:S01]  /*963b0*/  ISETP.GE.AND P0, PT, R22, UR33, PT ;  /* 0x0000002116007c0c */ /* 0x010fe2000bf06270 */
[----:B------:R-:W4:Y:S02]  /*963c0*/  LDCU UR33, c[0x0][0x398] ;  /* 0x00007300ff2177ac */ /* 0x000f240008000800 */
[----:B------:R-:W4:Y:S07]  /*963d0*/  LDL.LU R22, [R1+0x42c0] ;  /* 0x0042c00001167983 */ /* 0x000f2e0000300800 */
[----:B------:R-:W-:-:S04]  /*963e0*/  @P1 LOP3.LUT R18, R18, 0x40000, RZ, 0xfc, !PT ;  /* 0x0004000012121812 */ /* 0x000fc800078efcff */
[----:B------:R-:W-:Y:S01]  /*963f0*/  LOP3.LUT R18, R18, 0xfffdffff, RZ, 0xc0, !PT ;  /* 0xfffdffff12127812 */ /* 0x000fe200078ec0ff */
[----:B------:R0:W-:Y:S01]  /*96400*/  STL.64 [R1+0x4260], R34 ;  /* 0x0042602201007387 */ /* 0x0001e20000100a00 */
[----:B------:R-:W-:Y:S01]  /*96410*/  ISETP.GE.AND P1, PT, R32, UR35, PT ;  /* 0x0000002320007c0c */ /* 0x000fe2000bf26270 */
[----:B------:R-:W0:Y:S01]  /*96420*/  LDCU UR35, c[0x0][0x398] ;  /* 0x00007300ff2377ac */ /* 0x000e220008000800 */
[----:B------:R-:W-:Y:S01]  /*96430*/  @P0 LOP3.LUT R18, R18, 0x20000, RZ, 0xfc, !PT ;  /* 0x0002000012120812 */ /* 0x000fe200078efcff */
[----:B------:R-:W4:Y:S01]  /*96440*/  LDL.LU R32, [R1+0x42c4] ;  /* 0x0042c40001207983 */ /* 0x000f220000300800 */
[----:B--2---:R-:W-:Y:S01]  /*96450*/  ISETP.GE.AND P0, PT, R21, UR37, PT ;  /* 0x0000002515007c0c */ /* 0x004fe2000bf06270 */
[----:B------:R-:W2:Y:S02]  /*96460*/  LDCU UR37, c[0x0][0x398] ;  /* 0x00007300ff2577ac */ /* 0x000ea40008000800 */
[----:B------:R-:W2:Y:S01]  /*96470*/  LDL.LU R21, [R1+0x42d8] ;  /* 0x0042d80001157983 */ /* 0x000ea20000300800 */
[----:B0-----:R-:W-:-:S02]  /*96480*/  IADD3 R34, P2, PT, R19, R3, RZ ;  /* 0x0000000313227210 */ /* 0x001fc40007f5e0ff */
[----:B------:R-:W-:-:S03]  /*96490*/  LOP3.LUT R18, R18, 0xfffeffff, RZ, 0xc0, !PT ;  /* 0xfffeffff12127812 */ /* 0x000fc600078ec0ff */
[----:B------:R-:W-:Y:S01]  /*964a0*/  IMAD.X R35, R20, 0x1, R4, P2 ;  /* 0x0000000114237824 */ /* 0x000fe200010e0604 */
[----:B------:R-:W-:-:S04]  /*964b0*/  @P1 LOP3.LUT R18, R18, 0x10000, RZ, 0xfc, !PT ;  /* 0x0001000012121812 */ /* 0x000fc800078efcff */
[----:B------:R0:W-:Y:S01]  /*964c0*/  STL.64 [R1+0x4278], R34 ;  /* 0x0042782201007387 */ /* 0x0001e20000100a00 */
[----:B------:R-:W-:-:S04]  /*964d0*/  LOP3.LUT R18, R18, 0xffff7fff, RZ, 0xc0, !PT ;  /* 0xffff7fff12127812 */ /* 0x000fc800078ec0ff */
[----:B------:R-:W-:-:S04]  /*964e0*/  @P0 LOP3.LUT R18, R18, 0x8000, RZ, 0xfc, !PT ;  /* 0x0000800012120812 */ /* 0x000fc800078efcff */
[----:B------:R-:W-:Y:S02]  /*964f0*/  LOP3.LUT R18, R18, 0xffffbfff, RZ, 0xc0, !PT ;  /* 0xffffbfff12127812 */ /* 0x000fe400078ec0ff */
[----:B0-----:R-:W-:-:S05]  /*96500*/  IADD3 R34, P2, PT, R19, R5, RZ ;  /* 0x0000000513227210 */ /* 0x001fca0007f5e0ff */
[----:B------:R-:W-:Y:S01]  /*96510*/  IMAD.X R35, R20, 0x1, R6, P2 ;  /* 0x0000000114237824 */ /* 0x000fe200010e0606 */
[----:B---3--:R-:W-:Y:S01]  /*96520*/  ISETP.GE.AND P1, PT, R27, UR39, PT ;  /* 0x000000271b007c0c */ /* 0x008fe2000bf26270 */
[----:B------:R-:W0:Y:S01]  /*96530*/  LDCU UR39, c[0x0][0x398] ;  /* 0x00007300ff2777ac */ /* 0x000e220008000800 */
        /* <DEDUP_REMOVED lines=32> */
[----:B------:R0:W-:Y:S03]  /*96740*/  STL.64 [R1+0x42b0], R34 ;  /* 0x0042b02201007387 */ /* 0x0001e60000100a00 */
[----:B------:R-:W-:Y:S02]  /*96750*/  @P0 LOP3.LUT R18, R18, 0x200, RZ, 0xfc, !PT ;  /* 0x0000020012120812 */ /* 0x000fe400078efcff */
[----:B--2---:R-:W-:Y:S01]  /*96760*/  ISETP.GE.AND P0, PT, R21, UR53, PT ;  /* 0x0000003515007c0c */ /* 0x004fe2000bf06270 */
[----:B------:R-:W2:Y:S01]  /*96770*/  LDCU UR53, c[0x0][0x398] ;  /* 0x00007300ff3577ac */ /* 0x000ea20008000800 */
[----:B------:R-:W2:Y:S01]  /*96780*/  LDL.LU R21, [R1+0x42fc] ;  /* 0x0042fc0001157983 */ /* 0x000ea20000300800 */
[----:B------:R-:W-:Y:S02]  /*96790*/  ISETP.GE.AND P1, PT, R32, UR51, PT ;  /* 0x0000003320007c0c */ /* 0x000fe4000bf26270 */
[----:B------:R-:W-:Y:S01]  /*967a0*/  IADD3 R32, P2, PT, R19, R7, RZ ;  /* 0x0000000713207210 */ /* 0x000fe20007f5e0ff */
[----:B------:R-:W1:Y:S01]  /*967b0*/  LDCU UR51, c[0x0][0x398] ;  /* 0x00007300ff3377ac */ /* 0x000e620008000800 */
[----:B------:R-:W-:-:S03]  /*967c0*/  LOP3.LUT R18, R18, 0xfffffeff, RZ, 0xc0, !PT ;  /* 0xfffffeff12127812 */ /* 0x000fc600078ec0ff */
[----:B------:R-:W-:-:S06]  /*967d0*/  IMAD.X R33, R20, 0x1, R8, P2 ;  /* 0x0000000114217824 */ /* 0x000fcc00010e0608 */
[----:B------:R-:W-:Y:S01]  /*967e0*/  @P1 LOP3.LUT R18, R18, 0x100, RZ, 0xfc, !PT ;  /* 0x0000010012121812 */ /* 0x000fe200078efcff */
[----:B------:R1:W-:Y:S01]  /*967f0*/  STL.64 [R1+0x42c0], R32 ;  /* 0x0042c02001007387 */ /* 0x0003e20000100a00 */
[----:B0-----:R-:W-:Y:S02]  /*96800*/  IADD3 R34, P2, PT, R19, R9, RZ ;  /* 0x0000000913227210 */ /* 0x001fe40007f5e0ff */
[----:B------:R-:W-:-:S04]  /*96810*/  LOP3.LUT R18, R18, 0xffffff7f, RZ, 0xc0, !PT ;  /* 0xffffff7f12127812 */ /* 0x000fc800078ec0ff */
[----:B------:R-:W-:Y:S01]  /*96820*/  @P0 LOP3.LUT R18, R18, 0x80, RZ, 0xfc, !PT ;  /* 0x0000008012120812 */ /* 0x000fe200078efcff */
[----:B------:R-:W-:-:S03]  /*96830*/  IMAD.X R35, R20, 0x1, R11, P2 ;  /* 0x0000000114237824 */ /* 0x000fc600010e060b */
[----:B------:R-:W-:Y:S02]  /*96840*/  LOP3.LUT R18, R18, 0xffffffbf, RZ, 0xc0, !PT ;  /* 0xffffffbf12127812 */ /* 0x000fe400078ec0ff */
[----:B---3--:R-:W-:Y:S01]  /*96850*/  ISETP.GE.AND P1, PT, R27, UR55, PT ;  /* 0x000000371b007c0c */ /* 0x008fe2000bf26270 */
[----:B------:R-:W0:Y:S01]  /*96860*/  LDCU UR55, c[0x0][0x398] ;  /* 0x00007300ff3777ac */ /* 0x000e220008000800 */
[----:B------:R-:W3:Y:S01]  /*96870*/  LDL.LU R27, [R1+0x4300] ;  /* 0x00430000011b7983 */ /* 0x000ee20000300800 */
[----:B----4-:R-:W-:Y:S01]  /*96880*/  ISETP.GE.AND P0, PT, R22, UR57, PT ;  /* 0x0000003916007c0c */ /* 0x010fe2000bf06270 */
[----:B------:R-:W4:Y:S02]  /*96890*/  LDCU UR57, c[0x0][0x398] ;  /* 0x00007300ff3977ac */ /* 0x000f240008000800 */
[----:B-1----:R-:W4:Y:S04]  /*968a0*/  LDL.LU R32, [R1+0x4304] ;  /* 0x0043040001207983 */ /* 0x002f280000300800 */
[----:B------:R-:W4:Y:S03]  /*968b0*/  LDL.LU R22, [R1+0x4318] ;  /* 0x0043180001167983 */ /* 0x000f260000300800 */
[----:B------:R-:W-:Y:S01]  /*968c0*/  @P1 LOP3.LUT R18, R18, 0x40, RZ, 0xfc, !PT ;  /* 0x0000004012121812 */ /* 0x000fe200078efcff */
[----:B------:R1:W-:Y:S03]  /*968d0*/  STL.64 [R1+0x42e0], R34 ;  /* 0x0042e02201007387 */ /* 0x0003e60000100a00 */
[----:B------:R-:W-:-:S02]  /*968e0*/  LOP3.LUT R18, R18, 0xffffffdf, RZ, 0xc0, !PT ;  /* 0xffffffdf12127812 */ /* 0x000fc400078ec0ff */
[----:B-1----:R-:W-:Y:S02]  /*968f0*/  IADD3 R34, P2, PT, R19, R10, RZ ;  /* 0x0000000a13227210 */ /* 0x002fe40007f5e0ff */
[----:B------:R-:W-:-:S03]  /*96900*/  @P0 LOP3.LUT R18, R18, 0x20, RZ, 0xfc, !PT ;  /* 0x0000002012120812 */ /* 0x000fc600078efcff */
[----:B------:R-:W-:Y:S01]  /*96910*/  IMAD.X R35, R20, 0x1, R12, P2 ;  /* 0x0000000114237824 */ /* 0x000fe200010e060c */
[----:B--2---:R-:W-:Y:S01]  /*96920*/  ISETP.GE.AND P0, PT, R21, UR59, PT ;  /* 0x0000003b15007c0c */ /* 0x004fe2000bf06270 */
[----:B------:R-:W-:Y:S01]  /*96930*/  VIADD R19, R19, UR7 ;  /* 0x0000000713137c36 */ /* 0x000fe20008000000 */
[----:B------:R-:W2:Y:S01]  /*96940*/  LDL.LU R21, [R1+0x431c] ;  /* 0x00431c0001157983 */ /* 0x000ea20000300800 */
[----:B------:R-:W-:Y:S01]  /*96950*/  LOP3.LUT R18, R18, 0xffffffef, RZ, 0xc0, !PT ;  /* 0xffffffef12127812 */ /* 0x000fe200078ec0ff */
[----:B------:R-:W1:Y:S02]  /*96960*/  LDCU UR59, c[0x0][0x398] ;  /* 0x00007300ff3b77ac */ /* 0x000e640008000800 */
[----:B------:R0:W-:Y:S01]  /*96970*/  STL.64 [R1+0x42f8], R34 ;  /* 0x0042f82201007387 */ /* 0x0001e20000100a00 */
[----:B------:R-:W1:Y:S03]  /*96980*/  LDCU UR7, c[0x0][0x398] ;  /* 0x00007300ff0777ac */ /* 0x000e660008000800 */
[----:B------:R-:W2:Y:S03]  /*96990*/  LDL.LU R20, [R1+0x4338] ;  /* 0x0043380001147983 */ /* 0x000ea60000300800 */
[----:B------:R-:W-:-:S04]  /*969a0*/  @P0 LOP3.LUT R18, R18, 0x10, RZ, 0xfc, !PT ;  /* 0x0000001012120812 */ /* 0x000fc800078efcff */
[----:B------:R-:W-:Y:S02]  /*969b0*/  LOP3.LUT R18, R18, 0xfffffff7, RZ, 0xc0, !PT ;  /* 0xfffffff712127812 */ /* 0x000fe400078ec0ff */
[----:B0-----:R-:W-:Y:S02]  /*969c0*/  IADD3 R34, P2, PT, R19, R0, RZ ;  /* 0x0000000013227210 */ /* 0x001fe40007f5e0ff */
[----:B---3--:R-:W-:Y:S01]  /*969d0*/  ISETP.GE.AND P0, PT, R27, UR61, PT ;  /* 0x0000003d1b007c0c */ /* 0x008fe2000bf06270 */
[----:B------:R-:W0:Y:S01]  /*969e0*/  LDCU UR61, c[0x0][0x398] ;  /* 0x00007300ff3d77ac */ /* 0x000e220008000800 */
[----:B----4-:R-:W-:Y:S02]  /*969f0*/  ISETP.GE.AND P1, PT, R32, UR63, PT ;  /* 0x0000003f20007c0c */ /* 0x010fe4000bf26270 */
[----:B------:R-:W3:Y:S01]  /*96a00*/  LDL.LU R32, [R1+0x433c] ;  /* 0x00433c0001207983 */ /* 0x000ee20000300800 */
[----:B------:R-:W-:-:S08]  /*96a10*/  SHF.R.S32.HI R27, RZ, 0x1f, R19 ;  /* 0x0000001fff1b7819 */ /* 0x000fd00000011413 */
[----:B------:R-:W-:Y:S02]  /*96a20*/  @P0 LOP3.LUT R18, R18, 0x8, RZ, 0xfc, !PT ;  /* 0x0000000812120812 */ /* 0x000fe400078efcff */
[----:B------:R-:W-:Y:S02]  /*96a30*/  ISETP.GE.AND P0, PT, R22, UR65, PT ;  /* 0x0000004116007c0c */ /* 0x000fe4000bf06270 */
[----:B------:R-:W4:Y:S01]  /*96a40*/  LDL.LU R22, [R1+0x4348] ;  /* 0x0043480001167983 */ /* 0x000f220000300800 */
[----:B------:R-:W-:Y:S01]  /*96a50*/  LOP3.LUT R18, R18, 0xfffffffb, RZ, 0xc0, !PT ;  /* 0xfffffffb12127812 */ /* 0x000fe200078ec0ff */
[----:B------:R-:W-:-:S03]  /*96a60*/  IMAD.X R35, R27, 0x1, R2, P2 ;  /* 0x000000011b237824 */ /* 0x000fc600010e0602 */
[----:B------:R-:W-:Y:S02]  /*96a70*/  @P1 LOP3.LUT R18, R18, 0x4, RZ, 0xfc, !PT ;  /* 0x0000000412121812 */ /* 0x000fe400078efcff */
[----:B------:R0:W-:Y:S01]  /*96a80*/  STL.64 [R1+0x42d8], R34 ;  /* 0x0042d82201007387 */ /* 0x0001e20000100a00 */
[----:B--2---:R-:W-:-:S03]  /*96a90*/  ISETP.GE.AND P1, PT, R21, UR67, PT ;  /* 0x0000004315007c0c */ /* 0x004fc6000bf26270 */
[----:B------:R-:W2:Y:S01]  /*96aa0*/  LDL.LU R21, [R1+0x434c] ;  /* 0x00434c0001157983 */ /* 0x000ea20000300800 */
[----:B------:R-:W-:-:S03]  /*96ab0*/  ISETP.GE.AND P2, PT, R20, UR69, PT ;  /* 0x0000004514007c0c */ /* 0x000fc6000bf46270 */
[----:B------:R-:W2:Y:S01]  /*96ac0*/  LDL.LU R20, [R1+0x4350] ;  /* 0x0043500001147983 */ /* 0x000ea20000300800 */
[----:B------:R-:W-:Y:S01]  /*96ad0*/  UMOV UR65, UR71 ;  /* 0x0000004700417c82 */ /* 0x000fe20008000000 */
[----:B------:R-:W-:Y:S01]  /*96ae0*/  UMOV UR63, UR70 ;  /* 0x00000046003f7c82 */ /* 0x000fe20008000000 */
[----:B------:R-:W3:Y:S01]  /*96af0*/  LDCU.64 UR70, c[0x0][0x398] ;  /* 0x00007300ff4677ac */ /* 0x000ee20008000a00 */
[----:B------:R-:W-:Y:S01]  /*96b00*/  @P0 LOP3.LUT R26, R26, 0x10000, RZ, 0xfc, !PT ;  /* 0x000100001a1a0812 */ /* 0x000fe200078efcff */
[----:B------:R-:W-:Y:S01]  /*96b10*/  UMOV UR69, UR73 ;  /* 0x0000004900457c82 */ /* 0x000fe20008000000 */
[----:B------:R-:W-:Y:S01]  /*96b20*/  UMOV UR67, UR72 ;  /* 0x0000004800437c82 */ /* 0x000fe20008000000 */
[----:B------:R-:W4:Y:S01]  /*96b30*/  LDCU.64 UR72, c[0x0][0x398] ;  /* 0x00007300ff4877ac */ /* 0x000f220008000a00 */
[----:B------:R-:W-:Y:S02]  /*96b40*/  LOP3.LUT R26, R26, 0xffff7fff, RZ, 0xc0, !PT ;  /* 0xffff7fff1a1a7812 */ /* 0x000fe400078ec0ff */
[----:B0-----:R-:W-:-:S02]  /*96b50*/  IADD3 R34, P3, PT, R19, R3, RZ ;  /* 0x0000000313227210 */ /* 0x001fc40007f7e0ff */
[----:B------:R-:W-:-:S03]  /*96b60*/  @P1 LOP3.LUT R26, R26, 0x8000, RZ, 0xfc, !PT ;  /* 0x000080001a1a1812 */ /* 0x000fc600078efcff */
[----:B------:R-:W-:Y:S01]  /*96b70*/  IMAD.X R35, R27, 0x1, R4, P3 ;  /* 0x000000011b237824 */ /* 0x000fe200018e0604 */
[----:B------:R-:W-:-:S04]  /*96b80*/  LOP3.LUT R26, R26, 0xfffdffff, RZ, 0xc0, !PT ;  /* 0xfffdffff1a1a7812 */ /* 0x000fc800078ec0ff */
[----:B------:R-:W-:-:S04]  /*96b90*/  @P2 LOP3.LUT R26, R26, 0x20000, RZ, 0xfc, !PT ;  /* 0x000200001a1a2812 */ /* 0x000fc800078efcff */
[----:B------:R-:W-:Y:S01]  /*96ba0*/  LOP3.LUT R26, R26, 0xfffbffff, RZ, 0xc0, !PT ;  /* 0xfffbffff1a1a7812 */ /* 0x000fe200078ec0ff */
[----:B------:R0:W-:Y:S02]  /*96bb0*/  STL.64 [R1+0x42f0], R34 ;  /* 0x0042f02201007387 */ /* 0x0001e40000100a00 */
[----:B0-----:R-:W-:Y:S01]  /*96bc0*/  IMAD.MOV.U32 R34, RZ, RZ, R29 ;  /* 0x000000ffff227224 */ /* 0x001fe200078e001d */
[----:B---3--:R-:W-:Y:S02]  /*96bd0*/  ISETP.GE.AND P3, PT, R32, UR71, PT ;  /* 0x0000004720007c0c */ /* 0x008fe4000bf66270 */
[----:B------:R-:W-:Y:S02]  /*96be0*/  IADD3 R32, P5, PT, R19, R5, RZ ;  /* 0x0000000513207210 */ /* 0x000fe40007fbe0ff */
[----:B----4-:R-:W-:-:S09]  /*96bf0*/  ISETP.GE.AND P4, PT, R22, UR73, PT ;  /* 0x0000004916007c0c */ /* 0x010fd2000bf86270 */
[----:B------:R-:W-:-:S04]  /*96c00*/  @P3 LOP3.LUT R26, R26, 0x40000, RZ, 0xfc, !PT ;  /* 0x000400001a1a3812 */ /* 0x000fc800078efcff */
[----:B------:R-:W-:Y:S01]  /*96c10*/  LOP3.LUT R26, R26, 0xfff7ffff, RZ, 0xc0, !PT ;  /* 0xfff7ffff1a1a7812 */ /* 0x000fe200078ec0ff */
[----:B------:R-:W-:-:S03]  /*96c20*/  IMAD.X R33, R27, 0x1, R6, P5 ;  /* 0x000000011b217824 */ /* 0x000fc600028e0606 */
[----:B------:R-:W-:-:S05]  /*96c30*/  @P4 LOP3.LUT R26, R26, 0x80000, RZ, 0xfc, !PT ;  /* 0x000800001a1a4812 */ /* 0x000fca00078efcff */
[----:B------:R-:W-:Y:S04]  /*96c40*/  STL [R1+0x434], R26 ;  /* 0x0004341a01007387 */ /* 0x000fe80000100800 */
[----:B------:R0:W-:Y:S02]  /*96c50*/  STL.64 [R1+0x4300], R32 ;  /* 0x0043002001007387 */ /* 0x0001e40000100a00 */
[----:B0-----:R-:W-:Y:S02]  /*96c60*/  IMAD.MOV.U32 R32, RZ, RZ, R31 ;  /* 0x000000ffff207224 */ /* 0x001fe400078e001f */
[----:B------:R-:W-:Y:S01]  /*96c70*/  IMAD.MOV.U32 R31, RZ, RZ, R30 ;  /* 0x000000ffff1f7224 */ /* 0x000fe200078e001e */
[----:B--2---:R-:W-:Y:S02]  /*96c80*/  ISETP.GE.AND P5, PT, R21, UR75, PT ;  /* 0x0000004b15007c0c */ /* 0x004fe4000bfa6270 */
[----:B------:R-:W-:-:S02]  /*96c90*/  ISETP.GE.AND P6, PT, R20, UR77, PT ;  /* 0x0000004d14007c0c */ /* 0x000fc4000bfc6270 */
[----:B------:R-:W-:-:S05]  /*96ca0*/  IADD3 R20, P0, PT, R19, R13, RZ ;  /* 0x0000000d13147210 */ /* 0x000fca0007f1e0ff */
[----:B------:R-:W-:-:S05]  /*96cb0*/  IMAD.X R21, R27, 0x1, R15, P0 ;  /* 0x000000011b157824 */ /* 0x000fca00000e060f */
[----:B------:R0:W-:Y:S04]  /*96cc0*/  STL.64 [R1+0x4318], R20 ;  /* 0x0043181401007387 */ /* 0x0001e80000100a00 */
[----:B0-----:R-:W2:Y:S04]  /*96cd0*/  LDL.LU R21, [R1+0x430] ;  /* 0x0004300001157983 */ /* 0x001ea80000300800 */
[----:B------:R-:W3:Y:S04]  /*96ce0*/  LDL.LU R22, [R1+0x42c] ;  /* 0x00042c0001167983 */ /* 0x000ee80000300800 */
[----:B------:R-:W4:Y:S04]  /*96cf0*/  LDL R36, [R1+0x2140] ;  /* 0x0021400001247983 */ /* 0x000f280000100800 */
[----:B------:R-:W3:Y:S04]  /*96d00*/  LDL R30, [R1+0x2134] ;  /* 0x00213400011e7983 */ /* 0x000ee80000100800 */
[----:B------:R-:W3:Y:S04]  /*96d10*/  LDL R29, [R1+0x2138] ;  /* 0x00213800011d7983 */ /* 0x000ee80000100800 */
[----:B------:R-:W3:Y:S04]  /*96d20*/  LDL R37, [R1+0x213c] ;  /* 0x00213c0001257983 */ /* 0x000ee80000100800 */
[----:B------:R-:W3:Y:S04]  /*96d30*/  LDL R35, [R1+0x2144] ;  /* 0x0021440001237983 */ /* 0x000ee80000100800 */
[----:B------:R-:W3:Y:S04]  /*96d40*/  LDL R20, [R1+0x2148] ;  /* 0x0021480001147983 */ /* 0x000ee80000100800 */
[----:B------:R-:W3:Y:S01]  /*96d50*/  LDL R33, [R1+0x214c] ;  /* 0x00214c0001217983 */ /* 0x000ee20000100800 */
[C---:B------:R-:W-:Y:S01]  /*96d60*/  LOP3.LUT P2, RZ, R17.reuse, 0x200, RZ, 0xc0, !PT ;  /* 0x0000020011ff7812 */ /* 0x040fe2000784c0ff */
[----:B------:R-:W-:Y:S01]  /*96d70*/  UMOV UR77, UR11 ;  /* 0x0000000b004d7c82 */ /* 0x000fe20008000000 */
[----:B------:R-:W-:Y:S01]  /*96d80*/  UMOV UR75, UR13 ;  /* 0x0000000d004b7c82 */ /* 0x000fe20008000000 */
[----:B------:R-:W0:Y:S01]  /*96d90*/  LDCU UR13, c[0x0][0x398] ;  /* 0x00007300ff0d77ac */ /* 0x000e220008000800 */
[----:B------:R-:W-:Y:S01]  /*96da0*/  UMOV UR71, UR15 ;  /* 0x0000000f00477c82 */ /* 0x000fe20008000000 */
[----:B------:R-:W0:Y:S01]  /*96db0*/  LDCU UR15, c[0x0][0x398] ;  /* 0x00007300ff0f77ac */ /* 0x000e220008000800 */
[----:B------:R-:W-:Y:S01]  /*96dc0*/  LOP3.LUT P1, RZ, R17, 0x100, RZ, 0xc0, !PT ;  /* 0x0000010011ff7812 */ /* 0x000fe2000782c0ff */
[----:B------:R-:W-:Y:S01]  /*96dd0*/  UMOV UR73, UR9 ;  /* 0x0000000900497c82 */ /* 0x000fe20008000000 */
[----:B------:R-:W0:Y:S01]  /*96de0*/  LDCU UR9, c[0x0][0x398] ;  /* 0x00007300ff0977ac */ /* 0x000e220008000800 */
[----:B------:R-:W0:Y:S01]  /*96df0*/  LDCU UR11, c[0x0][0x398] ;  /* 0x00007300ff0b77ac */ /* 0x000e220008000800 */
[----:B----4-:R-:W-:Y:S01]  /*96e00*/  ISETP.LT.AND P0, PT, R36, UR77, !P2 ;  /* 0x0000004d24007c0c */ /* 0x010fe2000d701270 */
[----:B------:R-:W4:Y:S01]  /*96e10*/  LDCU UR77, c[0x0][0x398] ;  /* 0x00007300ff4d77ac */ /* 0x000f220008000800 */
[----:B--2---:R-:W-:-:S02]  /*96e20*/  LOP3.LUT R21, R21, 0xfffffdff, RZ, 0xc0, !PT ;  /* 0xfffffdff15157812 */ /* 0x004fc400078ec0ff */
[----:B---3--:R-:W-:Y:S01]  /*96e30*/  ISETP.LT.AND P3, PT, R30, UR47, !P2 ;  /* 0x0000002f1e007c0c */ /* 0x008fe2000d761270 */
[----:B------:R-:W2:Y:S08]  /*96e40*/  LDCU UR47, c[0x0][0x398] ;  /* 0x00007300ff2f77ac */ /* 0x000eb00008000800 */
[----:B------:R-:W-:Y:S02]  /*96e50*/  @P0 LOP3.LUT R21, R21, 0x200, RZ, 0xfc, !PT ;  /* 0x0000020015150812 */ /* 0x000fe400078efcff */
[----:B------:R-:W-:Y:S01]  /*96e60*/  ISETP.LT.AND P0, PT, R29, UR45, !P2 ;  /* 0x0000002d1d007c0c */ /* 0x000fe2000d701270 */
[----:B------:R-:W3:Y:S01]  /*96e70*/  LDCU UR45, c[0x0][0x398] ;  /* 0x00007300ff2d77ac */ /* 0x000ee20008000800 */
[----:B------:R-:W-:-:S04]  /*96e80*/  LOP3.LUT R21, R21, 0xffffefff, RZ, 0xc0, !PT ;  /* 0xffffefff15157812 */ /* 0x000fc800078ec0ff */
[----:B------:R-:W-:Y:S02]  /*96e90*/  @P3 LOP3.LUT R21, R21, 0x1000, RZ, 0xfc, !PT ;  /* 0x0000100015153812 */ /* 0x000fe400078efcff */
[----:B------:R-:W-:Y:S01]  /*96ea0*/  ISETP.LT.AND P4, PT, R37, UR43, !P2 ;  /* 0x0000002b25007c0c */ /* 0x000fe2000d781270 */
[----:B------:R-:W0:Y:S01]  /*96eb0*/  LDCU UR43, c[0x0][0x398] ;  /* 0x00007300ff2b77ac */ /* 0x000e220008000800 */
[----:B------:R-:W-:-:S04]  /*96ec0*/  LOP3.LUT R21, R21, 0xfffff7ff, RZ, 0xc0, !PT ;  /* 0xfffff7ff15157812 */ /* 0x000fc800078ec0ff */
[----:B------:R-:W-:Y:S02]  /*96ed0*/  @P0 LOP3.LUT R21, R21, 0x800, RZ, 0xfc, !PT ;  /* 0x0000080015150812 */ /* 0x000fe400078efcff */
[----:B------:R-:W-:Y:S01]  /*96ee0*/  ISETP.LT.AND P3, PT, R35, UR41, !P2 ;  /* 0x0000002923007c0c */ /* 0x000fe2000d761270 */
[----:B------:R-:W0:Y:S01]  /*96ef0*/  LDCU UR41, c[0x0][0x398] ;  /* 0x00007300ff2977ac */ /* 0x000e220008000800 */
[----:B------:R-:W-:-:S04]  /*96f00*/  LOP3.LUT R21, R21, 0xfffffbff, RZ, 0xc0, !PT ;  /* 0xfffffbff15157812 */ /* 0x000fc800078ec0ff */
[----:B------:R-:W-:Y:S02]  /*96f10*/  @P4 LOP3.LUT R21, R21, 0x400, RZ, 0xfc, !PT ;  /* 0x0000040015154812 */ /* 0x000fe400078efcff */
[----:B------:R-:W-:Y:S01]  /*96f20*/  ISETP.LT.AND P4, PT, R20, UR39, !P2 ;  /* 0x0000002714007c0c */ /* 0x000fe2000d781270 */
[----:B------:R-:W1:Y:S01]  /*96f30*/  LDCU UR39, c[0x0][0x398] ;  /* 0x00007300ff2777ac */ /* 0x000e620008000800 */
[----:B------:R-:W-:-:S04]  /*96f40*/  LOP3.LUT R21, R21, 0xfffffeff, RZ, 0xc0, !PT ;  /* 0xfffffeff15157812 */ /* 0x000fc800078ec0ff */
[----:B------:R-:W-:Y:S02]  /*96f50*/  @P3 LOP3.LUT R21, R21, 0x100, RZ, 0xfc, !PT ;  /* 0x0000010015153812 */ /* 0x000fe400078efcff */
[----:B------:R-:W-:Y:S01]  /*96f60*/  ISETP.LT.AND P3, PT, R33, UR29, !P2 ;  /* 0x0000001d21007c0c */ /* 0x000fe2000d761270 */
[----:B------:R-:W1:Y:S01]  /*96f70*/  LDCU UR29, c[0x0][0x398] ;  /* 0x00007300ff1d77ac */ /* 0x000e620008000800 */
[----:B------:R-:W-:-:S04]  /*96f80*/  LOP3.LUT R21, R21, 0xffffff7f, RZ, 0xc0, !PT ;  /* 0xffffff7f15157812 */ /* 0x000fc800078ec0ff */
[----:B------:R-:W-:Y:S02]  /*96f90*/  @P4 LOP3.LUT R21, R21, 0x80, RZ, 0xfc, !PT ;  /* 0x0000008015154812 */ /* 0x000fe400078efcff */
[----:B0-----:R-:W-:Y:S01]  /*96fa0*/  ISETP.LT.AND P2, PT, R32, UR13, !P2 ;  /* 0x0000000d20007c0c */ /* 0x001fe2000d741270 */
[----:B------:R-:W0:Y:S01]  /*96fb0*/  LDCU UR13, c[0x0][0x398] ;  /* 0x00007300ff0d77ac */ /* 0x000e220008000800 */
[----:B------:R-:W-:-:S04]  /*96fc0*/  LOP3.LUT R21, R21, 0xffffffbf, RZ, 0xc0, !PT ;  /* 0xffffffbf15157812 */ /* 0x000fc800078ec0ff */
[----:B------:R-:W-:-:S04]  /*96fd0*/  @P3 LOP3.LUT R21, R21, 0x40, RZ, 0xfc, !PT ;  /* 0x0000004015153812 */ /* 0x000fc800078efcff */
[----:B------:R-:W-:-:S04]  /*96fe0*/  LOP3.LUT R21, R21, 0xffffffdf, RZ, 0xc0, !PT ;  /* 0xffffffdf15157812 */ /* 0x000fc800078ec0ff */
[----:B------:R-:W-:Y:S02]  /*96ff0*/  @P2 LOP3.LUT R21, R21, 0x20, RZ, 0xfc, !PT ;  /* 0x0000002015152812 */ /* 0x000fe400078efcff */
[----:B------:R-:W-:Y:S01]  /*97000*/  ISETP.LT.AND P2, PT, R36, UR75, !P1 ;  /* 0x0000004b24007c0c */ /* 0x000fe2000cf41270 */
[----:B------:R-:W0:Y:S01]  /*97010*/  LDCU UR75, c[0x0][0x398] ;  /* 0x00007300ff4b77ac */ /* 0x000e220008000800 */
[----:B------:R-:W-:Y:S02]  /*97020*/  ISETP.LT.AND P4, PT, R30, UR15, !P1 ;  /* 0x0000000f1e007c0c */ /* 0x000fe4000cf81270 */
[----:B------:R-:W-:Y:S01]  /*97030*/  LOP3.LUT R21, R21, 0xfffffffd, RZ, 0xc0, !PT ;  /* 0xfffffffd15157812 */ /* 0x000fe200078ec0ff */
[----:B------:R-:W0:Y:S01]  /*97040*/  LDCU UR15, c[0x0][0x398] ;  /* 0x00007300ff0f77ac */ /* 0x000e220008000800 */
[----:B------:R-:W-:Y:S02]  /*97050*/  ISETP.LT.AND P3, PT, R29, UR17, !P1 ;  /* 0x000000111d007c0c */ /* 0x000fe4000cf61270 */
[----:B------:R-:W-:Y:S01]  /*97060*/  LOP3.LUT R22, R22, 0x7fffffff, RZ, 0xc0, !PT ;  /* 0x7fffffff16167812 */ /* 0x000fe200078ec0ff */
[----:B------:R-:W0:Y:S04]  /*97070*/  LDCU UR17, c[0x0][0x398] ;  /* 0x00007300ff1177ac */ /* 0x000e280008000800 */
[----:B------:R-:W-:-:S04]  /*97080*/  @P2 LOP3.LUT R21, R21, 0x2, RZ, 0xfc, !PT ;  /* 0x0000000215152812 */ /* 0x000fc800078efcff */
        /* <DEDUP_REMOVED lines=9> */
[----:B------:R-:W-:-:S04]  /*97120*/  @P4 LOP3.LUT R21, R21, 0x4, RZ, 0xfc, !PT ;  /* 0x0000000415154812 */ /* 0x000fc800078efcff */
[----:B------:R-:W-:-:S04]  /*97130*/  LOP3.LUT R21, R21, 0xfffffffe, RZ, 0xc0, !PT ;  /* 0xfffffffe15157812 */ /* 0x000fc800078ec0ff */
[----:B------:R-:W-:Y:S02]  /*97140*/  @P3 LOP3.LUT R21, R21, 0x1, RZ, 0xfc, !PT ;  /* 0x0000000115153812 */ /* 0x000fe400078efcff */
[----:B------:R-:W-:Y:S01]  /*97150*/  ISETP.LT.AND P4, PT, R20, UR23, !P1 ;  /* 0x0000001714007c0c */ /* 0x000fe2000cf81270 */
[----:B------:R-:W0:Y:S02]  /*97160*/  LDCU UR23, c[0x0][0x398] ;  /* 0x00007300ff1777ac */ /* 0x000e240008000800 */
[----:B------:R1:W-:Y:S04]  /*97170*/  STL [R1+0x430], R21 ;  /* 0x0004301501007387 */ /* 0x0003e80000100800 */
[----:B-1----:R-:W4:Y:S01]  /*97180*/  LDL.LU R21, [R1+0x428] ;  /* 0x0004280001157983 */ /* 0x002f220000300800 */
[----:B------:R-:W-:Y:S01]  /*97190*/  ISETP.LT.AND P3, PT, R33, UR25, !P1 ;  /* 0x0000001921007c0c */ /* 0x000fe2000cf61270 */
[----:B------:R-:W1:Y:S04]  /*971a0*/  LDCU UR25, c[0x0][0x398] ;  /* 0x00007300ff1977ac */ /* 0x000e680008000800 */
[----:B------:R-:W-:-:S02]  /*971b0*/  @P4 LOP3.LUT R22, R22, 0x80000000, RZ, 0xfc, !PT ;  /* 0x8000000016164812 */ /* 0x000fc400078efcff */
[----:B------:R-:W-:Y:S02]  /*971c0*/  ISETP.LT.AND P1, PT, R32, UR49, !P1 ;  /* 0x0000003120007c0c */ /* 0x000fe4000cf21270 */
[----:B------:R-:W-:Y:S02]  /*971d0*/  LOP3.LUT R22, R22, 0xbfffffff, RZ, 0xc0, !PT ;  /* 0xbfffffff16167812 */ /* 0x000fe400078ec0ff */
[----:B------:R-:W-:Y:S02]  /*971e0*/  LOP3.LUT P0, RZ, R17, 0x80, RZ, 0xc0, !PT ;  /* 0x0000008011ff7812 */ /* 0x000fe4000780c0ff */
[----:B------:R-:W-:-:S04]  /*971f0*/  @P3 LOP3.LUT R22, R22, 0x40000000, RZ, 0xfc, !PT ;  /* 0x4000000016163812 */ /* 0x000fc800078efcff */
[----:B------:R-:W-:-:S04]  /*97200*/  LOP3.LUT R22, R22, 0xdfffffff, RZ, 0xc0, !PT ;  /* 0xdfffffff16167812 */ /* 0x000fc800078ec0ff */
[----:B------:R-:W-:Y:S02]  /*97210*/  @P1 LOP3.LUT R22, R22, 0x20000000, RZ, 0xfc, !PT ;  /* 0x2000000016161812 */ /* 0x000fe400078efcff */
[----:B------:R-:W-:Y:S02]  /*97220*/  ISETP.LT.AND P1, PT, R36, UR73, !P0 ;  /* 0x0000004924007c0c */ /* 0x000fe4000c721270 */
[----:B------:R-:W-:Y:S01]  /*97230*/  LOP3.LUT P2, RZ, R17, 0x40, RZ, 0xc0, !PT ;  /* 0x0000004011ff7812 */ /* 0x000fe2000784c0ff */
[----:B------:R-:W-:Y:S01]  /*97240*/  UMOV UR49, UR71 ;  /* 0x0000004700317c82 */ /* 0x000fe20008000000 */
[----:B------:R-:W-:Y:S01]  /*97250*/  ISETP.LT.AND P3, PT, R30, UR9, !P0 ;  /* 0x000000091e007c0c */ /* 0x000fe2000c761270 */
[----:B------:R-:W0:Y:S01]  /*97260*/  LDCU UR73, c[0x0][0x398] ;  /* 0x00007300ff4977ac */ /* 0x000e220008000800 */
[----:B------:R-:W-:Y:S02]  /*97270*/  LOP3.LUT R22, R22, 0xfdffffff, RZ, 0xc0, !PT ;  /* 0xfdffffff16167812 */ /* 0x000fe400078ec0ff */
[----:B------:R-:W-:Y:S01]  /*97280*/  ISETP.LT.AND P4, PT, R29, UR11, !P0 ;  /* 0x0000000b1d007c0c */ /* 0x000fe2000c781270 */
[----:B------:R-:W0:Y:S04]  /*97290*/  LDCU UR71, c[0x0][0x398] ;  /* 0x00007300ff4777ac */ /* 0x000e280008000800 */
[----:B------:R-:W-:Y:S01]  /*972a0*/  @P1 LOP3.LUT R22, R22, 0x2000000, RZ, 0xfc, !PT ;  /* 0x0200000016161812 */ /* 0x000fe200078efcff */
[----:B------:R-:W0:Y:S03]  /*972b0*/  LDCU UR9, c[0x0][0x398] ;  /* 0x00007300ff0977ac */ /* 0x000e260008000800 */
[----:B------:R-:W-:Y:S01]  /*972c0*/  LOP3.LUT R22, R22, 0xefffffff, RZ, 0xc0, !PT ;  /* 0xefffffff16167812 */ /* 0x000fe200078ec0ff */
[----:B------:R-:W0:Y:S03]  /*972d0*/  LDCU UR11, c[0x0][0x398] ;  /* 0x00007300ff0b77ac */ /* 0x000e260008000800 */
[----:B------:R-:W-:-:S02]  /*972e0*/  @P3 LOP3.LUT R22, R22, 0x10000000, RZ, 0xfc, !PT ;  /* 0x1000000016163812 */ /* 0x000fc400078efcff */
        /* <DEDUP_REMOVED lines=28> */
[----:B------:R-:W-:Y:S02]  /*974b0*/  ISETP.LT.AND P0, PT, R29, UR59, !P2 ;  /* 0x0000003b1d007c0c */ /* 0x000fe4000d701270 */
        /* <DEDUP_REMOVED lines=9> */
[----:B------:R-:W-:Y:S01]  /*97550*/  LOP3.LUT P1, RZ, R17, 0x20, RZ, 0xc0, !PT ;  /* 0x0000002011ff7812 */ /* 0x000fe2000782c0ff */
[----:B------:R-:W-:Y:S01]  /*97560*/  UMOV UR55, UR63 ;  /* 0x0000003f00377c82 */ /* 0x000fe20008000000 */
[----:B------:R-:W-:Y:S01]  /*97570*/  LOP3.LUT R22, R22, 0xfffeffff, RZ, 0xc0, !PT ;  /* 0xfffeffff16167812 */ /* 0x000fe200078ec0ff */
[----:B------:R-:W-:Y:S01]  /*97580*/  UMOV UR59, UR67 ;  /* 0x00000043003b7c82 */ /* 0x000fe20008000000 */
[----:B------:R-:W-:Y:S01]  /*97590*/  ISETP.LT.AND P3, PT, R33, UR51, !P2 ;  /* 0x0000003321007c0c */ /* 0x000fe2000d761270 */
[----:B------:R-:W-:Y:S01]  /*975a0*/  UMOV UR57, UR65 ;  /* 0x0000004100397c82 */ /* 0x000fe20008000000 */
[----:B------:R-:W-:Y:S01]  /*975b0*/  @P0 LOP3.LUT R22, R22, 0x10000, RZ, 0xfc, !PT ;  /* 0x0001000016160812 */ /* 0x000fe200078efcff */
[----:B------:R-:W0:Y:S03]  /*975c0*/  LDCU UR67, c[0x0][0x398] ;  /* 0x00007300ff4377ac */ /* 0x000e260008000800 */
[----:B------:R-:W-:Y:S01]  /*975d0*/  LOP3.LUT R22, R22, 0xffff7fff, RZ, 0xc0, !PT ;  /* 0xffff7fff16167812 */ /* 0x000fe200078ec0ff */
[----:B------:R-:W0:Y:S03]  /*975e0*/  LDCU UR65, c[0x0][0x398] ;  /* 0x00007300ff4177ac */ /* 0x000e260008000800 */
[----:B------:R-:W-:Y:S01]  /*975f0*/  @P4 LOP3.LUT R22, R22, 0x8000, RZ, 0xfc, !PT ;  /* 0x0000800016164812 */ /* 0x000fe200078efcff */
[----:B------:R-:W0:Y:S01]  /*97600*/  LDCU UR63, c[0x0][0x398] ;  /* 0x00007300ff3f77ac */ /* 0x000e220008000800 */
[----:B------:R-:W-:-:S02]  /*97610*/  ISETP.LT.AND P2, PT, R32, UR7, !P2 ;  /* 0x0000000720007c0c */ /* 0x000fc4000d741270 */
[----:B------:R-:W-:Y:S01]  /*97620*/  LOP3.LUT R22, R22, 0xffffbfff, RZ, 0xc0, !PT ;  /* 0xffffbfff16167812 */ /* 0x000fe200078ec0ff */
[----:B------:R-:W1:Y:S03]  /*97630*/  LDCU UR7, c[0x0][0x398] ;  /* 0x00007300ff0777ac */ /* 0x000e660008000800 */
[----:B------:R-:W-:Y:S01]  /*97640*/  @P3 LOP3.LUT R22, R22, 0x4000, RZ, 0xfc, !PT ;  /* 0x0000400016163812 */ /* 0x000fe200078efcff */
[----:B------:R-:W1:Y:S03]  /*97650*/  LDCU UR51, c[0x0][0x398] ;  /* 0x00007300ff3377ac */ /* 0x000e660008000800 */
[----:B------:R-:W-:Y:S01]  /*97660*/  LOP3.LUT R22, R22, 0xffffdfff, RZ, 0xc0, !PT ;  /* 0xffffdfff16167812 */ /* 0x000fe200078ec0ff */
[----:B------:R-:W1:Y:S03]  /*97670*/  LDCU UR53, c[0x0][0x398] ;  /* 0x00007300ff3577ac */ /* 0x000e660008000800 */
[----:B------:R-:W-:-:S02]  /*97680*/  @P2 LOP3.LUT R22, R22, 0x2000, RZ, 0xfc, !PT ;  /* 0x0000200016162812 */ /* 0x000fc400078efcff */
[----:B------:R-:W-:Y:S01]  /*97690*/  ISETP.LT.AND P2, PT, R36, UR55, !P1 ;  /* 0x0000003724007c0c */ /* 0x000fe2000cf41270 */
[----:B------:R-:W1:Y:S01]  /*976a0*/  LDCU UR55, c[0x0][0x398] ;  /* 0x00007300ff3777ac */ /* 0x000e620008000800 */
[----:B0-----:R-:W-:Y:S02]  /*976b0*/  ISETP.LT.AND P4, PT, R30, UR13, !P1 ;  /* 0x0000000d1e007c0c */ /* 0x001fe4000cf81270 */
[----:B------:R-:W-:Y:S01]  /*976c0*/  LOP3.LUT R22, R22, 0xfffffdff, RZ, 0xc0, !PT ;  /* 0xfffffdff16167812 */ /* 0x000fe200078ec0ff */
[----:B------:R-:W0:Y:S01]  /*976d0*/  LDCU UR13, c[0x0][0x398] ;  /* 0x00007300ff0d77ac */ /* 0x000e220008000800 */
[----:B------:R-:W-:Y:S02]  /*976e0*/  ISETP.LT.AND P3, PT, R29, UR29, !P1 ;  /* 0x0000001d1d007c0c */ /* 0x000fe4000cf61270 */
[----:B------:R-:W-:Y:S01]  /*976f0*/  LOP3.LUT P0, RZ, R17, 0x10, RZ, 0xc0, !PT ;  /* 0x0000001011ff7812 */ /* 0x000fe2000780c0ff */
[----:B------:R-:W0:Y:S04]  /*97700*/  LDCU UR29, c[0x0][0x398] ;  /* 0x00007300ff1d77ac */ /* 0x000e280008000800 */
[----:B------:R-:W-:-:S04]  /*97710*/  @P2 LOP3.LUT R22, R22, 0x200, RZ, 0xfc, !PT ;  /* 0x0000020016162812 */ /* 0x000fc800078efcff */
[----:B------:R-:W-:-:S04]  /*97720*/  LOP3.LUT R22, R22, 0xffffefff, RZ, 0xc0, !PT ;  /* 0xffffefff16167812 */ /* 0x000fc800078ec0ff */
[----:B------:R-:W-:Y:S02]  /*97730*/  @P4 LOP3.LUT R22, R22, 0x1000, RZ, 0xfc, !PT ;  /* 0x0000100016164812 */ /* 0x000fe400078efcff */
[----:B------:R-:W-:Y:S02]  /*97740*/  ISETP.LT.AND P2, PT, R37, UR39, !P1 ;  /* 0x0000002725007c0c */ /* 0x000fe4000cf41270 */
[----:B------:R-:W-:-:S04]  /*97750*/  LOP3.LUT R22, R22, 0xfffff7ff, RZ, 0xc0, !PT ;  /* 0xfffff7ff16167812 */ /* 0x000fc800078ec0ff */
[----:B------:R-:W-:Y:S02]  /*97760*/  @P3 LOP3.LUT R22, R22, 0x800, RZ, 0xfc, !PT ;  /* 0x0000080016163812 */ /* 0x000fe400078efcff */
[----:B------:R-:W-:Y:S01]  /*97770*/  ISETP.LT.AND P4, PT, R35, UR41, !P1 ;  /* 0x0000002923007c0c */ /* 0x000fe2000cf81270 */
[----:B------:R-:W-:Y:S01]  /*97780*/  UMOV UR39, UR59 ;  /* 0x0000003b00277c82 */ /* 0x000fe20008000000 */
[----:B------:R-:W-:Y:S01]  /*97790*/  LOP3.LUT R22, R22, 0xfffffbff, RZ, 0xc0, !PT ;  /* 0xfffffbff16167812 */ /* 0x000fe200078ec0ff */
[----:B------:R-:W0:Y:S03]  /*977a0*/  LDCU UR59, c[0x0][0x398] ;  /* 0x00007300ff3b77ac */ /* 0x000e260008000800 */
[----:B------:R-:W-:Y:S01]  /*977b0*/  @P2 LOP3.LUT R22, R22, 0x400, RZ, 0xfc, !PT ;  /* 0x0000040016162812 */ /* 0x000fe200078efcff */
[----:B------:R-:W0:Y:S01]  /*977c0*/  LDCU UR41, c[0x0][0x398] ;  /* 0x00007300ff2977ac */ /* 0x000e220008000800 */
[----:B------:R-:W-:-:S02]  /*977d0*/  ISETP.LT.AND P3, PT, R20, UR43, !P1 ;  /* 0x0000002b14007c0c */ /* 0x000fc4000cf61270 */
[----:B------:R-:W-:-:S04]  /*977e0*/  LOP3.LUT R22, R22, 0xfffffeff, RZ, 0xc0, !PT ;  /* 0xfffffeff16167812 */ /* 0x000fc800078ec0ff */
[----:B------:R-:W-:-:S04]  /*977f0*/  @P4 LOP3.LUT R22, R22, 0x100, RZ, 0xfc, !PT ;  /* 0x0000010016164812 */ /* 0x000fc800078efcff */
[----:B------:R-:W-:-:S04]  /*97800*/  LOP3.LUT R22, R22, 0xffffff7f, RZ, 0xc0, !PT ;  /* 0xffffff7f16167812 */ /* 0x000fc800078ec0ff */
[----:B------:R-:W-:Y:S02]  /*97810*/  @P3 LOP3.LUT R22, R22, 0x80, RZ, 0xfc, !PT ;  /* 0x0000008016163812 */ /* 0x000fe400078efcff */
[----:B---3--:R-:W-:Y:S02]  /*97820*/  ISETP.LT.AND P3, PT, R33, UR45, !P1 ;  /* 0x0000002d21007c0c */ /* 0x008fe4000cf61270 */
[----:B------:R-:W-:Y:S01]  /*97830*/  LOP3.LUT P2, RZ, R17, 0x8, RZ, 0xc0, !PT ;  /* 0x0000000811ff7812 */ /* 0x000fe2000784c0ff */
[----:B------:R-:W-:Y:S01]  /*97840*/  UMOV UR43, UR49 ;  /* 0x00000031002b7c82 */ /* 0x000fe20008000000 */
[----:B--2---:R-:W-:Y:S01]  /*97850*/  ISETP.LT.AND P1, PT, R32, UR47, !P1 ;  /* 0x0000002f20007c0c */ /* 0x004fe2000cf21270 */
[----:B------:R-:W2:Y:S01]  /*97860*/  LDCU UR45, c[0x0][0x398] ;  /* 0x00007300ff2d77ac */ /* 0x000ea20008000800 */
[----:B------:R-:W-:Y:S02]  /*97870*/  LOP3.LUT R22, R22, 0xffffffbf, RZ, 0xc0, !PT ;  /* 0xffffffbf16167812 */ /* 0x000fe400078ec0ff */
[----:B0-----:R-:W-:Y:S01]  /*97880*/  ISETP.LT.AND P4, PT, R30, UR59, !P0 ;  /* 0x0000003b1e007c0c */ /* 0x001fe2000c781270 */
[----:B------:R-:W0:Y:S04]  /*97890*/  LDCU UR47, c[0x0][0x398] ;  /* 0x00007300ff2f77ac */ /* 0x000e280008000800 */
[----:B------:R-:W-:Y:S01]  /*978a0*/  @P3 LOP3.LUT R22, R22, 0x40, RZ, 0xfc, !PT ;  /* 0x0000004016163812 */ /* 0x000fe200078efcff */
[----:B------:R-:W3:Y:S03]  /*978b0*/  LDCU UR49, c[0x0][0x398] ;  /* 0x00007300ff3177ac */ /* 0x000ee60008000800 */
[----:B------:R-:W-:Y:S01]  /*978c0*/  LOP3.LUT R22, R22, 0xffffffdf, RZ, 0xc0, !PT ;  /* 0xffffffdf16167812 */ /* 0x000fe200078ec0ff */
[----:B------:R-:W0:Y:S03]  /*978d0*/  LDCU UR59, c[0x0][0x398] ;  /* 0x00007300ff3b77ac */ /* 0x000e260008000800 */
[----:B------:R-:W-:-:S02]  /*978e0*/  @P1 LOP3.LUT R22, R22, 0x20, RZ, 0xfc, !PT ;  /* 0x0000002016161812 */ /* 0x000fc400078efcff */
[----:B------:R-:W-:Y:S01]  /*978f0*/  ISETP.LT.AND P1, PT, R36, UR57, !P0 ;  /* 0x0000003924007c0c */ /* 0x000fe2000c721270 */
[----:B------:R-:W0:Y:S01]  /*97900*/  LDCU UR57, c[0x0][0x398] ;  /* 0x00007300ff3977ac */ /* 0x000e220008000800 */
[----:B------:R-:W-:Y:S02]  /*97910*/  LOP3.LUT R22, R22, 0xfffffffd, RZ, 0xc0, !PT ;  /* 0xfffffffd16167812 */ /* 0x000fe400078ec0ff */
[----:B------:R-:W-:Y:S01]  /*97920*/  ISETP.LT.AND P3, PT, R29, UR15, !P0 ;  /* 0x0000000f1d007c0c */ /* 0x000fe2000c761270 */
[----:B------:R-:W0:Y:S08]  /*97930*/  LDCU UR15, c[0x0][0x398] ;  /* 0x00007300ff0f77ac */ /* 0x000e300008000800 */
        /* <DEDUP_REMOVED lines=15> */
[----:B------:R1:W-:Y:S01]  /*97a30*/  STL [R1+0x42c], R22 ;  /* 0x00042c1601007387 */ /* 0x0003e20000100800 */
[----:B------:R-:W-:Y:S01]  /*97a40*/  ISETP.LT.AND P4, PT, R33, UR23, !P0 ;  /* 0x0000001721007c0c */ /* 0x000fe2000c781270 */
[----:B------:R-:W0:Y:S02]  /*97a50*/  LDCU UR23, c[0x0][0x398] ;  /* 0x00007300ff1777ac */ /* 0x000e240008000800 */
[----:B-1----:R-:W3:Y:S01]  /*97a60*/  LDL.LU R22, [R1+0x424] ;  /* 0x0004240001167983 */ /* 0x002ee20000300800 */
[----:B----4-:R-:W-:-:S05]  /*97a70*/  LOP3.LUT R21, R21, 0x7fffffff, RZ, 0xc0, !PT ;  /* 0x7fffffff15157812 */ /* 0x010fca00078ec0ff */
[----:B------:R-:W-:Y:S02]  /*97a80*/  @P3 LOP3.LUT R21, R21, 0x80000000, RZ, 0xfc, !PT ;  /* 0x8000000015153812 */ /* 0x000fe400078efcff */
[----:B------:R-:W-:Y:S01]  /*97a90*/  ISETP.LT.AND P3, PT, R32, UR25, !P0 ;  /* 0x0000001920007c0c */ /* 0x000fe2000c761270 */
[----:B------:R-:W1:Y:S01]  /*97aa0*/  LDCU UR25, c[0x0][0x398] ;  /* 0x00007300ff1977ac */ /* 0x000e620008000800 */
[----:B------:R-:W-:-:S04]  /*97ab0*/  LOP3.LUT R21, R21, 0xbfffffff, RZ, 0xc0, !PT ;  /* 0xbfffffff15157812 */ /* 0x000fc800078ec0ff */
[----:B------:R-:W-:Y:S02]  /*97ac0*/  @P4 LOP3.LUT R21, R21, 0x40000000, RZ, 0xfc, !PT ;  /* 0x4000000015154812 */ /* 0x000fe400078efcff */
[----:B------:R-:W-:Y:S01]  /*97ad0*/  ISETP.LT.AND P4, PT, R36, UR43, !P2 ;  /* 0x0000002b24007c0c */ /* 0x000fe2000d781270 */
[----:B------:R-:W4:Y:S01]  /*97ae0*/  LDCU UR43, c[0x0][0x398] ;  /* 0x00007300ff2b77ac */ /* 0x000f220008000800 */
        /* <DEDUP_REMOVED lines=13> */
[----:B------:R-:W0:Y:S03]  /*97bc0*/  LDCU UR27, c[0x0][0x398] ;  /* 0x00007300ff1b77ac */ /* 0x000e260008000800 */
[----:B------:R-:W-:Y:S01]  /*97bd0*/  @P4 LOP3.LUT R21, R21, 0x8000000, RZ, 0xfc, !PT ;  /* 0x0800000015154812 */ /* 0x000fe200078efcff */
[----:B------:R-:W0:Y:S01]  /*97be0*/  LDCU UR39, c[0x0][0x398] ;  /* 0x00007300ff2777ac */ /* 0x000e220008000800 */
[----:B------:R-:W-:-:S02]  /*97bf0*/  ISETP.LT.AND P4, PT, R35, UR31, !P2 ;  /* 0x0000001f23007c0c */ /* 0x000fc4000d781270 */
[----:B------:R-:W-:Y:S01]  /*97c00*/  LOP3.LUT R21, R21, 0xfbffffff, RZ, 0xc0, !PT ;  /* 0xfbffffff15157812 */ /* 0x000fe200078ec0ff */
[----:B------:R-:W0:Y:S03]  /*97c10*/  LDCU UR31, c[0x0][0x398] ;  /* 0x00007300ff1f77ac */ /* 0x000e260008000800 */
        /* <DEDUP_REMOVED lines=45> */
[----:B------:R-:W-:Y:S02]  /*97ef0*/  LOP3.LUT P0, RZ, R17, 0x2, RZ, 0xc0, !PT ;  /* 0x0000000211ff7812 */ /* 0x000fe4000780c0ff */
[----:B------:R-:W-:-:S04]  /*97f00*/  LOP3.LUT R21, R21, 0xffffdfff, RZ, 0xc0, !PT ;  /* 0xffffdfff15157812 */ /* 0x000fc800078ec0ff */
[----:B------:R-:W-:Y:S02]  /*97f10*/  @P3 LOP3.LUT R21, R21, 0x2000, RZ, 0xfc, !PT ;  /* 0x0000200015153812 */ /* 0x000fe400078efcff */
[----:B------:R-:W-:Y:S02]  /*97f20*/  ISETP.LT.AND P3, PT, R36, UR5, !P0 ;  /* 0x0000000524007c0c */ /* 0x000fe4000c761270 */
[----:B------:R-:W-:Y:S01]  /*97f30*/  ISETP.LT.AND P4, PT, R30, UR61, !P0 ;  /* 0x0000003d1e007c0c */ /* 0x000fe2000c781270 */
[----:B------:R-:W0:Y:S01]  /*97f40*/  LDCU UR61, c[0x0][0x398] ;  /* 0x00007300ff3d77ac */ /* 0x000e220008000800 */
[----:B------:R-:W-:-:S09]  /*97f50*/  LOP3.LUT R21, R21, 0xfffffdff, RZ, 0xc0, !PT ;  /* 0xfffffdff15157812 */ /* 0x000fd200078ec0ff */
        /* <DEDUP_REMOVED lines=21> */
[----:B--2---:R-:W-:Y:S01]  /*980b0*/  ISETP.LT.AND P0, PT, R32, UR45, !P0 ;  /* 0x0000002d20007c0c */ /* 0x004fe2000c701270 */
[----:B------:R-:W2:Y:S01]  /*980c0*/  LDCU UR45, c[0x0][0x398] ;  /* 0x00007300ff2d77ac */ /* 0x000ea20008000800 */
[----:B------:R-:W-:Y:S02]  /*980d0*/  LOP3.LUT R21, R21, 0xffffffbf, RZ, 0xc0, !PT ;  /* 0xffffffbf15157812 */ /* 0x000fe400078ec0ff */
[----:B------:R-:W-:Y:S02]  /*980e0*/  LOP3.LUT P2, RZ, R17, 0x1, RZ, 0xc0, !PT ;  /* 0x0000000111ff7812 */ /* 0x000fe4000784c0ff */
[----:B------:R-:W-:Y:S02]  /*980f0*/  @P3 LOP3.LUT R21, R21, 0x40, RZ, 0xfc, !PT ;  /* 0x0000004015153812 */ /* 0x000fe400078efcff */
[----:B------:R-:W-:-:S02]  /*98100*/  ISETP.LT.AND P3, PT, R36, UR10, !P2 ;  /* 0x0000000a24007c0c */ /* 0x000fc4000d761270 */
[----:B------:R-:W-:-:S04]  /*98110*/  LOP3.LUT R21, R21, 0xffffffdf, RZ, 0xc0, !PT ;  /* 0xffffffdf15157812 */ /* 0x000fc800078ec0ff */
[----:B------:R-:W-:Y:S02]  /*98120*/  @P0 LOP3.LUT R21, R21, 0x20, RZ, 0xfc, !PT ;  /* 0x0000002015150812 */ /* 0x000fe400078efcff */
[----:B0-----:R-:W-:Y:S01]  /*98130*/  ISETP.LT.AND P4, PT, R30, UR47, !P2 ;  /* 0x0000002f1e007c0c */ /* 0x001fe2000d781270 */
[----:B------:R-:W0:Y:S01]  /*98140*/  LDCU UR47, c[0x0][0x398] ;  /* 0x00007300ff2f77ac */ /* 0x000e220008000800 */
[----:B------:R-:W-:-:S04]  /*98150*/  LOP3.LUT R21, R21, 0xfffffffd, RZ, 0xc0, !PT ;  /* 0xfffffffd15157812 */ /* 0x000fc800078ec0ff */
[----:B------:R-:W-:Y:S02]  /*98160*/  @P3 LOP3.LUT R21, R21, 0x2, RZ, 0xfc, !PT ;  /* 0x0000000215153812 */ /* 0x000fe400078efcff */
[----:B---3--:R-:W-:Y:S01]  /*98170*/  ISETP.LT.AND P3, PT, R29, UR49, !P2 ;  /* 0x000000311d007c0c */ /* 0x008fe2000d761270 */
        /* <DEDUP_REMOVED lines=12> */
[----:B------:R-:W-:-:S05]  /*98240*/  @P3 LOP3.LUT R21, R21, 0x1, RZ, 0xfc, !PT ;  /* 0x0000000115153812 */ /* 0x000fca00078efcff */
[----:B------:R0:W-:Y:S04]  /*98250*/  STL [R1+0x428], R21 ;  /* 0x0004281501007387 */ /* 0x0001e80000100800 */
[----:B0-----:R-:W3:Y:S01]  /*98260*/  LDL.LU R21, [R1+0x420] ;  /* 0x0004200001157983 */ /* 0x001ee20000300800 */
[----:B------:R-:W-:Y:S01]  /*98270*/  ISETP.LT.AND P4, PT, R20, UR55, !P2 ;  /* 0x0000003714007c0c */ /* 0x000fe2000d781270 */
[----:B------:R-:W0:Y:S01]  /*98280*/  LDCU UR55, c[0x0][0x398] ;  /* 0x00007300ff3777ac */ /* 0x000e220008000800 */
[----:B------:R-:W-:Y:S02]  /*98290*/  ISETP.LT.AND P3, PT, R33, UR57, !P2 ;  /* 0x0000003921007c0c */ /* 0x000fe4000d761270 */
[----:B------:R-:W-:Y:S01]  /*982a0*/  ISETP.LT.AND P2, PT, R32, UR59, !P2 ;  /* 0x0000003b20007c0c */ /* 0x000fe2000d741270 */
[----:B------:R-:W0:Y:S01]  /*982b0*/  LDCU UR59, c[0x0][0x398] ;  /* 0x00007300ff3b77ac */ /* 0x000e220008000800 */
[----:B------:R-:W-:Y:S01]  /*982c0*/  LOP3.LUT R22, R22, 0x7fffffff, RZ, 0xc0, !PT ;  /* 0x7fffffff16167812 */ /* 0x000fe200078ec0ff */
[----:B------:R-:W0:Y:S06]  /*982d0*/  LDCU UR57, c[0x0][0x398] ;  /* 0x00007300ff3977ac */ /* 0x000e2c0008000800 */
[----:B------:R-:W-:-:S04]  /*982e0*/  @P4 LOP3.LUT R22, R22, 0x80000000, RZ, 0xfc, !PT ;  /* 0x8000000016164812 */ /* 0x000fc800078efcff */
        /* <DEDUP_REMOVED lines=8> */
[----:B------:R-:W-:Y:S02]  /*98370*/  LOP3.LUT R22, R22, 0xfdffffff, RZ, 0xc0, !PT ;  /* 0xfdffffff16167812 */ /* 0x000fe400078ec0ff */
[----:B------:R-:W-:Y:S01]  /*98380*/  ISETP.LT.AND P3, PT, R29, UR17, !P1 ;  /* 0x000000111d007c0c */ /* 0x000fe2000cf61270 */
[----:B------:R-:W0:Y:S06]  /*98390*/  LDCU UR17, c[0x0][0x398] ;  /* 0x00007300ff1177ac */ /* 0x000e2c0008000800 */
        /* <DEDUP_REMOVED lines=15> */
[----:B-1----:R-:W-:Y:S01]  /*98490*/  ISETP.LT.AND P3, PT, R33, UR25, !P1 ;  /* 0x0000001921007c0c */ /* 0x002fe2000cf61270 */
[----:B------:R-:W1:Y:S01]  /*984a0*/  LDCU UR25, c[0x0][0x398] ;  /* 0x00007300ff1977ac */ /* 0x000e620008000800 */
[----:B------:R-:W-:-:S04]  /*984b0*/  LOP3.LUT R22, R22, 0xff7fffff, RZ, 0xc0, !PT ;  /* 0xff7fffff16167812 */ /* 0x000fc800078ec0ff */
[----:B------:R-:W-:Y:S02]  /*984c0*/  @P4 LOP3.LUT R22, R22, 0x800000, RZ, 0xfc, !PT ;  /* 0x0080000016164812 */ /* 0x000fe400078efcff */
[----:B------:R-:W-:Y:S01]  /*984d0*/  ISETP.LT.AND P1, PT, R32, UR27, !P1 ;  /* 0x0000001b20007c0c */ /* 0x000fe2000cf21270 */
[----:B------:R-:W0:Y:S01]  /*984e0*/  LDCU UR27, c[0x0][0x398] ;  /* 0x00007300ff1b77ac */ /* 0x000e220008000800 */
[----:B------:R-:W-:Y:S02]  /*984f0*/  LOP3.LUT R22, R22, 0xffbfffff, RZ, 0xc0, !PT ;  /* 0xffbfffff16167812 */ /* 0x000fe400078ec0ff */
[----:B------:R-:W-:Y:S02]  /*98500*/  LOP3.LUT P0, RZ, R18, 0x40000000, RZ, 0xc0, !PT ;  /* 0x4000000012ff7812 */ /* 0x000fe4000780c0ff */
        /* <DEDUP_REMOVED lines=29> */
[----:B----4-:R-:W-:Y:S01]  /*986e0*/  ISETP.LT.AND P1, PT, R32, UR43, !P0 ;  /* 0x0000002b20007c0c */ /* 0x010fe2000c721270 */
[----:B------:R-:W4:Y:S01]  /*986f0*/  LDCU UR43, c[0x0][0x398] ;  /* 0x00007300ff2b77ac */ /* 0x000f220008000800 */
[----:B------:R-:W-:Y:S02]  /*98700*/  LOP3.LUT R22, R22, 0xffffbfff, RZ, 0xc0, !PT ;  /* 0xffffbfff16167812 */ /* 0x000fe400078ec0ff */
[----:B------:R-:W-:Y:S02]  /*98710*/  LOP3.LUT P2, RZ, R18, 0x20000000, RZ, 0xc0, !PT ;  /* 0x2000000012ff7812 */ /* 0x000fe4000784c0ff */
[----:B------:R-:W-:Y:S02]  /*98720*/  @P3 LOP3.LUT R22, R22, 0x4000, RZ, 0xfc, !PT ;  /* 0x0000400016163812 */ /* 0x000fe400078efcff */
[----:B------:R-:W-:Y:S01]  /*98730*/  ISETP.LT.AND P3, PT, R36, UR8, !P2 ;  /* 0x0000000824007c0c */ /* 0x000fe2000d761270 */
[----:B------:R-:W0:Y:S01]  /*98740*/  LDCU UR8, c[0x0][0x398] ;  /* 0x00007300ff0877ac */ /* 0x000e220008000800 */
[----:B------:R-:W-:-:S04]  /*98750*/  LOP3.LUT R22, R22, 0xffffdfff, RZ, 0xc0, !PT ;  /* 0xffffdfff16167812 */ /* 0x000fc800078ec0ff */
[----:B------:R-:W-:Y:S02]  /*98760*/  @P1 LOP3.LUT R22, R22, 0x2000, RZ, 0xfc, !PT ;  /* 0x0000200016161812 */ /* 0x000fe400078efcff */
[----:B--2---:R-:W-:Y:S01]  /*98770*/  ISETP.LT.AND P1, PT, R30, UR45, !P2 ;  /* 0x0000002d1e007c0c */ /* 0x004fe2000d721270 */
[----:B------:R-:W2:Y:S01]  /*98780*/  LDCU UR45, c[0x0][0x398] ;  /* 0x00007300ff2d77ac */ /* 0x000ea20008000800 */
[----:B------:R-:W-:-:S04]  /*98790*/  LOP3.LUT R22, R22, 0xfffffdff, RZ, 0xc0, !PT ;  /* 0xfffffdff16167812 */ /* 0x000fc800078ec0ff */
[----:B------:R-:W-:Y:S02]  /*987a0*/  @P3 LOP3.LUT R22, R22, 0x200, RZ, 0xfc, !PT ;  /* 0x0000020016163812 */ /* 0x000fe400078efcff */
[----:B------:R-:W-:Y:S01]  /*987b0*/  ISETP.LT.AND P4, PT, R29, UR51, !P2 ;  /* 0x000000331d007c0c */ /* 0x000fe2000d781270 */
        /* <DEDUP_REMOVED lines=23> */
[----:B------:R-:W-:Y:S02]  /*98930*/  LOP3.LUT P0, RZ, R18, 0x10000000, RZ, 0xc0, !PT ;  /* 0x1000000012ff7812 */ /* 0x000fe4000780c0ff */
[----:B------:R-:W-:-:S04]  /*98940*/  LOP3.LUT R22, R22, 0xffffffdf, RZ, 0xc0, !PT ;  /* 0xffffffdf16167812 */ /* 0x000fc800078ec0ff */
[----:B------:R-:W-:Y:S02]  /*98950*/  @P2 LOP3.LUT R22, R22, 0x20, RZ, 0xfc, !PT ;  /* 0x0000002016162812 */ /* 0x000fe400078efcff */
        /* <DEDUP_REMOVED lines=24> */
[----:B------:R-:W0:Y:S02]  /*98ae0*/  LDCU UR63, c[0x0][0x398] ;  /* 0x00007300ff3f77ac */ /* 0x000e240008000800 */
[----:B------:R1:W-:Y:S01]  /*98af0*/  STL [R1+0x424], R22 ;  /* 0x0004241601007387 */ /* 0x0003e20000100800 */
[----:B------:R-:W-:-:S03]  /*98b00*/  LOP3.LUT R21, R21, 0x7fffffff, RZ, 0xc0, !PT ;  /* 0x7fffffff15157812 */ /* 0x000fc600078ec0ff */
[----:B-1----:R-:W2:Y:S01]  /*98b10*/  LDL.LU R22, [R1+0x418] ;  /* 0x0004180001167983 */ /* 0x002ea20000300800 */
[----:B------:R-:W-:Y:S02]  /*98b20*/  @P4 LOP3.LUT R21, R21, 0x80000000, RZ, 0xfc, !PT ;  /* 0x8000000015154812 */ /* 0x000fe400078efcff */
[----:B------:R-:W-:Y:S01]  /*98b30*/  ISETP.LT.AND P0, PT, R32, UR61, !P0 ;  /* 0x0000003d20007c0c */ /* 0x000fe2000c701270 */
[----:B------:R-:W1:Y:S01]  /*98b40*/  LDCU UR61, c[0x0][0x398] ;  /* 0x00007300ff3d77ac */ /* 0x000e620008000800 */
        /* <DEDUP_REMOVED lines=8> */
[----:B------:R-:W0:Y:S08]  /*98bd0*/  LDCU UR77, c[0x0][0x398] ;  /* 0x00007300ff4d77ac */ /* 0x000e300008000800 */
        /* <DEDUP_REMOVED lines=24> */
[----:B------:R-:W-:-:S07]  /*98d60*/  LOP3.LUT P3, RZ, R18, 0x4000000, RZ, 0xc0, !PT ;  /* 0x0400000012ff7812 */ /* 0x000fce000786c0ff */
        /* <DEDUP_REMOVED lines=9> */
[----:B------:R-:W-:Y:S02]  /*98e00*/  LOP3.LUT R21, R21, 0xffefffff, RZ, 0xc0, !PT ;  /* 0xffefffff15157812 */ /* 0x000fe400078ec0ff */
[----:B-1----:R-:W-:Y:S01]  /*98e10*/  ISETP.LT.AND P4, PT, R29, UR18, !P3 ;  /* 0x000000121d007c0c */ /* 0x002fe2000df81270 */
[----:B------:R-:W1:Y:S01]  /*98e20*/  LDCU UR18, c[0x0][0x398] ;  /* 0x00007300ff1277ac */ /* 0x000e620008000800 */
[----:B------:R-:W-:-:S04]  /*98e30*/  @P1 LOP3.LUT R21, R21, 0x100000, RZ, 0xfc, !PT ;  /* 0x0010000015151812 */ /* 0x000fc800078efcff */
[----:B------:R-:W-:-:S07]  /*98e40*/  LOP3.LUT R21, R21, 0xfff7ffff, RZ, 0xc0, !PT ;  /* 0xfff7ffff15157812 */ /* 0x000fce00078ec0ff */
[----:B------:R-:W-:Y:S02]  /*98e50*/  @P4 LOP3.LUT R21, R21, 0x80000, RZ, 0xfc, !PT ;  /* 0x0008000015154812 */ /* 0x000fe400078efcff */
[----:B------:R-:W-:Y:S01]  /*98e60*/  ISETP.LT.AND P4, PT, R37, UR16, !P3 ;  /* 0x0000001025007c0c */ /* 0x000fe2000df81270 */
[----:B------:R-:W1:Y:S01]  /*98e70*/  LDCU UR16, c[0x0][0x398] ;  /* 0x00007300ff1077ac */ /* 0x000e620008000800 */
[----:B------:R-:W-:-:S11]  /*98e80*/  LOP3.LUT R21, R21, 0xfffbffff, RZ, 0xc0, !PT ;  /* 0xfffbffff15157812 */ /* 0x000fd600078ec0ff */
[----:B------:R-:W-:Y:S02]  /*98e90*/  @P4 LOP3.LUT R21, R21, 0x40000, RZ, 0xfc, !PT ;  /* 0x0004000015154812 */ /* 0x000fe400078efcff */
[----:B0-----:R-:W-:Y:S01]  /*98ea0*/  ISETP.LT.AND P4, PT, R35, UR17, !P3 ;  /* 0x0000001123007c0c */ /* 0x001fe2000df81270 */
[----:B------:R-:W0:Y:S01]  /*98eb0*/  LDCU UR17, c[0x0][0x398] ;  /* 0x00007300ff1177ac */ /* 0x000e220008000800 */
[----:B------:R-:W-:-:S11]  /*98ec0*/  LOP3.LUT R21, R21, 0xfffeffff, RZ, 0xc0, !PT ;  /* 0xfffeffff15157812 */ /* 0x000fd600078ec0ff */
[----:B------:R-:W-:Y:S02]  /*98ed0*/  @P4 LOP3.LUT R21, R21, 0x10000, RZ, 0xfc, !PT ;  /* 0x0001000015154812 */ /* 0x000fe400078efcff */
[----:B------:R-:W-:Y:S01]  /*98ee0*/  ISETP.LT.AND P4, PT, R20, UR19, !P3 ;  /* 0x0000001314007c0c */ /* 0x000fe2000df81270 */
[----:B------:R-:W0:Y:S01]  /*98ef0*/  LDCU UR19, c[0x0][0x398] ;  /* 0x00007300ff1377ac */ /* 0x000e220008000800 */
[----:B------:R-:W-:-:S11]  /*98f00*/  LOP3.LUT R21, R21, 0xffff7fff, RZ, 0xc0, !PT ;  /* 0xffff7fff15157812 */ /* 0x000fd600078ec0ff */
        /* <DEDUP_REMOVED lines=55> */
[----:B------:R-:W-:-:S04]  /*99280*/  LOP3.LUT R21, R21, 0xfffffff7, RZ, 0xc0, !PT ;  /* 0xfffffff715157812 */ /* 0x000fc800078ec0ff */
[----:B------:R-:W-:Y:S02]  /*99290*/  @P3 LOP3.LUT R21, R21, 0x8, RZ, 0xfc, !PT ;  /* 0x0000000815153812 */ /* 0x000fe400078efcff */
[----:B------:R-:W-:Y:S01]  /*992a0*/  ISETP.LT.AND P3, PT, R35, UR41, !P0 ;  /* 0x0000002923007c0c */ /* 0x000fe2000c761270 */
[----:B------:R-:W0:Y:S01]  /*992b0*/  LDCU UR41, c[0x0][0x398] ;  /* 0x00007300ff2977ac */ /* 0x000e220008000800 */
[----:B------:R-:W-:-:S04]  /*992c0*/  LOP3.LUT R21, R21, 0xfffffffb, RZ, 0xc0, !PT ;  /* 0xfffffffb15157812 */ /* 0x000fc800078ec0ff */
[----:B------:R-:W-:-:S04]  /*992d0*/  @P4 LOP3.LUT R21, R21, 0x4, RZ, 0xfc, !PT ;  /* 0x0000000415154812 */ /* 0x000fc800078efcff */
[----:B------:R-:W-:Y:S02]  /*992e0*/  LOP3.LUT R21, R21, 0xfffffffe, RZ, 0xc0, !PT ;  /* 0xfffffffe15157812 */ /* 0x000fe400078ec0ff */
[----:B------:R-:W-:Y:S01]  /*992f0*/  ISETP.LT.AND P4, PT, R20, UR39, !P0 ;  /* 0x0000002714007c0c */ /* 0x000fe2000c781270 */
[----:B------:R-:W0:Y:S01]  /*99300*/  LDCU UR39, c[0x0][0x398] ;  /* 0x00007300ff2777ac */ /* 0x000e220008000800 */
[----:B------:R-:W-:-:S05]  /*99310*/  @P3 LOP3.LUT R21, R21, 0x1, RZ, 0xfc, !PT ;  /* 0x0000000115153812 */ /* 0x000fca00078efcff */
[----:B------:R1:W-:Y:S01]  /*99320*/  STL [R1+0x420], R21 ;  /* 0x0004201501007387 */ /* 0x0003e20000100800 */
[----:B------:R-:W-:Y:S01]  /*99330*/  ISETP.LT.AND P3, PT, R33, UR51, !P0 ;  /* 0x0000003321007c0c */ /* 0x000fe2000c761270 */
[----:B------:R-:W0:Y:S01]  /*99340*/  LDCU UR51, c[0x0][0x398] ;  /* 0x00007300ff3377ac */ /* 0x000e220008000800 */
[----:B--2---:R-:W-:Y:S01]  /*99350*/  LOP3.LUT R22, R22, 0x7fffffff, RZ, 0xc0, !PT ;  /* 0x7fffffff16167812 */ /* 0x004fe200078ec0ff */
[----:B-1----:R-:W2:Y:S03]  /*99360*/  LDL.LU R21, [R1+0x414] ;  /* 0x0004140001157983 */ /* 0x002ea60000300800 */
[----:B------:R-:W-:Y:S02]  /*99370*/  @P4 LOP3.LUT R22, R22, 0x80000000, RZ, 0xfc, !PT ;  /* 0x8000000016164812 */ /* 0x000fe400078efcff */
[----:B---3--:R-:W-:Y:S01]  /*99380*/  ISETP.LT.AND P0, PT, R32, UR49, !P0 ;  /* 0x0000003120007c0c */ /* 0x008fe2000c701270 */
[----:B------:R-:W1:Y:S01]  /*99390*/  LDCU UR49, c[0x0][0x398] ;  /* 0x00007300ff3177ac */ /* 0x000e620008000800 */
[----:B------:R-:W-:-:S04]  /*993a0*/  LOP3.LUT R22, R22, 0xbfffffff, RZ, 0xc0, !PT ;  /* 0xbfffffff16167812 */ /* 0x000fc800078ec0ff */
[----:B------:R-:W-:Y:S02]  /*993b0*/  @P3 LOP3.LUT R22, R22, 0x40000000, RZ, 0xfc, !PT ;  /* 0x4000000016163812 */ /* 0x000fe400078efcff */
[----:B------:R-:W-:Y:S02]  /*993c0*/  LOP3.LUT P1, RZ, R18, 0x800000, RZ, 0xc0, !PT ;  /* 0x0080000012ff7812 */ /* 0x000fe4000782c0ff */
[----:B------:R-:W-:-:S04]  /*993d0*/  LOP3.LUT R22, R22, 0xdfffffff, RZ, 0xc0, !PT ;  /* 0xdfffffff16167812 */ /* 0x000fc800078ec0ff */
[----:B------:R-:W-:Y:S02]  /*993e0*/  @P0 LOP3.LUT R22, R22, 0x20000000, RZ, 0xfc, !PT ;  /* 0x2000000016160812 */ /* 0x000fe400078efcff */
[----:B------:R-:W-:Y:S01]  /*993f0*/  ISETP.LT.AND P0, PT, R36, UR24, !P1 ;  /* 0x0000001824007c0c */ /* 0x000fe2000cf01270 */
[----:B------:R-:W3:Y:S01]  /*99400*/  LDCU UR24, c[0x0][0x398] ;  /* 0x00007300ff1877ac */ /* 0x000ee20008000800 */
[----:B------:R-:W-:Y:S02]  /*99410*/  ISETP.LT.AND P4, PT, R30, UR53, !P1 ;  /* 0x000000351e007c0c */ /* 0x000fe4000cf81270 */
        /* <DEDUP_REMOVED lines=117> */
[----:B0-----:R-:W4:Y:S01]  /*99b70*/  LDL.LU R22, [R1+0x410] ;  /* 0x0004100001167983 */ /* 0x001f220000300800 */
[----:B------:R-:W-:Y:S01]  /*99b80*/  ISETP.LT.AND P3, PT, R20, UR57, !P1 ;  /* 0x0000003914007c0c */ /* 0x000fe2000cf61270 */
[----:B------:R-:W0:Y:S01]  /*99b90*/  LDCU UR57, c[0x0][0x398] ;  /* 0x00007300ff3977ac */ /* 0x000e220008000800 */
[----:B------:R-:W-:Y:S02]  /*99ba0*/  ISETP.LT.AND P2, PT, R33, UR53, !P1 ;  /* 0x0000003521007c0c */ /* 0x000fe4000cf41270 */
[----:B------:R-:W-:Y:S01]  /*99bb0*/  ISETP.LT.AND P1, PT, R32, UR51, !P1 ;  /* 0x0000003320007c0c */ /* 0x000fe2000cf21270 */
[----:B------:R-:W0:Y:S01]  /*99bc0*/  LDCU UR53, c[0x0][0x398] ;  /* 0x00007300ff3577ac */ /* 0x000e220008000800 */
[----:B--2---:R-:W-:Y:S01]  /*99bd0*/  LOP3.LUT R21, R21, 0x7fffffff, RZ, 0xc0, !PT ;  /* 0x7fffffff15157812 */ /* 0x004fe200078ec0ff */
[----:B------:R-:W2:Y:S06]  /*99be0*/  LDCU UR51, c[0x0][0x398] ;  /* 0x00007300ff3377ac */ /* 0x000eac0008000800 */
[----:B------:R-:W-:-:S04]  /*99bf0*/  @P3 LOP3.LUT R21, R21, 0x80000000, RZ, 0xfc, !PT ;  /* 0x8000000015153812 */ /* 0x000fc800078efcff */
        /* <DEDUP_REMOVED lines=33> */
[----:B------:R-:W-:Y:S02]  /*99e10*/  LOP3.LUT R21, R21, 0xffbfffff, RZ, 0xc0, !PT ;  /* 0xffbfffff15157812 */ /* 0x000fe400078ec0ff */
[----:B------:R-:W-:Y:S02]  /*99e20*/  LOP3.LUT P3, RZ, R18, 0x40000, RZ, 0xc0, !PT ;  /* 0x0004000012ff7812 */ /* 0x000fe4000786c0ff */
        /* <DEDUP_REMOVED lines=93> */
[----:B------:R-:W0:Y:S02]  /*9a400*/  LDCU UR37, c[0x0][0x398] ;  /* 0x00007300ff2577ac */ /* 0x000e240008000800 */
[----:B-1----:R-:W3:Y:S01]  /*9a410*/  LDL.LU R21, [R1+0x3fc] ;  /* 0x0003fc0001157983 */ /* 0x002ee20000300800 */
[----:B----4-:R-:W-:-:S04]  /*9a420*/  LOP3.LUT R22, R22, 0x7fffffff, RZ, 0xc0, !PT ;  /* 0x7fffffff16167812 */ /* 0x010fc800078ec0ff */
        /* <DEDUP_REMOVED lines=9> */
[----:B------:R-:W4:Y:S01]  /*9a4c0*/  LDCU UR38, c[0x0][0x398] ;  /* 0x00007300ff2677ac */ /* 0x000f220008000800 */
        /* <DEDUP_REMOVED lines=92> */
[----:B------:R-:W-:Y:S02]  /*9aa90*/  LOP3.LUT R22, R22, 0xffffffbf, RZ, 0xc0, !PT ;  /* 0xffffffbf16167812 */ /* 0x000fe400078ec0ff */
[----:B------:R-:W-:Y:S02]  /*9aaa0*/  LOP3.LUT P0, RZ, R18, 0x1000, RZ, 0xc0, !PT ;  /* 0x0000100012ff7812 */ /* 0x000fe4000780c0ff */
[----:B------:R-:W-:Y:S02]  /*9aab0*/  @P3 LOP3.LUT R22, R22, 0x40, RZ, 0xfc, !PT ;  /* 0x0000004016163812 */ /* 0x000fe400078efcff */
[----:B------:R-:W-:Y:S01]  /*9aac0*/  ISETP.LT.AND P3, PT, R36, UR44, !P0 ;  /* 0x0000002c24007c0c */ /* 0x000fe2000c761270 */
[----:B------:R-:W2:Y:S01]  /*9aad0*/  LDCU UR44, c[0x0][0x398] ;  /* 0x00007300ff2c77ac */ /* 0x000ea20008000800 */
[----:B------:R-:W-:-:S04]  /*9aae0*/  LOP3.LUT R22, R22, 0xffffffdf, RZ, 0xc0, !PT ;  /* 0xffffffdf16167812 */ /* 0x000fc800078ec0ff */
[----:B------:R-:W-:Y:S02]  /*9aaf0*/  @P1 LOP3.LUT R22, R22, 0x20, RZ, 0xfc, !PT ;  /* 0x0000002016161812 */ /* 0x000fe400078efcff */
[----:B0-----:R-:W-:Y:S01]  /*9ab00*/  ISETP.LT.AND P4, PT, R30, UR31, !P0 ;  /* 0x0000001f1e007c0c */ /* 0x001fe2000c781270 */
        /* <DEDUP_REMOVED lines=18> */
[----:B0-----:R-:W2:Y:S01]  /*9ac30*/  LDL.LU R22, [R1+0x3f8] ;  /* 0x0003f80001167983 */ /* 0x001ea20000300800 */
[----:B------:R-:W-:Y:S01]  /*9ac40*/  ISETP.LT.AND P1, PT, R20, UR75, !P0 ;  /* 0x0000004b14007c0c */ /* 0x000fe2000c721270 */
[----:B------:R-:W0:Y:S01]  /*9ac50*/  LDCU UR75, c[0x0][0x398] ;  /* 0x00007300ff4b77ac */ /* 0x000e220008000800 */
[----:B------:R-:W-:Y:S02]  /*9ac60*/  ISETP.LT.AND P3, PT, R33, UR73, !P0 ;  /* 0x0000004921007c0c */ /* 0x000fe4000c761270 */
[----:B------:R-:W-:Y:S01]  /*9ac70*/  ISETP.LT.AND P0, PT, R32, UR71, !P0 ;  /* 0x0000004720007c0c */ /* 0x000fe2000c701270 */
[----:B------:R-:W0:Y:S01]  /*9ac80*/  LDCU UR71, c[0x0][0x398] ;  /* 0x00007300ff4777ac */ /* 0x000e220008000800 */
[----:B------:R-:W-:Y:S01]  /*9ac90*/  LOP3.LUT P2, RZ, R18, 0x800, RZ, 0xc0, !PT ;  /* 0x0000080012ff7812 */ /* 0x000fe2000784c0ff */
[----:B------:R-:W0:Y:S01]  /*9aca0*/  LDCU UR73, c[0x0][0x398] ;  /* 0x00007300ff4977ac */ /* 0x000e220008000800 */
[----:B---3--:R-:W-:-:S05]  /*9acb0*/  LOP3.LUT R21, R21, 0x7fffffff, RZ, 0xc0, !PT ;  /* 0x7fffffff15157812 */ /* 0x008fca00078ec0ff */
[----:B------:R-:W-:-:S04]  /*9acc0*/  @P1 LOP3.LUT R21, R21, 0x80000000, RZ, 0xfc, !PT ;  /* 0x8000000015151812 */ /* 0x000fc800078efcff */
[----:B------:R-:W-:-:S04]  /*9acd0*/  LOP3.LUT R21, R21, 0xbfffffff, RZ, 0xc0, !PT ;  /* 0xbfffffff15157812 */ /* 0x000fc800078ec0ff */
[----:B------:R-:W-:Y:S02]  /*9ace0*/  @P3 LOP3.LUT R21, R21, 0x40000000, RZ, 0xfc, !PT ;  /* 0x4000000015153812 */ /* 0x000fe400078efcff */
[----:B------:R-:W-:Y:S01]  /*9acf0*/  ISETP.LT.AND P4, PT, R36, UR46, !P2 ;  /* 0x0000002e24007c0c */ /* 0x000fe2000d781270 */
[----:B------:R-:W3:Y:S01]  /*9ad00*/  LDCU UR46, c[0x0][0x398] ;  /* 0x00007300ff2e77ac */ /* 0x000ee20008000800 */
        /* <DEDUP_REMOVED lines=32> */
[----:B------:R-:W1:Y:S01]  /*9af10*/  LDCU UR48, c[0x0][0x398] ;  /* 0x00007300ff3077ac */ /* 0x000e620008000800 */
[----:B------:R-:W-:-:S04]  /*9af20*/  LOP3.LUT R21, R21, 0xffdfffff, RZ, 0xc0, !PT ;  /* 0xffdfffff15157812 */ /* 0x000fc800078ec0ff */
[----:B------:R-:W-:Y:S02]  /*9af30*/  @P3 LOP3.LUT R21, R21, 0x200000, RZ, 0xfc, !PT ;  /* 0x0020000015153812 */ /* 0x000fe400078efcff */
[----:B---3--:R-:W-:Y:S01]  /*9af40*/  ISETP.LT.AND P3, PT, R30, UR31, !P1 ;  /* 0x0000001f1e007c0c */ /* 0x008fe2000cf61270 */
[----:B------:R-:W3:Y:S01]  /*9af50*/  LDCU UR31, c[0x0][0x398] ;  /* 0x00007300ff1f77ac */ /* 0x000ee20008000800 */
        /* <DEDUP_REMOVED lines=64> */
[----:B------:R-:W-:Y:S02]  /*9b360*/  LOP3.LUT R21, R21, 0xfffffffd, RZ, 0xc0, !PT ;  /* 0xfffffffd15157812 */ /* 0x000fe400078ec0ff */
[----:B------:R-:W-:Y:S01]  /*9b370*/  ISETP.LT.AND P4, PT, R29, UR73, !P2 ;  /* 0x000000491d007c0c */ /* 0x000fe2000d781270 */
[----:B------:R-:W0:Y:S08]  /*9b380*/  LDCU UR73, c[0x0][0x398] ;  /* 0x00007300ff4977ac */ /* 0x000e300008000800 */
[----:B------:R-:W-:-:S02]  /*9b390*/  @P1 LOP3.LUT R21, R21, 0x2, RZ, 0xfc, !PT ;  /* 0x0000000215151812 */ /* 0x000fc400078efcff */
[----:B------:R-:W-:Y:S01]  /*9b3a0*/  ISETP.LT.AND P1, PT, R30, UR71, !P2 ;  /* 0x000000471e007c0c */ /* 0x000fe2000d721270 */
[----:B------:R-:W0:Y:S01]  /*9b3b0*/  LDCU UR71, c[0x0][0x398] ;  /* 0x00007300ff4777ac */ /* 0x000e220008000800 */
[----:B------:R-:W-:-:S11]  /*9b3c0*/  LOP3.LUT R21, R21, 0xffffffef, RZ, 0xc0, !PT ;  /* 0xffffffef15157812 */ /* 0x000fd600078ec0ff */
        /* <DEDUP_REMOVED lines=13> */
[----:B--2---:R-:W-:-:S11]  /*9b4a0*/  LOP3.LUT R22, R22, 0x7fffffff, RZ, 0xc0, !PT ;  /* 0x7fffffff16167812 */ /* 0x004fd600078ec0ff */
[----:B------:R-:W-:Y:S02]  /*9b4b0*/  @P4 LOP3.LUT R22, R22, 0x80000000, RZ, 0xfc, !PT ;  /* 0x8000000016164812 */ /* 0x000fe400078efcff */
[----:B------:R-:W-:Y:S02]  /*9b4c0*/  ISETP.LT.AND P4, PT, R33, UR27, !P2 ;  /* 0x0000001b21007c0c */ /* 0x000fe4000d781270 */
[----:B------:R-:W-:Y:S01]  /*9b4d0*/  LOP3.LUT P3, RZ, R18, 0x80, RZ, 0xc0, !PT ;  /* 0x0000008012ff7812 */ /* 0x000fe2000786c0ff */
[----:B------:R2:W-:Y:S01]  /*9b4e0*/  STL [R1+0x3fc], R21 ;  /* 0x0003fc1501007387 */ /* 0x0005e20000100800 */
[----:B------:R-:W-:Y:S01]  /*9b4f0*/  ISETP.LT.AND P2, PT, R32, UR26, !P2 ;  /* 0x0000001a20007c0c */ /* 0x000fe2000d741270 */
[----:B------:R-:W0:Y:S01]  /*9b500*/  LDCU UR27, c[0x0][0x398] ;  /* 0x00007300ff1b77ac */ /* 0x000e220008000800 */
[----:B------:R-:W-:Y:S02]  /*9b510*/  LOP3.LUT R22, R22, 0xbfffffff, RZ, 0xc0, !PT ;  /* 0xbfffffff16167812 */ /* 0x000fe400078ec0ff */
[----:B------:R-:W-:Y:S01]  /*9b520*/  LOP3.LUT P0, RZ, R18, 0x40, RZ, 0xc0, !PT ;  /* 0x0000004012ff7812 */ /* 0x000fe2000780c0ff */
[----:B------:R-:W0:Y:S04]  /*9b530*/  LDCU UR26, c[0x0][0x398] ;  /* 0x00007300ff1a77ac */ /* 0x000e280008000800 */
[----:B------:R-:W-:Y:S01]  /*9b540*/  @P4 LOP3.LUT R22, R22, 0x40000000, RZ, 0xfc, !PT ;  /* 0x4000000016164812 */ /* 0x000fe200078efcff */
[----:B--2---:R-:W2:Y:S03]  /*9b550*/  LDL.LU R21, [R1+0x3f4] ;  /* 0x0003f40001157983 */ /* 0x004ea60000300800 */
        /* <DEDUP_REMOVED lines=26> */
[----:B----4-:R-:W-:Y:S01]  /*9b700*/  ISETP.LT.AND P2, PT, R33, UR38, !P3 ;  /* 0x0000002621007c0c */ /* 0x010fe2000df41270 */
[----:B------:R-:W4:Y:S01]  /*9b710*/  LDCU UR38, c[0x0][0x398] ;  /* 0x00007300ff2677ac */ /* 0x000f220008000800 */
[----:B------:R-:W-:Y:S02]  /*9b720*/  ISETP.LT.AND P3, PT, R32, UR37, !P3 ;  /* 0x0000002520007c0c */ /* 0x000fe4000df61270 */
[----:B------:R-:W-:Y:S01]  /*9b730*/  LOP3.LUT R22, R22, 0xffbfffff, RZ, 0xc0, !PT ;  /* 0xffbfffff16167812 */ /* 0x000fe200078ec0ff */
[----:B------:R-:W0:Y:S08]  /*9b740*/  LDCU UR37, c[0x0][0x398] ;  /* 0x00007300ff2577ac */ /* 0x000e300008000800 */
        /* <DEDUP_REMOVED lines=33> */
[----:B------:R-:W-:Y:S02]  /*9b960*/  LOP3.LUT R22, R22, 0xffffdfff, RZ, 0xc0, !PT ;  /* 0xffffdfff16167812 */ /* 0x000fe400078ec0ff */
[----:B------:R-:W-:-:S09]  /*9b970*/  LOP3.LUT P1, RZ, R18, 0x20, RZ, 0xc0, !PT ;  /* 0x0000002012ff7812 */ /* 0x000fd2000782c0ff */
        /* <DEDUP_REMOVED lines=90> */
[----:B-1----:R-:W-:Y:S01]  /*9bf20*/  ISETP.LT.AND P2, PT, R20, UR35, !P0 ;  /* 0x0000002314007c0c */ /* 0x002fe2000c741270 */
[----:B------:R-:W1:Y:S01]  /*9bf30*/  LDCU UR35, c[0x0][0x398] ;  /* 0x00007300ff2377ac */ /* 0x000e620008000800 */
[----:B------:R-:W-:-:S11]  /*9bf40*/  LOP3.LUT R21, R21, 0xff7fffff, RZ, 0xc0, !PT ;  /* 0xff7fffff15157812 */ /* 0x000fd600078ec0ff */
[----:B------:R-:W-:Y:S02]  /*9bf50*/  @P2 LOP3.LUT R21, R21, 0x800000, RZ, 0xfc, !PT ;  /* 0x0080000015152812 */ /* 0x000fe400078efcff */
[----:B------:R-:W-:Y:S01]  /*9bf60*/  ISETP.LT.AND P2, PT, R33, UR43, !P0 ;  /* 0x0000002b21007c0c */ /* 0x000fe2000c741270 */
[----:B------:R-:W0:Y:S01]  /*9bf70*/  LDCU UR43, c[0x0][0x398] ;  /* 0x00007300ff2b77ac */ /* 0x000e220008000800 */
        /* <DEDUP_REMOVED lines=34> */
[----:B------:R-:W0:Y:S08]  /*9c1a0*/  LDCU UR24, c[0x0][0x398] ;  /* 0x00007300ff1877ac */ /* 0x000e300008000800 */
[----:B------:R-:W-:-:S02]  /*9c1b0*/  @P0 LOP3.LUT R21, R21, 0x4000, RZ, 0xfc, !PT ;  /* 0x0000400015150812 */ /* 0x000fc400078efcff */
[----:B------:R-:W-:Y:S02]  /*9c1c0*/  LOP3.LUT P0, RZ, R26, 0x10000, RZ, 0xc0, !PT ;  /* 0x000100001aff7812 */ /* 0x000fe4000780c0ff */
        /* <DEDUP_REMOVED lines=28> */
[----:B---3--:R-:W-:Y:S02]  /*9c390*/  ISETP.LT.AND P0, PT, R32, UR31, !P0 ;  /* 0x0000001f20007c0c */ /* 0x008fe4000c701270 */
[----:B------:R-:W-:Y:S01]  /*9c3a0*/  R2UR.FILL UR14, R28 ;  /* 0x000000001c0e72ca */ /* 0x000fe200004e0000 */
[----:B------:R-:W3:Y:S01]  /*9c3b0*/  LDCU UR31, c[0x0][0x398] ;  /* 0x00007300ff1f77ac */ /* 0x000ee20008000800 */
[----:B------:R-:W-:-:S07]  /*9c3c0*/  LOP3.LUT R21, R21, 0xffffffbf, RZ, 0xc0, !PT ;  /* 0xffffffbf15157812 */ /* 0x000fce00078ec0ff */
[----:B------:R-:W-:Y:S02]  /*9c3d0*/  @P1 LOP3.LUT R21, R21, 0x40, RZ, 0xfc, !PT ;  /* 0x0000004015151812 */ /* 0x000fe400078efcff */
[----:B------:R-:W-:Y:S02]  /*9c3e0*/  LOP3.LUT P1, RZ, R26, 0x8000, RZ, 0xc0, !PT ;  /* 0x000080001aff7812 */ /* 0x000fe4000782c0ff */
[----:B------:R-:W-:Y:S02]  /*9c3f0*/  LOP3.LUT R21, R21, 0xffffffdf, RZ, 0xc0, !PT ;  /* 0xffffffdf15157812 */ /* 0x000fe400078ec0ff */
[----:B------:R-:W-:Y:S02]  /*9c400*/  R2UR.FILL UR10, R31 ;  /* 0x000000001f0a72ca */ /* 0x000fe400004e0000 */
        /* <DEDUP_REMOVED lines=23> */
[----:B--2---:R-:W-:-:S11]  /*9c580*/  LOP3.LUT R22, R22, 0x7fffffff, RZ, 0xc0, !PT ;  /* 0x7fffffff16167812 */ /* 0x004fd600078ec0ff */
[----:B------:R-:W-:Y:S02]  /*9c590*/  @P0 LOP3.LUT R22, R22, 0x80000000, RZ, 0xfc, !PT ;  /* 0x8000000016160812 */ /* 0x000fe400078efcff */
[----:B------:R-:W-:Y:S01]  /*9c5a0*/  ISETP.LT.AND P0, PT, R33, UR48, !P1 ;  /* 0x0000003021007c0c */ /* 0x000fe2000cf01270 */
[----:B------:R2:W-:Y:S01]  /*9c5b0*/  STL [R1+0x3f4], R21 ;  /* 0x0003f41501007387 */ /* 0x0005e20000100800 */
[----:B------:R-:W-:Y:S01]  /*9c5c0*/  ISETP.LT.AND P1, PT, R32, UR46, !P1 ;  /* 0x0000002e20007c0c */ /* 0x000fe2000cf21270 */
[----:B------:R-:W0:Y:S01]  /*9c5d0*/  LDCU UR46, c[0x0][0x398] ;  /* 0x00007300ff2e77ac */ /* 0x000e220008000800 */
[----:B------:R-:W-:Y:S02]  /*9c5e0*/  LOP3.LUT R22, R22, 0xbfffffff, RZ, 0xc0, !PT ;  /* 0xbfffffff16167812 */ /* 0x000fe400078ec0ff */
[----:B------:R-:W-:Y:S01]  /*9c5f0*/  LOP3.LUT P2, RZ, R26, 0x20000, RZ, 0xc0, !PT ;  /* 0x000200001aff7812 */ /* 0x000fe2000784c0ff */
[----:B------:R-:W0:Y:S01]  /*9c600*/  LDCU UR48, c[0x0][0x398] ;  /* 0x00007300ff3077ac */ /* 0x000e220008000800 */
[----:B--2---:R-:W2:Y:S05]  /*9c610*/  LDL.LU R21, [R1+0x3ec] ;  /* 0x0003ec0001157983 */ /* 0x004eaa0000300800 */
        /* <DEDUP_REMOVED lines=37> */
[----:B------:R-:W-:Y:S02]  /*9c870*/  ISETP.LT.AND P0, PT, R35, UR70, !P1 ;  /* 0x0000004623007c0c */ /* 0x000fe4000cf01270 */
        /* <DEDUP_REMOVED lines=10> */
[----:B------:R-:W-:Y:S02]  /*9c920*/  ISETP.LT.AND P0, PT, R37, UR77, !P1 ;  /* 0x0000004d25007c0c */ /* 0x000fe4000cf01270 */
        /* <DEDUP_REMOVED lines=12> */
[----:B------:R-:W-:Y:S02]  /*9c9f0*/  ISETP.LT.AND P1, PT, R35, UR72, !P2 ;  /* 0x0000004823007c0c */ /* 0x000fe4000d721270 */
[----:B------:R-:W-:-:S09]  /*9ca00*/  LOP3.LUT R22, R22, 0xffffdfff, RZ, 0xc0, !PT ;  /* 0xffffdfff16167812 */ /* 0x000fd200078ec0ff */
[----:B------:R-:W-:Y:S02]  /*9ca10*/  @P0 LOP3.LUT R22, R22, 0x2000, RZ, 0xfc, !PT ;  /* 0x0000200016160812 */ /* 0x000fe400078efcff */
[----:B------:R-:W-:Y:S01]  /*9ca20*/  ISETP.LT.AND P0, PT, R30, UR43, !P2 ;  /* 0x0000002b1e007c0c */ /* 0x000fe2000d701270 */
[----:B------:R-:W0:Y:S01]  /*9ca30*/  LDCU.64 UR42, c[0x0][0x398] ;  /* 0x00007300ff2a77ac */ /* 0x000e220008000a00 */
[----:B------:R-:W-:-:S04]  /*9ca40*/  LOP3.LUT R22, R22, 0xfffffeff, RZ, 0xc0, !PT ;  /* 0xfffffeff16167812 */ /* 0x000fc800078ec0ff */
[----:B------:R-:W-:Y:S02]  /*9ca50*/  @P1 LOP3.LUT R22, R22, 0x100, RZ, 0xfc, !PT ;  /* 0x0000010016161812 */ /* 0x000fe400078efcff */
[----:B------:R-:W-:Y:S02]  /*9ca60*/  ISETP.LT.AND P1, PT, R29, UR36, !P2 ;  /* 0x000000241d007c0c */ /* 0x000fe4000d721270 */
[----:B------:R-:W-:-:S04]  /*9ca70*/  LOP3.LUT R22, R22, 0xffffefff, RZ, 0xc0, !PT ;  /* 0xffffefff16167812 */ /* 0x000fc800078ec0ff */
[----:B------:R-:W-:Y:S02]  /*9ca80*/  @P0 LOP3.LUT R22, R22, 0x1000, RZ, 0xfc, !PT ;  /* 0x0000100016160812 */ /* 0x000fe400078efcff */
[----:B------:R-:W-:Y:S01]  /*9ca90*/  ISETP.LT.AND P0, PT, R37, UR37, !P2 ;  /* 0x0000002525007c0c */ /* 0x000fe2000d701270 */
[----:B------:R-:W0:Y:S01]  /*9caa0*/  LDCU.64 UR36, c[0x0][0x398] ;  /* 0x00007300ff2477ac */ /* 0x000e220008000a00 */
[----:B------:R-:W-:-:S04]  /*9cab0*/  LOP3.LUT R22, R22, 0xfffff7ff, RZ, 0xc0, !PT ;  /* 0xfffff7ff16167812 */ /* 0x000fc800078ec0ff */
[----:B------:R-:W-:Y:S02]  /*9cac0*/  @P1 LOP3.LUT R22, R22, 0x800, RZ, 0xfc, !PT ;  /* 0x0000080016161812 */ /* 0x000fe400078efcff */
[----:B----4-:R-:W-:Y:S02]  /*9cad0*/  ISETP.LT.AND P1, PT, R36, UR38, !P2 ;  /* 0x0000002624007c0c */ /* 0x010fe4000d721270 */
[----:B------:R-:W-:-:S04]  /*9cae0*/  LOP3.LUT R22, R22, 0xfffffbff, RZ, 0xc0, !PT ;  /* 0xfffffbff16167812 */ /* 0x000fc800078ec0ff */
[----:B------:R-:W-:Y:S02]  /*9caf0*/  @P0 LOP3.LUT R22, R22, 0x400, RZ, 0xfc, !PT ;  /* 0x0000040016160812 */ /* 0x000fe400078efcff */
[----:B------:R-:W-:Y:S01]  /*9cb00*/  ISETP.LT.AND P0, PT, R20, UR39, !P2 ;  /* 0x0000002714007c0c */ /* 0x000fe2000d701270 */
[----:B------:R-:W4:Y:S01]  /*9cb10*/  LDCU.64 UR38, c[0x0][0x398] ;  /* 0x00007300ff2677ac */ /* 0x000f220008000a00 */
[----:B------:R-:W-:-:S04]  /*9cb20*/  LOP3.LUT R22, R22, 0xfffffdff, RZ, 0xc0, !PT ;  /* 0xfffffdff16167812 */ /* 0x000fc800078ec0ff */
[----:B------:R-:W-:Y:S02]  /*9cb30*/  @P1 LOP3.LUT R22, R22, 0x200, RZ, 0xfc, !PT ;  /* 0x0000020016161812 */ /* 0x000fe400078efcff */
[----:B------:R-:W-:Y:S02]  /*9cb40*/  ISETP.LT.AND P1, PT, R33, UR40, !P2 ;  /* 0x0000002821007c0c */ /* 0x000fe4000d721270 */
[----:B------:R-:W-:-:S04]  /*9cb50*/  LOP3.LUT R22, R22, 0xffffff7f, RZ, 0xc0, !PT ;  /* 0xffffff7f16167812 */ /* 0x000fc800078ec0ff */
[----:B------:R-:W-:Y:S02]  /*9cb60*/  @P0 LOP3.LUT R22, R22, 0x80, RZ, 0xfc, !PT ;  /* 0x0000008016160812 */ /* 0x000fe400078efcff */
[----:B------:R-:W-:Y:S01]  /*9cb70*/  ISETP.LT.AND P0, PT, R32, UR41, !P2 ;  /* 0x0000002920007c0c */ /* 0x000fe2000d701270 */
[----:B------:R-:W0:Y:S01]  /*9cb80*/  LDCU.64 UR40, c[0x0][0x398] ;  /* 0x00007300ff2877ac */ /* 0x000e220008000a00 */
[----:B------:R-:W-:Y:S02]  /*9cb90*/  LOP3.LUT R22, R22, 0xffffffbf, RZ, 0xc0, !PT ;  /* 0xffffffbf16167812 */ /* 0x000fe400078ec0ff */
[----:B------:R-:W-:Y:S02]  /*9cba0*/  LOP3.LUT P3, RZ, R26, 0x40000, RZ, 0xc0, !PT ;  /* 0x000400001aff7812 */ /* 0x000fe4000786c0ff */
[----:B------:R-:W-:Y:S02]  /*9cbb0*/  @P1 LOP3.LUT R22, R22, 0x40, RZ, 0xfc, !PT ;  /* 0x0000004016161812 */ /* 0x000fe400078efcff */
[----:B------:R-:W-:-:S02]  /*9cbc0*/  ISETP.LT.AND P1, PT, R35, UR74, !P3 ;  /* 0x0000004a23007c0c */ /* 0x000fc4000df21270 */
        /* <DEDUP_REMOVED lines=16> */
[----:B------:R-:W-:-:S04]  /*9ccd0*/  @P1 LOP3.LUT R22, R22, 0x4, RZ, 0xfc, !PT ;  /* 0x0000000416161812 */ /* 0x000fc800078efcff */
[----:B------:R-:W-:-:S04]  /*9cce0*/  LOP3.LUT R22, R22, 0xfffffffd, RZ, 0xc0, !PT ;  /* 0xfffffffd16167812 */ /* 0x000fc800078ec0ff */
[----:B------:R-:W-:Y:S02]  /*9ccf0*/  @P0 LOP3.LUT R22, R22, 0x2, RZ, 0xfc, !PT ;  /* 0x0000000216160812 */ /* 0x000fe400078efcff */
[----:B------:R-:W-:-:S03]  /*9cd00*/  LOP3.LUT P4, RZ, R26, 0x80000, RZ, 0xc0, !PT ;  /* 0x000800001aff7812 */ /* 0x000fc6000788c0ff */
[----:B------:R0:W-:Y:S04]  /*9cd10*/  STL [R1+0x3f0], R22 ;  /* 0x0003f01601007387 */ /* 0x0001e80000100800 */
[----:B------:R-:W3:Y:S04]  /*9cd20*/  LDL.LU R26, [R1+0x4354] ;  /* 0x00435400011a7983 */ /* 0x000ee80000300800 */
[----:B0-----:R-:W4:Y:S01]  /*9cd30*/  LDL.LU R22, [R1+0x4358] ;  /* 0x0043580001167983 */ /* 0x001f220000300800 */
[----:B------:R-:W-:Y:S02]  /*9cd40*/  ISETP.LT.AND P2, PT, R20, UR8, !P3 ;  /* 0x0000000814007c0c */ /* 0x000fe4000df41270 */
[----:B------:R-:W-:Y:S01]  /*9cd50*/  ISETP.LT.AND P1, PT, R33, UR9, !P3 ;  /* 0x0000000921007c0c */ /* 0x000fe2000df21270 */
[----:B------:R-:W0:Y:S01]  /*9cd60*/  LDCU.64 UR8, c[0x0][0x398] ;  /* 0x00007300ff0877ac */ /* 0x000e220008000a00 */
[----:B--2---:R-:W-:-:S02]  /*9cd70*/  LOP3.LUT R21, R21, 0x7fffffff, RZ, 0xc0, !PT ;  /* 0x7fffffff15157812 */ /* 0x004fc400078ec0ff */
[----:B------:R-:W-:-:S07]  /*9cd80*/  ISETP.LT.AND P0, PT, R32, UR11, !P3 ;  /* 0x0000000b20007c0c */ /* 0x000fce000df01270 */
[----:B------:R-:W-:-:S04]  /*9cd90*/  @P2 LOP3.LUT R21, R21, 0x80000000, RZ, 0xfc, !PT ;  /* 0x8000000015152812 */ /* 0x000fc800078efcff */
[----:B------:R-:W-:-:S04]  /*9cda0*/  LOP3.LUT R21, R21, 0xbfffffff, RZ, 0xc0, !PT ;  /* 0xbfffffff15157812 */ /* 0x000fc800078ec0ff */
[----:B------:R-:W-:Y:S02]  /*9cdb0*/  @P1 LOP3.LUT R21, R21, 0x40000000, RZ, 0xfc, !PT ;  /* 0x4000000015151812 */ /* 0x000fe400078efcff */
[----:B------:R-:W-:Y:S02]  /*9cdc0*/  ISETP.LT.AND P2, PT, R35, UR76, !P4 ;  /* 0x0000004c23007c0c */ /* 0x000fe4000e741270 */
[----:B------:R-:W-:-:S04]  /*9cdd0*/  LOP3.LUT R21, R21, 0xdfffffff, RZ, 0xc0, !PT ;  /* 0xdfffffff15157812 */ /* 0x000fc800078ec0ff */
[----:B------:R-:W-:Y:S02]  /*9cde0*/  @P0 LOP3.LUT R21, R21, 0x20000000, RZ, 0xfc, !PT ;  /* 0x2000000015150812 */ /* 0x000fe400078efcff */
[----:B------:R-:W-:Y:S01]  /*9cdf0*/  ISETP.LT.AND P1, PT, R30, UR68, !P4 ;  /* 0x000000441e007c0c */ /* 0x000fe2000e721270 */
[----:B------:R-:W-:Y:S01]  /*9ce00*/  IMAD.MOV.U32 R31, RZ, RZ, R25 ;  /* 0x000000ffff1f7224 */ /* 0x000fe200078e0019 */
[----:B------:R-:W-:Y:S01]  /*9ce10*/  LOP3.LUT R21, R21, 0xfeffffff, RZ, 0xc0, !PT ;  /* 0xfeffffff15157812 */ /* 0x000fe200078ec0ff */
[----:B------:R-:W2:Y:S03]  /*9ce20*/  LDCU UR68, c[0x0][0x3b8] ;  /* 0x00007700ff4477ac */ /* 0x000ea60008000800 */
        /* <DEDUP_REMOVED lines=34> */
[----:B------:R-:W-:-:S04]  /*9d050*/  @P3 LOP3.LUT R21, R21, 0x40000, RZ, 0xfc, !PT ;  /* 0x0004000015153812 */ /* 0x000fc800078efcff */
[----:B------:R-:W-:-:S04]  /*9d060*/  LOP3.LUT R21, R21, 0xfffdffff, RZ, 0xc0, !PT ;  /* 0xfffdffff15157812 */ /* 0x000fc800078ec0ff */
[----:B------:R-:W-:Y:S02]  /*9d070*/  @P2 LOP3.LUT R21, R21, 0x20000, RZ, 0xfc, !PT ;  /* 0x0002000015152812 */ /* 0x000fe400078efcff */
[----:B----4-:R-:W-:Y:S02]  /*9d080*/  ISETP.GE.AND P2, PT, R22, UR39, PT ;  /* 0x0000002716007c0c */ /* 0x010fe4000bf46270 */
[----:B------:R-:W4:Y:S04]  /*9d090*/  LDL.LU R22, [R1+0x435c] ;  /* 0x00435c0001167983 */ /* 0x000f280000300800 */
[----:B------:R-:W2:Y:S01]  /*9d0a0*/  LDL.LU R28, [R1+0x41c] ;  /* 0x00041c00011c7983 */ /* 0x000ea20000300800 */
[----:B------:R-:W-:Y:S02]  /*9d0b0*/  ISETP.LT.AND P1, PT, R20, UR27, !P5 ;  /* 0x0000001b14007c0c */ /* 0x000fe4000ef21270 */
[----:B------:R-:W-:-:S02]  /*9d0c0*/  ISETP.LT.AND P3, PT, R33, UR26, !P5 ;  /* 0x0000001a21007c0c */ /* 0x000fc4000ef61270 */
[----:B------:R-:W-:-:S09]  /*9d0d0*/  LOP3.LUT R21, R21, 0xffff7fff, RZ, 0xc0, !PT ;  /* 0xffff7fff15157812 */ /* 0x000fd200078ec0ff */
        /* <DEDUP_REMOVED lines=24> */
[----:B------:R-:W-:Y:S02]  /*9d260*/  ISETP.LT.AND P4, PT, R33, UR35, !P6 ;  /* 0x0000002321007c0c */ /* 0x000fe4000f781270 */
[----:B------:R-:W-:Y:S02]  /*9d270*/  ISETP.LT.AND P3, PT, R32, UR34, !P6 ;  /* 0x0000002220007c0c */ /* 0x000fe4000f761270 */
[----:B------:R-:W-:Y:S02]  /*9d280*/  LOP3.LUT R21, R21, 0xffffffbf, RZ, 0xc0, !PT ;  /* 0xffffffbf15157812 */ /* 0x000fe400078ec0ff */
[----:B---3--:R-:W-:-:S04]  /*9d290*/  ISETP.GE.AND P0, PT, R26, UR37, PT ;  /* 0x000000251a007c0c */ /* 0x008fc8000bf06270 */
[----:B------:R-:W-:-:S03]  /*9d2a0*/  ISETP.LT.AND P5, PT, R35, UR40, !P0 ;  /* 0x0000002823007c0c */ /* 0x000fc6000c7a1270 */
[----:B------:R-:W-:-:S04]  /*9d2b0*/  @P4 LOP3.LUT R21, R21, 0x40, RZ, 0xfc, !PT ;  /* 0x0000004015154812 */ /* 0x000fc800078efcff */
        /* <DEDUP_REMOVED lines=17> */
[----:B----4-:R-:W-:Y:S02]  /*9d3d0*/  ISETP.GE.AND P1, PT, R22, UR41, PT ;  /* 0x0000002916007c0c */ /* 0x010fe4000bf26270 */
[----:B------:R-:W3:Y:S04]  /*9d3e0*/  LDL.LU R22, [R1+0x4368] ;  /* 0x0043680001167983 */ /* 0x000ee80000300800 */
[----:B------:R4:W-:Y:S04]  /*9d3f0*/  STL [R1+0x3ec], R21 ;  /* 0x0003ec1501007387 */ /* 0x0009e80000100800 */
[----:B----4-:R-:W4:Y:S01]  /*9d400*/  LDL.LU R21, [R1+0x436c] ;  /* 0x00436c0001157983 */ /* 0x010f220000300800 */
[----:B------:R-:W-:-:S02]  /*9d410*/  ISETP.LT.AND P4, PT, R33, UR28, !P0 ;  /* 0x0000001c21007c0c */ /* 0x000fc4000c781270 */
[----:B--2---:R-:W-:-:S04]  /*9d420*/  LOP3.LUT R28, R28, 0x7fffffff, RZ, 0xc0, !PT ;  /* 0x7fffffff1c1c7812 */ /* 0x004fc800078ec0ff */
        /* <DEDUP_REMOVED lines=9> */
[----:B------:R-:W-:-:S07]  /*9d4c0*/  ISETP.LT.AND P4, PT, R29, UR44, !P2 ;  /* 0x0000002c1d007c0c */ /* 0x000fce000d781270 */
        /* <DEDUP_REMOVED lines=33> */
[----:B-1----:R-:W-:Y:S02]  /*9d6e0*/  ISETP.LT.AND P5, PT, R20, UR54, !P1 ;  /* 0x0000003614007c0c */ /* 0x002fe4000cfa1270 */
        /* <DEDUP_REMOVED lines=9> */
[----:B------:R-:W-:-:S04]  /*9d780*/  @P1 LOP3.LUT R28, R28, 0x2000, RZ, 0xfc, !PT ;  /* 0x000020001c1c1812 */ /* 0x000fc800078efcff */
[----:B------:R-:W-:Y:S01]  /*9d790*/  LOP3.LUT R28, R28, 0xffffefff, RZ, 0xc0, !PT ;  /* 0xffffefff1c1c7812 */ /* 0x000fe200078ec0ff */
[----:B0-----:R-:W-:Y:S01]  /*9d7a0*/  VIADD R26, R19, UR66 ;  /* 0x00000042131a7c36 */ /* 0x001fe20008000000 */
[----:B------:R-:W0:Y:S01]  /*9d7b0*/  LDCU UR66, c[0x0][0x3b8] ;  /* 0x00007700ff4277ac */ /* 0x000e220008000800 */
[----:B------:R-:W-:Y:S01]  /*9d7c0*/  R2UR.FILL UR5, R34 ;  /* 0x00000000220572ca */ /* 0x000fe200004e0000 */
[----:B------:R-:W-:Y:S02]  /*9d7d0*/  IMAD.MOV.U32 R34, RZ, RZ, R24 ;  /* 0x000000ffff227224 */ /* 0x000fe400078e0018 */
[----:B0-----:R-:W-:Y:S01]  /*9d7e0*/  VIADD R25, R26, UR66 ;  /* 0x000000421a197c36 */ /* 0x001fe20008000000 */
[----:B------:R-:W0:Y:S01]  /*9d7f0*/  LDCU UR66, c[0x0][0x3b8] ;  /* 0x00007700ff4277ac */ /* 0x000e220008000800 */
[----:B------:R-:W-:Y:S02]  /*9d800*/  LOP3.LUT P4, RZ, R58, 0x200, RZ, 0xc0, !PT ;  /* 0x000002003aff7812 */ /* 0x000fe4000788c0ff */
[----:B0-----:R-:W-:Y:S01]  /*9d810*/  VIADD R24, R25, UR66 ;  /* 0x0000004219187c36 */ /* 0x001fe20008000000 */
[----:B------:R-:W-:Y:S01]  /*9d820*/  R2UR UR66, R34 ;  /* 0x00000000224272ca */ /* 0x000fe200000e0000 */
[----:B------:R-:W-:-:S02]  /*9d830*/  IMAD.MOV.U32 R34, RZ, RZ, R31 ;  /* 0x000000ffff227224 */ /* 0x000fc400078e001f */
[----:B------:R-:W-:Y:S01]  /*9d840*/  IMAD.MOV.U32 R31, RZ, RZ, R23 ;  /* 0x000000ffff1f7224 */ /* 0x000fe200078e0017 */
[----:B---3--:R-:W-:-:S04]  /*9d850*/  ISETP.GE.AND P0, PT, R22, UR43, PT ;  /* 0x0000002b16007c0c */ /* 0x008fc8000bf06270 */
[----:B------:R-:W-:Y:S02]  /*9d860*/  ISETP.LT.AND P2, PT, R30, UR57, !P0 ;  /* 0x000000391e007c0c */ /* 0x000fe4000c741270 */
[----:B------:R-:W-:Y:S02]  /*9d870*/  ISETP.LT.AND P1, PT, R29, UR58, !P0 ;  /* 0x0000003a1d007c0c */ /* 0x000fe4000c721270 */
[----:B------:R-:W-:-:S09]  /*9d880*/  ISETP.LT.AND P5, PT, R37, UR59, !P0 ;  /* 0x0000003b25007c0c */ /* 0x000fd2000c7a1270 */
        /* <DEDUP_REMOVED lines=18> */
[----:B------:R-:W-:Y:S02]  /*9d9b0*/  ISETP.GE.AND P0, PT, R32, UR5, PT ;  /* 0x0000000520007c0c */ /* 0x000fe4000bf06270 */
[----:B------:R-:W-:-:S04]  /*9d9c0*/  LOP3.LUT R28, R28, 0xfffffff7, RZ, 0xc0, !PT ;  /* 0xfffffff71c1c7812 */ /* 0x000fc800078ec0ff */
[----:B------:R-:W-:Y:S02]  /*9d9d0*/  @P1 LOP3.LUT R28, R28, 0x8, RZ, 0xfc, !PT ;  /* 0x000000081c1c1812 */ /* 0x000fe400078efcff */
[----:B------:R-:W-:Y:S02]  /*9d9e0*/  ISETP.LT.AND P1, PT, R33, UR66, !P4 ;  /* 0x0000004221007c0c */ /* 0x000fe4000e721270 */
[----:B------:R-:W-:Y:S01]  /*9d9f0*/  LOP3.LUT R28, R28, 0xfffffffe, RZ, 0xc0, !PT ;  /* 0xfffffffe1c1c7812 */ /* 0x000fe200078ec0ff */
[----:B------:R-:W-:Y:S01]  /*9da00*/  VIADD R23, R24, UR68 ;  /* 0x0000004418177c36 */ /* 0x000fe20008000000 */
[----:B------:R-:W0:Y:S02]  /*9da10*/  LDCU UR68, c[0x0][0x3b8] ;  /* 0x00007700ff4477ac */ /* 0x000e240008000800 */
[----:B------:R-:W-:Y:S02]  /*9da20*/  @P0 LOP3.LUT R28, R28, 0x1, RZ, 0xfc, !PT ;  /* 0x000000011c1c0812 */ /* 0x000fe400078efcff */
[----:B------:R-:W-:-:S02]  /*9da30*/  ISETP.LT.AND P0, PT, R32, UR4, !P4 ;  /* 0x0000000420007c0c */ /* 0x000fc4000e701270 */
[----:B------:R-:W-:-:S04]  /*9da40*/  LOP3.LUT R28, R28, 0xfffffdff, RZ, 0xc0, !PT ;  /* 0xfffffdff1c1c7812 */ /* 0x000fc800078ec0ff */
[----:B------:R-:W-:Y:S02]  /*9da50*/  @P1 LOP3.LUT R28, R28, 0x200, RZ, 0xfc, !PT ;  /* 0x000002001c1c1812 */ /* 0x000fe400078efcff */
[----:B----4-:R-:W-:Y:S02]  /*9da60*/  ISETP.GE.AND P3, PT, R21, UR7, PT ;  /* 0x0000000715007c0c */ /* 0x010fe4000bf66270 */
[----:B------:R-:W-:Y:S02]  /*9da70*/  LOP3.LUT R28, R28, 0xfffffeff, RZ, 0xc0, !PT ;  /* 0xfffffeff1c1c7812 */ /* 0x000fe400078ec0ff */
[----:B------:R-:W-:Y:S02]  /*9da80*/  ISETP.LT.AND P1, PT, R30, UR64, !P3 ;  /* 0x000000401e007c0c */ /* 0x000fe4000df21270 */
[----:B------:R-:W-:Y:S01]  /*9da90*/  @P0 LOP3.LUT R28, R28, 0x100, RZ, 0xfc, !PT ;  /* 0x000001001c1c0812 */ /* 0x000fe200078efcff */
[----:B0-----:R-:W-:Y:S01]  /*9daa0*/  VIADD R22, R23, UR68 ;  /* 0x0000004417167c36 */ /* 0x001fe20008000000 */
[----:B------:R-:W-:Y:S01]  /*9dab0*/  ISETP.LT.AND P0, PT, R29, UR65, !P3 ;  /* 0x000000411d007c0c */ /* 0x000fe2000df01270 */
[----:B------:R-:W0:Y:S01]  /*9dac0*/  LDCU UR68, c[0x0][0x3b8] ;  /* 0x00007700ff4477ac */ /* 0x000e220008000800 */
[----:B------:R-:W-:-:S04]  /*9dad0*/  LOP3.LUT R28, R28, 0xfffffffd, RZ, 0xc0, !PT ;  /* 0xfffffffd1c1c7812 */ /* 0x000fc800078ec0ff */
[----:B------:R-:W-:-:S04]  /*9dae0*/  LOP3.LUT R28, R28, 0xfffffffb, RZ, 0xc0, !PT ;  /* 0xfffffffb1c1c7812 */ /* 0x000fc800078ec0ff */
[----:B------:R-:W-:-:S04]  /*9daf0*/  @P1 LOP3.LUT R28, R28, 0x4, RZ, 0xfc, !PT ;  /* 0x000000041c1c1812 */ /* 0x000fc800078efcff */
[----:B------:R-:W-:-:S05]  /*9db00*/  @P0 LOP3.LUT R28, R28, 0x2, RZ, 0xfc, !PT ;  /* 0x000000021c1c0812 */ /* 0x000fca00078efcff */
[----:B------:R-:W-:Y:S01]  /*9db10*/  STL [R1+0x41c], R28 ;  /* 0x00041c1c01007387 */ /* 0x000fe20000100800 */
[----:B0-----:R-:W-:Y:S01]  /*9db20*/  VIADD R21, R22, UR68 ;  /* 0x0000004416157c36 */ /* 0x001fe20008000000 */
[----:B------:R-:W0:Y:S01]  /*9db30*/  LDCU UR68, c[0x0][0x3b8] ;  /* 0x00007700ff4477ac */ /* 0x000e220008000800 */
[----:B------:R-:W-:Y:S02]  /*9db40*/  R2UR.FILL UR5, R34 ;  /* 0x00000000220572ca */ /* 0x000fe400004e0000 */
[----:B------:R-:W-:Y:S02]  /*9db50*/  R2UR.FILL UR4, R31 ;  /* 0x000000001f0472ca */ /* 0x000fe400004e0000 */
[----:B------:R-:W-:-:S04]  /*9db60*/  LOP3.LUT R58, R58, 0xfffffeff, RZ, 0xc0, !PT ;  /* 0xfffffeff3a3a7812 */ /* 0x000fc800078ec0ff */
[----:B------:R-:W-:Y:S01]  /*9db70*/  @P3 LOP3.LUT R58, R58, 0x100, RZ, 0xfc, !PT ;  /* 0x000001003a3a3812 */ /* 0x000fe200078efcff */
[----:B0-----:R-:W-:Y:S01]  /*9db80*/  VIADD R20, R21, UR68 ;  /* 0x0000004415147c36 */ /* 0x001fe20008000000 */
[----:B------:R-:W2:Y:S01]  /*9db90*/  LDL.LU R31, [R1+0x4378] ;  /* 0x00437800011f7983 */ /* 0x000ea20000300800 */
[----:B------:R-:W0:Y:S03]  /*9dba0*/  LDCU.64 UR6, c[0x0][0x398] ;  /* 0x00007300ff0677ac */ /* 0x000e260008000a00 */
[----:B------:R-:W3:Y:S01]  /*9dbb0*/  LDL.LU R30, [R1+0x437c] ;  /* 0x00437c00011e7983 */ /* 0x000ee20000300800 */
[----:B------:R-:W-:Y:S01]  /*9dbc0*/  IADD3 R32, P0, PT, R19, R14, RZ ;  /* 0x0000000e13207210 */ /* 0x000fe20007f1e0ff */
[----:B------:R-:W1:Y:S02]  /*9dbd0*/  LDCU.64 UR10, c[0x0][0x398] ;  /* 0x00007300ff0a77ac */ /* 0x000e640008000a00 */
[----:B------:R-:W4:Y:S01]  /*9dbe0*/  LDL.LU R29, [R1+0x4390] ;  /* 0x00439000011d7983 */ /* 0x000f220000300800 */
[----:B------:R-:W-:Y:S01]  /*9dbf0*/  LOP3.LUT R58, R58, 0xffffff7f, RZ, 0xc0, !PT ;  /* 0xffffff7f3a3a7812 */ /* 0x000fe200078ec0ff */
[----:B------:R-:W0:Y:S02]  /*9dc00*/  LDCU.64 UR12, c[0x0][0x398] ;  /* 0x00007300ff0c77ac */ /* 0x000e240008000a00 */
[----:B------:R1:W-:Y:S01]  /*9dc10*/  STL.64 [R1+0x5528], R20 ;  /* 0x0055281401007387 */ /* 0x0003e20000100a00 */
[----:B------:R-:W-:Y:S01]  /*9dc20*/  LOP3.LUT R17, R17, 0x7fffffff, RZ, 0xc0, !PT ;  /* 0x7fffffff11117812 */ /* 0x000fe200078ec0ff */
[----:B------:R-:W0:Y:S02]  /*9dc30*/  LDCU.64 UR14, c[0x0][0x398] ;  /* 0x00007300ff0e77ac */ /* 0x000e240008000a00 */
[----:B------:R-:W-:Y:S01]  /*9dc40*/  STL [R1+0x550c], R61 ;  /* 0x00550c3d01007387 */ /* 0x000fe20000100800 */
[----:B------:R-:W-:Y:S01]  /*9dc50*/  LOP3.LUT R18, R18, 0x7fffffff, RZ, 0xc0, !PT ;  /* 0x7fffffff12127812 */ /* 0x000fe200078ec0ff */
[----:B------:R-:W0:Y:S02]  /*9dc60*/  LDCU.64 UR16, c[0x0][0x398] ;  /* 0x00007300ff1077ac */ /* 0x000e240008000a00 */
[----:B------:R-:W-:Y:S01]  /*9dc70*/  STL [R1+0x5508], R60 ;  /* 0x0055083c01007387 */ /* 0x000fe20000100800 */
[----:B------:R-:W0:Y:S03]  /*9dc80*/  LDCU.64 UR20, c[0x0][0x398] ;  /* 0x00007300ff1477ac */ /* 0x000e260008000a00 */
[----:B------:R-:W-:Y:S01]  /*9dc90*/  STL [R1+0x5504], R59 ;  /* 0x0055043b01007387 */ /* 0x000fe20000100800 */
[----:B-1----:R-:W-:Y:S01]  /*9dca0*/  MOV.SPILL R20, UR5 ;  /* 0x0000000500147c02 */ /* 0x002fe20009000f00 */
[----:B------:R-:W1:Y:S02]  /*9dcb0*/  LDCU.64 UR24, c[0x0][0x398] ;  /* 0x00007300ff1877ac */ /* 0x000e640008000a00 */
[----:B------:R-:W-:Y:S01]  /*9dcc0*/  STL [R1+0x5500], R57 ;  /* 0x0055003901007387 */ /* 0x000fe20000100800 */
[----:B------:R-:W0:Y:S03]  /*9dcd0*/  LDCU.64 UR26, c[0x0][0x398] ;  /* 0x00007300ff1a77ac */ /* 0x000e260008000a00 */
        /* <DEDUP_REMOVED lines=17> */
[----:B------:R-:W1:Y:S03]  /*9ddf0*/  LDCU.64 UR56, c[0x0][0x398] ;  /* 0x00007300ff3877ac */ /* 0x000e660008000a00 */
[----:B------:R0:W-:Y:S01]  /*9de00*/  STL [R1+0x54d8], R47 ;  /* 0x0054d82f01007387 */ /* 0x0001e20000100800 */
[----:B------:R-:W1:Y:S03]  /*9de10*/  LDCU.64 UR66, c[0x0][0x398] ;  /* 0x00007300ff4277ac */ /* 0x000e660008000a00 */
[----:B------:R-:W-:Y:S04]  /*9de20*/  STL [R1+0x54d4], R46 ;  /* 0x0054d42e01007387 */ /* 0x000fe80000100800 */
[----:B------:R-:W4:Y:S04]  /*9de30*/  LDL.LU R28, [R1+0x4394] ;  /* 0x00439400011c7983 */ /* 0x000f280000300800 */
[----:B------:R-:W4:Y:S01]  /*9de40*/  LDL.LU R21, [R1+0x43a0] ;  /* 0x0043a00001157983 */ /* 0x000f220000300800 */
[----:B0-----:R-:W-:Y:S01]  /*9de50*/  UMOV UR5, UR7 ;  /* 0x0000000700057c82 */ /* 0x001fe20008000000 */
[----:B------:R-:W-:Y:S01]  /*9de60*/  IMAD.X R33, R27, 0x1, R16, P0 ;  /* 0x000000011b217824 */ /* 0x000fe200000e0610 */
[----:B------:R-:W-:Y:S01]  /*9de70*/  MOV.SPILL R47, UR4 ;  /* 0x00000004002f7c02 */ /* 0x000fe20009000f00 */
[----:B------:R-:W-:Y:S01]  /*9de80*/  STL [R1+0x54], R20 ;  /* 0x0000541401007387 */ /* 0x000fe20000100800 */
[----:B------:R-:W-:Y:S01]  /*9de90*/  UMOV UR76, UR6 ;  /* 0x00000006004c7c82 */ /* 0x000fe20008000000 */
[----:B------:R-:W0:Y:S02]  /*9dea0*/  LDCU.64 UR6, c[0x0][0x398] ;  /* 0x00007300ff0677ac */ /* 0x000e240008000a00 */
[----:B------:R-:W-:Y:S04]  /*9deb0*/  STL [R1+0x5510], R47 ;  /* 0x0055102f01007387 */ /* 0x000fe80000100800 */
[----:B------:R0:W-:Y:S02]  /*9dec0*/  STL.64 [R1+0x4328], R32 ;  /* 0x0043282001007387 */ /* 0x0001e40000100a00 */
[----:B0-----:R-:W-:Y:S01]  /*9ded0*/  UMOV UR4, UR7 ;  /* 0x0000000700047c82 */ /* 0x001fe20008000000 */
[----:B------:R-:W-:Y:S01]  /*9dee0*/  UMOV UR72, UR6 ;  /* 0x0000000600487c82 */ /* 0x000fe20008000000 */
[----:B------:R-:W0:Y:S01]  /*9def0*/  LDCU.64 UR6, c[0x0][0x398] ;  /* 0x00007300ff0677ac */ /* 0x000e220008000a00 */
[----:B--2---:R-:W-:-:S02]  /*9df00*/  ISETP.GE.AND P1, PT, R31, UR9, PT ;  /* 0x000000091f007c0c */ /* 0x004fc4000bf26270 */
[----:B---3--:R-:W-:Y:S01]  /*9df10*/  ISETP.GE.AND P2, PT, R30, UR5, PT ;  /* 0x000000051e007c0c */ /* 0x008fe2000bf46270 */
[----:B0-----:R-:W-:Y:S01]  /*9df20*/  UMOV UR63, UR6 ;  /* 0x00000006003f7c82 */ /* 0x001fe20008000000 */
[----:B------:R-:W-:Y:S01]  /*9df30*/  IADD3 R30, P0, PT, R19, R7, RZ ;  /* 0x00000007131e7210 */ /* 0x000fe20007f1e0ff */
[----:B------:R-:W0:Y:S04]  /*9df40*/  LDCU.64 UR8, c[0x0][0x398] ;  /* 0x00007300ff0877ac */ /* 0x000e280008000a00 */
[----:B------:R-:W-:-:S04]  /*9df50*/  IMAD.X R31, R27, 0x1, R8, P0 ;  /* 0x000000011b1f7824 */ /* 0x000fc800000e0608 */
[----:B------:R-:W-:Y:S01]  /*9df60*/  @P1 LOP3.LUT R58, R58, 0x80, RZ, 0xfc, !PT ;  /* 0x000000803a3a1812 */ /* 0x000fe200078efcff */
[----:B------:R-:W-:Y:S01]  /*9df70*/  UMOV UR5, UR7 ;  /* 0x0000000700057c82 */ /* 0x000fe20008000000 */
[----:B------:R-:W2:Y:S01]  /*9df80*/  LDCU.64 UR6, c[0x0][0x398] ;  /* 0x00007300ff0677ac */ /* 0x000ea20008000a00 */
[----:B------:R3:W-:Y:S01]  /*9df90*/  STL.64 [R1+0x4338], R30 ;  /* 0x0043381e01007387 */ /* 0x0007e20000100a00 */
[----:B----4-:R-:W-:Y:S02]  /*9dfa0*/  ISETP.GE.AND P1, PT, R29, UR4, PT ;  /* 0x000000041d007c0c */ /* 0x010fe4000bf26270 */
[----:B------:R-:W-:Y:S02]  /*9dfb0*/  LOP3.LUT R58, R58, 0xffffffbf, RZ, 0xc0, !PT ;  /* 0xffffffbf3a3a7812 */ /* 0x000fe400078ec0ff */
[----:B------:R-:W-:Y:S02]  /*9dfc0*/  IADD3 R32, P0, PT, R19, R9, RZ ;  /* 0x0000000913207210 */ /* 0x000fe40007f1e0ff */
[----:B------:R-:W-:Y:S01]  /*9dfd0*/  @P2 LOP3.LUT R58, R58, 0x40, RZ, 0xfc, !PT ;  /* 0x000000403a3a2812 */ /* 0x000fe200078efcff */
[----:B---3--:R-:W3:Y:S04]  /*9dfe0*/  LDL.LU R30, [R1+0x43a4] ;  /* 0x0043a400011e7983 */ /* 0x008ee80000300800 */
[----:B------:R-:W4:Y:S01]  /*9dff0*/  LDL.LU R20, [R1+0x43b0] ;  /* 0x0043b00001147983 */ /* 0x000f220000300800 */
[----:B------:R-:W-:Y:S01]  /*9e000*/  LOP3.LUT R58, R58, 0xffffffdf, RZ, 0xc0, !PT ;  /* 0xffffffdf3a3a7812 */ /* 0x000fe200078ec0ff */
[----:B------:R-:W-:Y:S01]  /*9e010*/  IMAD.X R33, R27, 0x1, R11, P0 ;  /* 0x000000011b217824 */ /* 0x000fe200000e060b */
[----:B--2---:R-:W-:Y:S01]  /*9e020*/  UMOV UR4, UR7 ;  /* 0x0000000700047c82 */ /* 0x004fe20008000000 */
[----:B------:R-:W2:Y:S01]  /*9e030*/  LDL.LU R29, [R1+0x43b4] ;  /* 0x0043b400011d7983 */ /* 0x000ea20000300800 */
[----:B------:R-:W-:Y:S01]  /*9e040*/  @P1 LOP3.LUT R58, R58, 0x20, RZ, 0xfc, !PT ;  /* 0x000000203a3a1812 */ /* 0x000fe200078efcff */
[----:B------:R-:W-:-:S02]  /*9e050*/  UMOV UR77, UR6 ;  /* 0x00000006004d7c82 */ /* 0x000fc40008000000 */
[----:B------:R0:W-:Y:S01]  /*9e060*/  STL.64 [R1+0x4350], R32 ;  /* 0x0043502001007387 */ /* 0x0001e20000100a00 */
[----:B------:R-:W-:Y:S02]  /*9e070*/  LOP3.LUT R58, R58, 0xffffffef, RZ, 0xc0, !PT ;  /* 0xffffffef3a3a7812 */ /* 0x000fe400078ec0ff */
[----:B0-----:R-:W-:-:S05]  /*9e080*/  IADD3 R32, P0, PT, R19, R10, RZ ;  /* 0x0000000a13207210 */ /* 0x001fca0007f1e0ff */
[----:B------:R-:W-:Y:S01]  /*9e090*/  IMAD.X R33, R27, 0x1, R12, P0 ;  /* 0x000000011b217824 */ /* 0x000fe200000e060c */
[----:B------:R-:W-:Y:S02]  /*9e0a0*/  ISETP.GE.AND P2, PT, R28, UR5, PT ;  /* 0x000000051c007c0c */ /* 0x000fe4000bf46270 */
[----:B------:R-:W-:Y:S01]  /*9e0b0*/  ISETP.GE.AND P1, PT, R21, UR4, PT ;  /* 0x0000000415007c0c */ /* 0x000fe2000bf26270 */
[----:B------:R-:W0:Y:S01]  /*9e0c0*/  LDCU.64 UR4, c[0x0][0x398] ;  /* 0x00007300ff0477ac */ /* 0x000e220008000a00 */
[----:B------:R-:W2:Y:S04]  /*9e0d0*/  LDL.LU R21, [R1+0x43c0] ;  /* 0x0043c00001157983 */ /* 0x000ea80000300800 */
[----:B------:R-:W2:Y:S05]  /*9e0e0*/  LDL.LU R28, [R1+0x43c4] ;  /* 0x0043c400011c7983 */ /* 0x000eaa0000300800 */
[----:B------:R-:W-:Y:S01]  /*9e0f0*/  @P2 LOP3.LUT R58, R58, 0x10, RZ, 0xfc, !PT ;  /* 0x000000103a3a2812 */ /* 0x000fe200078efcff */
[----:B------:R-:W-:Y:S01]  /*9e100*/  STL.64 [R1+0x4348], R32 ;  /* 0x0043482001007387 */ /* 0x000fe20000100a00 */
[----:B------:R-:W-:-:S02]  /*9e110*/  UMOV UR73, UR8 ;  /* 0x0000000800497c82 */ /* 0x000fc40008000000 */
[----:B------:R-:W-:-:S04]  /*9e120*/  LOP3.LUT R58, R58, 0xfffffff7, RZ, 0xc0, !PT ;  /* 0xfffffff73a3a7812 */ /* 0x000fc800078ec0ff */
[----:B------:R-:W-:Y:S01]  /*9e130*/  @P1 LOP3.LUT R58, R58, 0x8, RZ, 0xfc, !PT ;  /* 0x000000083a3a1812 */ /* 0x000fe200078efcff */
[----:B0-----:R-:W-:Y:S01]  /*9e140*/  UMOV UR6, UR5 ;  /* 0x0000000500067c82 */ /* 0x001fe20008000000 */
[----:B------:R-:W-:Y:S01]  /*9e150*/  UMOV UR5, UR9 ;  /* 0x0000000900057c82 */ /* 0x000fe20008000000 */
[----:B------:R-:W0:Y:S01]  /*9e160*/  LDCU.64 UR8, c[0x0][0x398] ;  /* 0x00007300ff0877ac */ /* 0x000e220008000a00 */
[----:B----4-:R-:W-:Y:S02]  /*9e170*/  ISETP.GE.AND P2, PT, R20, UR5, PT ;  /* 0x0000000514007c0c */ /* 0x010fe4000bf46270 */
[----:B------:R-:W4:Y:S01]  /*9e180*/  LDL.LU R20, [R1+0x43c8] ;  /* 0x0043c80001147983 */ /* 0x000f220000300800 */
[----:B---3--:R-:W-:Y:S01]  /*9e190*/  ISETP.GE.AND P0, PT, R30, UR6, PT ;  /* 0x000000061e007c0c */ /* 0x008fe2000bf06270 */
[----:B------:R-:W3:Y:S01]  /*9e1a0*/  LDCU.64 UR6, c[0x0][0x398] ;  /* 0x00007300ff0677ac */ /* 0x000ee20008000a00 */
[----:B------:R-:W-:Y:S02]  /*9e1b0*/  LOP3.LUT R58, R58, 0xfffffffb, RZ, 0xc0, !PT ;  /* 0xfffffffb3a3a7812 */ /* 0x000fe400078ec0ff */
[----:B------:R-:W-:Y:S01]  /*9e1c0*/  SHF.R.S32.HI R27, RZ, 0x1f, R26 ;  /* 0x0000001fff1b7819 */ /* 0x000fe2000001141a */
[----:B------:R-:W-:Y:S01]  /*9e1d0*/  UMOV UR42, UR4 ;  /* 0x00000004002a7c82 */ /* 0x000fe20008000000 */
[----:B0-----:R-:W-:-:S07]  /*9e1e0*/  UMOV UR4, UR9 ;  /* 0x0000000900047c82 */ /* 0x001fce0008000000 */
[----:B------:R-:W-:Y:S02]  /*9e1f0*/  @P0 LOP3.LUT R58, R58, 0x4, RZ, 0xfc, !PT ;  /* 0x000000043a3a0812 */ /* 0x000fe400078efcff */
[----:B------:R-:W-:Y:S02]  /*9e200*/  IADD3 R30, P0, PT, R26, R0, RZ ;  /* 0x000000001a1e7210 */ /* 0x000fe40007f1e0ff */
[----:B------:R-:W-:-:S03]  /*9e210*/  LOP3.LUT R58, R58, 0xfffffffd, RZ, 0xc0, !PT ;  /* 0xfffffffd3a3a7812 */ /* 0x000fc600078ec0ff */
[----:B------:R-:W-:Y:S01]  /*9e220*/  IMAD.X R31, R27, 0x1, R2, P0 ;  /* 0x000000011b1f7824 */ /* 0x000fe200000e0602 */
[----:B--2---:R-:W-:Y:S01]  /*9e230*/  ISETP.GE.AND P1, PT, R29, UR4, PT ;  /* 0x000000041d007c0c */ /* 0x004fe2000bf26270 */
[----:B---3--:R-:W-:Y:S01]  /*9e240*/  UMOV UR5, UR7 ;  /* 0x0000000700057c82 */ /* 0x008fe20008000000 */
[----:B------:R-:W2:Y:S01]  /*9e250*/  LDL.LU R29, [R1+0x43cc] ;  /* 0x0043cc00011d7983 */ /* 0x000ea20000300800 */
[----:B------:R-:W-:-:S03]  /*9e260*/  @P2 LOP3.LUT R58, R58, 0x2, RZ, 0xfc, !PT ;  /* 0x000000023a3a2812 */ /* 0x000fc600078efcff */
[----:B------:R0:W-:Y:S01]  /*9e270*/  STL.64 [R1+0x4358], R30 ;  /* 0x0043581e01007387 */ /* 0x0001e20000100a00 */
[----:B------:R-:W-:Y:S01]  /*9e280*/  UMOV UR68, UR6 ;  /* 0x0000000600447c82 */ /* 0x000fe20008000000 */
[----:B------:R-:W3:Y:S01]  /*9e290*/  LDCU.64 UR6, c[0x0][0x398] ;  /* 0x00007300ff0677ac */ /* 0x000ee20008000a00 */
[----:B------:R-:W-:Y:S02]  /*9e2a0*/  ISETP.GE.AND P2, PT, R21, UR5, PT ;  /* 0x0000000515007c0c */ /* 0x000fe4000bf46270 */
[----:B------:R-:W2:Y:S01]  /*9e2b0*/  LDL.LU R21, [R1+0x43d8] ;  /* 0x0043d80001157983 */ /* 0x000ea20000300800 */
[----:B---3--:R-:W-:Y:S01]  /*9e2c0*/  UMOV UR4, UR7 ;  /* 0x0000000700047c82 */ /* 0x008fe20008000000 */
[----:B------:R-:W-:Y:S01]  /*9e2d0*/  UMOV UR46, UR6 ;  /* 0x00000006002e7c82 */ /* 0x000fe20008000000 */
[----:B------:R-:W3:Y:S01]  /*9e2e0*/  LDCU.64 UR6, c[0x0][0x398] ;  /* 0x00007300ff0677ac */ /* 0x000ee20008000a00 */
[----:B0-----:R-:W2:Y:S01]  /*9e2f0*/  LDL.LU R30, [R1+0x43dc] ;  /* 0x0043dc00011e7983 */ /* 0x001ea20000300800 */
[----:B------:R-:W-:-:S02]  /*9e300*/  IADD3 R32, P0, PT, R26, R3, RZ ;  /* 0x000000031a207210 */ /* 0x000fc40007f1e0ff */
[----:B------:R-:W-:Y:S02]  /*9e310*/  LOP3.LUT R58, R58, 0xfffffffe, RZ, 0xc0, !PT ;  /* 0xfffffffe3a3a7812 */ /* 0x000fe400078ec0ff */
[----:B------:R-:W-:Y:S01]  /*9e320*/  LOP3.LUT R19, R19, 0x7fffffff, RZ, 0xc0, !PT ;  /* 0x7fffffff13137812 */ /* 0x000fe200078ec0ff */
[----:B------:R-:W-:Y:S01]  /*9e330*/  IMAD.X R33, R27, 0x1, R4, P0 ;  /* 0x000000011b217824 */ /* 0x000fe200000e0604 */
[----:B------:R-:W-:Y:S02]  /*9e340*/  @P1 LOP3.LUT R58, R58, 0x1, RZ, 0xfc, !PT ;  /* 0x000000013a3a1812 */ /* 0x000fe400078efcff */
[----:B------:R-:W-:Y:S02]  /*9e350*/  ISETP.GE.AND P1, PT, R28, UR4, PT ;  /* 0x000000041c007c0c */ /* 0x000fe4000bf26270 */
[----:B------:R-:W-:Y:S01]  /*9e360*/  @P2 LOP3.LUT R19, R19, 0x80000000, RZ, 0xfc, !PT ;  /* 0x8000000013132812 */ /* 0x000fe200078efcff */
[----:B------:R0:W-:Y:S04]  /*9e370*/  STL.64 [R1+0x4368], R32 ;  /* 0x0043682001007387 */ /* 0x0001e80000100a00 */
[----:B------:R-:W2:Y:S01]  /*9e380*/  LDL.LU R28, [R1+0x43e8] ;  /* 0x0043e800011c7983 */ /* 0x000ea20000300800 */
[----:B---3--:R-:W-:Y:S01]  /*9e390*/  UMOV UR5, UR7 ;  /* 0x0000000700057c82 */ /* 0x008fe20008000000 */
[----:B------:R-:W-:Y:S01]  /*9e3a0*/  UMOV UR34, UR6 ;  /* 0x0000000600227c82 */ /* 0x000fe20008000000 */
[----:B------:R-:W3:Y:S01]  /*9e3b0*/  LDCU.64 UR6, c[0x0][0x398] ;  /* 0x00007300ff0677ac */ /* 0x000ee20008000a00 */
[----:B----4-:R-:W-:-:S02]  /*9e3c0*/  ISETP.GE.AND P2, PT, R20, UR5, PT ;  /* 0x0000000514007c0c */ /* 0x010fc4000bf46270 */
[----:B------:R-:W4:Y:S01]  /*9e3d0*/  LDL.LU R20, [R1+0x43ec] ;  /* 0x0043ec0001147983 */ /* 0x000f220000300800 */
[----:B---3--:R-:W-:Y:S01]  /*9e3e0*/  UMOV UR4, UR7 ;  /* 0x0000000700047c82 */ /* 0x008fe20008000000 */
[----:B------:R-:W-:Y:S01]  /*9e3f0*/  UMOV UR18, UR6 ;  /* 0x0000000600127c82 */ /* 0x000fe20008000000 */
[----:B------:R-:W3:Y:S01]  /*9e400*/  LDCU.64 UR6, c[0x0][0x398] ;  /* 0x00007300ff0677ac */ /* 0x000ee20008000a00 */
[----:B------:R-:W-:Y:S02]  /*9e410*/  LOP3.LUT R19, R19, 0xbfffffff, RZ, 0xc0, !PT ;  /* 0xbfffffff13137812 */ /* 0x000fe400078ec0ff */
[----:B0-----:R-:W-:Y:S02]  /*9e420*/  IADD3 R32, P0, PT, R26, R5, RZ ;  /* 0x000000051a207210 */ /* 0x001fe40007f1e0ff */
[----:B------:R-:W-:-:S03]  /*9e430*/  @P1 LOP3.LUT R19, R19, 0x40000000, RZ, 0xfc, !PT ;  /* 0x4000000013131812 */ /* 0x000fc600078efcff */
[----:B------:R-:W-:Y:S01]  /*9e440*/  IMAD.X R33, R27, 0x1, R6, P0 ;  /* 0x000000011b217824 */ /* 0x000fe200000e0606 */
[----:B------:R-:W-:Y:S01]  /*9e450*/  LOP3.LUT R19, R19, 0xdfffffff, RZ, 0xc0, !PT ;  /* 0xdfffffff13137812 */ /* 0x000fe200078ec0ff */
[----:B---3--:R-:W-:Y:S01]  /*9e460*/  UMOV UR5, UR7 ;  /* 0x0000000700057c82 */ /* 0x008fe20008000000 */
[----:B------:R-:W-:Y:S01]  /*9e470*/  UMOV UR70, UR6 ;  /* 0x0000000600467c82 */ /* 0x000fe20008000000 */
[----:B------:R-:W0:Y:S01]  /*9e480*/  LDCU.64 UR6, c[0x0][0x398] ;  /* 0x00007300ff0677ac */ /* 0x000e220008000a00 */
[----:B--2---:R-:W-:Y:S01]  /*9e490*/  ISETP.GE.AND P1, PT, R29, UR4, PT ;  /* 0x000000041d007c0c */ /* 0x004fe2000bf26270 */
[----:B------:R-:W-:Y:S01]  /*9e4a0*/  STL.64 [R1+0x4378], R32 ;  /* 0x0043782001007387 */ /* 0x000fe20000100a00 */
[----:B------:R-:W-:-:S03]  /*9e4b0*/  @P2 LOP3.LUT R19, R19, 0x20000000, RZ, 0xfc, !PT ;  /* 0x2000000013132812 */ /* 0x000fc600078efcff */
[----:B------:R-:W2:Y:S01]  /*9e4c0*/  LDL.LU R29, [R1+0x4400] ;  /* 0x00440000011d7983 */ /* 0x000ea20000300800 */
[----:B------:R-:W-:-:S03]  /*9e4d0*/  ISETP.GE.AND P2, PT, R21, UR5, PT ;  /* 0x0000000515007c0c */ /* 0x000fc6000bf46270 */
[----:B------:R-:W3:Y:S01]  /*9e4e0*/  LDL.LU R21, [R1+0x4404] ;  /* 0x0044040001157983 */ /* 0x000ee20000300800 */
[----:B0-----:R-:W-:Y:S01]  /*9e4f0*/  UMOV UR4, UR7 ;  /* 0x0000000700047c82 */ /* 0x001fe20008000000 */
[----:B------:R-:W-:Y:S01]  /*9e500*/  UMOV UR62, UR6 ;  /* 0x00000006003e7c82 */ /* 0x000fe20008000000 */
[----:B------:R-:W0:Y:S01]  /*9e510*/  LDCU.64 UR6, c[0x0][0x398] ;  /* 0x00007300ff0677ac */ /* 0x000e220008000a00 */
[----:B------:R-:W-:-:S04]  /*9e520*/  LOP3.LUT R19, R19, 0xefffffff, RZ, 0xc0, !PT ;  /* 0xefffffff13137812 */ /* 0x000fc800078ec0ff */
[----:B------:R-:W-:Y:S02]  /*9e530*/  @P1 LOP3.LUT R19, R19, 0x10000000, RZ, 0xfc, !PT ;  /* 0x1000000013131812 */ /* 0x000fe400078efcff */
[----:B------:R-:W-:Y:S02]  /*9e540*/  ISETP.GE.AND P1, PT, R30, UR4, PT ;  /* 0x000000041e007c0c */ /* 0x000fe4000bf26270 */
[----:B------:R-:W-:Y:S01]  /*9e550*/  LOP3.LUT R19, R19, 0xf7ffffff, RZ, 0xc0, !PT ;  /* 0xf7ffffff13137812 */ /* 0x000fe200078ec0ff */
[----:B0-----:R-:W-:Y:S01]  /*9e560*/  UMOV UR5, UR7 ;  /* 0x0000000700057c82 */ /* 0x001fe20008000000 */
[----:B------:R-:W-:Y:S01]  /*9e570*/  UMOV UR61, UR6 ;  /* 0x00000006003d7c82 */ /* 0x000fe20008000000 */
[----:B------:R-:W0:Y:S01]  /*9e580*/  LDCU.64 UR6, c[0x0][0x398] ;  /* 0x00007300ff0677ac */ /* 0x000e220008000a00 */
[----:B------:R-:W-:Y:S02]  /*9e590*/  IADD3 R30, P0, PT, R26, R13, RZ ;  /* 0x0000000d1a1e7210 */ /* 0x000fe40007f1e0ff */
[----:B------:R-:W-:-:S03]  /*9e5a0*/  @P2 LOP3.LUT R19, R19, 0x8000000, RZ, 0xfc, !PT ;  /* 0x0800000013132812 */ /* 0x000fc600078efcff */
[----:B------:R-:W-:Y:S01]  /*9e5b0*/  IMAD.X R31, R27, 0x1, R15, P0 ;  /* 0x000000011b1f7824 */ /* 0x000fe200000e060f */
[----:B------:R-:W-:Y:S02]  /*9e5c0*/  LOP3.LUT R19, R19, 0xfbffffff, RZ, 0xc0, !PT ;  /* 0xfbffffff13137812 */ /* 0x000fe400078ec0ff */
[----:B------:R-:W-:Y:S02]  /*9e5d0*/  ISETP.GE.AND P2, PT, R28, UR5, PT ;  /* 0x000000051c007c0c */ /* 0x000fe4000bf46270 */
[----:B------:R-:W-:Y:S01]  /*9e5e0*/  @P1 LOP3.LUT R19, R19, 0x4000000, RZ, 0xfc, !PT ;  /* 0x0400000013131812 */ /* 0x000fe200078efcff */
[----:B------:R1:W-:Y:S04]  /*9e5f0*/  STL.64 [R1+0x4390], R30 ;  /* 0x0043901e01007387 */ /* 0x0003e80000100a00 */
[----:B------:R-:W2:Y:S01]  /*9e600*/  LDL.LU R28, [R1+0x4408] ;  /* 0x00440800011c7983 */ /* 0x000ea20000300800 */
[----:B0-----:R-:W-:-:S02]  /*9e610*/  UMOV UR4, UR7 ;  /* 0x0000000700047c82 */ /* 0x001fc40008000000 */
[----:B----4-:R-:W-:Y:S02]  /*9e620*/  ISETP.GE.AND P1, PT, R20, UR4, PT ;  /* 0x0000000414007c0c */ /* 0x010fe4000bf26270 */
[----:B------:R-:W4:Y:S01]  /*9e630*/  LDL.LU R20, [R1+0x440c] ;  /* 0x00440c0001147983 */ /* 0x000f220000300800 */
[----:B------:R-:W-:Y:S01]  /*9e640*/  UMOV UR71, UR6 ;  /* 0x0000000600477c82 */ /* 0x000fe20008000000 */
[----:B------:R-:W0:Y:S01]  /*9e650*/  LDCU.64 UR6, c[0x0][0x398] ;  /* 0x00007300ff0677ac */ /* 0x000e220008000a00 */
[----:B-1----:R-:W-:-:S05]  /*9e660*/  IADD3 R30, P0, PT, R26, R14, RZ ;  /* 0x0000000e1a1e7210 */ /* 0x002fca0007f1e0ff */
[----:B------:R-:W-:Y:S01]  /*9e670*/  IMAD.X R31, R27, 0x1, R16, P0 ;  /* 0x000000011b1f7824 */ /* 0x000fe200000e0610 */
[----:B------:R-:W-:Y:S01]  /*9e680*/  LOP3.LUT R19, R19, 0xfdffffff, RZ, 0xc0, !PT ;  /* 0xfdffffff13137812 */ /* 0x000fe200078ec0ff */
[----:B0-----:R-:W-:Y:S01]  /*9e690*/  UMOV UR5, UR7 ;  /* 0x0000000700057c82 */ /* 0x001fe20008000000 */
[----:B------:R-:W-:Y:S01]  /*9e6a0*/  UMOV UR43, UR6 ;  /* 0x00000006002b7c82 */ /* 0x000fe20008000000 */
[----:B------:R-:W0:Y:S01]  /*9e6b0*/  LDCU.64 UR6, c[0x0][0x398] ;  /* 0x00007300ff0677ac */ /* 0x000e220008000a00 */
[----:B------:R1:W-:Y:S01]  /*9e6c0*/  STL.64 [R1+0x43a0], R30 ;  /* 0x0043a01e01007387 */ /* 0x0003e20000100a00 */
[----:B------:R-:W-:-:S04]  /*9e6d0*/  @P2 LOP3.LUT R19, R19, 0x2000000, RZ, 0xfc, !PT ;  /* 0x0200000013132812 */ /* 0x000fc800078efcff */
[----:B------:R-:W-:Y:S02]  /*9e6e0*/  LOP3.LUT R19, R19, 0xfeffffff, RZ, 0xc0, !PT ;  /* 0xfeffffff13137812 */ /* 0x000fe400078ec0ff */
[----:B-1----:R-:W-:-:S05]  /*9e6f0*/  IADD3 R30, P0, PT, R26, R7, RZ ;  /* 0x000000071a1e7210 */ /* 0x002fca0007f1e0ff */
[----:B------:R-:W-:Y:S01]  /*9e700*/  IMAD.X R31, R27, 0x1, R8, P0 ;  /* 0x000000011b1f7824 */ /* 0x000fe200000e0608 */
[----:B0-----:R-:W-:Y:S01]  /*9e710*/  UMOV UR4, UR7 ;  /* 0x0000000700047c82 */ /* 0x001fe20008000000 */
[----:B------:R-:W-:-:S03]  /*9e720*/  @P1 LOP3.LUT R19, R19, 0x1000000, RZ, 0xfc, !PT ;  /* 0x0100000013131812 */ /* 0x000fc600078efcff */
[----:B------:R0:W-:Y:S01]  /*9e730*/  STL.64 [R1+0x43b0], R30 ;  /* 0x0043b01e01007387 */ /* 0x0001e20000100a00 */
[----:B---3--:R-:W-:-:S03]  /*9e740*/  ISETP.GE.AND P1, PT, R21, UR4, PT ;  /* 0x0000000415007c0c */ /* 0x008fc6000bf26270 */
[----:B0-----:R-:W3:Y:S04]  /*9e750*/  LDL.LU R30, [R1+0x4418] ;  /* 0x00441800011e7983 */ /* 0x001ee80000300800 */
[----:B------:R-:W3:Y:S01]  /*9e760*/  LDL.LU R21, [R1+0x441c] ;  /* 0x00441c0001157983 */ /* 0x000ee20000300800 */
[----:B------:R-:W-:Y:S01]  /*9e770*/  UMOV UR44, UR6 ;  /* 0x00000006002c7c82 */ /* 0x000fe20008000000 */
[----:B------:R-:W0:Y:S01]  /*9e780*/  LDCU.64 UR6, c[0x0][0x398] ;  /* 0x00007300ff0677ac */ /* 0x000e220008000a00 */
[----:B--2---:R-:W-:Y:S02]  /*9e790*/  ISETP.GE.AND P2, PT, R29, UR5, PT ;  /* 0x000000051d007c0c */ /* 0x004fe4000bf46270 */
[----:B------:R-:W-:Y:S01]  /*9e7a0*/  LOP3.LUT R19, R19, 0xff7fffff, RZ, 0xc0, !PT ;  /* 0xff7fffff13137812 */ /* 0x000fe200078ec0ff */
[----:B------:R-:W2:Y:S01]  /*9e7b0*/  LDL.LU R29, [R1+0x4430] ;  /* 0x00443000011d7983 */ /* 0x000ea20000300800 */
[----:B------:R-:W-:Y:S01]  /*9e7c0*/  IADD3 R32, P0, PT, R26, R9, RZ ;  /* 0x000000091a207210 */ /* 0x000fe20007f1e0ff */
[----:B0-----:R-:W-:Y:S01]  /*9e7d0*/  UMOV UR5, UR7 ;  /* 0x0000000700057c82 */ /* 0x001fe20008000000 */
[----:B------:R-:W-:Y:S01]  /*9e7e0*/  UMOV UR60, UR6 ;  /* 0x00000006003c7c82 */ /* 0x000fe20008000000 */
[----:B------:R-:W0:Y:S06]  /*9e7f0*/  LDCU.64 UR6, c[0x0][0x398] ;  /* 0x00007300ff0677ac */ /* 0x000e2c0008000a00 */
[----:B------:R-:W-:Y:S01]  /*9e800*/  @P2 LOP3.LUT R19, R19, 0x800000, RZ, 0xfc, !PT ;  /* 0x0080000013132812 */ /* 0x000fe200078efcff */
[----:B------:R-:W-:-:S03]  /*9e810*/  IMAD.X R33, R27, 0x1, R11, P0 ;  /* 0x000000011b217824 */ /* 0x000fc600000e060b */
[----:B------:R-:W-:Y:S02]  /*9e820*/  LOP3.LUT R19, R19, 0xffbfffff, RZ, 0xc0, !PT ;  /* 0xffbfffff13137812 */ /* 0x000fe400078ec0ff */
[----:B------:R1:W-:Y:S02]  /*9e830*/  STL.64 [R1+0x43c8], R32 ;  /* 0x0043c82001007387 */ /* 0x0003e40000100a00 */
[----:B------:R-:W-:Y:S01]  /*9e840*/  @P1 LOP3.LUT R19, R19, 0x400000, RZ, 0xfc, !PT ;  /* 0x0040000013131812 */ /* 0x000fe200078efcff */
[----:B0-----:R-:W-:Y:S02]  /*9e850*/  UMOV UR4, UR7 ;  /* 0x0000000700047c82 */ /* 0x001fe40008000000 */
[----:B----4-:R-:W-:Y:S02]  /*9e860*/  ISETP.GE.AND P1, PT, R20, UR4, PT ;  /* 0x0000000414007c0c */ /* 0x010fe4000bf26270 */
[----:B------:R-:W4:Y:S01]  /*9e870*/  LDL.LU R20, [R1+0x4434] ;  /* 0x0044340001147983 */ /* 0x000f220000300800 */
[----:B------:R-:W-:Y:S01]  /*9e880*/  ISETP.GE.AND P2, PT, R28, UR5, PT ;  /* 0x000000051c007c0c */ /* 0x000fe2000bf46270 */
[----:B------:R-:W-:Y:S01]  /*9e890*/  UMOV UR64, UR8 ;  /* 0x0000000800407c82 */ /* 0x000fe20008000000 */
[----:B------:R-:W0:Y:S01]  /*9e8a0*/  LDCU.64 UR4, c[0x0][0x398] ;  /* 0x00007300ff0477ac */ /* 0x000e220008000a00 */
[----:B-1----:R-:W-:Y:S01]  /*9e8b0*/  IADD3 R32, P0, PT, R26, R10, RZ ;  /* 0x0000000a1a207210 */ /* 0x002fe20007f1e0ff */
[----:B------:R-:W2:Y:S01]  /*9e8c0*/  LDL.LU R28, [R1+0x4440] ;  /* 0x00444000011c7983 */ /* 0x000ea20000300800 */
[----:B------:R-:W1:Y:S01]  /*9e8d0*/  LDCU.64 UR8, c[0x0][0x398] ;  /* 0x00007300ff0877ac */ /* 0x000e620008000a00 */
[----:B------:R-:W-:-:S02]  /*9e8e0*/  LOP3.LUT R19, R19, 0xffdfffff, RZ, 0xc0, !PT ;  /* 0xffdfffff13137812 */ /* 0x000fc400078ec0ff */
[----:B------:R-:W-:Y:S01]  /*9e8f0*/  IMAD.X R33, R27, 0x1, R12, P0 ;  /* 0x000000011b217824 */ /* 0x000fe200000e060c */
[----:B------:R-:W-:-:S04]  /*9e900*/  UMOV UR49, UR6 ;  /* 0x0000000600317c82 */ /* 0x000fc80008000000 */
[----:B------:R-:W-:Y:S01]  /*9e910*/  @P2 LOP3.LUT R19, R19, 0x200000, RZ, 0xfc, !PT ;  /* 0x0020000013132812 */ /* 0x000fe200078efcff */
[----:B------:R-:W-:Y:S01]  /*9e920*/  STL.64 [R1+0x43c0], R32 ;  /* 0x0043c02001007387 */ /* 0x000fe20000100a00 */
[----:B0-----:R-:W-:Y:S01]  /*9e930*/  UMOV UR6, UR5 ;  /* 0x0000000500067c82 */ /* 0x001fe20008000000 */
[----:B-1----:R-:W-:Y:S01]  /*9e940*/  UMOV UR5, UR9 ;  /* 0x0000000900057c82 */ /* 0x002fe20008000000 */
[----:B------:R-:W-:Y:S02]  /*9e950*/  LOP3.LUT R19, R19, 0xffefffff, RZ, 0xc0, !PT ;  /* 0xffefffff13137812 */ /* 0x000fe400078ec0ff */
[----:B---3--:R-:W-:Y:S02]  /*9e960*/  ISETP.GE.AND P2, PT, R21, UR5, PT ;  /* 0x0000000515007c0c */ /* 0x008fe4000bf46270 */
[----:B------:R-:W3:Y:S01]  /*9e970*/  LDL.LU R21, [R1+0x4444] ;  /* 0x0044440001157983 */ /* 0x000ee20000300800 */
[----:B------:R-:W-:Y:S01]  /*9e980*/  ISETP.GE.AND P0, PT, R30, UR6, PT ;  /* 0x000000061e007c0c */ /* 0x000fe2000bf06270 */
[----:B------:R-:W0:Y:S01]  /*9e990*/  LDCU.64 UR6, c[0x0][0x398] ;  /* 0x00007300ff0677ac */ /* 0x000e220008000a00 */
[----:B------:R-:W-:Y:S01]  /*9e9a0*/  @P1 LOP3.LUT R19, R19, 0x100000, RZ, 0xfc, !PT ;  /* 0x0010000013131812 */ /* 0x000fe200078efcff */
[----:B------:R-:W3:Y:S03]  /*9e9b0*/  LDL.LU R27, [R1+0x4448] ;  /* 0x00444800011b7983 */ /* 0x000ee60000300800 */
[----:B------:R-:W-:-:S02]  /*9e9c0*/  LOP3.LUT R19, R19, 0xfff7ffff, RZ, 0xc0, !PT ;  /* 0xfff7ffff13137812 */ /* 0x000fc400078ec0ff */
[----:B------:R-:W-:-:S05]  /*9e9d0*/  SHF.R.S32.HI R26, RZ, 0x1f, R25 ;  /* 0x0000001fff1a7819 */ /* 0x000fca0000011419 */
[----:B------:R-:W-:Y:S02]  /*9e9e0*/  @P0 LOP3.LUT R19, R19, 0x80000, RZ, 0xfc, !PT ;  /* 0x0008000013130812 */ /* 0x000fe400078efcff */
[----:B------:R-:W-:Y:S02]  /*9e9f0*/  IADD3 R30, P0, PT, R25, R0, RZ ;  /* 0x00000000191e7210 */ /* 0x000fe40007f1e0ff */
[----:B------:R-:W-:-:S03]  /*9ea00*/  LOP3.LUT R19, R19, 0xfffbffff, RZ, 0xc0, !PT ;  /* 0xfffbffff13137812 */ /* 0x000fc600078ec0ff */
[----:B------:R-:W-:Y:S01]  /*9ea10*/  IMAD.X R31, R26, 0x1, R2, P0 ;  /* 0x000000011a1f7824 */ /* 0x000fe200000e0602 */
[----:B0-----:R-:W-:Y:S01]  /*9ea20*/  UMOV UR5, UR7 ;  /* 0x0000000700057c82 */ /* 0x001fe20008000000 */
[----:B------:R-:W-:-:S03]  /*9ea30*/  @P2 LOP3.LUT R19, R19, 0x40000, RZ, 0xfc, !PT ;  /* 0x0004000013132812 */ /* 0x000fc600078efcff */
[----:B------:R0:W-:Y:S01]  /*9ea40*/  STL.64 [R1+0x43d8], R30 ;  /* 0x0043d81e01007387 */ /* 0x0001e20000100a00 */
[----:B------:R-:W-:Y:S01]  /*9ea50*/  UMOV UR45, UR8 ;  /* 0x00000008002d7c82 */ /* 0x000fe20008000000 */
[----:B------:R-:W1:Y:S01]  /*9ea60*/  LDCU.64 UR8, c[0x0][0x398] ;  /* 0x00007300ff0877ac */ /* 0x000e620008000a00 */
[----:B----4-:R-:W-:Y:S02]  /*9ea70*/  ISETP.GE.AND P2, PT, R20, UR5, PT ;  /* 0x0000000514007c0c */ /* 0x010fe4000bf46270 */
[----:B------:R-:W4:Y:S01]  /*9ea80*/  LDL.LU R20, [R1+0x444c] ;  /* 0x00444c0001147983 */ /* 0x000f220000300800 */
[----:B------:R-:W-:Y:S01]  /*9ea90*/  UMOV UR69, UR6 ;  /* 0x0000000600457c82 */ /* 0x000fe20008000000 */
[----:B------:R-:W0:Y:S01]  /*9eaa0*/  LDCU.64 UR6, c[0x0][0x398] ;  /* 0x00007300ff0677ac */ /* 0x000e220008000a00 */
[----:B------:R-:W-:Y:S01]  /*9eab0*/  UMOV UR51, UR4 ;  /* 0x0000000400337c82 */ /* 0x000fe20008000000 */
[----:B-1----:R-:W-:Y:S02]  /*9eac0*/  UMOV UR4, UR9 ;  /* 0x0000000900047c82 */ /* 0x002fe40008000000 */
[----:B--2---:R-:W-:-:S02]  /*9ead0*/  ISETP.GE.AND P1, PT, R29, UR4, PT ;  /* 0x000000041d007c0c */ /* 0x004fc4000bf26270 */
[----:B------:R-:W-:Y:S01]  /*9eae0*/  LOP3.LUT R19, R19, 0xfffdffff, RZ, 0xc0, !PT ;  /* 0xfffdffff13137812 */ /* 0x000fe200078ec0ff */
[----:B------:R-:W2:Y:S01]  /*9eaf0*/  LDL.LU R29, [R1+0x4458] ;  /* 0x00445800011d7983 */ /* 0x000ea20000300800 */
[----:B0-----:R-:W-:Y:S01]  /*9eb00*/  UMOV UR4, UR7 ;  /* 0x0000000700047c82 */ /* 0x001fe20008000000 */
[----:B------:R-:W-:Y:S01]  /*9eb10*/  UMOV UR74, UR6 ;  /* 0x00000006004a7c82 */ /* 0x000fe20008000000 */
[----:B------:R-:W0:Y:S01]  /*9eb20*/  LDCU.64 UR6, c[0x0][0x398] ;  /* 0x00007300ff0677ac */ /* 0x000e220008000a00 */
[----:B------:R-:W-:-:S06]  /*9eb30*/  IADD3 R30, P0, PT, R25, R3, RZ ;  /* 0x00000003191e7210 */ /* 0x000fcc0007f1e0ff */
[----:B------:R-:W-:Y:S01]  /*9eb40*/  @P1 LOP3.LUT R19, R19, 0x20000, RZ, 0xfc, !PT ;  /* 0x0002000013131812 */ /* 0x000fe200078efcff */
[----:B------:R-:W-:-:S03]  /*9eb50*/  IMAD.X R31, R26, 0x1, R4, P0 ;  /* 0x000000011a1f7824 */ /* 0x000fc600000e0604 */
[----:B------:R-:W-:Y:S02]  /*9eb60*/  LOP3.LUT R19, R19, 0xfffeffff, RZ, 0xc0, !PT ;  /* 0xfffeffff13137812 */ /* 0x000fe400078ec0ff */
[----:B------:R-:W-:Y:S02]  /*9eb70*/  ISETP.GE.AND P1, PT, R28, UR4, PT ;  /* 0x000000041c007c0c */ /* 0x000fe4000bf26270 */
[----:B------:R-:W-:Y:S01]  /*9eb80*/  @P2 LOP3.LUT R19, R19, 0x10000, RZ, 0xfc, !PT ;  /* 0x0001000013132812 */ /* 0x000fe200078efcff */
[----:B------:R1:W-:Y:S04]  /*9eb90*/  STL.64 [R1+0x43e8], R30 ;  /* 0x0043e81e01007387 */ /* 0x0003e80000100a00 */
[----:B------:R-:W2:Y:S01]  /*9eba0*/  LDL.LU R28, [R1+0x445c] ;  /* 0x00445c00011c7983 */ /* 0x000ea20000300800 */
[----:B0-----:R-:W-:Y:S01]  /*9ebb0*/  UMOV UR5, UR7 ;  /* 0x0000000700057c82 */ /* 0x001fe20008000000 */
[----:B------:R-:W-:Y:S01]  /*9ebc0*/  UMOV UR23, UR6 ;  /* 0x0000000600177c82 */ /* 0x000fe20008000000 */
[----:B------:R-:W0:Y:S01]  /*9ebd0*/  LDCU.64 UR6, c[0x0][0x398] ;  /* 0x00007300ff0677ac */ /* 0x000e220008000a00 */
[----:B---3--:R-:W-:-:S02]  /*9ebe0*/  ISETP.GE.AND P2, PT, R21, UR5, PT ;  /* 0x0000000515007c0c */ /* 0x008fc4000bf46270 */
[----:B------:R-:W3:Y:S01]  /*9ebf0*/  LDL.LU R21, [R1+0x4468] ;  /* 0x0044680001157983 */ /* 0x000ee20000300800 */
[----:B0-----:R-:W-:Y:S01]  /*9ec00*/  UMOV UR4, UR7 ;  /* 0x0000000700047c82 */ /* 0x001fe20008000000 */
[----:B------:R-:W-:Y:S01]  /*9ec10*/  UMOV UR48, UR6 ;  /* 0x0000000600307c82 */ /* 0x000fe20008000000 */
[----:B------:R-:W0:Y:S01]  /*9ec20*/  LDCU.64 UR6, c[0x0][0x398] ;  /* 0x00007300ff0677ac */ /* 0x000e220008000a00 */
[----:B------:R-:W-:Y:S02]  /*9ec30*/  LOP3.LUT R19, R19, 0xffff7fff, RZ, 0xc0, !PT ;  /* 0xffff7fff13137812 */ /* 0x000fe400078ec0ff */
[----:B-1----:R-:W-:Y:S02]  /*9ec40*/  IADD3 R30, P0, PT, R25, R5, RZ ;  /* 0x00000005191e7210 */ /* 0x002fe40007f1e0ff */
[----:B------:R-:W-:-:S03]  /*9ec50*/  @P1 LOP3.LUT R19, R19, 0x8000, RZ, 0xfc, !PT ;  /* 0x0000800013131812 */ /* 0x000fc600078efcff */
[----:B------:R-:W-:Y:S01]  /*9ec60*/  IMAD.X R31, R26, 0x1, R6, P0 ;  /* 0x000000011a1f7824 */ /* 0x000fe200000e0606 */
[----:B------:R-:W-:Y:S02]  /*9ec70*/  LOP3.LUT R19, R19, 0xffffbfff, RZ, 0xc0, !PT ;  /* 0xffffbfff13137812 */ /* 0x000fe400078ec0ff */
[----:B------:R-:W-:Y:S02]  /*9ec80*/  ISETP.GE.AND P1, PT, R27, UR4, PT ;  /* 0x000000041b007c0c */ /* 0x000fe4000bf26270 */
[----:B------:R1:W-:Y:S01]  /*9ec90*/  STL.64 [R1+0x4400], R30 ;  /* 0x0044001e01007387 */ /* 0x0003e20000100a00 */
[----:B------:R-:W-:-:S03]  /*9eca0*/  @P2 LOP3.LUT R19, R19, 0x4000, RZ, 0xfc, !PT ;  /* 0x0000400013132812 */ /* 0x000fc600078efcff */
[----:B------:R-:W3:Y:S01]  /*9ecb0*/  LDL.LU R27, [R1+0x446c] ;  /* 0x00446c00011b7983 */ /* 0x000ee20000300800 */
[----:B0-----:R-:W-:Y:S01]  /*9ecc0*/  UMOV UR5, UR7 ;  /* 0x0000000700057c82 */ /* 0x001fe20008000000 */
[----:B------:R-:W-:Y:S01]  /*9ecd0*/  UMOV UR30, UR6 ;  /* 0x00000006001e7c82 */ /* 0x000fe20008000000 */
[----:B------:R-:W0:Y:S01]  /*9ece0*/  LDCU.64 UR6, c[0x0][0x398] ;  /* 0x00007300ff0677ac */ /* 0x000e220008000a00 */
[----:B----4-:R-:W-:Y:S02]  /*9ecf0*/  ISETP.GE.AND P2, PT, R20, UR5, PT ;  /* 0x0000000514007c0c */ /* 0x010fe4000bf46270 */
[----:B------:R-:W4:Y:S01]  /*9ed00*/  LDL.LU R20, [R1+0x4470] ;  /* 0x0044700001147983 */ /* 0x000f220000300800 */
[----:B0-----:R-:W-:Y:S01]  /*9ed10*/  UMOV UR4, UR7 ;  /* 0x0000000700047c82 */ /* 0x001fe20008000000 */
[----:B------:R-:W-:Y:S01]  /*9ed20*/  UMOV UR50, UR6 ;  /* 0x0000000600327c82 */ /* 0x000fe20008000000 */
[----:B------:R-:W0:Y:S01]  /*9ed30*/  LDCU.64 UR6, c[0x0][0x398] ;  /* 0x00007300ff0677ac */ /* 0x000e220008000a00 */
[----:B------:R-:W-:-:S04]  /*9ed40*/  LOP3.LUT R19, R19, 0xffffdfff, RZ, 0xc0, !PT ;  /* 0xffffdfff13137812 */ /* 0x000fc800078ec0ff */
[----:B------:R-:W-:Y:S02]  /*9ed50*/  @P1 LOP3.LUT R19, R19, 0x2000, RZ, 0xfc, !PT ;  /* 0x0000200013131812 */ /* 0x000fe400078efcff */
[----:B--2---:R-:W-:Y:S02]  /*9ed60*/  ISETP.GE.AND P1, PT, R29, UR4, PT ;  /* 0x000000041d007c0c */ /* 0x004fe4000bf26270 */
[----:B------:R-:W-:Y:S01]  /*9ed70*/  LOP3.LUT R19, R19, 0xffffefff, RZ, 0xc0, !PT ;  /* 0xffffefff13137812 */ /* 0x000fe200078ec0ff */
[----:B0-----:R-:W-:Y:S01]  /*9ed80*/  UMOV UR5, UR7 ;  /* 0x0000000700057c82 */ /* 0x001fe20008000000 */
[----:B------:R-:W-:Y:S01]  /*9ed90*/  UMOV UR22, UR6 ;  /* 0x0000000600167c82 */ /* 0x000fe20008000000 */
[----:B------:R-:W0:Y:S01]  /*9eda0*/  LDCU.64 UR6, c[0x0][0x398] ;  /* 0x00007300ff0677ac */ /* 0x000e220008000a00 */
[----:B-1----:R-:W-:Y:S02]  /*9edb0*/  IADD3 R30, P0, PT, R25, R13, RZ ;  /* 0x0000000d191e7210 */ /* 0x002fe40007f1e0ff */
[----:B------:R-:W-:-:S03]  /*9edc0*/  @P2 LOP3.LUT R19, R19, 0x1000, RZ, 0xfc, !PT ;  /* 0x0000100013132812 */ /* 0x000fc600078efcff */
[----:B------:R-:W-:Y:S01]  /*9edd0*/  IMAD.X R31, R26, 0x1, R15, P0 ;  /* 0x000000011a1f7824 */ /* 0x000fe200000e060f */
[----:B------:R-:W-:-:S04]  /*9ede0*/  LOP3.LUT R19, R19, 0xfffff7ff, RZ, 0xc0, !PT ;  /* 0xfffff7ff13137812 */ /* 0x000fc800078ec0ff */
[----:B------:R-:W-:Y:S01]  /*9edf0*/  @P1 LOP3.LUT R19, R19, 0x800, RZ, 0xfc, !PT ;  /* 0x0000080013131812 */ /* 0x000fe200078efcff */
[----:B------:R1:W-:Y:S04]  /*9ee00*/  STL.64 [R1+0x4408], R30 ;  /* 0x0044081e01007387 */ /* 0x0003e80000100a00 */
[----:B------:R-:W2:Y:S01]  /*9ee10*/  LDL.LU R29, [R1+0x4474] ;  /* 0x00447400011d7983 */ /* 0x000ea20000300800 */
[----:B0-----:R-:W-:Y:S01]  /*9ee20*/  UMOV UR4, UR7 ;  /* 0x0000000700047c82 */ /* 0x001fe20008000000 */
[----:B------:R-:W-:Y:S02]  /*9ee30*/  ISETP.GE.AND P2, PT, R28, UR5, PT ;  /* 0x000000051c007c0c */ /* 0x000fe4000bf46270 */
[----:B---3--:R-:W-:Y:S01]  /*9ee40*/  ISETP.GE.AND P1, PT, R21, UR4, PT ;  /* 0x0000000415007c0c */ /* 0x008fe2000bf26270 */
[----:B------:R-:W0:Y:S01]  /*9ee50*/  LDCU.64 UR4, c[0x0][0x398] ;  /* 0x00007300ff0477ac */ /* 0x000e220008000a00 */
[----:B------:R-:W3:Y:S01]  /*9ee60*/  LDL.LU R21, [R1+0x4480] ;  /* 0x0044800001157983 */ /* 0x000ee20000300800 */
[----:B------:R-:W-:Y:S01]  /*9ee70*/  UMOV UR75, UR6 ;  /* 0x00000006004b7c82 */ /* 0x000fe20008000000 */
[----:B------:R-:W0:Y:S01]  /*9ee80*/  LDCU.64 UR6, c[0x0][0x398] ;  /* 0x00007300ff0677ac */ /* 0x000e220008000a00 */
[----:B-1----:R-:W-:-:S02]  /*9ee90*/  IADD3 R30, P0, PT, R25, R14, RZ ;  /* 0x0000000e191e7210 */ /* 0x002fc40007f1e0ff */
[----:B------:R-:W-:-:S03]  /*9eea0*/  LOP3.LUT R19, R19, 0xfffffbff, RZ, 0xc0, !PT ;  /* 0xfffffbff13137812 */ /* 0x000fc600078ec0ff */
[----:B------:R-:W-:Y:S01]  /*9eeb0*/  IMAD.X R31, R26, 0x1, R16, P0 ;  /* 0x000000011a1f7824 */ /* 0x000fe200000e0610 */
[----:B------:R-:W-:Y:S01]  /*9eec0*/  @P2 LOP3.LUT R19, R19, 0x400, RZ, 0xfc, !PT ;  /* 0x0000040013132812 */ /* 0x000fe200078efcff */
[----:B0-----:R-:W-:-:S03]  /*9eed0*/  IMAD.U32 R28, RZ, RZ, UR4 ;  /* 0x00000004ff1c7e24 */ /* 0x001fc6000f8e00ff */
[----:B------:R0:W-:Y:S04]  /*9eee0*/  STL.64 [R1+0x4418], R30 ;  /* 0x0044181e01007387 */ /* 0x0001e80000100a00 */
[----:B------:R1:W-:Y:S01]  /*9eef0*/  STL [R1+0x4c], R28 ;  /* 0x00004c1c01007387 */ /* 0x0003e20000100800 */
[----:B------:R-:W-:Y:S02]  /*9ef00*/  LOP3.LUT R19, R19, 0xfffffdff, RZ, 0xc0, !PT ;  /* 0xfffffdff13137812 */ /* 0x000fe400078ec0ff */
[----:B0-----:R-:W-:Y:S01]  /*9ef10*/  IADD3 R30, P0, PT, R25, R7, RZ ;  /* 0x00000007191e7210 */ /* 0x001fe20007f1e0ff */
[----:B-1----:R-:W-:-:S04]  /*9ef20*/  IMAD.U32 R28, RZ, RZ, UR6 ;  /* 0x00000006ff1c7e24 */ /* 0x002fc8000f8e00ff */
[----:B------:R-:W-:Y:S01]  /*9ef30*/  IMAD.X R31, R26, 0x1, R8, P0 ;  /* 0x000000011a1f7824 */ /* 0x000fe200000e0608 */
[----:B------:R-:W-:Y:S01]  /*9ef40*/  UMOV UR4, UR7 ;  /* 0x0000000700047c82 */ /* 0x000fe20008000000 */
[----:B------:R0:W-:Y:S01]  /*9ef50*/  STL [R1+0x48], R28 ;  /* 0x0000481c01007387 */ /* 0x0001e20000100800 */
[----:B------:R-:W-:Y:S01]  /*9ef60*/  ISETP.GE.AND P2, PT, R27, UR5, PT ;  /* 0x000000051b007c0c */ /* 0x000fe2000bf46270 */
[----:B------:R-:W1:Y:S01]  /*9ef70*/  LDCU.64 UR6, c[0x0][0x398] ;  /* 0x00007300ff0677ac */ /* 0x000e620008000a00 */
[----:B------:R-:W-:Y:S01]  /*9ef80*/  @P1 LOP3.LUT R19, R19, 0x200, RZ, 0xfc, !PT ;  /* 0x0000020013131812 */ /* 0x000fe200078efcff */
[----:B0-----:R-:W3:Y:S04]  /*9ef90*/  LDL.LU R28, [R1+0x4484] ;  /* 0x00448400011c7983 */ /* 0x001ee80000300800 */
[----:B------:R-:W3:Y:S04]  /*9efa0*/  LDL.LU R27, [R1+0x4490] ;  /* 0x00449000011b7983 */ /* 0x000ee80000300800 */
[----:B------:R0:W-:Y:S01]  /*9efb0*/  STL.64 [R1+0x4430], R30 ;  /* 0x0044301e01007387 */ /* 0x0001e20000100a00 */
[----:B----4-:R-:W-:Y:S01]  /*9efc0*/  ISETP.GE.AND P1, PT, R20, UR4, PT ;  /* 0x0000000414007c0c */ /* 0x010fe2000bf26270 */
[----:B------:R-:W0:Y:S02]  /*9efd0*/  LDCU.64 UR4, c[0x0][0x398] ;  /* 0x00007300ff0477ac */ /* 0x000e240008000a00 */
[----:B------:R-:W4:Y:S01]  /*9efe0*/  LDL.LU R20, [R1+0x4494] ;  /* 0x0044940001147983 */ /* 0x000f220000300800 */
[----:B------:R-:W-:-:S04]  /*9eff0*/  LOP3.LUT R19, R19, 0xfffffeff, RZ, 0xc0, !PT ;  /* 0xfffffeff13137812 */ /* 0x000fc800078ec0ff */
[----:B------:R-:W-:-:S04]  /*9f000*/  @P2 LOP3.LUT R19, R19, 0x100, RZ, 0xfc, !PT ;  /* 0x0000010013132812 */ /* 0x000fc800078efcff */
[----:B------:R-:W-:-:S04]  /*9f010*/  LOP3.LUT R19, R19, 0xffffff7f, RZ, 0xc0, !PT ;  /* 0xffffff7f13137812 */ /* 0x000fc800078ec0ff */
[----:B------:R-:W-:Y:S01]  /*9f020*/  @P1 LOP3.LUT R19, R19, 0x80, RZ, 0xfc, !PT ;  /* 0x0000008013131812 */ /* 0x000fe200078efcff */
[----:B0-----:R-:W-:Y:S01]  /*9f030*/  IMAD.U32 R30, RZ, RZ, UR4 ;  /* 0x00000004ff1e7e24 */ /* 0x001fe2000f8e00ff */
[----:B-1----:R-:W-:-:S04]  /*9f040*/  UMOV UR4, UR7 ;  /* 0x0000000700047c82 */ /* 0x002fc80008000000 */
[----:B------:R0:W-:Y:S01]  /*9f050*/  STL [R1+0x44], R30 ;  /* 0x0000441e01007387 */ /* 0x0001e20000100800 */
[----:B------:R-:W-:Y:S01]  /*9f060*/  IMAD.U32 R61, RZ, RZ, UR6 ;  /* 0x00000006ff3d7e24 */ /* 0x000fe2000f8e00ff */
[----:B0-----:R-:W-:Y:S02]  /*9f070*/  IADD3 R30, P0, PT, R25, R9, RZ ;  /* 0x00000009191e7210 */ /* 0x001fe40007f1e0ff */
[----:B--2---:R-:W-:-:S03]  /*9f080*/  ISETP.GE.AND P2, PT, R29, UR5, PT ;  /* 0x000000051d007c0c */ /* 0x004fc6000bf46270 */
[----:B------:R-:W-:Y:S01]  /*9f090*/  IMAD.X R31, R26, 0x1, R11, P0 ;  /* 0x000000011a1f7824 */ /* 0x000fe200000e060b */
[----:B------:R-:W-:Y:S04]  /*9f0a0*/  STL [R1+0x551c], R61 ;  /* 0x00551c3d01007387 */ /* 0x000fe80000100800 */
[----:B------:R0:W-:Y:S01]  /*9f0b0*/  STL.64 [R1+0x4448], R30 ;  /* 0x0044481e01007387 */ /* 0x0001e20000100a00 */
[----:B---3--:R-:W-:Y:S01]  /*9f0c0*/  ISETP.GE.AND P1, PT, R21, UR4, PT ;  /* 0x0000000415007c0c */ /* 0x008fe2000bf26270 */
[----:B------:R-:W1:Y:S01]  /*9f0d0*/  LDCU.64 UR4, c[0x0][0x398] ;  /* 0x00007300ff0477ac */ /* 0x000e620008000a00 */
[----:B0-----:R-:W-:-:S05]  /*9f0e0*/  IADD3 R30, P0, PT, R25, R10, RZ ;  /* 0x0000000a191e7210 */ /* 0x001fca0007f1e0ff */
[----:B------:R-:W-:Y:S02]  /*9f0f0*/  IMAD.X R31, R26, 0x1, R12, P0 ;  /* 0x000000011a1f7824 */ /* 0x000fe400000e060c */
[----:B------:R-:W2:Y:S01]  /*9f100*/  LDL.LU R26, [R1+0x44a0] ;  /* 0x0044a000011a7983 */ /* 0x000ea20000300800 */
[----:B------:R-:W-:Y:S01]  /*9f110*/  UMOV UR47, UR8 ;  /* 0x00000008002f7c82 */ /* 0x000fe20008000000 */
[----:B------:R-:W0:Y:S02]  /*9f120*/  LDCU.64 UR8, c[0x0][0x398] ;  /* 0x00007300ff0877ac */ /* 0x000e240008000a00 */
[----:B------:R-:W-:Y:S04]  /*9f130*/  STL.64 [R1+0x4440], R30 ;  /* 0x0044401e01007387 */ /* 0x000fe80000100a00 */
[----:B------:R-:W3:Y:S01]  /*9f140*/  LDL.LU R21, [R1+0x44a4] ;  /* 0x0044a40001157983 */ /* 0x000ee20000300800 */
[----:B-1----:R-:W-:Y:S01]  /*9f150*/  IMAD.U32 R25, RZ, RZ, UR4 ;  /* 0x00000004ff197e24 */ /* 0x002fe2000f8e00ff */
[----:B------:R-:W-:Y:S01]  /*9f160*/  UMOV UR6, UR5 ;  /* 0x0000000500067c82 */ /* 0x000fe20008000000 */
[----:B------:R-:W1:Y:S01]  /*9f170*/  LDCU.64 UR4, c[0x0][0x398] ;  /* 0x00007300ff0477ac */ /* 0x000e620008000a00 */
[----:B------:R-:W-:-:S02]  /*9f180*/  LOP3.LUT R19, R19, 0xffffffbf, RZ, 0xc0, !PT ;  /* 0xffffffbf13137812 */ /* 0x000fc400078ec0ff */
[----:B------:R1:W-:Y:S02]  /*9f190*/  STL [R1+0x3c], R25 ;  /* 0x00003c1901007387 */ /* 0x0003e40000100800 */
[----:B------:R-:W-:-:S04]  /*9f1a0*/  @P2 LOP3.LUT R19, R19, 0x40, RZ, 0xfc, !PT ;  /* 0x0000004013132812 */ /* 0x000fc800078efcff */
[----:B------:R-:W-:Y:S01]  /*9f1b0*/  LOP3.LUT R19, R19, 0xffffffdf, RZ, 0xc0, !PT ;  /* 0xffffffdf13137812 */ /* 0x000fe200078ec0ff */
[----:B-1----:R-:W-:Y:S01]  /*9f1c0*/  IMAD.U32 R25, RZ, RZ, UR4 ;  /* 0x00000004ff197e24 */ /* 0x002fe2000f8e00ff */
[----:B0-----:R-:W-:-:S04]  /*9f1d0*/  UMOV UR4, UR9 ;  /* 0x0000000900047c82 */ /* 0x001fc80008000000 */
[----:B------:R0:W-:Y:S01]  /*9f1e0*/  STL [R1+0x38], R25 ;  /* 0x0000381901007387 */ /* 0x0001e20000100800 */
[----:B------:R-:W-:Y:S01]  /*9f1f0*/  @P1 LOP3.LUT R19, R19, 0x20, RZ, 0xfc, !PT ;  /* 0x0000002013131812 */ /* 0x000fe200078efcff */
[----:B0-----:R-:W-:Y:S01]  /*9f200*/  IMAD.U32 R25, RZ, RZ, UR8 ;  /* 0x00000008ff197e24 */ /* 0x001fe2000f8e00ff */
[----:B----4-:R-:W-:-:S04]  /*9f210*/  ISETP.GE.AND P1, PT, R20, UR4, PT ;  /* 0x0000000414007c0c */ /* 0x010fc8000bf26270 */
[----:B------:R0:W-:Y:S01]  /*9f220*/  STL [R1+0x34], R25 ;  /* 0x0000341901007387 */ /* 0x0001e20000100800 */
[----:B------:R-:W-:Y:S01]  /*9f230*/  ISETP.GE.AND P0, PT, R28, UR6, PT ;  /* 0x000000061c007c0c */ /* 0x000fe2000bf06270 */
[----:B------:R-:W1:Y:S02]  /*9f240*/  LDCU.64 UR6, c[0x0][0x398] ;  /* 0x00007300ff0677ac */ /* 0x000e640008000a00 */
[----:B------:R-:W4:Y:S01]  /*9f250*/  LDL.LU R20, [R1+0x44a8] ;  /* 0x0044a80001147983 */ /* 0x000f220000300800 */
[----:B------:R-:W-:Y:S01]  /*9f260*/  ISETP.GE.AND P2, PT, R27, UR5, PT ;  /* 0x000000051b007c0c */ /* 0x000fe2000bf46270 */
[----:B------:R-:W1:Y:S01]  /*9f270*/  LDCU.64 UR4, c[0x0][0x398] ;  /* 0x00007300ff0477ac */ /* 0x000e620008000a00 */
[----:B------:R-:W-:Y:S01]  /*9f280*/  LOP3.LUT R19, R19, 0xffffffef, RZ, 0xc0, !PT ;  /* 0xffffffef13137812 */ /* 0x000fe200078ec0ff */
[----:B------:R-:W4:Y:S01]  /*9f290*/  LDL.LU R27, [R1+0x44ac] ;  /* 0x0044ac00011b7983 */ /* 0x000f220000300800 */
[----:B------:R-:W2:Y:S05]  /*9f2a0*/  LDCU.64 UR8, c[0x0][0x398] ;  /* 0x00007300ff0877ac */ /* 0x000eaa0008000a00 */
[----:B------:R-:W-:-:S04]  /*9f2b0*/  @P0 LOP3.LUT R19, R19, 0x10, RZ, 0xfc, !PT ;  /* 0x0000001013130812 */ /* 0x000fc800078efcff */
[----:B------:R-:W-:Y:S02]  /*9f2c0*/  LOP3.LUT R19, R19, 0xfffffff7, RZ, 0xc0, !PT ;  /* 0xfffffff713137812 */ /* 0x000fe400078ec0ff */
[----:B0-----:R-:W-:Y:S02]  /*9f2d0*/  SHF.R.S32.HI R25, RZ, 0x1f, R24 ;  /* 0x0000001fff197819 */ /* 0x001fe40000011418 */
[C---:B------:R-:W-:Y:S02]  /*9f2e0*/  IADD3 R28, P0, PT, R24.reuse, R0, RZ ;  /* 0x00000000181c7210 */ /* 0x040fe40007f1e0ff */
[----:B------:R-:W-:Y:S01]  /*9f2f0*/  @P2 LOP3.LUT R19, R19, 0x8, RZ, 0xfc, !PT ;  /* 0x0000000813132812 */ /* 0x000fe200078efcff */
[----:B-1----:R-:W-:Y:S02]  /*9f300*/  IMAD.U32 R56, RZ, RZ, UR4 ;  /* 0x00000004ff387e24 */ /* 0x002fe4000f8e00ff */
[----:B------:R-:W-:Y:S01]  /*9f310*/  IMAD.X R29, R25, 0x1, R2, P0 ;  /* 0x00000001191d7824 */ /* 0x000fe200000e0602 */
[----:B------:R-:W-:Y:S01]  /*9f320*/  LOP3.LUT R19, R19, 0xfffffffb, RZ, 0xc0, !PT ;  /* 0xfffffffb13137812 */ /* 0x000fe200078ec0ff */
[----:B------:R-:W-:Y:S01]  /*9f330*/  IMAD.U32 R47, RZ, RZ, UR6 ;  /* 0x00000006ff2f7e24 */ /* 0x000fe2000f8e00ff */
[----:B------:R-:W-:Y:S01]  /*9f340*/  UMOV UR4, UR7 ;  /* 0x0000000700047c82 */ /* 0x000fe20008000000 */
[----:B------:R-:W-:Y:S01]  /*9f350*/  IADD3 R30, P0, PT, R24, R3, RZ ;  /* 0x00000003181e7210 */ /* 0x000fe20007f1e0ff */
[----:B------:R0:W-:Y:S01]  /*9f360*/  STL.64 [R1+0x4458], R28 ;  /* 0x0044581c01007387 */ /* 0x0001e20000100a00 */
[----:B------:R-:W-:Y:S01]  /*9f370*/  @P1 LOP3.LUT R19, R19, 0x4, RZ, 0xfc, !PT ;  /* 0x0000000413131812 */ /* 0x000fe200078efcff */
[----:B------:R-:W1:Y:S02]  /*9f380*/  LDCU.64 UR6, c[0x0][0x398] ;  /* 0x00007300ff0677ac */ /* 0x000e640008000a00 */
[----:B------:R-:W-:Y:S04]  /*9f390*/  STL [R1+0x5514], R56 ;  /* 0x0055143801007387 */ /* 0x000fe80000100800 */
[----:B------:R-:W-:Y:S01]  /*9f3a0*/  STL [R1+0x5518], R47 ;  /* 0x0055182f01007387 */ /* 0x000fe20000100800 */
[----:B------:R-:W-:Y:S01]  /*9f3b0*/  IMAD.X R31, R25, 0x1, R4, P0 ;  /* 0x00000001191f7824 */ /* 0x000fe200000e0604 */
[----:B------:R-:W-:-:S02]  /*9f3c0*/  LOP3.LUT R19, R19, 0xfffffffd, RZ, 0xc0, !PT ;  /* 0xfffffffd13137812 */ /* 0x000fc400078ec0ff */
[----:B--2---:R-:W-:Y:S02]  /*9f3d0*/  ISETP.GE.AND P2, PT, R26, UR5, PT ;  /* 0x000000051a007c0c */ /* 0x004fe4000bf46270 */
[----:B---3--:R-:W-:Y:S01]  /*9f3e0*/  ISETP.GE.AND P1, PT, R21, UR4, PT ;  /* 0x0000000415007c0c */ /* 0x008fe2000bf26270 */
[----:B------:R-:W2:Y:S01]  /*9f3f0*/  LDCU.64 UR4, c[0x0][0x398] ;  /* 0x00007300ff0477ac */ /* 0x000ea20008000a00 */
[----:B------:R-:W3:Y:S04]  /*9f400*/  LDL.LU R21, [R1+0x44b0] ;  /* 0x0044b00001157983 */ /* 0x000ee80000300800 */
[----:B0-----:R-:W3:Y:S05]  /*9f410*/  LDL.LU R28, [R1+0x44b4] ;  /* 0x0044b400011c7983 */ /* 0x001eea0000300800 */
[----:B------:R-:W-:Y:S01]  /*9f420*/  @P2 LOP3.LUT R19, R19, 0x2, RZ, 0xfc, !PT ;  /* 0x0000000213132812 */ /* 0x000fe200078efcff */
[----:B------:R0:W-:Y:S01]  /*9f430*/  STL.64 [R1+0x4468], R30 ;  /* 0x0044681e01007387 */ /* 0x0001e20000100a00 */
[----:B--2---:R-:W-:-:S05]  /*9f440*/  IMAD.U32 R60, RZ, RZ, UR4 ;  /* 0x00000004ff3c7e24 */ /* 0x004fca000f8e00ff */
[----:B------:R-:W-:Y:S04]  /*9f450*/  STL [R1+0x5520], R60 ;  /* 0x0055203c01007387 */ /* 0x000fe80000100800 */
[----:B------:R-:W2:Y:S01]  /*9f460*/  LDL.LU R26, [R1+0x44c0] ;  /* 0x0044c000011a7983 */ /* 0x000ea20000300800 */
[----:B----4-:R-:W-:-:S03]  /*9f470*/  ISETP.GE.AND P2, PT, R20, UR5, PT ;  /* 0x0000000514007c0c */ /* 0x010fc6000bf46270 */
[----:B------:R-:W4:Y:S01]  /*9f480*/  LDL.LU R20, [R1+0x44c4] ;  /* 0x0044c40001147983 */ /* 0x000f220000300800 */
[----:B------:R-:W-:Y:S01]  /*9f490*/  LOP3.LUT R19, R19, 0xfffffffe, RZ, 0xc0, !PT ;  /* 0xfffffffe13137812 */ /* 0x000fe200078ec0ff */
[----:B-1----:R-:W-:Y:S01]  /*9f4a0*/  UMOV UR4, UR7 ;  /* 0x0000000700047c82 */ /* 0x002fe20008000000 */
[----:B------:R-:W-:Y:S01]  /*9f4b0*/  IMAD.U32 R59, RZ, RZ, UR6 ;  /* 0x00000006ff3b7e24 */ /* 0x000fe2000f8e00ff */
[----:B------:R-:W1:Y:S01]  /*9f4c0*/  LDCU.64 UR6, c[0x0][0x398] ;  /* 0x00007300ff0677ac */ /* 0x000e620008000a00 */
[----:B------:R-:W-:Y:S02]  /*9f4d0*/  @P1 LOP3.LUT R19, R19, 0x1, RZ, 0xfc, !PT ;  /* 0x0000000113131812 */ /* 0x000fe400078efcff */
[----:B------:R-:W-:Y:S01]  /*9f4e0*/  ISETP.GE.AND P1, PT, R27, UR4, PT ;  /* 0x000000041b007c0c */ /* 0x000fe2000bf26270 */
[----:B------:R-:W1:Y:S01]  /*9f4f0*/  LDCU.64 UR4, c[0x0][0x398] ;  /* 0x00007300ff0477ac */ /* 0x000e620008000a00 */
[----:B0-----:R-:W-:Y:S02]  /*9f500*/  IADD3 R30, P0, PT, R24, R5, RZ ;  /* 0x00000005181e7210 */ /* 0x001fe40007f1e0ff */
[----:B------:R-:W-:-:S03]  /*9f510*/  @P2 LOP3.LUT R17, R17, 0x80000000, RZ, 0xfc, !PT ;  /* 0x8000000011112812 */ /* 0x000fc600078efcff */
[----:B------:R-:W-:Y:S01]  /*9f520*/  IMAD.X R31, R25, 0x1, R6, P0 ;  /* 0x00000001191f7824 */ /* 0x000fe200000e0606 */
[----:B------:R-:W-:-:S04]  /*9f530*/  LOP3.LUT R17, R17, 0xbfffffff, RZ, 0xc0, !PT ;  /* 0xbfffffff11117812 */ /* 0x000fc800078ec0ff */
[----:B------:R-:W-:Y:S01]  /*9f540*/  STL.64 [R1+0x4470], R30 ;  /* 0x0044701e01007387 */ /* 0x000fe20000100a00 */
[----:B------:R-:W-:Y:S01]  /*9f550*/  @P1 LOP3.LUT R17, R17, 0x40000000, RZ, 0xfc, !PT ;  /* 0x4000000011111812 */ /* 0x000fe200078efcff */
[----:B-1----:R-:W-:Y:S02]  /*9f560*/  IMAD.U32 R57, RZ, RZ, UR6 ;  /* 0x00000006ff397e24 */ /* 0x002fe4000f8e00ff */
[----:B------:R-:W4:Y:S01]  /*9f570*/  LDL.LU R27, [R1+0x44d0] ;  /* 0x0044d000011b7983 */ /* 0x000f220000300800 */
[----:B------:R-:W-:Y:S01]  /*9f580*/  IMAD.U32 R52, RZ, RZ, UR4 ;  /* 0x00000004ff347e24 */ /* 0x000fe2000f8e00ff */
[----:B------:R-:W-:Y:S01]  /*9f590*/  UMOV UR4, UR7 ;  /* 0x0000000700047c82 */ /* 0x000fe20008000000 */
[----:B------:R-:W0:Y:S01]  /*9f5a0*/  LDCU.64 UR6, c[0x0][0x398] ;  /* 0x00007300ff0677ac */ /* 0x000e220008000a00 */
[----:B------:R-:W-:Y:S02]  /*9f5b0*/  LOP3.LUT R17, R17, 0xdfffffff, RZ, 0xc0, !PT ;  /* 0xdfffffff11117812 */ /* 0x000fe400078ec0ff */
[----:B---3--:R-:W-:-:S02]  /*9f5c0*/  ISETP.GE.AND P2, PT, R21, UR5, PT ;  /* 0x0000000515007c0c */ /* 0x008fc4000bf46270 */
[----:B------:R-:W3:Y:S01]  /*9f5d0*/  LDL.LU R21, [R1+0x44d4] ;  /* 0x0044d40001157983 */ /* 0x000ee20000300800 */
[----:B------:R-:W-:Y:S01]  /*9f5e0*/  ISETP.GE.AND P1, PT, R28, UR4, PT ;  /* 0x000000041c007c0c */ /* 0x000fe2000bf26270 */
[----:B------:R-:W1:Y:S01]  /*9f5f0*/  LDCU.64 UR4, c[0x0][0x398] ;  /* 0x00007300ff0477ac */ /* 0x000e620008000a00 */
[----:B------:R-:W-:-:S08]  /*9f600*/  IADD3 R28, P0, PT, R24, R13, RZ ;  /* 0x0000000d181c7210 */ /* 0x000fd00007f1e0ff */
[----:B------:R-:W-:Y:S01]  /*9f610*/  @P2 LOP3.LUT R17, R17, 0x20000000, RZ, 0xfc, !PT ;  /* 0x2000000011112812 */ /* 0x000fe200078efcff */
[----:B------:R-:W-:-:S03]  /*9f620*/  IMAD.X R29, R25, 0x1, R15, P0 ;  /* 0x00000001191d7824 */ /* 0x000fc600000e060f */
[----:B------:R-:W-:Y:S02]  /*9f630*/  LOP3.LUT R17, R17, 0xefffffff, RZ, 0xc0, !PT ;  /* 0xefffffff11117812 */ /* 0x000fe400078ec0ff */
[----:B------:R4:W-:Y:S02]  /*9f640*/  STL.64 [R1+0x4480], R28 ;  /* 0x0044801c01007387 */ /* 0x0009e40000100a00 */
[----:B------:R-:W-:Y:S01]  /*9f650*/  @P1 LOP3.LUT R17, R17, 0x10000000, RZ, 0xfc, !PT ;  /* 0x1000000011111812 */ /* 0x000fe200078efcff */
[----:B-1----:R-:W-:Y:S01]  /*9f660*/  IMAD.U32 R55, RZ, RZ, UR4 ;  /* 0x00000004ff377e24 */ /* 0x002fe2000f8e00ff */
[----:B0-----:R-:W-:Y:S01]  /*9f670*/  UMOV UR4, UR7 ;  /* 0x0000000700047c82 */ /* 0x001fe20008000000 */
[----:B--2---:R-:W-:Y:S02]  /*9f680*/  ISETP.GE.AND P2, PT, R26, UR5, PT ;  /* 0x000000051a007c0c */ /* 0x004fe4000bf46270 */
[----:B------:R-:W2:Y:S01]  /*9f690*/  LDL.LU R26, [R1+0x44e0] ;  /* 0x0044e000011a7983 */ /* 0x000ea20000300800 */
[----:B----4-:R-:W-:Y:S01]  /*9f6a0*/  ISETP.GE.AND P1, PT, R20, UR4, PT ;  /* 0x0000000414007c0c */ /* 0x010fe2000bf26270 */
[----:B------:R-:W-:-:S02]  /*9f6b0*/  IMAD.U32 R54, RZ, RZ, UR6 ;  /* 0x00000006ff367e24 */ /* 0x000fc4000f8e00ff */
[----:B------:R-:W4:Y:S01]  /*9f6c0*/  LDL.LU R20, [R1+0x44e4] ;  /* 0x0044e40001147983 */ /* 0x000f220000300800 */
[----:B------:R-:W-:Y:S01]  /*9f6d0*/  IADD3 R28, P0, PT, R24, R14, RZ ;  /* 0x0000000e181c7210 */ /* 0x000fe20007f1e0ff */
[----:B------:R-:W0:Y:S01]  /*9f6e0*/  LDCU.64 UR4, c[0x0][0x398] ;  /* 0x00007300ff0477ac */ /* 0x000e220008000a00 */
[----:B------:R-:W1:Y:S03]  /*9f6f0*/  LDCU.64 UR6, c[0x0][0x398] ;  /* 0x00007300ff0677ac */ /* 0x000e660008000a00 */
[----:B------:R-:W-:Y:S01]  /*9f700*/  IMAD.X R29, R25, 0x1, R16, P0 ;  /* 0x00000001191d7824 */ /* 0x000fe200000e0610 */
[----:B------:R-:W-:-:S04]  /*9f710*/  LOP3.LUT R17, R17, 0xf7ffffff, RZ, 0xc0, !PT ;  /* 0xf7ffffff11117812 */ /* 0x000fc800078ec0ff */
[----:B------:R0:W-:Y:S01]  /*9f720*/  STL.64 [R1+0x4490], R28 ;  /* 0x0044901c01007387 */ /* 0x0001e20000100a00 */
[----:B------:R-:W-:-:S04]  /*9f730*/  @P2 LOP3.LUT R17, R17, 0x8000000, RZ, 0xfc, !PT ;  /* 0x0800000011112812 */ /* 0x000fc800078efcff */
[----:B------:R-:W-:Y:S02]  /*9f740*/  LOP3.LUT R17, R17, 0xfbffffff, RZ, 0xc0, !PT ;  /* 0xfbffffff11117812 */ /* 0x000fe400078ec0ff */
[----:B0-----:R-:W-:Y:S01]  /*9f750*/  IADD3 R28, P0, PT, R24, R7, RZ ;  /* 0x00000007181c7210 */ /* 0x001fe20007f1e0ff */
[----:B------:R-:W-:-:S04]  /*9f760*/  IMAD.U32 R48, RZ, RZ, UR4 ;  /* 0x00000004ff307e24 */ /* 0x000fc8000f8e00ff */
[----:B------:R-:W-:Y:S01]  /*9f770*/  IMAD.X R29, R25, 0x1, R8, P0 ;  /* 0x00000001191d7824 */ /* 0x000fe200000e0608 */
[----:B-1----:R-:W-:Y:S01]  /*9f780*/  UMOV UR4, UR7 ;  /* 0x0000000700047c82 */ /* 0x002fe20008000000 */
[----:B------:R-:W-:-:S03]  /*9f790*/  @P1 LOP3.LUT R17, R17, 0x4000000, RZ, 0xfc, !PT ;  /* 0x0400000011111812 */ /* 0x000fc600078efcff */
[----:B------:R0:W-:Y:S01]  /*9f7a0*/  STL.64 [R1+0x44a0], R28 ;  /* 0x0044a01c01007387 */ /* 0x0001e20000100a00 */
[----:B------:R-:W-:Y:S01]  /*9f7b0*/  ISETP.GE.AND P2, PT, R27, UR5, PT ;  /* 0x000000051b007c0c */ /* 0x000fe2000bf46270 */
[----:B------:R-:W-:Y:S01]  /*9f7c0*/  IMAD.U32 R53, RZ, RZ, UR6 ;  /* 0x00000006ff357e24 */ /* 0x000fe2000f8e00ff */
[----:B------:R-:W1:Y:S01]  /*9f7d0*/  LDCU.64 UR6, c[0x0][0x398] ;  /* 0x00007300ff0677ac */ /* 0x000e620008000a00 */
[----:B0-----:R-:W4:Y:S04]  /*9f7e0*/  LDL.LU R28, [R1+0x44f0] ;  /* 0x0044f000011c7983 */ /* 0x001f280000300800 */
[----:B------:R-:W4:Y:S01]  /*9f7f0*/  LDL.LU R27, [R1+0x44f4] ;  /* 0x0044f400011b7983 */ /* 0x000f220000300800 */
[----:B------:R-:W-:Y:S02]  /*9f800*/  LOP3.LUT R17, R17, 0xfdffffff, RZ, 0xc0, !PT ;  /* 0xfdffffff11117812 */ /* 0x000fe400078ec0ff */
[----:B------:R-:W-:-:S03]  /*9f810*/  IADD3 R30, P0, PT, R24, R9, RZ ;  /* 0x00000009181e7210 */ /* 0x000fc60007f1e0ff */
[----:B------:R-:W-:Y:S02]  /*9f820*/  @P2 LOP3.LUT R17, R17, 0x2000000, RZ, 0xfc, !PT ;  /* 0x0200000011112812 */ /* 0x000fe400078efcff */
[----:B---3--:R-:W-:Y:S01]  /*9f830*/  ISETP.GE.AND P1, PT, R21, UR4, PT ;  /* 0x0000000415007c0c */ /* 0x008fe2000bf26270 */
[----:B------:R-:W0:Y:S01]  /*9f840*/  LDCU.64 UR4, c[0x0][0x398] ;  /* 0x00007300ff0477ac */ /* 0x000e220008000a00 */
[----:B------:R-:W3:Y:S01]  /*9f850*/  LDL.LU R21, [R1+0x4500] ;  /* 0x0045000001157983 */ /* 0x000ee20000300800 */
[----:B------:R-:W-:Y:S01]  /*9f860*/  LOP3.LUT R17, R17, 0xfeffffff, RZ, 0xc0, !PT ;  /* 0xfeffffff11117812 */ /* 0x000fe200078ec0ff */
[----:B------:R-:W-:-:S05]  /*9f870*/  IMAD.X R31, R25, 0x1, R11, P0 ;  /* 0x00000001191f7824 */ /* 0x000fca00000e060b */
[----:B------:R2:W-:Y:S04]  /*9f880*/  STL.64 [R1+0x44b0], R30 ;  /* 0x0044b01e01007387 */ /* 0x0005e80000100a00 */
[----:B------:R-:W-:Y:S01]  /*9f890*/  @P1 LOP3.LUT R17, R17, 0x1000000, RZ, 0xfc, !PT ;  /* 0x0100000011111812 */ /* 0x000fe200078efcff */
[----:B0-----:R-:W-:Y:S01]  /*9f8a0*/  IMAD.U32 R51, RZ, RZ, UR4 ;  /* 0x00000004ff337e24 */ /* 0x001fe2000f8e00ff */
[----:B-1----:R-:W-:Y:S01]  /*9f8b0*/  UMOV UR4, UR7 ;  /* 0x0000000700047c82 */ /* 0x002fe20008000000 */
[----:B--2---:R-:W-:Y:S02]  /*9f8c0*/  ISETP.GE.AND P2, PT, R26, UR5, PT ;  /* 0x000000051a007c0c */ /* 0x004fe4000bf46270 */
[----:B------:R-:W-:-:S05]  /*9f8d0*/  IADD3 R30, P0, PT, R24, R10, RZ ;  /* 0x0000000a181e7210 */ /* 0x000fca0007f1e0ff */
[----:B------:R-:W-:Y:S01]  /*9f8e0*/  IMAD.X R31, R25, 0x1, R12, P0 ;  /* 0x00000001191f7824 */ /* 0x000fe200000e060c */
[----:B----4-:R-:W-:Y:S01]  /*9f8f0*/  ISETP.GE.AND P1, PT, R20, UR4, PT ;  /* 0x0000000414007c0c */ /* 0x010fe2000bf26270 */
[----:B------:R-:W0:Y:S01]  /*9f900*/  LDCU.64 UR4, c[0x0][0x398] ;  /* 0x00007300ff0477ac */ /* 0x000e220008000a00 */
[----:B------:R-:W2:Y:S04]  /*9f910*/  LDL.LU R20, [R1+0x4504] ;  /* 0x0045040001147983 */ /* 0x000ea80000300800 */
[----:B------:R-:W4:Y:S04]  /*9f920*/  LDL.LU R26, [R1+0x4508] ;  /* 0x00450800011a7983 */ /* 0x000f280000300800 */
[----:B------:R-:W-:Y:S04]  /*9f930*/  STL.64 [R1+0x44a8], R30 ;  /* 0x0044a81e01007387 */ /* 0x000fe80000100a00 */
[----:B------:R-:W4:Y:S01]  /*9f940*/  LDL.LU R25, [R1+0x450c] ;  /* 0x00450c0001197983 */ /* 0x000f220000300800 */
[----:B------:R-:W-:-:S02]  /*9f950*/  IMAD.U32 R50, RZ, RZ, UR6 ;  /* 0x00000006ff327e24 */ /* 0x000fc4000f8e00ff */
[----:B0-----:R-:W-:Y:S01]  /*9f960*/  IMAD.U32 R49, RZ, RZ, UR4 ;  /* 0x00000004ff317e24 */ /* 0x001fe2000f8e00ff */
[----:B------:R-:W-:Y:S01]  /*9f970*/  UMOV UR6, UR5 ;  /* 0x0000000500067c82 */ /* 0x000fe20008000000 */
[----:B------:R-:W0:Y:S01]  /*9f980*/  LDCU.64 UR4, c[0x0][0x398] ;  /* 0x00007300ff0477ac */ /* 0x000e220008000a00 */
[----:B------:R-:W-:-:S04]  /*9f990*/  LOP3.LUT R17, R17, 0xff7fffff, RZ, 0xc0, !PT ;  /* 0xff7fffff11117812 */ /* 0x000fc800078ec0ff */
[----:B------:R-:W-:-:S04]  /*9f9a0*/  @P2 LOP3.LUT R17, R17, 0x800000, RZ, 0xfc, !PT ;  /* 0x0080000011112812 */ /* 0x000fc800078efcff */
[----:B------:R-:W-:-:S04]  /*9f9b0*/  LOP3.LUT R17, R17, 0xffbfffff, RZ, 0xc0, !PT ;  /* 0xffbfffff11117812 */ /* 0x000fc800078ec0ff */
[----:B------:R-:W-:Y:S01]  /*9f9c0*/  @P1 LOP3.LUT R17, R17, 0x400000, RZ, 0xfc, !PT ;  /* 0x0040000011111812 */ /* 0x000fe200078efcff */
[----:B0-----:R-:W-:Y:S01]  /*9f9d0*/  IMAD.U32 R45, RZ, RZ, UR4 ;  /* 0x00000004ff2d7e24 */ /* 0x001fe2000f8e00ff */
[----:B------:R-:W-:Y:S01]  /*9f9e0*/  UMOV UR4, UR9 ;  /* 0x0000000900047c82 */ /* 0x000fe20008000000 */
[----:B------:R-:W-:Y:S01]  /*9f9f0*/  ISETP.GE.AND P0, PT, R28, UR6, PT ;  /* 0x000000061c007c0c */ /* 0x000fe2000bf06270 */
[----:B------:R-:W0:Y:S01]  /*9fa00*/  LDCU.64 UR6, c[0x0][0x398] ;  /* 0x00007300ff0677ac */ /* 0x000e220008000a00 */
[----:B------:R-:W-:Y:S02]  /*9fa10*/  ISETP.GE.AND P2, PT, R27, UR5, PT ;  /* 0x000000051b007c0c */ /* 0x000fe4000bf46270 */
[----:B------:R-:W-:Y:S02]  /*9fa20*/  LOP3.LUT R17, R17, 0xffdfffff, RZ, 0xc0, !PT ;  /* 0xffdfffff11117812 */ /* 0x000fe400078ec0ff */
[----:B------:R-:W-:-:S07]  /*9fa30*/  SHF.R.S32.HI R24, RZ, 0x1f, R23 ;  /* 0x0000001fff187819 */ /* 0x000fce0000011417 */
[----:B------:R-:W-:Y:S02]  /*9fa40*/  @P0 LOP3.LUT R17, R17, 0x200000, RZ, 0xfc, !PT ;  /* 0x0020000011110812 */ /* 0x000fe400078efcff */
[----:B------:R-:W-:Y:S02]  /*9fa50*/  IADD3 R28, P0, PT, R23, R0, RZ ;  /* 0x00000000171c7210 */ /* 0x000fe40007f1e0ff */
[----:B---3--:R-:W-:Y:S01]  /*9fa60*/  ISETP.GE.AND P1, PT, R21, UR4, PT ;  /* 0x0000000415007c0c */ /* 0x008fe2000bf26270 */
[----:B------:R-:W1:Y:S01]  /*9fa70*/  LDCU.64 UR4, c[0x0][0x398] ;  /* 0x00007300ff0477ac */ /* 0x000e620008000a00 */
[----:B------:R-:W3:Y:S01]  /*9fa80*/  LDL.LU R21, [R1+0x4518] ;  /* 0x0045180001157983 */ /* 0x000ee20000300800 */
[----:B------:R-:W-:Y:S01]  /*9fa90*/  LOP3.LUT R17, R17, 0xffefffff, RZ, 0xc0, !PT ;  /* 0xffefffff11117812 */ /* 0x000fe200078ec0ff */
[----:B------:R-:W-:-:S03]  /*9faa0*/  IMAD.X R29, R24, 0x1, R2, P0 ;  /* 0x00000001181d7824 */ /* 0x000fc600000e0602 */
[----:B------:R-:W-:Y:S02]  /*9fab0*/  @P2 LOP3.LUT R17, R17, 0x100000, RZ, 0xfc, !PT ;  /* 0x0010000011112812 */ /* 0x000fe400078efcff */
[----:B------:R0:W-:Y:S02]  /*9fac0*/  STL.64 [R1+0x44c0], R28 ;  /* 0x0044c01c01007387 */ /* 0x0001e40000100a00 */
[----:B------:R-:W-:-:S04]  /*9fad0*/  LOP3.LUT R17, R17, 0xfff7ffff, RZ, 0xc0, !PT ;  /* 0xfff7ffff11117812 */ /* 0x000fc800078ec0ff */
[----:B------:R-:W-:Y:S01]  /*9fae0*/  @P1 LOP3.LUT R17, R17, 0x80000, RZ, 0xfc, !PT ;  /* 0x0008000011111812 */ /* 0x000fe200078efcff */
[----:B-1----:R-:W-:Y:S01]  /*9faf0*/  IMAD.U32 R43, RZ, RZ, UR4 ;  /* 0x00000004ff2b7e24 */ /* 0x002fe2000f8e00ff */
[----:B0-----:R-:W-:Y:S01]  /*9fb00*/  UMOV UR4, UR7 ;  /* 0x0000000700047c82 */ /* 0x001fe20008000000 */
[----:B------:R-:W-:Y:S02]  /*9fb10*/  IADD3 R28, P0, PT, R23, R3, RZ ;  /* 0x00000003171c7210 */ /* 0x000fe40007f1e0ff */
[----:B------:R-:W-:-:S03]  /*9fb20*/  LOP3.LUT R17, R17, 0xfffbffff, RZ, 0xc0, !PT ;  /* 0xfffbffff11117812 */ /* 0x000fc600078ec0ff */
[----:B------:R-:W-:Y:S01]  /*9fb30*/  IMAD.X R29, R24, 0x1, R4, P0 ;  /* 0x00000001181d7824 */ /* 0x000fe200000e0604 */
[----:B--2---:R-:W-:Y:S02]  /*9fb40*/  ISETP.GE.AND P2, PT, R20, UR5, PT ;  /* 0x0000000514007c0c */ /* 0x004fe4000bf46270 */
[----:B------:R-:W2:Y:S01]  /*9fb50*/  LDL.LU R20, [R1+0x451c] ;  /* 0x00451c0001147983 */ /* 0x000ea20000300800 */
[----:B----4-:R-:W-:Y:S01]  /*9fb60*/  ISETP.GE.AND P1, PT, R26, UR4, PT ;  /* 0x000000041a007c0c */ /* 0x010fe2000bf26270 */
[----:B------:R-:W0:Y:S02]  /*9fb70*/  LDCU.64 UR4, c[0x0][0x398] ;  /* 0x00007300ff0477ac */ /* 0x000e240008000a00 */
[----:B------:R-:W4:Y:S04]  /*9fb80*/  LDL.LU R27, [R1+0x4520] ;  /* 0x00452000011b7983 */ /* 0x000f280000300800 */
[----:B------:R1:W-:Y:S03]  /*9fb90*/  STL.64 [R1+0x44d0], R28 ;  /* 0x0044d01c01007387 */ /* 0x0003e60000100a00 */
[----:B------:R-:W-:Y:S01]  /*9fba0*/  @P2 LOP3.LUT R17, R17, 0x40000, RZ, 0xfc, !PT ;  /* 0x0004000011112812 */ /* 0x000fe200078efcff */
[----:B------:R-:W4:Y:S01]  /*9fbb0*/  LDL.LU R26, [R1+0x4524] ;  /* 0x00452400011a7983 */ /* 0x000f220000300800 */
[----:B0-----:R-:W-:-:S03]  /*9fbc0*/  ISETP.GE.AND P2, PT, R25, UR5, PT ;  /* 0x0000000519007c0c */ /* 0x001fc6000bf46270 */
[----:B------:R-:W4:Y:S01]  /*9fbd0*/  LDL.LU R25, [R1+0x4530] ;  /* 0x0045300001197983 */ /* 0x000f220000300800 */
[----:B------:R-:W-:Y:S01]  /*9fbe0*/  IMAD.U32 R42, RZ, RZ, UR6 ;  /* 0x00000006ff2a7e24 */ /* 0x000fe2000f8e00ff */
[----:B------:R-:W0:Y:S01]  /*9fbf0*/  LDCU.64 UR6, c[0x0][0x398] ;  /* 0x00007300ff0677ac */ /* 0x000e220008000a00 */
[----:B------:R-:W-:Y:S01]  /*9fc00*/  LOP3.LUT R17, R17, 0xfffdffff, RZ, 0xc0, !PT ;  /* 0xfffdffff11117812 */ /* 0x000fe200078ec0ff */
[----:B------:R-:W-:-:S03]  /*9fc10*/  IMAD.U32 R41, RZ, RZ, UR4 ;  /* 0x00000004ff297e24 */ /* 0x000fc6000f8e00ff */
[----:B------:R-:W-:Y:S02]  /*9fc20*/  @P1 LOP3.LUT R17, R17, 0x20000, RZ, 0xfc, !PT ;  /* 0x0002000011111812 */ /* 0x000fe400078efcff */
[----:B-1----:R-:W-:Y:S01]  /*9fc30*/  IADD3 R28, P0, PT, R23, R5, RZ ;  /* 0x00000005171c7210 */ /* 0x002fe20007f1e0ff */
[----:B0-----:R-:W-:-:S04]  /*9fc40*/  UMOV UR4, UR7 ;  /* 0x0000000700047c82 */ /* 0x001fc80008000000 */
[----:B------:R-:W-:Y:S01]  /*9fc50*/  IMAD.X R29, R24, 0x1, R6, P0 ;  /* 0x00000001181d7824 */ /* 0x000fe200000e0606 */
[----:B------:R-:W-:Y:S01]  /*9fc60*/  LOP3.LUT R17, R17, 0xfffeffff, RZ, 0xc0, !PT ;  /* 0xfffeffff11117812 */ /* 0x000fe200078ec0ff */
[----:B------:R-:W-:Y:S01]  /*9fc70*/  IMAD.U32 R40, RZ, RZ, UR6 ;  /* 0x00000006ff287e24 */ /* 0x000fe2000f8e00ff */
[----:B------:R-:W0:Y:S02]  /*9fc80*/  LDCU.64 UR6, c[0x0][0x398] ;  /* 0x00007300ff0677ac */ /* 0x000e240008000a00 */
[----:B------:R-:W-:Y:S01]  /*9fc90*/  @P2 LOP3.LUT R17, R17, 0x10000, RZ, 0xfc, !PT ;  /* 0x0001000011112812 */ /* 0x000fe200078efcff */
[----:B------:R1:W-:Y:S01]  /*9fca0*/  STL.64 [R1+0x44e0], R28 ;  /* 0x0044e01c01007387 */ /* 0x0003e20000100a00 */
[----:B---3--:R-:W-:Y:S01]  /*9fcb0*/  ISETP.GE.AND P1, PT, R21, UR4, PT ;  /* 0x0000000415007c0c */ /* 0x008fe2000bf26270 */
[----:B------:R-:W3:Y:S02]  /*9fcc0*/  LDCU.64 UR4, c[0x0][0x398] ;  /* 0x00007300ff0477ac */ /* 0x000ee40008000a00 */
[----:B------:R-:W4:Y:S01]  /*9fcd0*/  LDL.LU R21, [R1+0x4534] ;  /* 0x0045340001157983 */ /* 0x000f220000300800 */
[----:B------:R-:W-:Y:S01]  /*9fce0*/  LOP3.LUT R17, R17, 0xffff7fff, RZ, 0xc0, !PT ;  /* 0xffff7fff11117812 */ /* 0x000fe200078ec0ff */
[----:B0-----:R-:W-:-:S08]  /*9fcf0*/  IMAD.U32 R38, RZ, RZ, UR6 ;  /* 0x00000006ff267e24 */ /* 0x001fd0000f8e00ff */
[----:B------:R-:W-:Y:S01]  /*9fd00*/  @P1 LOP3.LUT R17, R17, 0x8000, RZ, 0xfc, !PT ;  /* 0x0000800011111812 */ /* 0x000fe200078efcff */
[----:B---3--:R-:W-:Y:S01]  /*9fd10*/  IMAD.U32 R39, RZ, RZ, UR4 ;  /* 0x00000004ff277e24 */ /* 0x008fe2000f8e00ff */
[----:B------:R-:W-:Y:S01]  /*9fd20*/  UMOV UR4, UR7 ;  /* 0x0000000700047c82 */ /* 0x000fe20008000000 */
[----:B------:R-:W0:Y:S01]  /*9fd30*/  LDCU.64 UR6, c[0x0][0x398] ;  /* 0x00007300ff0677ac */ /* 0x000e220008000a00 */
[----:B------:R-:W-:Y:S02]  /*9fd40*/  LOP3.LUT R17, R17, 0xffffbfff, RZ, 0xc0, !PT ;  /* 0xffffbfff11117812 */ /* 0x000fe400078ec0ff */
[----:B-1----:R-:W-:-:S05]  /*9fd50*/  IADD3 R28, P0, PT, R23, R13, RZ ;  /* 0x0000000d171c7210 */ /* 0x002fca0007f1e0ff */
[----:B------:R-:W-:Y:S01]  /*9fd60*/  IMAD.X R29, R24, 0x1, R15, P0 ;  /* 0x00000001181d7824 */ /* 0x000fe200000e060f */
[----:B--2---:R-:W-:Y:S02]  /*9fd70*/  ISETP.GE.AND P2, PT, R20, UR5, PT ;  /* 0x0000000514007c0c */ /* 0x004fe4000bf46270 */
[----:B------:R-:W2:Y:S01]  /*9fd80*/  LDL.LU R20, [R1+0x4540] ;  /* 0x0045400001147983 */ /* 0x000ea20000300800 */
[----:B----4-:R-:W-:Y:S01]  /*9fd90*/  ISETP.GE.AND P1, PT, R27, UR4, PT ;  /* 0x000000041b007c0c */ /* 0x010fe2000bf26270 */
[----:B------:R-:W1:Y:S09]  /*9fda0*/  LDCU.64 UR4, c[0x0][0x398] ;  /* 0x00007300ff0477ac */ /* 0x000e720008000a00 */
[----:B------:R-:W-:-:S04]  /*9fdb0*/  @P2 LOP3.LUT R17, R17, 0x4000, RZ, 0xfc, !PT ;  /* 0x0000400011112812 */ /* 0x000fc800078efcff */
[----:B------:R-:W-:Y:S01]  /*9fdc0*/  LOP3.LUT R17, R17, 0xffffdfff, RZ, 0xc0, !PT ;  /* 0xffffdfff11117812 */ /* 0x000fe200078ec0ff */
[----:B------:R3:W-:Y:S03]  /*9fdd0*/  STL.64 [R1+0x44f0], R28 ;  /* 0x0044f01c01007387 */ /* 0x0007e60000100a00 */
[----:B------:R-:W-:Y:S01]  /*9fde0*/  @P1 LOP3.LUT R17, R17, 0x2000, RZ, 0xfc, !PT ;  /* 0x0000200011111812 */ /* 0x000fe200078efcff */
[----:B-1----:R-:W-:Y:S01]  /*9fdf0*/  IMAD.U32 R37, RZ, RZ, UR4 ;  /* 0x00000004ff257e24 */ /* 0x002fe2000f8e00ff */
[----:B0-----:R-:W-:Y:S01]  /*9fe00*/  UMOV UR4, UR7 ;  /* 0x0000000700047c82 */ /* 0x001fe20008000000 */
[----:B------:R-:W-:Y:S02]  /*9fe10*/  ISETP.GE.AND P2, PT, R26, UR5, PT ;  /* 0x000000051a007c0c */ /* 0x000fe4000bf46270 */
[----:B------:R-:W-:Y:S01]  /*9fe20*/  ISETP.GE.AND P1, PT, R25, UR4, PT ;  /* 0x0000000419007c0c */ /* 0x000fe2000bf26270 */
[----:B------:R-:W4:Y:S01]  /*9fe30*/  LDL.LU R26, [R1+0x4544] ;  /* 0x00454400011a7983 */ /* 0x000f220000300800 */
[----:B------:R-:W-:Y:S01]  /*9fe40*/  IMAD.U32 R36, RZ, RZ, UR6 ;  /* 0x00000006ff247e24 */ /* 0x000fe2000f8e00ff */
[----:B------:R-:W0:Y:S02]  /*9fe50*/  LDCU.64 UR4, c[0x0][0x398] ;  /* 0x00007300ff0477ac */ /* 0x000e240008000a00 */
[----:B------:R-:W4:Y:S01]  /*9fe60*/  LDL.LU R25, [R1+0x4548] ;  /* 0x0045480001197983 */ /* 0x000f220000300800 */
[----:B------:R-:W1:Y:S01]  /*9fe70*/  LDCU.64 UR6, c[0x0][0x398] ;  /* 0x00007300ff0677ac */ /* 0x000e620008000a00 */
[----:B------:R-:W-:-:S04]  /*9fe80*/  LOP3.LUT R17, R17, 0xffffefff, RZ, 0xc0, !PT ;  /* 0xffffefff11117812 */ /* 0x000fc800078ec0ff */
[----:B------:R-:W-:Y:S02]  /*9fe90*/  @P2 LOP3.LUT R17, R17, 0x1000, RZ, 0xfc, !PT ;  /* 0x0000100011112812 */ /* 0x000fe400078efcff */
[----:B---3--:R-:W-:Y:S02]  /*9fea0*/  IADD3 R28, P0, PT, R23, R14, RZ ;  /* 0x0000000e171c7210 */ /* 0x008fe40007f1e0ff */
[----:B------:R-:W-:Y:S01]  /*9feb0*/  LOP3.LUT R17, R17, 0xfffff7ff, RZ, 0xc0, !PT ;  /* 0xfffff7ff11117812 */ /* 0x000fe200078ec0ff */
[----:B0-----:R-:W-:-:S03]  /*9fec0*/  IMAD.U32 R35, RZ, RZ, UR4 ;  /* 0x00000004ff237e24 */ /* 0x001fc6000f8e00ff */
[----:B------:R-:W-:Y:S01]  /*9fed0*/  @P1 LOP3.LUT R17, R17, 0x800, RZ, 0xfc, !PT ;  /* 0x0000080011111812 */ /* 0x000fe200078efcff */
[----:B------:R-:W-:Y:S01]  /*9fee0*/  IMAD.X R29, R24, 0x1, R16, P0 ;  /* 0x00000001181d7824 */ /* 0x000fe200000e0610 */
[----:B-1----:R-:W-:-:S04]  /*9fef0*/  UMOV UR4, UR7 ;  /* 0x0000000700047c82 */ /* 0x002fc80008000000 */
[----:B------:R-:W-:Y:S04]  /*9ff00*/  STL.64 [R1+0x4500], R28 ;  /* 0x0045001c01007387 */ /* 0x000fe80000100a00 */
[----:B------:R-:W3:Y:S01]  /*9ff10*/  LDL.LU R27, [R1+0x454c] ;  /* 0x00454c00011b7983 */ /* 0x000ee20000300800 */
[----:B------:R-:W-:Y:S01]  /*9ff20*/  ISETP.GE.AND P2, PT, R21, UR5, PT ;  /* 0x0000000515007c0c */ /* 0x000fe2000bf46270 */
[----:B------:R-:W-:Y:S01]  /*9ff30*/  IMAD.U32 R34, RZ, RZ, UR6 ;  /* 0x00000006ff227e24 */ /* 0x000fe2000f8e00ff */
[----:B------:R-:W0:Y:S01]  /*9ff40*/  LDCU.64 UR6, c[0x0][0x398] ;  /* 0x00007300ff0677ac */ /* 0x000e220008000a00 */
[----:B------:R-:W-:-:S10]  /*9ff50*/  LOP3.LUT R17, R17, 0xfffffbff, RZ, 0xc0, !PT ;  /* 0xfffffbff11117812 */ /* 0x000fd400078ec0ff */
[----:B------:R-:W-:-:S04]  /*9ff60*/  @P2 LOP3.LUT R17, R17, 0x400, RZ, 0xfc, !PT ;  /* 0x0000040011112812 */ /* 0x000fc800078efcff */
[----:B------:R-:W-:Y:S02]  /*9ff70*/  LOP3.LUT R17, R17, 0xfffffdff, RZ, 0xc0, !PT ;  /* 0xfffffdff11117812 */ /* 0x000fe400078ec0ff */
[----:B--2---:R-:W-:Y:S01]  /*9ff80*/  ISETP.GE.AND P1, PT, R20, UR4, PT ;  /* 0x0000000414007c0c */ /* 0x004fe2000bf26270 */
[----:B------:R-:W1:Y:S01]  /*9ff90*/  LDCU.64 UR4, c[0x0][0x398] ;  /* 0x00007300ff0477ac */ /* 0x000e620008000a00 */
[----:B------:R-:W-:-:S05]  /*9ffa0*/  IADD3 R20, P0, PT, R23, R7, RZ ;  /* 0x0000000717147210 */ /* 0x000fca0007f1e0ff */
[----:B------:R-:W-:-:S05]  /*9ffb0*/  IMAD.X R21, R24, 0x1, R8, P0 ;  /* 0x0000000118157824 */ /* 0x000fca00000e0608 */
[----:B------:R2:W-:Y:S04]  /*9ffc0*/  STL.64 [R1+0x4508], R20 ;  /* 0x0045081401007387 */ /* 0x0005e80000100a00 */
[----:B--2---:R-:W2:Y:S04]  /*9ffd0*/  LDL.LU R21, [R1+0x4558] ;  /* 0x0045580001157983 */ /* 0x004ea80000300800 */
[----:B------:R-:W2:Y:S01]  /*9ffe0*/  LDL.LU R20, [R1+0x455c] ;  /* 0x00455c0001147983 */ /* 0x000ea20000300800 */
[----:B------:R-:W-:Y:S01]  /*9fff0*/  IADD3 R28, P0, PT, R23, R9, RZ ;  /* 0x00000009171c7210 */ /* 0x000fe20007f1e0ff */
[----:B-1----:R-:W-:-:S04]  /*a0000*/  IMAD.U32 R33, RZ, RZ, UR4 ;  /* 0x00000004ff217e24 */ /* 0x002fc8000f8e00ff */
[----:B------:R-:W-:Y:S01]  /*a0010*/  IMAD.X R29, R24, 0x1, R11, P0 ;  /* 0x00000001181d7824 */ /* 0x000fe200000e060b */
[----:B0-----:R-:W-:Y:S01]  /*a0020*/  UMOV UR4, UR7 ;  /* 0x0000000700047c82 */ /* 0x001fe20008000000 */
[----:B------:R-:W-:Y:S02]  /*a0030*/  @P1 LOP3.LUT R17, R17, 0x200, RZ, 0xfc, !PT ;  /* 0x0000020011111812 */ /* 0x000fe400078efcff */
[----:B----4-:R-:W-:Y:S01]  /*a0040*/  ISETP.GE.AND P2, PT, R26, UR5, PT ;  /* 0x000000051a007c0c */ /* 0x010fe2000bf46270 */
[----:B------:R0:W-:Y:S01]  /*a0050*/  STL.64 [R1+0x4520], R28 ;  /* 0x0045201c01007387 */ /* 0x0001e20000100a00 */
[----:B------:R-:W-:Y:S01]  /*a0060*/  ISETP.GE.AND P1, PT, R25, UR4, PT ;  /* 0x0000000419007c0c */ /* 0x000fe2000bf26270 */
[----:B------:R-:W1:Y:S02]  /*a0070*/  LDCU.64 UR4, c[0x0][0x398] ;  /* 0x00007300ff0477ac */ /* 0x000e640008000a00 */
[----:B------:R-:W4:Y:S04]  /*a0080*/  LDL.LU R26, [R1+0x4568] ;  /* 0x00456800011a7983 */ /* 0x000f280000300800 */
[----:B------:R-:W4:Y:S01]  /*a0090*/  LDL.LU R25, [R1+0x456c] ;  /* 0x00456c0001197983 */ /* 0x000f220000300800 */
[----:B------:R-:W-:-:S02]  /*a00a0*/  IMAD.U32 R32, RZ, RZ, UR6 ;  /* 0x00000006ff207e24 */ /* 0x000fc4000f8e00ff */
[----:B------:R-:W-:Y:S01]  /*a00b0*/  IMAD.U32 R44, RZ, RZ, UR8 ;  /* 0x00000008ff2c7e24 */ /* 0x000fe2000f8e00ff */
[----:B------:R-:W3:Y:S01]  /*a00c0*/  LDCU.64 UR8, c[0x0][0x398] ;  /* 0x00007300ff0877ac */ /* 0x000ee20008000a00 */
[----:B-1----:R-:W-:Y:S01]  /*a00d0*/  IMAD.U32 R31, RZ, RZ, UR4 ;  /* 0x00000004ff1f7e24 */ /* 0x002fe2000f8e00ff */
[----:B------:R-:W-:Y:S01]  /*a00e0*/  UMOV UR6, UR5 ;  /* 0x0000000500067c82 */ /* 0x000fe20008000000 */
[----:B------:R-:W1:Y:S01]  /*a00f0*/  LDCU.64 UR4, c[0x0][0x398] ;  /* 0x00007300ff0477ac */ /* 0x000e620008000a00 */
[----:B------:R-:W-:Y:S02]  /*a0100*/  LOP3.LUT R17, R17, 0xfffffeff, RZ, 0xc0, !PT ;  /* 0xfffffeff11117812 */ /* 0x000fe400078ec0ff */
[----:B0-----:R-:W-:Y:S02]  /*a0110*/  IADD3 R28, P0, PT, R23, R10, RZ ;  /* 0x0000000a171c7210 */ /* 0x001fe40007f1e0ff */
[----:B------:R-:W-:-:S03]  /*a0120*/  @P2 LOP3.LUT R17, R17, 0x100, RZ, 0xfc, !PT ;  /* 0x0000010011112812 */ /* 0x000fc600078efcff */
[----:B------:R-:W-:Y:S01]  /*a0130*/  IMAD.X R29, R24, 0x1, R12, P0 ;  /* 0x00000001181d7824 */ /* 0x000fe200000e060c */
[----:B------:R-:W-:Y:S02]  /*a0140*/  LOP3.LUT R17, R17, 0xffffff7f, RZ, 0xc0, !PT ;  /* 0xffffff7f11117812 */ /* 0x000fe400078ec0ff */
[----:B---3--:R-:W-:Y:S01]  /*a0150*/  ISETP.GE.AND P0, PT, R27, UR6, PT ;  /* 0x000000061b007c0c */ /* 0x008fe2000bf06270 */
[----:B------:R-:W0:Y:S01]  /*a0160*/  LDCU.64 UR6, c[0x0][0x398] ;  /* 0x00007300ff0677ac */ /* 0x000e220008000a00 */
[----:B------:R-:W-:Y:S01]  /*a0170*/  @P1 LOP3.LUT R17, R17, 0x80, RZ, 0xfc, !PT ;  /* 0x0000008011111812 */ /* 0x000fe200078efcff */
[----:B------:R3:W-:Y:S01]  /*a0180*/  STL.64 [R1+0x4518], R28 ;  /* 0x0045181c01007387 */ /* 0x0007e20000100a00 */
[----:B-1----:R-:W-:Y:S01]  /*a0190*/  IMAD.U32 R30, RZ, RZ, UR4 ;  /* 0x00000004ff1e7e24 */ /* 0x002fe2000f8e00ff */
[----:B------:R-:W-:Y:S01]  /*a01a0*/  UMOV UR4, UR9 ;  /* 0x0000000900047c82 */ /* 0x000fe20008000000 */
[----:B------:R-:W-:-:S07]  /*a01b0*/  LOP3.LUT R17, R17, 0xffffffbf, RZ, 0xc0, !PT ;  /* 0xffffffbf11117812 */ /* 0x000fce00078ec0ff */
[----:B------:R-:W-:-:S04]  /*a01c0*/  @P0 LOP3.LUT R17, R17, 0x40, RZ, 0xfc, !PT ;  /* 0x0000004011110812 */ /* 0x000fc800078efcff */
[----:B------:R-:W-:Y:S02]  /*a01d0*/  LOP3.LUT R17, R17, 0xffffffdf, RZ, 0xc0, !PT ;  /* 0xffffffdf11117812 */ /* 0x000fe400078ec0ff */
[----:B------:R-:W-:Y:S02]  /*a01e0*/  SHF.R.S32.HI R23, RZ, 0x1f, R22 ;  /* 0x0000001fff177819 */ /* 0x000fe40000011416 */
[----:B------:R-:W-:-:S05]  /*a01f0*/  IADD3 R46, P0, PT, R22, R0, RZ ;  /* 0x00000000162e7210 */ /* 0x000fca0007f1e0ff */
[----:B------:R-:W-:Y:S01]  /*a0200*/  IMAD.X R47, R23, 0x1, R2, P0 ;  /* 0x00000001172f7824 */ /* 0x000fe200000e0602 */
[----:B------:R-:W-:Y:S02]  /*a0210*/  IADD3 R24, P0, PT, R22, R3, RZ ;  /* 0x0000000316187210 */ /* 0x000fe40007f1e0ff */
[----:B--2---:R-:W-:Y:S02]  /*a0220*/  ISETP.GE.AND P2, PT, R21, UR5, PT ;  /* 0x0000000515007c0c */ /* 0x004fe4000bf46270 */
[----:B------:R-:W2:Y:S01]  /*a0230*/  LDL.LU R21, [R1+0x4578] ;  /* 0x0045780001157983 */ /* 0x000ea20000300800 */
[----:B------:R-:W-:Y:S01]  /*a0240*/  ISETP.GE.AND P1, PT, R20, UR4, PT ;  /* 0x0000000414007c0c */ /* 0x000fe2000bf26270 */
[----:B------:R-:W3:Y:S02]  /*a0250*/  LDCU.64 UR4, c[0x0][0x398] ;  /* 0x00007300ff0477ac */ /* 0x000ee40008000a00 */
[----:B------:R-:W2:Y:S07]  /*a0260*/  LDL.LU R20, [R1+0x457c] ;  /* 0x00457c0001147983 */ /* 0x000eae0000300800 */
[----:B------:R-:W-:-:S04]  /*a0270*/  @P2 LOP3.LUT R17, R17, 0x20, RZ, 0xfc, !PT ;  /* 0x0000002011112812 */ /* 0x000fc800078efcff */
[----:B------:R-:W-:-:S04]  /*a0280*/  LOP3.LUT R17, R17, 0xffffffef, RZ, 0xc0, !PT ;  /* 0xffffffef11117812 */ /* 0x000fc800078ec0ff */
[----:B------:R-:W-:Y:S01]  /*a0290*/  @P1 LOP3.LUT R17, R17, 0x10, RZ, 0xfc, !PT ;  /* 0x0000001011111812 */ /* 0x000fe200078efcff */
[----:B---3--:R-:W-:Y:S01]  /*a02a0*/  IMAD.U32 R28, RZ, RZ, UR4 ;  /* 0x00000004ff1c7e24 */ /* 0x008fe2000f8e00ff */
[----:B0-----:R-:W-:Y:S02]  /*a02b0*/  UMOV UR4, UR7 ;  /* 0x0000000700047c82 */ /* 0x001fe40008000000 */
[----:B----4-:R-:W-:Y:S01]  /*a02c0*/  ISETP.GE.AND P1, PT, R25, UR4, PT ;  /* 0x0000000419007c0c */ /* 0x010fe2000bf26270 */
[----:B------:R-:W-:Y:S01]  /*a02d0*/  IMAD.X R25, R23, 0x1, R4, P0 ;  /* 0x0000000117197824 */ /* 0x000fe200000e0604 */
[----:B------:R0:W-:Y:S04]  /*a02e0*/  STL.64 [R1+0x4530], R46 ;  /* 0x0045302e01007387 */ /* 0x0001e80000100a00 */
[----:B------:R1:W-:Y:S04]  /*a02f0*/  STL.64 [R1+0x4540], R24 ;  /* 0x0045401801007387 */ /* 0x0003e80000100a00 */
[----:B0-----:R-:W3:Y:S04]  /*a0300*/  LDL.LU R47, [R1+0x4588] ;  /* 0x00458800012f7983 */ /* 0x001ee80000300800 */
[----:B------:R-:W4:Y:S01]  /*a0310*/  LDL.LU R46, [R1+0x458c] ;  /* 0x00458c00012e7983 */ /* 0x000f220000300800 */
[----:B------:R-:W-:Y:S01]  /*a0320*/  ISETP.GE.AND P2, PT, R26, UR5, PT ;  /* 0x000000051a007c0c */ /* 0x000fe2000bf46270 */
[----:B------:R-:W-:Y:S01]  /*a0330*/  IMAD.U32 R27, RZ, RZ, UR6 ;  /* 0x00000006ff1b7e24 */ /* 0x000fe2000f8e00ff */
[----:B------:R-:W0:Y:S01]  /*a0340*/  LDCU.64 UR4, c[0x0][0x398] ;  /* 0x00007300ff0477ac */ /* 0x000e220008000a00 */
[----:B------:R-:W1:Y:S01]  /*a0350*/  LDCU.64 UR6, c[0x0][0x398] ;  /* 0x00007300ff0677ac */ /* 0x000e620008000a00 */
[----:B------:R-:W-:-:S09]  /*a0360*/  LOP3.LUT R17, R17, 0xfffffff7, RZ, 0xc0, !PT ;  /* 0xfffffff711117812 */ /* 0x000fd200078ec0ff */
[----:B------:R-:W-:-:S04]  /*a0370*/  @P2 LOP3.LUT R17, R17, 0x8, RZ, 0xfc, !PT ;  /* 0x0000000811112812 */ /* 0x000fc800078efcff */
[----:B------:R-:W-:Y:S01]  /*a0380*/  LOP3.LUT R17, R17, 0xfffffffb, RZ, 0xc0, !PT ;  /* 0xfffffffb11117812 */ /* 0x000fe200078ec0ff */
[----:B0-----:R-:W-:-:S03]  /*a0390*/  IMAD.U32 R26, RZ, RZ, UR4 ;  /* 0x00000004ff1a7e24 */ /* 0x001fc6000f8e00ff */
[----:B------:R-:W-:Y:S01]  /*a03a0*/  @P1 LOP3.LUT R17, R17, 0x4, RZ, 0xfc, !PT ;  /* 0x0000000411111812 */ /* 0x000fe200078efcff */
[----:B-1----:R-:W-:Y:S01]  /*a03b0*/  UMOV UR4, UR7 ;  /* 0x0000000700047c82 */ /* 0x002fe20008000000 */
[----:B------:R-:W-:Y:S01]  /*a03c0*/  IMAD.U32 R29, RZ, RZ, UR8 ;  /* 0x00000008ff1d7e24 */ /* 0x000fe2000f8e00ff */
[----:B------:R-:W0:Y:S01]  /*a03d0*/  LDCU.64 UR8, c[0x0][0x398] ;  /* 0x00007300ff0877ac */ /* 0x000e220008000a00 */
[----:B------:R-:W-:Y:S01]  /*a03e0*/  LOP3.LUT R17, R17, 0xfffffffd, RZ, 0xc0, !PT ;  /* 0xfffffffd11117812 */ /* 0x000fe200078ec0ff */
[----:B------:R-:W-:Y:S01]  /*a03f0*/  IMAD.U32 R25, RZ, RZ, UR6 ;  /* 0x00000006ff197e24 */ /* 0x000fe2000f8e00ff */
[----:B--2---:R-:W-:Y:S02]  /*a0400*/  ISETP.GE.AND P1, PT, R20, UR4, PT ;  /* 0x0000000414007c0c */ /* 0x004fe4000bf26270 */
[----:B------:R-:W-:Y:S02]  /*a0410*/  IADD3 R20, P0, PT, R22, R5, RZ ;  /* 0x0000000516147210 */ /* 0x000fe40007f1e0ff */
[----:B------:R-:W-:Y:S01]  /*a0420*/  ISETP.GE.AND P2, PT, R21, UR5, PT ;  /* 0x0000000515007c0c */ /* 0x000fe2000bf46270 */
[----:B------:R-:W1:Y:S02]  /*a0430*/  LDCU.64 UR4, c[0x0][0x398] ;  /* 0x00007300ff0477ac */ /* 0x000e640008000a00 */
[----:B------:R-:W-:-:S05]  /*a0440*/  IMAD.X R21, R23, 0x1, R6, P0 ;  /* 0x0000000117157824 */ /* 0x000fca00000e0606 */
[----:B------:R2:W-:Y:S04]  /*a0450*/  STL.64 [R1+0x4548], R20 ;  /* 0x0045481401007387 */ /* 0x0005e80000100a00 */
[----:B--2---:R-:W2:Y:S04]  /*a0460*/  LDL.LU R21, [R1+0x4590] ;  /* 0x0045900001157983 */ /* 0x004ea80000300800 */
[----:B------:R-:W2:Y:S01]  /*a0470*/  LDL.LU R20, [R1+0x4594] ;  /* 0x0045940001147983 */ /* 0x000ea20000300800 */
[----:B------:R-:W-:Y:S01]  /*a0480*/  @P2 LOP3.LUT R17, R17, 0x2, RZ, 0xfc, !PT ;  /* 0x0000000211112812 */ /* 0x000fe200078efcff */
[----:B-1----:R-:W-:Y:S01]  /*a0490*/  IMAD.U32 R24, RZ, RZ, UR4 ;  /* 0x00000004ff187e24 */ /* 0x002fe2000f8e00ff */
[----:B------:R-:W-:Y:S01]  /*a04a0*/  UMOV UR6, UR5 ;  /* 0x0000000500067c82 */ /* 0x000fe20008000000 */
[----:B------:R-:W2:Y:S01]  /*a04b0*/  LDL.LU R60, [R1+0x45a0] ;  /* 0x0045a000013c7983 */ /* 0x000ea20000300800 */
[----:B------:R-:W-:Y:S01]  /*a04c0*/  LOP3.LUT R17, R17, 0xfffffffe, RZ, 0xc0, !PT ;  /* 0xfffffffe11117812 */ /* 0x000fe200078ec0ff */
[----:B0-----:R-:W-:-:S03]  /*a04d0*/  UMOV UR4, UR9 ;  /* 0x0000000900047c82 */ /* 0x001fc60008000000 */
[----:B------:R-:W-:Y:S02]  /*a04e0*/  @P1 LOP3.LUT R17, R17, 0x1, RZ, 0xfc, !PT ;  /* 0x0000000111111812 */ /* 0x000fe400078efcff */
[----:B----4-:R-:W-:Y:S02]  /*a04f0*/  ISETP.GE.AND P1, PT, R46, UR4, PT ;  /* 0x000000042e007c0c */ /* 0x010fe4000bf26270 */
[----:B------:R-:W-:Y:S02]  /*a0500*/  IADD3 R46, P0, PT, R22, R13, RZ ;  /* 0x0000000d162e7210 */ /* 0x000fe40007f1e0ff */
[----:B---3--:R-:W-:Y:S01]  /*a0510*/  ISETP.GE.AND P2, PT, R47, UR6, PT ;  /* 0x000000062f007c0c */ /* 0x008fe2000bf46270 */
[----:B------:R-:W0:Y:S02]  /*a0520*/  LDCU.64 UR6, c[0x0][0x398] ;  /* 0x00007300ff0677ac */ /* 0x000e240008000a00 */
[----:B------:R-:W-:-:S05]  /*a0530*/  IMAD.X R47, R23, 0x1, R15, P0 ;  /* 0x00000001172f7824 */ /* 0x000fca00000e060f */
[----:B------:R1:W-:Y:S04]  /*a0540*/  STL.64 [R1+0x4558], R46 ;  /* 0x0045582e01007387 */ /* 0x0003e80000100a00 */
[----:B-1----:R-:W3:Y:S01]  /*a0550*/  LDL.LU R46, [R1+0x45a4] ;  /* 0x0045a400012e7983 */ /* 0x002ee20000300800 */
[----:B------:R-:W-:Y:S01]  /*a0560*/  UMOV UR5, UR8 ;  /* 0x0000000800057c82 */ /* 0x000fe20008000000 */
[----:B0-----:R-:W-:Y:S01]  /*a0570*/  UMOV UR8, UR7 ;  /* 0x0000000700087c82 */ /* 0x001fe20008000000 */
[----:B------:R-:W-:Y:S01]  /*a0580*/  UMOV UR4, UR6 ;  /* 0x0000000600047c82 */ /* 0x000fe20008000000 */
[----:B------:R-:W2:Y:S01]  /*a0590*/  LDCU.64 UR6, c[0x0][0x398] ;  /* 0x00007300ff0677ac */ /* 0x000ea20008000a00 */
[----:B------:R-:W-:-:S04]  /*a05a0*/  @P2 LOP3.LUT R18, R18, 0x80000000, RZ, 0xfc, !PT ;  /* 0x8000000012122812 */ /* 0x000fc800078efcff */
[----:B------:R-:W-:-:S04]  /*a05b0*/  LOP3.LUT R18, R18, 0xbfffffff, RZ, 0xc0, !PT ;  /* 0xbfffffff12127812 */ /* 0x000fc800078ec0ff */
[----:B------:R-:W-:-:S04]  /*a05c0*/  @P1 LOP3.LUT R18, R18, 0x40000000, RZ, 0xfc, !PT ;  /* 0x4000000012121812 */ /* 0x000fc800078efcff */
[----:B------:R-:W-:Y:S02]  /*a05d0*/  LOP3.LUT R18, R18, 0xdfffffff, RZ, 0xc0, !PT ;  /* 0xdfffffff12127812 */ /* 0x000fe400078ec0ff */
[----:B--2---:R-:W-:Y:S02]  /*a05e0*/  ISETP.GE.AND P1, PT, R20, UR7, PT ;  /* 0x0000000714007c0c */ /* 0x004fe4000bf26270 */
[----:B------:R-:W-:Y:S02]  /*a05f0*/  IADD3 R20, P0, PT, R22, R14, RZ ;  /* 0x0000000e16147210 */ /* 0x000fe40007f1e0ff */
[----:B------:R-:W-:Y:S01]  /*a0600*/  ISETP.GE.AND P2, PT, R21, UR8, PT ;  /* 0x0000000815007c0c */ /* 0x000fe2000bf46270 */
[----:B------:R-:W0:Y:S02]  /*a0610*/  LDCU.64 UR8, c[0x0][0x398] ;  /* 0x00007300ff0877ac */ /* 0x000e240008000a00 */
[----:B------:R-:W-:-:S05]  /*a0620*/  IMAD.X R21, R23, 0x1, R16, P0 ;  /* 0x0000000117157824 */ /* 0x000fca00000e0610 */
[----:B------:R1:W-:Y:S04]  /*a0630*/  STL.64 [R1+0x4568], R20 ;  /* 0x0045681401007387 */ /* 0x0003e80000100a00 */
[----:B-1----:R-:W2:Y:S04]  /*a0640*/  LDL.LU.64 R20, [R1+0x5528] ;  /* 0x0055280001147983 */ /* 0x002ea80000300a00 */
[----:B------:R-:W4:Y:S04]  /*a0650*/  LDL.LU R56, [R1+0x45a8] ;  /* 0x0045a80001387983 */ /* 0x000f280000300800 */
[----:B------:R-:W2:Y:S01]  /*a0660*/  LDL.LU R47, [R1+0x45ac] ;  /* 0x0045ac00012f7983 */ /* 0x000ea20000300800 */
[----:B------:R-:W-:-:S04]  /*a0670*/  @P2 LOP3.LUT R18, R18, 0x20000000, RZ, 0xfc, !PT ;  /* 0x2000000012122812 */ /* 0x000fc800078efcff */
[----:B------:R-:W-:-:S04]  /*a0680*/  LOP3.LUT R18, R18, 0xefffffff, RZ, 0xc0, !PT ;  /* 0xefffffff12127812 */ /* 0x000fc800078ec0ff */
[----:B------:R-:W-:Y:S02]  /*a0690*/  @P1 LOP3.LUT R18, R18, 0x10000000, RZ, 0xfc, !PT ;  /* 0x1000000012121812 */ /* 0x000fe400078efcff */
[----:B---3--:R-:W-:Y:S02]  /*a06a0*/  ISETP.GE.AND P1, PT, R46, UR11, PT ;  /* 0x0000000b2e007c0c */ /* 0x008fe4000bf26270 */
[----:B------:R-:W3:Y:S01]  /*a06b0*/  LDL.LU R46, [R1+0x45b8] ;  /* 0x0045b800012e7983 */ /* 0x000ee20000300800 */
[----:B0-----:R-:W-:Y:S02]  /*a06c0*/  ISETP.GE.AND P2, PT, R60, UR9, PT ;  /* 0x000000093c007c0c */ /* 0x001fe4000bf46270 */
[----:B------:R-:W-:Y:S02]  /*a06d0*/  IADD3 R60, P0, PT, R22, R7, RZ ;  /* 0x00000007163c7210 */ /* 0x000fe40007f1e0ff */
[----:B------:R-:W-:-:S03]  /*a06e0*/  LOP3.LUT R18, R18, 0xf7ffffff, RZ, 0xc0, !PT ;  /* 0xf7ffffff12127812 */ /* 0x000fc600078ec0ff */
[----:B------:R-:W-:-:S06]  /*a06f0*/  IMAD.X R61, R23, 0x1, R8, P0 ;  /* 0x00000001173d7824 */ /* 0x000fcc00000e0608 */
[----:B------:R-:W-:Y:S01]  /*a0700*/  @P2 LOP3.LUT R18, R18, 0x8000000, RZ, 0xfc, !PT ;  /* 0x0800000012122812 */ /* 0x000fe200078efcff */
[----:B------:R0:W-:Y:S03]  /*a0710*/  STL.64 [R1+0x4578], R60 ;  /* 0x0045783c01007387 */ /* 0x0001e60000100a00 */
[----:B------:R-:W-:-:S04]  /*a0720*/  LOP3.LUT R18, R18, 0xfbffffff, RZ, 0xc0, !PT ;  /* 0xfbffffff12127812 */ /* 0x000fc800078ec0ff */
[----:B------:R-:W-:Y:S02]  /*a0730*/  @P1 LOP3.LUT R18, R18, 0x4000000, RZ, 0xfc, !PT ;  /* 0x0400000012121812 */ /* 0x000fe400078efcff */
[----:B0-----:R-:W-:-:S05]  /*a0740*/  IADD3 R60, P0, PT, R22, R9, RZ ;  /* 0x00000009163c7210 */ /* 0x001fca0007f1e0ff */
[----:B------:R-:W-:Y:S01]  /*a0750*/  IMAD.X R61, R23, 0x1, R11, P0 ;  /* 0x00000001173d7824 */ /* 0x000fe200000e060b */
[----:B----4-:R-:W-:Y:S02]  /*a0760*/  ISETP.GE.AND P2, PT, R56, UR13, PT ;  /* 0x0000000d38007c0c */ /* 0x010fe4000bf46270 */
[----:B------:R-:W4:Y:S01]  /*a0770*/  LDL.LU R56, [R1+0x45bc] ;  /* 0x0045bc0001387983 */ /* 0x000f220000300800 */
[----:B--2---:R-:W-:-:S03]  /*a0780*/  ISETP.GE.AND P1, PT, R47, UR15, PT ;  /* 0x0000000f2f007c0c */ /* 0x004fc6000bf26270 */
[----:B------:R-:W2:Y:S04]  /*a0790*/  LDL.LU R47, [R1+0x45c8] ;  /* 0x0045c800012f7983 */ /* 0x000ea80000300800 */
[----:B------:R0:W-:Y:S02]  /*a07a0*/  STL.64 [R1+0x4590], R60 ;  /* 0x0045903c01007387 */ /* 0x0001e40000100a00 */
[----:B0-----:R-:W-:-:S05]  /*a07b0*/  IADD3 R60, P0, PT, R22, R10, RZ ;  /* 0x0000000a163c7210 */ /* 0x001fca0007f1e0ff */
[----:B------:R-:W-:Y:S01]  /*a07c0*/  IMAD.X R61, R23, 0x1, R12, P0 ;  /* 0x00000001173d7824 */ /* 0x000fe200000e060c */
[----:B---3--:R-:W-:Y:S02]  /*a07d0*/  ISETP.GE.AND P0, PT, R46, UR17, PT ;  /* 0x000000112e007c0c */ /* 0x008fe4000bf06270 */
[----:B------:R-:W3:Y:S04]  /*a07e0*/  LDL.LU R46, [R1+0x45cc] ;  /* 0x0045cc00012e7983 */ /* 0x000ee80000300800 */
[----:B------:R0:W-:Y:S04]  /*a07f0*/  STL.64 [R1+0x4588], R60 ;  /* 0x0045883c01007387 */ /* 0x0001e80000100a00 */
[----:B------:R-:W3:Y:S01]  /*a0800*/  LDL.LU R23, [R1+0x45d8] ;  /* 0x0045d80001177983 */ /* 0x000ee20000300800 */
[----:B------:R-:W-:Y:S01]  /*a0810*/  LOP3.LUT R18, R18, 0xfdffffff, RZ, 0xc0, !PT ;  /* 0xfdffffff12127812 */ /* 0x000fe200078ec0ff */
[----:B------:R-:W-:Y:S01]  /*a0820*/  UMOV UR17, UR18 ;  /* 0x0000001200117c82 */ /* 0x000fe20008000000 */
[----:B------:R-:W4:Y:S02]  /*a0830*/  LDCU.64 UR18, c[0x0][0x398] ;  /* 0x00007300ff1277ac */ /* 0x000f240008000a00 */
[----:B------:R-:W-:-:S04]  /*a0840*/  @P2 LOP3.LUT R18, R18, 0x2000000, RZ, 0xfc, !PT ;  /* 0x0200000012122812 */ /* 0x000fc800078efcff */
[----:B------:R-:W-:-:S04]  /*a0850*/  LOP3.LUT R18, R18, 0xfeffffff, RZ, 0xc0, !PT ;  /* 0xfeffffff12127812 */ /* 0x000fc800078ec0ff */
[----:B------:R-:W-:-:S04]  /*a0860*/  @P1 LOP3.LUT R18, R18, 0x1000000, RZ, 0xfc, !PT ;  /* 0x0100000012121812 */ /* 0x000fc800078efcff */
[----:B------:R-:W-:-:S04]  /*a0870*/  LOP3.LUT R18, R18, 0xff7fffff, RZ, 0xc0, !PT ;  /* 0xff7fffff12127812 */ /* 0x000fc800078ec0ff */
[----:B------:R-:W-:-:S04]  /*a0880*/  @P0 LOP3.LUT R18, R18, 0x800000, RZ, 0xfc, !PT ;  /* 0x0080000012120812 */ /* 0x000fc800078efcff */
[----:B------:R-:W-:Y:S02]  /*a0890*/  LOP3.LUT R18, R18, 0xffbfffff, RZ, 0xc0, !PT ;  /* 0xffbfffff12127812 */ /* 0x000fe400078ec0ff */
[----:B------:R-:W-:Y:S02]  /*a08a0*/  SHF.R.S32.HI R22, RZ, 0x1f, R21 ;  /* 0x0000001fff167819 */ /* 0x000fe40000011415 */
[----:B----4-:R-:W-:Y:S02]  /*a08b0*/  ISETP.GE.AND P0, PT, R56, UR19, PT ;  /* 0x0000001338007c0c */ /* 0x010fe4000bf06270 */
[----:B------:R-:W4:Y:S01]  /*a08c0*/  LDL.LU R56, [R1+0x45dc] ;  /* 0x0045dc0001387983 */ /* 0x000f220000300800 */
[----:B------:R-:W-:Y:S01]  /*a08d0*/  UMOV UR19, UR23 ;  /* 0x0000001700137c82 */ /* 0x000fe20008000000 */
[----:B--2---:R-:W-:Y:S01]  /*a08e0*/  ISETP.GE.AND P1, PT, R47, UR21, PT ;  /* 0x000000152f007c0c */ /* 0x004fe2000bf26270 */
[----:B------:R-:W-:Y:S01]  /*a08f0*/  UMOV UR21, UR22 ;  /* 0x0000001600157c82 */ /* 0x000fe20008000000 */
[----:B------:R-:W3:Y:S01]  /*a0900*/  LDCU.64 UR22, c[0x0][0x398] ;  /* 0x00007300ff1677ac */ /* 0x000ee20008000a00 */
[----:B------:R-:W2:Y:S06]  /*a0910*/  LDL.LU R47, [R1+0x45e0] ;  /* 0x0045e000012f7983 */ /* 0x000eac0000300800 */
[----:B------:R-:W-:-:S02]  /*a0920*/  @P0 LOP3.LUT R18, R18, 0x400000, RZ, 0xfc, !PT ;  /* 0x0040000012120812 */ /* 0x000fc400078efcff */
[----:B0-----:R-:W-:Y:S02]  /*a0930*/  IADD3 R60, P0, PT, R21, R0, RZ ;  /* 0x00000000153c7210 */ /* 0x001fe40007f1e0ff */
[----:B------:R-:W-:-:S03]  /*a0940*/  LOP3.LUT R18, R18, 0xffdfffff, RZ, 0xc0, !PT ;  /* 0xffdfffff12127812 */ /* 0x000fc600078ec0ff */
[----:B------:R-:W-:Y:S01]  /*a0950*/  IMAD.X R61, R22, 0x1, R2, P0 ;  /* 0x00000001163d7824 */ /* 0x000fe200000e0602 */
[----:B------:R-:W-:-:S04]  /*a0960*/  @P1 LOP3.LUT R18, R18, 0x200000, RZ, 0xfc, !PT ;  /* 0x0020000012121812 */ /* 0x000fc800078efcff */
[----:B------:R0:W-:Y:S01]  /*a0970*/  STL.64 [R1+0x45a0], R60 ;  /* 0x0045a03c01007387 */ /* 0x0001e20000100a00 */
[----:B---3--:R-:W-:-:S03]  /*a0980*/  ISETP.GE.AND P2, PT, R46, UR23, PT ;  /* 0x000000172e007c0c */ /* 0x008fc6000bf46270 */
[----:B------:R-:W3:Y:S01]  /*a0990*/  LDL.LU R46, [R1+0x45e4] ;  /* 0x0045e400012e7983 */ /* 0x000ee20000300800 */
[----:B------:R-:W-:-:S03]  /*a09a0*/  ISETP.GE.AND P1, PT, R23, UR25, PT ;  /* 0x0000001917007c0c */ /* 0x000fc6000bf26270 */
[----:B------:R-:W3:Y:S01]  /*a09b0*/  LDL.LU R23, [R1+0x45f0] ;  /* 0x0045f00001177983 */ /* 0x000ee20000300800 */
[----:B0-----:R-:W-:Y:S02]  /*a09c0*/  IADD3 R60, P0, PT, R21, R3, RZ ;  /* 0x00000003153c7210 */ /* 0x001fe40007f1e0ff */
[----:B------:R-:W-:-:S03]  /*a09d0*/  LOP3.LUT R18, R18, 0xffefffff, RZ, 0xc0, !PT ;  /* 0xffefffff12127812 */ /* 0x000fc600078ec0ff */
[----:B------:R-:W-:Y:S01]  /*a09e0*/  IMAD.X R61, R22, 0x1, R4, P0 ;  /* 0x00000001163d7824 */ /* 0x000fe200000e0604 */
[----:B------:R-:W-:-:S04]  /*a09f0*/  @P2 LOP3.LUT R18, R18, 0x100000, RZ, 0xfc, !PT ;  /* 0x0010000012122812 */ /* 0x000fc800078efcff */
[----:B------:R-:W-:Y:S01]  /*a0a00*/  LOP3.LUT R18, R18, 0xfff7ffff, RZ, 0xc0, !PT ;  /* 0xfff7ffff12127812 */ /* 0x000fe200078ec0ff */
[----:B------:R0:W-:Y:S03]  /*a0a10*/  STL.64 [R1+0x45a8], R60 ;  /* 0x0045a83c01007387 */ /* 0x0001e60000100a00 */
[----:B------:R-:W-:-:S04]  /*a0a20*/  @P1 LOP3.LUT R18, R18, 0x80000, RZ, 0xfc, !PT ;  /* 0x0008000012121812 */ /* 0x000fc800078efcff */
[----:B------:R-:W-:Y:S02]  /*a0a30*/  LOP3.LUT R18, R18, 0xfffbffff, RZ, 0xc0, !PT ;  /* 0xfffbffff12127812 */ /* 0x000fe400078ec0ff */
[----:B----4-:R-:W-:Y:S02]  /*a0a40*/  ISETP.GE.AND P0, PT, R56, UR27, PT ;  /* 0x0000001b38007c0c */ /* 0x010fe4000bf06270 */
[----:B------:R-:W4:Y:S01]  /*a0a50*/  LDL.LU R56, [R1+0x45f4] ;  /* 0x0045f40001387983 */ /* 0x000f220000300800 */
[----:B--2---:R-:W-:-:S03]  /*a0a60*/  ISETP.GE.AND P1, PT, R47, UR29, PT ;  /* 0x0000001d2f007c0c */ /* 0x004fc6000bf26270 */
[----:B------:R-:W2:Y:S07]  /*a0a70*/  LDL.LU R47, [R1+0x45f8] ;  /* 0x0045f800012f7983 */ /* 0x000eae0000300800 */
[----:B------:R-:W-:Y:S02]  /*a0a80*/  @P0 LOP3.LUT R18, R18, 0x40000, RZ, 0xfc, !PT ;  /* 0x0004000012120812 */ /* 0x000fe400078efcff */
[----:B0-----:R-:W-:Y:S02]  /*a0a90*/  IADD3 R60, P0, PT, R21, R5, RZ ;  /* 0x00000005153c7210 */ /* 0x001fe40007f1e0ff */
[----:B------:R-:W-:-:S03]  /*a0aa0*/  LOP3.LUT R18, R18, 0xfffdffff, RZ, 0xc0, !PT ;  /* 0xfffdffff12127812 */ /* 0x000fc600078ec0ff */
[----:B------:R-:W-:Y:S01]  /*a0ab0*/  IMAD.X R61, R22, 0x1, R6, P0 ;  /* 0x00000001163d7824 */ /* 0x000fe200000e0606 */
[----:B------:R-:W-:-:S04]  /*a0ac0*/  @P1 LOP3.LUT R18, R18, 0x20000, RZ, 0xfc, !PT ;  /* 0x0002000012121812 */ /* 0x000fc800078efcff */
[----:B------:R0:W-:Y:S01]  /*a0ad0*/  STL.64 [R1+0x45b8], R60 ;  /* 0x0045b83c01007387 */ /* 0x0001e20000100a00 */
[----:B---3--:R-:W-:-:S03]  /*a0ae0*/  ISETP.GE.AND P1, PT, R23, UR33, PT ;  /* 0x0000002117007c0c */ /* 0x008fc6000bf26270 */
[----:B------:R-:W3:Y:S01]  /*a0af0*/  LDL.LU R23, [R1+0x45fc] ;  /* 0x0045fc0001177983 */ /* 0x000ee20000300800 */
[----:B------:R-:W-:Y:S01]  /*a0b00*/  UMOV UR27, UR30 ;  /* 0x0000001e001b7c82 */ /* 0x000fe20008000000 */
[----:B------:R-:W1:Y:S02]  /*a0b10*/  LDCU.64 UR30, c[0x0][0x398] ;  /* 0x00007300ff1e77ac */ /* 0x000e640008000a00 */
[----:B-1----:R-:W-:Y:S02]  /*a0b20*/  ISETP.GE.AND P0, PT, R46, UR31, PT ;  /* 0x0000001f2e007c0c */ /* 0x002fe4000bf06270 */
[----:B------:R-:W3:Y:S01]  /*a0b30*/  LDL.LU R46, [R1+0x4608] ;  /* 0x00460800012e7983 */ /* 0x000ee20000300800 */
[----:B------:R-:W-:Y:S01]  /*a0b40*/  UMOV UR31, UR34 ;  /* 0x00000022001f7c82 */ /* 0x000fe20008000000 */
[----:B------:R-:W4:Y:S01]  /*a0b50*/  LDCU.64 UR34, c[0x0][0x398] ;  /* 0x00007300ff2277ac */ /* 0x000f220008000a00 */
[----:B------:R-:W-:-:S08]  /*a0b60*/  LOP3.LUT R18, R18, 0xfffeffff, RZ, 0xc0, !PT ;  /* 0xfffeffff12127812 */ /* 0x000fd000078ec0ff */
[----:B------:R-:W-:Y:S02]  /*a0b70*/  @P0 LOP3.LUT R18, R18, 0x10000, RZ, 0xfc, !PT ;  /* 0x0001000012120812 */ /* 0x000fe400078efcff */
[----:B0-----:R-:W-:Y:S02]  /*a0b80*/  IADD3 R60, P0, PT, R21, R13, RZ ;  /* 0x0000000d153c7210 */ /* 0x001fe40007f1e0ff */
[----:B------:R-:W-:-:S03]  /*a0b90*/  LOP3.LUT R18, R18, 0xffff7fff, RZ, 0xc0, !PT ;  /* 0xffff7fff12127812 */ /* 0x000fc600078ec0ff */
[----:B------:R-:W-:Y:S01]  /*a0ba0*/  IMAD.X R61, R22, 0x1, R15, P0 ;  /* 0x00000001163d7824 */ /* 0x000fe200000e060f */
[----:B------:R-:W-:-:S04]  /*a0bb0*/  @P1 LOP3.LUT R18, R18, 0x8000, RZ, 0xfc, !PT ;  /* 0x0000800012121812 */ /* 0x000fc800078efcff */
[----:B------:R-:W-:Y:S01]  /*a0bc0*/  LOP3.LUT R18, R18, 0xffffbfff, RZ, 0xc0, !PT ;  /* 0xffffbfff12127812 */ /* 0x000fe200078ec0ff */
[----:B------:R0:W-:Y:S02]  /*a0bd0*/  STL.64 [R1+0x45c8], R60 ;  /* 0x0045c83c01007387 */ /* 0x0001e40000100a00 */
[----:B0-----:R-:W-:-:S05]  /*a0be0*/  IADD3 R60, P0, PT, R21, R14, RZ ;  /* 0x0000000e153c7210 */ /* 0x001fca0007f1e0ff */
[----:B------:R-:W-:-:S05]  /*a0bf0*/  IMAD.X R61, R22, 0x1, R16, P0 ;  /* 0x00000001163d7824 */ /* 0x000fca00000e0610 */
[----:B------:R0:W-:Y:S01]  /*a0c00*/  STL.64 [R1+0x45d8], R60 ;  /* 0x0045d83c01007387 */ /* 0x0001e20000100a00 */
[----:B----4-:R-:W-:Y:S02]  /*a0c10*/  ISETP.GE.AND P2, PT, R56, UR35, PT ;  /* 0x0000002338007c0c */ /* 0x010fe4000bf46270 */
[----:B--2---:R-:W-:Y:S02]  /*a0c20*/  ISETP.GE.AND P1, PT, R47, UR37, PT ;  /* 0x000000252f007c0c */ /* 0x004fe4000bf26270 */
[----:B------:R-:W2:Y:S09]  /*a0c30*/  LDL.LU R47, [R1+0x460c] ;  /* 0x00460c00012f7983 */ /* 0x000eb20000300800 */
[----:B------:R-:W-:-:S04]  /*a0c40*/  @P2 LOP3.LUT R18, R18, 0x4000, RZ, 0xfc, !PT ;  /* 0x0000400012122812 */ /* 0x000fc800078efcff */
[----:B------:R-:W-:-:S04]  /*a0c50*/  LOP3.LUT R18, R18, 0xffffdfff, RZ, 0xc0, !PT ;  /* 0xffffdfff12127812 */ /* 0x000fc800078ec0ff */
[----:B------:R-:W-:Y:S02]  /*a0c60*/  @P1 LOP3.LUT R18, R18, 0x2000, RZ, 0xfc, !PT ;  /* 0x0000200012121812 */ /* 0x000fe400078efcff */
[----:B---3--:R-:W-:Y:S02]  /*a0c70*/  ISETP.GE.AND P1, PT, R23, UR39, PT ;  /* 0x0000002717007c0c */ /* 0x008fe4000bf26270 */
[----:B------:R-:W3:Y:S01]  /*a0c80*/  LDL.LU R23, [R1+0x4618] ;  /* 0x0046180001177983 */ /* 0x000ee20000300800 */
[----:B------:R-:W-:-:S03]  /*a0c90*/  ISETP.GE.AND P0, PT, R46, UR41, PT ;  /* 0x000000292e007c0c */ /* 0x000fc6000bf06270 */
[----:B------:R-:W4:Y:S01]  /*a0ca0*/  LDL.LU R46, [R1+0x461c] ;  /* 0x00461c00012e7983 */ /* 0x000f220000300800 */
[----:B------:R-:W-:Y:S01]  /*a0cb0*/  LOP3.LUT R18, R18, 0xffffefff, RZ, 0xc0, !PT ;  /* 0xffffefff12127812 */ /* 0x000fe200078ec0ff */
[----:B------:R-:W-:Y:S01]  /*a0cc0*/  UMOV UR29, UR43 ;  /* 0x0000002b001d7c82 */ /* 0x000fe20008000000 */
[----:B------:R-:W-:Y:S01]  /*a0cd0*/  UMOV UR33, UR42 ;  /* 0x0000002a00217c82 */ /* 0x000fe20008000000 */
[----:B------:R-:W-:-:S03]  /*a0ce0*/  UMOV UR23, UR45 ;  /* 0x0000002d00177c82 */ /* 0x000fc60008000000 */
[----:B------:R-:W-:Y:S01]  /*a0cf0*/  @P1 LOP3.LUT R18, R18, 0x1000, RZ, 0xfc, !PT ;  /* 0x0000100012121812 */ /* 0x000fe200078efcff */
[----:B------:R-:W-:Y:S01]  /*a0d00*/  UMOV UR25, UR44 ;  /* 0x0000002c00197c82 */ /* 0x000fe20008000000 */
[----:B------:R-:W2:Y:S02]  /*a0d10*/  LDCU.64 UR42, c[0x0][0x398] ;  /* 0x00007300ff2a77ac */ /* 0x000ea40008000a00 */
[----:B------:R-:W-:Y:S01]  /*a0d20*/  LOP3.LUT R18, R18, 0xfffff7ff, RZ, 0xc0, !PT ;  /* 0xfffff7ff12127812 */ /* 0x000fe200078ec0ff */
[----:B------:R-:W3:Y:S03]  /*a0d30*/  LDCU.64 UR44, c[0x0][0x398] ;  /* 0x00007300ff2c77ac */ /* 0x000ee60008000a00 */
[----:B------:R-:W-:Y:S02]  /*a0d40*/  @P0 LOP3.LUT R18, R18, 0x800, RZ, 0xfc, !PT ;  /* 0x0000080012120812 */ /* 0x000fe400078efcff */
[----:B0-----:R-:W-:-:S05]  /*a0d50*/  IADD3 R60, P0, PT, R21, R7, RZ ;  /* 0x00000007153c7210 */ /* 0x001fca0007f1e0ff */
[----:B------:R-:W-:-:S05]  /*a0d60*/  IMAD.X R61, R22, 0x1, R8, P0 ;  /* 0x00000001163d7824 */ /* 0x000fca00000e0608 */
[----:B------:R0:W-:Y:S01]  /*a0d70*/  STL.64 [R1+0x45e0], R60 ;  /* 0x0045e03c01007387 */ /* 0x0001e20000100a00 */
[----:B------:R-:W-:Y:S01]  /*a0d80*/  UMOV UR13, UR47 ;  /* 0x0000002f000d7c82 */ /* 0x000fe20008000000 */
[----:B------:R-:W-:Y:S01]  /*a0d90*/  UMOV UR15, UR46 ;  /* 0x0000002e000f7c82 */ /* 0x000fe20008000000 */
[----:B------:R-:W4:Y:S01]  /*a0da0*/  LDCU.64 UR46, c[0x0][0x398] ;  /* 0x00007300ff2e77ac */ /* 0x000f220008000a00 */
[----:B0-----:R-:W-:-:S05]  /*a0db0*/  IADD3 R60, P0, PT, R21, R9, RZ ;  /* 0x00000009153c7210 */ /* 0x001fca0007f1e0ff */
[----:B------:R-:W-:Y:S01]  /*a0dc0*/  IMAD.X R61, R22, 0x1, R11, P0 ;  /* 0x00000001163d7824 */ /* 0x000fe200000e060b */
[----:B--2---:R-:W-:Y:S02]  /*a0dd0*/  ISETP.GE.AND P2, PT, R47, UR43, PT ;  /* 0x0000002b2f007c0c */ /* 0x004fe4000bf46270 */
[----:B------:R-:W2:Y:S01]  /*a0de0*/  LDL.LU R47, [R1+0x4628] ;  /* 0x00462800012f7983 */ /* 0x000ea20000300800 */
[----:B---3--:R-:W-:-:S03]  /*a0df0*/  ISETP.GE.AND P1, PT, R23, UR45, PT ;  /* 0x0000002d17007c0c */ /* 0x008fc6000bf26270 */
[----:B------:R-:W3:Y:S04]  /*a0e00*/  LDL.LU R23, [R1+0x462c] ;  /* 0x00462c0001177983 */ /* 0x000ee80000300800 */
[----:B------:R0:W-:Y:S02]  /*a0e10*/  STL.64 [R1+0x45f8], R60 ;  /* 0x0045f83c01007387 */ /* 0x0001e40000100a00 */
[----:B0-----:R-:W-:-:S05]  /*a0e20*/  IADD3 R60, P0, PT, R21, R10, RZ ;  /* 0x0000000a153c7210 */ /* 0x001fca0007f1e0ff */
[----:B------:R-:W-:Y:S01]  /*a0e30*/  IMAD.X R61, R22, 0x1, R12, P0 ;  /* 0x00000001163d7824 */ /* 0x000fe200000e060c */
[----:B----4-:R-:W-:Y:S02]  /*a0e40*/  ISETP.GE.AND P0, PT, R46, UR47, PT ;  /* 0x0000002f2e007c0c */ /* 0x010fe4000bf06270 */
[----:B------:R-:W4:Y:S04]  /*a0e50*/  LDL.LU R46, [R1+0x4638] ;  /* 0x00463800012e7983 */ /* 0x000f280000300800 */
[----:B------:R0:W-:Y:S04]  /*a0e60*/  STL.64 [R1+0x45f0], R60 ;  /* 0x0045f03c01007387 */ /* 0x0001e80000100a00 */
[----:B------:R-:W4:Y:S01]  /*a0e70*/  LDL.LU R22, [R1+0x463c] ;  /* 0x00463c0001167983 */ /* 0x000f220000300800 */
[----:B------:R-:W-:Y:S01]  /*a0e80*/  LOP3.LUT R18, R18, 0xfffffbff, RZ, 0xc0, !PT ;  /* 0xfffffbff12127812 */ /* 0x000fe200078ec0ff */
[----:B------:R-:W-:Y:S01]  /*a0e90*/  UMOV UR41, UR51 ;  /* 0x0000003300297c82 */ /* 0x000fe20008000000 */
[----:B------:R-:W-:Y:S01]  /*a0ea0*/  UMOV UR7, UR50 ;  /* 0x0000003200077c82 */ /* 0x000fe20008000000 */
[----:B------:R-:W3:Y:S01]  /*a0eb0*/  LDCU.64 UR50, c[0x0][0x398] ;  /* 0x00007300ff3277ac */ /* 0x000ee20008000a00 */
[----:B------:R-:W-:-:S04]  /*a0ec0*/  @P2 LOP3.LUT R18, R18, 0x400, RZ, 0xfc, !PT ;  /* 0x0000040012122812 */ /* 0x000fc800078efcff */
[----:B------:R-:W-:-:S04]  /*a0ed0*/  LOP3.LUT R18, R18, 0xfffffdff, RZ, 0xc0, !PT ;  /* 0xfffffdff12127812 */ /* 0x000fc800078ec0ff */
[----:B------:R-:W-:-:S04]  /*a0ee0*/  @P1 LOP3.LUT R18, R18, 0x200, RZ, 0xfc, !PT ;  /* 0x0000020012121812 */ /* 0x000fc800078efcff */
[----:B------:R-:W-:Y:S01]  /*a0ef0*/  LOP3.LUT R18, R18, 0xfffffeff, RZ, 0xc0, !PT ;  /* 0xfffffeff12127812 */ /* 0x000fe200078ec0ff */
[----:B------:R1:W-:Y:S03]  /*a0f00*/  STL [R1+0x54c0], R0 ;  /* 0x0054c00001007387 */ /* 0x0003e60000100800 */
[----:B------:R-:W-:Y:S02]  /*a0f10*/  @P0 LOP3.LUT R18, R18, 0x100, RZ, 0xfc, !PT ;  /* 0x0000010012120812 */ /* 0x000fe400078efcff */
[----:B0-----:R-:W-:Y:S01]  /*a0f20*/  IADD3 R60, P0, PT, R20, R0, RZ ;  /* 0x00000000143c7210 */ /* 0x001fe20007f1e0ff */
[----:B------:R-:W-:Y:S01]  /*a0f30*/  UMOV UR9, UR49 ;  /* 0x0000003100097c82 */ /* 0x000fe20008000000 */
[----:B------:R-:W-:Y:S01]  /*a0f40*/  UMOV UR11, UR48 ;  /* 0x00000030000b7c82 */ /* 0x000fe20008000000 */
[----:B------:R-:W2:Y:S01]  /*a0f50*/  LDCU.64 UR48, c[0x0][0x398] ;  /* 0x00007300ff3077ac */ /* 0x000ea20008000a00 */
[----:B------:R-:W-:-:S02]  /*a0f60*/  LOP3.LUT R18, R18, 0xffffff7f, RZ, 0xc0, !PT ;  /* 0xffffff7f12127812 */ /* 0x000fc400078ec0ff */
[----:B------:R-:W-:-:S05]  /*a0f70*/  SHF.R.S32.HI R21, RZ, 0x1f, R20 ;  /* 0x0000001fff157819 */ /* 0x000fca0000011414 */
[----:B------:R-:W-:Y:S01]  /*a0f80*/  IMAD.X R61, R21, 0x1, R2, P0 ;  /* 0x00000001153d7824 */ /* 0x000fe200000e0602 */
[----:B---3--:R-:W-:Y:S02]  /*a0f90*/  ISETP.GE.AND P1, PT, R23, UR51, PT ;  /* 0x0000003317007c0c */ /* 0x008fe4000bf26270 */
[----:B------:R-:W3:Y:S04]  /*a0fa0*/  LDL.LU R23, [R1+0x4640] ;  /* 0x0046400001177983 */ /* 0x000ee80000300800 */
[----:B-1----:R-:W3:Y:S01]  /*a0fb0*/  LDL.LU R0, [R1+0x4644] ;  /* 0x0046440001007983 */ /* 0x002ee20000300800 */
[----:B--2---:R-:W-:-:S03]  /*a0fc0*/  ISETP.GE.AND P2, PT, R47, UR49, PT ;  /* 0x000000312f007c0c */ /* 0x004fc6000bf46270 */
[----:B------:R-:W-:Y:S10]  /*a0fd0*/  STL [R1+0x54c4], R2 ;  /* 0x0054c40201007387 */ /* 0x000ff40000100800 */
[----:B------:R-:W-:-:S04]  /*a0fe0*/  @P2 LOP3.LUT R18, R18, 0x80, RZ, 0xfc, !PT ;  /* 0x0000008012122812 */ /* 0x000fc800078efcff */
[----:B------:R-:W-:Y:S01]  /*a0ff0*/  LOP3.LUT R18, R18, 0xffffffbf, RZ, 0xc0, !PT ;  /* 0xffffffbf12127812 */ /* 0x000fe200078ec0ff */
[----:B------:R-:W-:Y:S03]  /*a1000*/  STL.64 [R1+0x4608], R60 ;  /* 0x0046083c01007387 */ /* 0x000fe60000100a00 */
[----:B------:R-:W-:Y:S01]  /*a1010*/  @P1 LOP3.LUT R18, R18, 0x40, RZ, 0xfc, !PT ;  /* 0x0000004012121812 */ /* 0x000fe200078efcff */
[----:B------:R0:W-:Y:S01]  /*a1020*/  STL [R1+0x54c8], R3 ;  /* 0x0054c80301007387 */ /* 0x0001e20000100800 */
[----:B----4-:R-:W-:-:S03]  /*a1030*/  ISETP.GE.AND P1, PT, R22, UR55, PT ;  /* 0x0000003716007c0c */ /* 0x010fc6000bf26270 */
[----:B------:R-:W2:Y:S01]  /*a1040*/  LDL.LU R22, [R1+0x4650] ;  /* 0x0046500001167983 */ /* 0x000ea20000300800 */
[----:B------:R-:W-:Y:S02]  /*a1050*/  ISETP.GE.AND P2, PT, R46, UR53, PT ;  /* 0x000000352e007c0c */ /* 0x000fe4000bf46270 */
[----:B------:R-:W-:Y:S02]  /*a1060*/  IADD3 R46, P0, PT, R20, R3, RZ ;  /* 0x00000003142e7210 */ /* 0x000fe40007f1e0ff */
[----:B0-----:R-:W4:Y:S03]  /*a1070*/  LDL.LU R3, [R1+0x4654] ;  /* 0x0046540001037983 */ /* 0x001f260000300800 */
[----:B------:R-:W-:-:S05]  /*a1080*/  IMAD.X R47, R21, 0x1, R4, P0 ;  /* 0x00000001152f7824 */ /* 0x000fca00000e0604 */
[----:B------:R0:W-:Y:S04]  /*a1090*/  STL.64 [R1+0x4618], R46 ;  /* 0x0046182e01007387 */ /* 0x0001e80000100a00 */
[----:B0-----:R-:W4:Y:S04]  /*a10a0*/  LDL.LU R46, [R1+0x434] ;  /* 0x00043400012e7983 */ /* 0x001f280000300800 */
[----:B------:R0:W-:Y:S04]  /*a10b0*/  STL [R1+0x54cc], R4 ;  /* 0x0054cc0401007387 */ /* 0x0001e80000100800 */
[----:B------:R-:W4:Y:S01]  /*a10c0*/  LDL.LU R2, [R1+0x4660] ;  /* 0x0046600001027983 */ /* 0x000f220000300800 */
[----:B------:R-:W-:-:S04]  /*a10d0*/  LOP3.LUT R18, R18, 0xffffffdf, RZ, 0xc0, !PT ;  /* 0xffffffdf12127812 */ /* 0x000fc800078ec0ff */
[----:B------:R-:W-:-:S04]  /*a10e0*/  @P2 LOP3.LUT R18, R18, 0x20, RZ, 0xfc, !PT ;  /* 0x0000002012122812 */ /* 0x000fc800078efcff */
[----:B------:R-:W-:-:S04]  /*a10f0*/  LOP3.LUT R18, R18, 0xffffffef, RZ, 0xc0, !PT ;  /* 0xffffffef12127812 */ /* 0x000fc800078ec0ff */
[----:B------:R-:W-:Y:S01]  /*a1100*/  @P1 LOP3.LUT R18, R18, 0x10, RZ, 0xfc, !PT ;  /* 0x0000001012121812 */ /* 0x000fe200078efcff */
[----:B------:R-:W-:Y:S01]  /*a1110*/  UMOV UR53, UR61 ;  /* 0x0000003d00357c82 */ /* 0x000fe20008000000 */
[----:B------:R-:W-:Y:S01]  /*a1120*/  UMOV UR45, UR60 ;  /* 0x0000003c002d7c82 */ /* 0x000fe20008000000 */
[----:B------:R-:W2:Y:S01]  /*a1130*/  LDCU.64 UR60, c[0x0][0x398] ;  /* 0x00007300ff3c77ac */ /* 0x000ea20008000a00 */
[----:B------:R-:W-:Y:S02]  /*a1140*/  LOP3.LUT R18, R18, 0xfffffff7, RZ, 0xc0, !PT ;  /* 0xfffffff712127812 */ /* 0x000fe400078ec0ff */
[----:B---3--:R-:W-:Y:S02]  /*a1150*/  ISETP.GE.AND P0, PT, R0, UR59, PT ;  /* 0x0000003b00007c0c */ /* 0x008fe4000bf06270 */
[----:B------:R-:W3:Y:S01]  /*a1160*/  LDL.LU R0, [R1+0x4664] ;  /* 0x0046640001007983 */ /* 0x000ee20000300800 */
[----:B------:R-:W-:-:S13]  /*a1170*/  ISETP.GE.AND P1, PT, R23, UR57, PT ;  /* 0x0000003917007c0c */ /* 0x000fda000bf26270 */
[----:B------:R-:W-:-:S04]  /*a1180*/  @P1 LOP3.LUT R18, R18, 0x8, RZ, 0xfc, !PT ;  /* 0x0000000812121812 */ /* 0x000fc800078efcff */
[----:B------:R-:W-:-:S04]  /*a1190*/  LOP3.LUT R18, R18, 0xfffffffb, RZ, 0xc0, !PT ;  /* 0xfffffffb12127812 */ /* 0x000fc800078ec0ff */
[----:B------:R-:W-:Y:S02]  /*a11a0*/  @P0 LOP3.LUT R18, R18, 0x4, RZ, 0xfc, !PT ;  /* 0x0000000412120812 */ /* 0x000fe400078efcff */
[----:B------:R-:W-:-:S05]  /*a11b0*/  IADD3 R60, P0, PT, R20, R5, RZ ;  /* 0x00000005143c7210 */ /* 0x000fca0007f1e0ff */
[----:B------:R-:W-:Y:S01]  /*a11c0*/  IMAD.X R61, R21, 0x1, R6, P0 ;  /* 0x00000001153d7824 */ /* 0x000fe200000e0606 */
[----:B--2---:R-:W-:Y:S02]  /*a11d0*/  ISETP.GE.AND P0, PT, R22, UR61, PT ;  /* 0x0000003d16007c0c */ /* 0x004fe4000bf06270 */
[----:B------:R-:W-:Y:S01]  /*a11e0*/  LOP3.LUT R18, R18, 0xfffffffd, RZ, 0xc0, !PT ;  /* 0xfffffffd12127812 */ /* 0x000fe200078ec0ff */
[----:B------:R1:W-:Y:S01]  /*a11f0*/  STL [R1+0x54d0], R5 ;  /* 0x0054d00501007387 */ /* 0x0003e20000100800 */
[----:B------:R-:W-:Y:S01]  /*a1200*/  UMOV UR61, UR64 ;  /* 0x00000040003d7c82 */ /* 0x000fe20008000000 */
[----:B------:R-:W4:Y:S08]  /*a1210*/  LDCU.64 UR64, c[0x0][0x398] ;  /* 0x00007300ff4077ac */ /* 0x000f300008000a00 */
[----:B------:R-:W-:-:S02]  /*a1220*/  @P0 LOP3.LUT R18, R18, 0x2, RZ, 0xfc, !PT ;  /* 0x0000000212120812 */ /* 0x000fc400078efcff */
[----:B0-----:R-:W-:Y:S01]  /*a1230*/  IADD3 R4, P0, PT, R20, R13, RZ ;  /* 0x0000000d14047210 */ /* 0x001fe20007f1e0ff */
[----:B------:R0:W-:Y:S04]  /*a1240*/  STL.64 [R1+0x4628], R60 ;  /* 0x0046283c01007387 */ /* 0x0001e80000100a00 */
[----:B-1----:R-:W-:Y:S01]  /*a1250*/  IMAD.X R5, R21, 0x1, R15, P0 ;  /* 0x0000000115057824 */ /* 0x002fe200000e060f */
[----:B------:R-:W-:Y:S01]  /*a1260*/  UMOV UR59, UR63 ;  /* 0x0000003f003b7c82 */ /* 0x000fe20008000000 */
[----:B------:R-:W-:Y:S01]  /*a1270*/  UMOV UR55, UR62 ;  /* 0x0000003e00377c82 */ /* 0x000fe20008000000 */
[----:B------:R-:W1:Y:S01]  /*a1280*/  LDCU.64 UR62, c[0x0][0x398] ;  /* 0x00007300ff3e77ac */ /* 0x000e620008000a00 */
[----:B0-----:R-:W2:Y:S04]  /*a1290*/  LDL.LU R60, [R1+0x5520] ;  /* 0x00552000013c7983 */ /* 0x001ea80000300800 */
[----:B------:R0:W-:Y:S04]  /*a12a0*/  STL.64 [R1+0x4638], R4 ;  /* 0x0046380401007387 */ /* 0x0001e80000100a00 */
[----:B0-----:R-:W2:Y:S04]  /*a12b0*/  LDL.LU R4, [R1+0x4670] ;  /* 0x0046700001047983 */ /* 0x001ea80000300800 */
[----:B------:R-:W2:Y:S01]  /*a12c0*/  LDL.LU R5, [R1+0x4674] ;  /* 0x0046740001057983 */ /* 0x000ea20000300800 */
[----:B----4-:R-:W-:-:S03]  /*a12d0*/  ISETP.GE.AND P0, PT, R2, UR65, PT ;  /* 0x0000004102007c0c */ /* 0x010fc6000bf06270 */
[----:B------:R-:W4:Y:S01]  /*a12e0*/  LDL.LU R2, [R1+0x4c94] ;  /* 0x004c940001027983 */ /* 0x000f220000300800 */
[----:B-1----:R-:W-:-:S03]  /*a12f0*/  ISETP.GE.AND P1, PT, R3, UR63, PT ;  /* 0x0000003f03007c0c */ /* 0x002fc6000bf26270 */
[----:B------:R-:W4:Y:S01]  /*a1300*/  LDL.LU R3, [R1+0x4c90] ;  /* 0x004c900001037983 */ /* 0x000f220000300800 */
[----:B------:R-:W-:-:S09]  /*a1310*/  LOP3.LUT R18, R18, 0xfffffffe, RZ, 0xc0, !PT ;  /* 0xfffffffe12127812 */ /* 0x000fd200078ec0ff */
[----:B------:R-:W-:Y:S02]  /*a1320*/  @P1 LOP3.LUT R18, R18, 0x1, RZ, 0xfc, !PT ;  /* 0x0000000112121812 */ /* 0x000fe400078efcff */
[----:B---3--:R-:W-:Y:S02]  /*a1330*/  ISETP.GE.AND P1, PT, R0, UR67, PT ;  /* 0x0000004300007c0c */ /* 0x008fe4000bf26270 */
[----:B------:R-:W3:Y:S01]  /*a1340*/  LDL.LU R0, [R1+0x4c98] ;  /* 0x004c980001007983 */ /* 0x000ee20000300800 */
[----:B------:R-:W-:Y:S01]  /*a1350*/  UMOV UR35, UR69 ;  /* 0x0000004500237c82 */ /* 0x000fe20008000000 */
[----:B------:R-:W-:Y:S01]  /*a1360*/  UMOV UR65, UR68 ;  /* 0x0000004400417c82 */ /* 0x000fe20008000000 */
[----:B------:R-:W2:Y:S01]  /*a1370*/  LDCU.64 UR68, c[0x0][0x398] ;  /* 0x00007300ff4477ac */ /* 0x000ea20008000a00 */
[----:B------:R-:W-:Y:S01]  /*a1380*/  UMOV UR51, UR71 ;  /* 0x0000004700337c82 */ /* 0x000fe20008000000 */
[----:B------:R-:W-:Y:S01]  /*a1390*/  UMOV UR57, UR70 ;  /* 0x0000004600397c82 */ /* 0x000fe20008000000 */
[----:B------:R-:W0:Y:S01]  /*a13a0*/  LDCU.64 UR70, c[0x0][0x398] ;  /* 0x00007300ff4677ac */ /* 0x000e220008000a00 */
[----:B------:R-:W-:-:S02]  /*a13b0*/  LOP3.LUT R46, R46, 0xffffbfff, RZ, 0xc0, !PT ;  /* 0xffffbfff2e2e7812 */ /* 0x000fc400078ec0ff */
[----:B------:R-:W-:Y:S01]  /*a13c0*/  IADD3 R22, P2, PT, R20, R14, RZ ;  /* 0x0000000e14167210 */ /* 0x000fe20007f5e0ff */
[----:B------:R-:W-:Y:S01]  /*a13d0*/  UMOV UR67, UR33 ;  /* 0x0000002100437c82 */ /* 0x000fe20008000000 */
[----:B------:R-:W-:Y:S01]  /*a13e0*/  @P0 LOP3.LUT R46, R46, 0x4000, RZ, 0xfc, !PT ;  /* 0x000040002e2e0812 */ /* 0x000fe200078efcff */
[----:B------:R-:W-:Y:S01]  /*a13f0*/  UMOV UR39, UR23 ;  /* 0x0000001700277c82 */ /* 0x000fe20008000000 */
[----:B------:R-:W-:Y:S01]  /*a1400*/  UMOV UR23, UR75 ;  /* 0x0000004b00177c82 */ /* 0x000fe20008000000 */
[----:B------:R-:W-:Y:S01]  /*a1410*/  UMOV UR33, UR74 ;  /* 0x0000004a00217c82 */ /* 0x000fe20008000000 */
[----:B------:R-:W-:Y:S01]  /*a1420*/  IMAD.X R23, R21, 0x1, R16, P2 ;  /* 0x0000000115177824 */ /* 0x000fe200010e0610 */
[----:B------:R-:W4:Y:S01]  /*a1430*/  LDCU.64 UR74, c[0x0][0x398] ;  /* 0x00007300ff4a77ac */ /* 0x000f220008000a00 */
[----:B------:R-:W-:-:S04]  /*a1440*/  LOP3.LUT R46, R46, 0xffffdfff, RZ, 0xc0, !PT ;  /* 0xffffdfff2e2e7812 */ /* 0x000fc800078ec0ff */
[----:B------:R-:W-:-:S04]  /*a1450*/  @P1 LOP3.LUT R46, R46, 0x2000, RZ, 0xfc, !PT ;  /* 0x000020002e2e1812 */ /* 0x000fc800078efcff */
[----:B------:R-:W-:Y:S01]  /*a1460*/  LOP3.LUT R46, R46, 0xffff7fff, RZ, 0xc0, !PT ;  /* 0xffff7fff2e2e7812 */ /* 0x000fe200078ec0ff */
[----:B------:R1:W-:Y:S02]  /*a1470*/  STL.64 [R1+0x4640], R22 ;  /* 0x0046401601007387 */ /* 0x0003e40000100a00 */
[----:B-1----:R-:W-:-:S05]  /*a1480*/  IADD3 R22, P4, PT, R20, R7, RZ ;  /* 0x0000000714167210 */ /* 0x002fca0007f9e0ff */
[----:B------:R-:W-:Y:S01]  /*a1490*/  IMAD.X R23, R21, 0x1, R8, P4 ;  /* 0x0000000115177824 */ /* 0x000fe200020e0608 */
[----:B--2---:R-:W-:Y:S01]  /*a14a0*/  ISETP.GE.AND P2, PT, R4, UR69, PT ;  /* 0x0000004504007c0c */ /* 0x004fe2000bf46270 */
[----:B------:R-:W-:Y:S01]  /*a14b0*/  UMOV UR69, UR73 ;  /* 0x0000004900457c82 */ /* 0x000fe20008000000 */
[----:B------:R-:W2:Y:S01]  /*a14c0*/  LDL R4, [R1+0x2144] ;  /* 0x0021440001047983 */ /* 0x000ea20000100800 */
[----:B0-----:R-:W-:Y:S01]  /*a14d0*/  ISETP.GE.AND P3, PT, R5, UR71, PT ;  /* 0x0000004705007c0c */ /* 0x001fe2000bf66270 */
[----:B------:R-:W-:Y:S01]  /*a14e0*/  UMOV UR71, UR72 ;  /* 0x0000004800477c82 */ /* 0x000fe20008000000 */
[----:B------:R-:W0:Y:S01]  /*a14f0*/  LDCU.64 UR72, c[0x0][0x398] ;  /* 0x00007300ff4877ac */ /* 0x000e220008000a00 */
[----:B----4-:R-:W-:-:S07]  /*a1500*/  ISETP.GE.AND P5, PT, R2, UR75, PT ;  /* 0x0000004b02007c0c */ /* 0x010fce000bfa6270 */
[----:B------:R-:W-:Y:S02]  /*a1510*/  @P2 LOP3.LUT R46, R46, 0x8000, RZ, 0xfc, !PT ;  /* 0x000080002e2e2812 */ /* 0x000fe400078efcff */
[----:B------:R-:W-:Y:S02]  /*a1520*/  IADD3 R2, P6, PT, R20, R9, RZ ;  /* 0x0000000914027210 */ /* 0x000fe40007fde0ff */
[----:B------:R-:W-:-:S04]  /*a1530*/  LOP3.LUT R46, R46, 0xfffeffff, RZ, 0xc0, !PT ;  /* 0xfffeffff2e2e7812 */ /* 0x000fc800078ec0ff */
[----:B------:R-:W-:Y:S02]  /*a1540*/  @P3 LOP3.LUT R46, R46, 0x10000, RZ, 0xfc, !PT ;  /* 0x000100002e2e3812 */ /* 0x000fe400078efcff */
[----:B0-----:R-:W-:Y:S01]  /*a1550*/  ISETP.GE.AND P4, PT, R3, UR73, PT ;  /* 0x0000004903007c0c */ /* 0x001fe2000bf86270 */
[----:B------:R-:W-:Y:S02]  /*a1560*/  IMAD.X R3, R21, 0x1, R11, P6 ;  /* 0x0000000115037824 */ /* 0x000fe400030e060b */
[----:B------:R-:W-:Y:S04]  /*a1570*/  STL [R1+0x434], R46 ;  /* 0x0004342e01007387 */ /* 0x000fe80000100800 */
[----:B------:R-:W-:Y:S04]  /*a1580*/  STL.64 [R1+0x4650], R22 ;  /* 0x0046501601007387 */ /* 0x000fe80000100a00 */
[----:B------:R0:W-:Y:S04]  /*a1590*/  STL.64 [R1+0x4660], R2 ;  /* 0x0046600201007387 */ /* 0x0001e80000100a00 */
[----:B------:R-:W4:Y:S04]  /*a15a0*/  LDL.LU R56, [R1+0x3e8] ;  /* 0x0003e80001387983 */ /* 0x000f280000300800 */
[----:B------:R-:W4:Y:S01]  /*a15b0*/  LDL.LU R47, [R1+0x3e4] ;  /* 0x0003e400012f7983 */ /* 0x000f220000300800 */
[----:B0-----:R-:W-:-:S03]  /*a15c0*/  IADD3 R2, P0, PT, R20, R10, RZ ;  /* 0x0000000a14027210 */ /* 0x001fc60007f1e0ff */
[----:B------:R-:W4:Y:S02]  /*a15d0*/  LDL R5, [R1+0x2140] ;  /* 0x0021400001057983 */ /* 0x000f240000100800 */
[----:B------:R-:W-:-:S05]  /*a15e0*/  IMAD.X R3, R21, 0x1, R12, P0 ;  /* 0x0000000115037824 */ /* 0x000fca00000e060c */
[----:B------:R0:W-:Y:S04]  /*a15f0*/  STL.64 [R1+0x4670], R2 ;  /* 0x0046700201007387 */ /* 0x0001e80000100a00 */
[----:B------:R-:W4:Y:S01]  /*a1600*/  LDL R23, [R1+0x213c] ;  /* 0x00213c0001177983 */ /* 0x000f220000100800 */
[----:B------:R-:W-:Y:S01]  /*a1610*/  UMOV UR73, UR77 ;  /* 0x0000004d00497c82 */ /* 0x000fe20008000000 */
[----:B------:R-:W-:Y:S01]  /*a1620*/  UMOV UR75, UR76 ;  /* 0x0000004c004b7c82 */ /* 0x000fe20008000000 */
[----:B------:R-:W3:Y:S01]  /*a1630*/  LDCU.64 UR76, c[0x0][0x398] ;  /* 0x00007300ff4c77ac */ /* 0x000ee20008000a00 */
[----:B------:R-:W4:Y:S04]  /*a1640*/  LDL R21, [R1+0x2134] ;  /* 0x0021340001157983 */ /* 0x000f280000100800 */
[----:B0-----:R-:W4:Y:S04]  /*a1650*/  LDL R3, [R1+0x2148] ;  /* 0x0021480001037983 */ /* 0x001f280000100800 */
[----:B------:R-:W4:Y:S04]  /*a1660*/  LDL R2, [R1+0x214c] ;  /* 0x00214c0001027983 */ /* 0x000f280000100800 */
[----:B------:R-:W4:Y:S01]  /*a1670*/  LDL R22, [R1+0x2138] ;  /* 0x0021380001167983 */ /* 0x000f220000100800 */
[----:B---3--:R-:W-:-:S03]  /*a1680*/  ISETP.GE.AND P6, PT, R0, UR77, PT ;  /* 0x0000004d00007c0c */ /* 0x008fc6000bfc6270 */
[----:B------:R-:W3:Y:S01]  /*a1690*/  LDL R0, [R1+0x2130] ;  /* 0x0021300001007983 */ /* 0x000ee20000100800 */
[----:B------:R-:W-:Y:S01]  /*a16a0*/  UMOV UR63, UR15 ;  /* 0x0000000f003f7c82 */ /* 0x000fe20008000000 */
[----:B------:R-:W0:Y:S01]  /*a16b0*/  LDCU UR15, c[0x0][0x398] ;  /* 0x00007300ff0f77ac */ /* 0x000e220008000800 */
[----:B------:R-:W-:Y:S01]  /*a16c0*/  LOP3.LUT P1, RZ, R58, 0x100, RZ, 0xc0, !PT ;  /* 0x000001003aff7812 */ /* 0x000fe2000782c0ff */
[----:B------:R-:W-:Y:S01]  /*a16d0*/  UMOV UR37, UR13 ;  /* 0x0000000d00257c82 */ /* 0x000fe20008000000 */
[----:B------:R-:W1:Y:S01]  /*a16e0*/  LDCU UR13, c[0x0][0x398] ;  /* 0x00007300ff0d77ac */ /* 0x000e620008000800 */
[----:B------:R-:W-:Y:S01]  /*a16f0*/  UMOV UR49, UR29 ;  /* 0x0000001d00317c82 */ /* 0x000fe20008000000 */
[----:B------:R-:W-:Y:S01]  /*a1700*/  UMOV UR29, UR11 ;  /* 0x0000000b001d7c82 */ /* 0x000fe20008000000 */
[----:B------:R-:W0:Y:S01]  /*a1710*/  LDCU UR11, c[0x0][0x398] ;  /* 0x00007300ff0b77ac */ /* 0x000e220008000800 */
[----:B------:R-:W-:Y:S01]  /*a1720*/  UMOV UR43, UR9 ;  /* 0x00000009002b7c82 */ /* 0x000fe20008000000 */
[----:B------:R-:W0:Y:S01]  /*a1730*/  LDCU UR9, c[0x0][0x398] ;  /* 0x00007300ff0977ac */ /* 0x000e220008000800 */
[----:B------:R-:W-:Y:S01]  /*a1740*/  UMOV UR47, UR25 ;  /* 0x00000019002f7c82 */ /* 0x000fe20008000000 */
[----:B------:R-:W-:Y:S01]  /*a1750*/  UMOV UR25, UR7 ;  /* 0x0000000700197c82 */ /* 0x000fe20008000000 */
[----:B------:R-:W3:Y:S01]  /*a1760*/  LDCU UR7, c[0x0][0x398] ;  /* 0x00007300ff0777ac */ /* 0x000ee20008000800 */
[----:B------:R-:W-:Y:S01]  /*a1770*/  UMOV UR77, UR71 ;  /* 0x00000047004d7c82 */ /* 0x000fe20008000000 */
[----:B------:R-:W-:Y:S01]  /*a1780*/  UMOV UR71, UR67 ;  /* 0x0000004300477c82 */ /* 0x000fe20008000000 */
[----:B------:R-:W-:Y:S01]  /*a1790*/  UMOV UR67, UR61 ;  /* 0x0000003d00437c82 */ /* 0x000fe20008000000 */
[----:B------:R-:W-:Y:S01]  /*a17a0*/  UMOV UR61, UR31 ;  /* 0x0000001f003d7c82 */ /* 0x000fe20008000000 */
[----:B------:R-:W-:Y:S01]  /*a17b0*/  UMOV UR31, UR19 ;  /* 0x00000013001f7c82 */ /* 0x000fe20008000000 */
[----:B------:R-:W0:Y:S01]  /*a17c0*/  LDCU UR19, c[0x0][0x398] ;  /* 0x00007300ff1377ac */ /* 0x000e220008000800 */
[----:B--2---:R-:W-:Y:S01]  /*a17d0*/  ISETP.LT.AND P2, PT, R4, UR75, !P1 ;  /* 0x0000004b04007c0c */ /* 0x004fe2000cf41270 */
[----:B------:R-:W-:Y:S01]  /*a17e0*/  UMOV UR75, UR59 ;  /* 0x0000003b004b7c82 */ /* 0x000fe20008000000 */
[----:B----4-:R-:W-:-:S11]  /*a17f0*/  LOP3.LUT R56, R56, 0xdfffffff, RZ, 0xc0, !PT ;  /* 0xdfffffff38387812 */ /* 0x010fd600078ec0ff */
[----:B------:R-:W-:-:S04]  /*a1800*/  @P2 LOP3.LUT R56, R56, 0x20000000, RZ, 0xfc, !PT ;  /* 0x2000000038382812 */ /* 0x000fc800078efcff */
[----:B------:R-:W-:Y:S02]  /*a1810*/  LOP3.LUT R56, R56, 0x7fffffff, RZ, 0xc0, !PT ;  /* 0x7fffffff38387812 */ /* 0x000fe400078ec0ff */
[----:B-1----:R-:W-:Y:S02]  /*a1820*/  ISETP.LT.AND P2, PT, R5, UR13, !P1 ;  /* 0x0000000d05007c0c */ /* 0x002fe4000cf41270 */
[----:B0-----:R-:W-:Y:S01]  /*a1830*/  ISETP.LT.AND P3, PT, R23, UR15, !P1 ;  /* 0x0000000f17007c0c */ /* 0x001fe2000cf61270 */
[----:B------:R-:W-:Y:S01]  /*a1840*/  UMOV UR59, UR17 ;  /* 0x00000011003b7c82 */ /* 0x000fe20008000000 */
[----:B------:R-:W-:Y:S01]  /*a1850*/  LOP3.LUT P0, RZ, R58, 0x80, RZ, 0xc0, !PT ;  /* 0x000000803aff7812 */ /* 0x000fe2000780c0ff */
[----:B------:R-:W0:Y:S01]  /*a1860*/  LDCU UR17, c[0x0][0x398] ;  /* 0x00007300ff1177ac */ /* 0x000e220008000800 */
[----:B------:R-:W1:Y:S01]  /*a1870*/  LDCU UR15, c[0x0][0x398] ;  /* 0x00007300ff0f77ac */ /* 0x000e620008000800 */
[----:B------:R-:W2:Y:S08]  /*a1880*/  LDCU UR13, c[0x0][0x398] ;  /* 0x00007300ff0d77ac */ /* 0x000eb00008000800 */
[----:B------:R-:W-:-:S02]  /*a1890*/  @P3 LOP3.LUT R56, R56, 0x80000000, RZ, 0xfc, !PT ;  /* 0x8000000038383812 */ /* 0x000fc400078efcff */
[----:B------:R-:W-:Y:S01]  /*a18a0*/  ISETP.LT.AND P3, PT, R3, UR11, !P1 ;  /* 0x0000000b03007c0c */ /* 0x000fe2000cf61270 */
[----:B------:R-:W4:Y:S01]  /*a18b0*/  LDCU UR11, c[0x0][0x398] ;  /* 0x00007300ff0b77ac */ /* 0x000f220008000800 */
        /* <DEDUP_REMOVED lines=10> */
[----:B------:R-:W-:Y:S02]  /*a1960*/  LOP3.LUT R56, R56, 0xfbffffff, RZ, 0xc0, !PT ;  /* 0xfbffffff38387812 */ /* 0x000fe400078ec0ff */
[----:B------:R-:W-:Y:S01]  /*a1970*/  ISETP.LT.AND P3, PT, R21, UR19, !P0 ;  /* 0x0000001315007c0c */ /* 0x000fe2000c761270 */
[----:B------:R-:W0:Y:S01]  /*a1980*/  LDCU UR19, c[0x0][0x398] ;  /* 0x00007300ff1377ac */ /* 0x000e220008000800 */
[----:B---3--:R-:W-:Y:S01]  /*a1990*/  ISETP.LT.AND P1, PT, R0, UR7, !P1 ;  /* 0x0000000700007c0c */ /* 0x008fe2000cf21270 */
[----:B------:R-:W3:-:S12]  /*a19a0*/  LDCU UR7, c[0x0][0x398] ;  /* 0x00007300ff0777ac */ /* 0x000ed80008000800 */
[----:B------:R-:W-:-:S04]  /*a19b0*/  @P1 LOP3.LUT R56, R56, 0x4000000, RZ, 0xfc, !PT ;  /* 0x0400000038381812 */ /* 0x000fc800078efcff */
        /* <DEDUP_REMOVED lines=10> */
[----:B--2---:R-:W-:Y:S01]  /*a1a60*/  ISETP.LT.AND P2, PT, R5, UR13, !P0 ;  /* 0x0000000d05007c0c */ /* 0x004fe2000c741270 */
[----:B------:R-:W2:Y:S01]  /*a1a70*/  LDCU UR13, c[0x0][0x398] ;  /* 0x00007300ff0d77ac */ /* 0x000ea20008000800 */
        /* <DEDUP_REMOVED lines=12> */
[----:B------:R-:W-:Y:S02]  /*a1b40*/  LOP3.LUT R56, R56, 0xfff7ffff, RZ, 0xc0, !PT ;  /* 0xfff7ffff38387812 */ /* 0x000fe400078ec0ff */
[----:B------:R-:W-:Y:S02]  /*a1b50*/  LOP3.LUT P1, RZ, R58, 0x40, RZ, 0xc0, !PT ;  /* 0x000000403aff7812 */ /* 0x000fe4000782c0ff */
[----:B------:R-:W-:Y:S02]  /*a1b60*/  @P2 LOP3.LUT R56, R56, 0x80000, RZ, 0xfc, !PT ;  /* 0x0008000038382812 */ /* 0x000fe400078efcff */
[----:B------:R-:W-:-:S02]  /*a1b70*/  ISETP.LT.AND P2, PT, R4, UR75, !P1 ;  /* 0x0000004b04007c0c */ /* 0x000fc4000cf41270 */
[----:B------:R-:W-:-:S04]  /*a1b80*/  LOP3.LUT R56, R56, 0xfffbffff, RZ, 0xc0, !PT ;  /* 0xfffbffff38387812 */ /* 0x000fc800078ec0ff */
        /* <DEDUP_REMOVED lines=57> */
[----:B------:R-:W-:Y:S02]  /*a1f20*/  LOP3.LUT P1, RZ, R58, 0x10, RZ, 0xc0, !PT ;  /* 0x000000103aff7812 */ /* 0x000fe4000782c0ff */
[----:B------:R-:W-:Y:S02]  /*a1f30*/  LOP3.LUT R56, R56, 0xfffffff7, RZ, 0xc0, !PT ;  /* 0xfffffff738387812 */ /* 0x000fe400078ec0ff */
[----:B---3--:R-:W-:Y:S01]  /*a1f40*/  ISETP.LT.AND P0, PT, R0, UR7, !P0 ;  /* 0x0000000700007c0c */ /* 0x008fe2000c701270 */
[----:B------:R-:W3:Y:S01]  /*a1f50*/  LDCU UR7, c[0x0][0x398] ;  /* 0x00007300ff0777ac */ /* 0x000ee20008000800 */
[----:B------:R-:W-:Y:S02]  /*a1f60*/  @P2 LOP3.LUT R56, R56, 0x8, RZ, 0xfc, !PT ;  /* 0x0000000838382812 */ /* 0x000fe400078efcff */
[----:B------:R-:W-:Y:S01]  /*a1f70*/  ISETP.LT.AND P2, PT, R4, UR71, !P1 ;  /* 0x0000004704007c0c */ /* 0x000fe2000cf41270 */
[----:B------:R-:W1:Y:S01]  /*a1f80*/  LDCU UR71, c[0x0][0x398] ;  /* 0x00007300ff4777ac */ /* 0x000e620008000800 */
[----:B------:R-:W-:-:S02]  /*a1f90*/  ISETP.LT.AND P3, PT, R21, UR19, !P1 ;  /* 0x0000001315007c0c */ /* 0x000fc4000cf61270 */
[----:B------:R-:W-:Y:S01]  /*a1fa0*/  LOP3.LUT R56, R56, 0xfffffffb, RZ, 0xc0, !PT ;  /* 0xfffffffb38387812 */ /* 0x000fe200078ec0ff */
[----:B------:R-:W1:Y:S01]  /*a1fb0*/  LDCU UR19, c[0x0][0x398] ;  /* 0x00007300ff1377ac */ /* 0x000e620008000800 */
[----:B------:R-:W-:-:S03]  /*a1fc0*/  LOP3.LUT R47, R47, 0xdfffffff, RZ, 0xc0, !PT ;  /* 0xdfffffff2f2f7812 */ /* 0x000fc600078ec0ff */
[----:B------:R-:W-:-:S04]  /*a1fd0*/  @P0 LOP3.LUT R56, R56, 0x4, RZ, 0xfc, !PT ;  /* 0x0000000438380812 */ /* 0x000fc800078efcff */
[----:B------:R-:W-:Y:S02]  /*a1fe0*/  @P2 LOP3.LUT R47, R47, 0x20000000, RZ, 0xfc, !PT ;  /* 0x200000002f2f2812 */ /* 0x000fe400078efcff */
[----:B0-----:R-:W-:Y:S01]  /*a1ff0*/  ISETP.LT.AND P2, PT, R22, UR17, !P1 ;  /* 0x0000001116007c0c */ /* 0x001fe2000cf41270 */
[----:B------:R-:W0:Y:S01]  /*a2000*/  LDCU UR17, c[0x0][0x398] ;  /* 0x00007300ff1177ac */ /* 0x000e220008000800 */
[----:B------:R-:W-:-:S04]  /*a2010*/  LOP3.LUT R56, R56, 0xfffffffd, RZ, 0xc0, !PT ;  /* 0xfffffffd38387812 */ /* 0x000fc800078ec0ff */
[----:B------:R-:W-:-:S04]  /*a2020*/  @P3 LOP3.LUT R56, R56, 0x2, RZ, 0xfc, !PT ;  /* 0x0000000238383812 */ /* 0x000fc800078efcff */
[----:B------:R-:W-:-:S04]  /*a2030*/  LOP3.LUT R56, R56, 0xfffffffe, RZ, 0xc0, !PT ;  /* 0xfffffffe38387812 */ /* 0x000fc800078ec0ff */
[----:B------:R-:W-:-:S05]  /*a2040*/  @P2 LOP3.LUT R56, R56, 0x1, RZ, 0xfc, !PT ;  /* 0x0000000138382812 */ /* 0x000fca00078efcff */
[----:B------:R0:W-:Y:S04]  /*a2050*/  STL [R1+0x3e8], R56 ;  /* 0x0003e83801007387 */ /* 0x0001e80000100800 */
[----:B0-----:R-:W3:Y:S01]  /*a2060*/  LDL.LU R56, [R1+0x3e0] ;  /* 0x0003e00001387983 */ /* 0x001ee20000300800 */
[----:B-1----:R-:W-:Y:S01]  /*a2070*/  ISETP.LT.AND P3, PT, R23, UR15, !P1 ;  /* 0x0000000f17007c0c */ /* 0x002fe2000cf61270 */
[----:B------:R-:W0:Y:S01]  /*a2080*/  LDCU UR15, c[0x0][0x398] ;  /* 0x00007300ff0f77ac */ /* 0x000e220008000800 */
[----:B--2---:R-:W-:Y:S02]  /*a2090*/  ISETP.LT.AND P2, PT, R5, UR13, !P1 ;  /* 0x0000000d05007c0c */ /* 0x004fe4000cf41270 */
[----:B------:R-:W-:Y:S01]  /*a20a0*/  LOP3.LUT R47, R47, 0x7fffffff, RZ, 0xc0, !PT ;  /* 0x7fffffff2f2f7812 */ /* 0x000fe200078ec0ff */
[----:B------:R-:W1:Y:S08]  /*a20b0*/  LDCU UR13, c[0x0][0x398] ;  /* 0x00007300ff0d77ac */ /* 0x000e700008000800 */
[----:B------:R-:W-:-:S02]  /*a20c0*/  @P3 LOP3.LUT R47, R47, 0x80000000, RZ, 0xfc, !PT ;  /* 0x800000002f2f3812 */ /* 0x000fc400078efcff */
[----:B----4-:R-:W-:Y:S01]  /*a20d0*/  ISETP.LT.AND P3, PT, R3, UR11, !P1 ;  /* 0x0000000b03007c0c */ /* 0x010fe2000cf61270 */
[----:B------:R-:W2:Y:S01]  /*a20e0*/  LDCU UR11, c[0x0][0x398] ;  /* 0x00007300ff0b77ac */ /* 0x000ea20008000800 */
[----:B------:R-:W-:-:S04]  /*a20f0*/  LOP3.LUT R47, R47, 0xbfffffff, RZ, 0xc0, !PT ;  /* 0xbfffffff2f2f7812 */ /* 0x000fc800078ec0ff */
[----:B------:R-:W-:Y:S02]  /*a2100*/  @P2 LOP3.LUT R47, R47, 0x40000000, RZ, 0xfc, !PT ;  /* 0x400000002f2f2812 */ /* 0x000fe400078efcff */
[----:B------:R-:W-:Y:S01]  /*a2110*/  ISETP.LT.AND P2, PT, R2, UR9, !P1 ;  /* 0x0000000902007c0c */ /* 0x000fe2000cf41270 */
[----:B------:R-:W4:Y:S01]  /*a2120*/  LDCU UR9, c[0x0][0x398] ;  /* 0x00007300ff0977ac */ /* 0x000f220008000800 */
[----:B------:R-:W-:-:S04]  /*a2130*/  LOP3.LUT R47, R47, 0xefffffff, RZ, 0xc0, !PT ;  /* 0xefffffff2f2f7812 */ /* 0x000fc800078ec0ff */
[----:B------:R-:W-:Y:S02]  /*a2140*/  @P3 LOP3.LUT R47, R47, 0x10000000, RZ, 0xfc, !PT ;  /* 0x100000002f2f3812 */ /* 0x000fe400078efcff */
[----:B---3--:R-:W-:Y:S01]  /*a2150*/  ISETP.LT.AND P1, PT, R0, UR7, !P1 ;  /* 0x0000000700007c0c */ /* 0x008fe2000cf21270 */
[----:B------:R-:W3:Y:S01]  /*a2160*/  LDCU UR7, c[0x0][0x398] ;  /* 0x00007300ff0777ac */ /* 0x000ee20008000800 */
        /* <DEDUP_REMOVED lines=103> */
[----:B------:R-:W0:Y:S01]  /*a27e0*/  LDCU UR63, c[0x0][0x398] ;  /* 0x00007300ff3f77ac */ /* 0x000e220008000800 */
[----:B------:R-:W-:-:S02]  /*a27f0*/  ISETP.LT.AND P3, PT, R21, UR19, !P1 ;  /* 0x0000001315007c0c */ /* 0x000fc4000cf61270 */
[----:B------:R-:W-:Y:S01]  /*a2800*/  LOP3.LUT R47, R47, 0xfffffffb, RZ, 0xc0, !PT ;  /* 0xfffffffb2f2f7812 */ /* 0x000fe200078ec0ff */
[----:B------:R-:W0:Y:S04]  /*a2810*/  LDCU UR19, c[0x0][0x398] ;  /* 0x00007300ff1377ac */ /* 0x000e280008000800 */
[----:B------:R-:W-:-:S04]  /*a2820*/  @P0 LOP3.LUT R47, R47, 0x4, RZ, 0xfc, !PT ;  /* 0x000000042f2f0812 */ /* 0x000fc800078efcff */
[----:B------:R-:W-:-:S04]  /*a2830*/  LOP3.LUT R47, R47, 0xfffffffd, RZ, 0xc0, !PT ;  /* 0xfffffffd2f2f7812 */ /* 0x000fc800078ec0ff */
[----:B------:R-:W-:-:S04]  /*a2840*/  @P3 LOP3.LUT R47, R47, 0x2, RZ, 0xfc, !PT ;  /* 0x000000022f2f3812 */ /* 0x000fc800078efcff */
[----:B------:R-:W-:Y:S02]  /*a2850*/  LOP3.LUT R47, R47, 0xfffffffe, RZ, 0xc0, !PT ;  /* 0xfffffffe2f2f7812 */ /* 0x000fe400078ec0ff */
[----:B------:R-:W-:-:S04]  /*a2860*/  LOP3.LUT R56, R56, 0xdfffffff, RZ, 0xc0, !PT ;  /* 0xdfffffff38387812 */ /* 0x000fc800078ec0ff */
[----:B------:R-:W-:Y:S02]  /*a2870*/  @P2 LOP3.LUT R56, R56, 0x20000000, RZ, 0xfc, !PT ;  /* 0x2000000038382812 */ /* 0x000fe400078efcff */
[----:B------:R-:W-:Y:S01]  /*a2880*/  ISETP.LT.AND P2, PT, R22, UR17, !P1 ;  /* 0x0000001116007c0c */ /* 0x000fe2000cf41270 */
[----:B------:R-:W0:-:S12]  /*a2890*/  LDCU UR17, c[0x0][0x398] ;  /* 0x00007300ff1177ac */ /* 0x000e180008000800 */
[----:B------:R-:W-:-:S05]  /*a28a0*/  @P2 LOP3.LUT R47, R47, 0x1, RZ, 0xfc, !PT ;  /* 0x000000012f2f2812 */ /* 0x000fca00078efcff */
[----:B------:R0:W-:Y:S04]  /*a28b0*/  STL [R1+0x3e4], R47 ;  /* 0x0003e42f01007387 */ /* 0x0001e80000100800 */
[----:B0-----:R-:W3:Y:S01]  /*a28c0*/  LDL.LU R47, [R1+0x3cc] ;  /* 0x0003cc00012f7983 */ /* 0x001ee20000300800 */
[----:B------:R-:W-:Y:S01]  /*a28d0*/  ISETP.LT.AND P3, PT, R23, UR15, !P1 ;  /* 0x0000000f17007c0c */ /* 0x000fe2000cf61270 */
[----:B------:R-:W0:Y:S01]  /*a28e0*/  LDCU UR15, c[0x0][0x398] ;  /* 0x00007300ff0f77ac */ /* 0x000e220008000800 */
[----:B-1----:R-:W-:Y:S02]  /*a28f0*/  ISETP.LT.AND P2, PT, R5, UR13, !P1 ;  /* 0x0000000d05007c0c */ /* 0x002fe4000cf41270 */
[----:B------:R-:W-:Y:S01]  /*a2900*/  LOP3.LUT R56, R56, 0x7fffffff, RZ, 0xc0, !PT ;  /* 0x7fffffff38387812 */ /* 0x000fe200078ec0ff */
[----:B------:R-:W1:Y:S08]  /*a2910*/  LDCU UR13, c[0x0][0x398] ;  /* 0x00007300ff0d77ac */ /* 0x000e700008000800 */
[----:B------:R-:W-:-:S02]  /*a2920*/  @P3 LOP3.LUT R56, R56, 0x80000000, RZ, 0xfc, !PT ;  /* 0x8000000038383812 */ /* 0x000fc400078efcff */
        /* <DEDUP_REMOVED lines=107> */
[----:B------:R-:W-:-:S04]  /*a2fe0*/  LOP3.LUT R56, R56, 0xfffffff7, RZ, 0xc0, !PT ;  /* 0xfffffff738387812 */ /* 0x000fc800078ec0ff */
[----:B------:R-:W-:Y:S02]  /*a2ff0*/  @P2 LOP3.LUT R56, R56, 0x8, RZ, 0xfc, !PT ;  /* 0x0000000838382812 */ /* 0x000fe400078efcff */
[----:B------:R-:W-:Y:S01]  /*a3000*/  ISETP.LT.AND P2, PT, R4, UR55, !P1 ;  /* 0x0000003704007c0c */ /* 0x000fe2000cf41270 */
[----:B------:R-:W0:Y:S01]  /*a3010*/  LDCU UR55, c[0x0][0x398] ;  /* 0x00007300ff3777ac */ /* 0x000e220008000800 */
[----:B---3--:R-:W-:Y:S02]  /*a3020*/  ISETP.LT.AND P0, PT, R0, UR7, !P0 ;  /* 0x0000000700007c0c */ /* 0x008fe4000c701270 */
[----:B------:R-:W-:Y:S01]  /*a3030*/  LOP3.LUT R56, R56, 0xfffffffb, RZ, 0xc0, !PT ;  /* 0xfffffffb38387812 */ /* 0x000fe200078ec0ff */
[----:B------:R-:W3:Y:S01]  /*a3040*/  LDCU UR7, c[0x0][0x398] ;  /* 0x00007300ff0777ac */ /* 0x000ee20008000800 */
[----:B------:R-:W-:Y:S01]  /*a3050*/  ISETP.LT.AND P3, PT, R22, UR17, !P1 ;  /* 0x0000001116007c0c */ /* 0x000fe2000cf61270 */
[----:B------:R-:W0:Y:S08]  /*a3060*/  LDCU UR17, c[0x0][0x398] ;  /* 0x00007300ff1177ac */ /* 0x000e300008000800 */
[----:B------:R-:W-:-:S04]  /*a3070*/  @P0 LOP3.LUT R56, R56, 0x4, RZ, 0xfc, !PT ;  /* 0x0000000438380812 */ /* 0x000fc800078efcff */
[----:B------:R-:W-:Y:S02]  /*a3080*/  LOP3.LUT R56, R56, 0xfffffffd, RZ, 0xc0, !PT ;  /* 0xfffffffd38387812 */ /* 0x000fe400078ec0ff */
[----:B------:R-:W-:-:S04]  /*a3090*/  LOP3.LUT R47, R47, 0xdfffffff, RZ, 0xc0, !PT ;  /* 0xdfffffff2f2f7812 */ /* 0x000fc800078ec0ff */
[----:B------:R-:W-:Y:S02]  /*a30a0*/  @P2 LOP3.LUT R47, R47, 0x20000000, RZ, 0xfc, !PT ;  /* 0x200000002f2f2812 */ /* 0x000fe400078efcff */
[----:B------:R-:W-:Y:S01]  /*a30b0*/  ISETP.LT.AND P2, PT, R21, UR19, !P1 ;  /* 0x0000001315007c0c */ /* 0x000fe2000cf41270 */
[----:B------:R-:W0:-:S12]  /*a30c0*/  LDCU UR19, c[0x0][0x398] ;  /* 0x00007300ff1377ac */ /* 0x000e180008000800 */
[----:B------:R-:W-:-:S04]  /*a30d0*/  @P2 LOP3.LUT R56, R56, 0x2, RZ, 0xfc, !PT ;  /* 0x0000000238382812 */ /* 0x000fc800078efcff */
[----:B------:R-:W-:-:S04]  /*a30e0*/  LOP3.LUT R56, R56, 0xfffffffe, RZ, 0xc0, !PT ;  /* 0xfffffffe38387812 */ /* 0x000fc800078ec0ff */
        /* <DEDUP_REMOVED lines=19> */
[----:B------:R-:W-:-:S04]  /*a3220*/  LOP3.LUT R47, R47, 0xf7ffffff, RZ, 0xc0, !PT ;  /* 0xf7ffffff2f2f7812 */ /* 0x000fc800078ec0ff */
[----:B------:R-:W-:Y:S02]  /*a3230*/  @P3 LOP3.LUT R47, R47, 0x8000000, RZ, 0xfc, !PT ;  /* 0x080000002f2f3812 */ /* 0x000fe400078efcff */
[----:B------:R-:W-:Y:S02]  /*a3240*/  LOP3.LUT P0, RZ, R19, 0x8000000, RZ, 0xc0, !PT ;  /* 0x0800000013ff7812 */ /* 0x000fe4000780c0ff */
[----:B------:R-:W-:-:S04]  /*a3250*/  LOP3.LUT R47, R47, 0xfbffffff, RZ, 0xc0, !PT ;  /* 0xfbffffff2f2f7812 */ /* 0x000fc800078ec0ff */
[----:B------:R-:W-:Y:S02]  /*a3260*/  @P2 LOP3.LUT R47, R47, 0x4000000, RZ, 0xfc, !PT ;  /* 0x040000002f2f2812 */ /* 0x000fe400078efcff */
[----:B------:R-:W-:Y:S02]  /*a3270*/  ISETP.LT.AND P2, PT, R4, UR53, !P0 ;  /* 0x0000003504007c0c */ /* 0x000fe4000c741270 */
[----:B------:R-:W-:Y:S02]  /*a3280*/  LOP3.LUT R47, R47, 0xffdfffff, RZ, 0xc0, !PT ;  /* 0xffdfffff2f2f7812 */ /* 0x000fe400078ec0ff */
[----:B------:R-:W-:Y:S01]  /*a3290*/  ISETP.LT.AND P3, PT, R22, UR17, !P0 ;  /* 0x0000001116007c0c */ /* 0x000fe2000c761270 */
[----:B------:R-:W0:Y:S08]  /*a32a0*/  LDCU UR17, c[0x0][0x398] ;  /* 0x00007300ff1177ac */ /* 0x000e300008000800 */
[----:B------:R-:W-:-:S02]  /*a32b0*/  @P2 LOP3.LUT R47, R47, 0x200000, RZ, 0xfc, !PT ;  /* 0x002000002f2f2812 */ /* 0x000fc400078efcff */
[----:B------:R-:W-:Y:S01]  /*a32c0*/  ISETP.LT.AND P2, PT, R21, UR19, !P0 ;  /* 0x0000001315007c0c */ /* 0x000fe2000c741270 */
[----:B------:R-:W1:Y:S01]  /*a32d0*/  LDCU UR19, c[0x0][0x398] ;  /* 0x00007300ff1377ac */ /* 0x000e620008000800 */
[----:B------:R-:W-:-:S11]  /*a32e0*/  LOP3.LUT R47, R47, 0xfdffffff, RZ, 0xc0, !PT ;  /* 0xfdffffff2f2f7812 */ /* 0x000fd600078ec0ff */
        /* <DEDUP_REMOVED lines=93> */
[----:B------:R-:W0:Y:S01]  /*a38c0*/  LDCU UR17, c[0x0][0x398] ;  /* 0x00007300ff1177ac */ /* 0x000e220008000800 */
[----:B------:R-:W-:-:S07]  /*a38d0*/  LOP3.LUT R56, R56, 0xdfffffff, RZ, 0xc0, !PT ;  /* 0xdfffffff38387812 */ /* 0x000fce00078ec0ff */
[----:B------:R-:W-:Y:S02]  /*a38e0*/  @P0 LOP3.LUT R56, R56, 0x20000000, RZ, 0xfc, !PT ;  /* 0x2000000038380812 */ /* 0x000fe400078efcff */
[----:B------:R-:W-:Y:S01]  /*a38f0*/  ISETP.LT.AND P0, PT, R21, UR19, !P2 ;  /* 0x0000001315007c0c */ /* 0x000fe2000d701270 */
[----:B------:R-:W0:-:S12]  /*a3900*/  LDCU UR19, c[0x0][0x398] ;  /* 0x00007300ff1377ac */ /* 0x000e180008000800 */
[----:B------:R-:W-:-:S04]  /*a3910*/  @P0 LOP3.LUT R47, R47, 0x2, RZ, 0xfc, !PT ;  /* 0x000000022f2f0812 */ /* 0x000fc800078efcff */
[----:B------:R-:W-:-:S04]  /*a3920*/  LOP3.LUT R47, R47, 0xfffffffe, RZ, 0xc0, !PT ;  /* 0xfffffffe2f2f7812 */ /* 0x000fc800078ec0ff */
[----:B------:R-:W-:-:S05]  /*a3930*/  @P3 LOP3.LUT R47, R47, 0x1, RZ, 0xfc, !PT ;  /* 0x000000012f2f3812 */ /* 0x000fca00078efcff */
[----:B------:R1:W-:Y:S01]  /*a3940*/  STL [R1+0x3cc], R47 ;  /* 0x0003cc2f01007387 */ /* 0x0003e20000100800 */
[----:B0-----:R-:W-:Y:S01]  /*a3950*/  ISETP.LT.AND P0, PT, R23, UR15, !P2 ;  /* 0x0000000f17007c0c */ /* 0x001fe2000d701270 */
[----:B------:R-:W0:Y:S02]  /*a3960*/  LDCU UR15, c[0x0][0x398] ;  /* 0x00007300ff0f77ac */ /* 0x000e240008000800 */
[----:B-1----:R-:W3:Y:S01]  /*a3970*/  LDL.LU R47, [R1+0x3c4] ;  /* 0x0003c400012f7983 */ /* 0x002ee20000300800 */
[----:B------:R-:W-:Y:S01]  /*a3980*/  ISETP.LT.AND P3, PT, R5, UR13, !P2 ;  /* 0x0000000d05007c0c */ /* 0x000fe2000d761270 */
[----:B------:R-:W1:Y:S01]  /*a3990*/  LDCU UR13, c[0x0][0x398] ;  /* 0x00007300ff0d77ac */ /* 0x000e620008000800 */
[----:B------:R-:W-:Y:S01]  /*a39a0*/  LOP3.LUT R56, R56, 0x7fffffff, RZ, 0xc0, !PT ;  /* 0x7fffffff38387812 */ /* 0x000fe200078ec0ff */
[----:B------:R-:W3:Y:S06]  /*a39b0*/  LDL.LU R61, [R1+0x3c0] ;  /* 0x0003c000013d7983 */ /* 0x000eec0000300800 */
        /* <DEDUP_REMOVED lines=36> */
[----:B------:R-:W-:-:S04]  /*a3c00*/  @P2 LOP3.LUT R56, R56, 0x400000, RZ, 0xfc, !PT ;  /* 0x0040000038382812 */ /* 0x000fc800078efcff */
[----:B------:R-:W-:-:S04]  /*a3c10*/  LOP3.LUT R56, R56, 0xffefffff, RZ, 0xc0, !PT ;  /* 0xffefffff38387812 */ /* 0x000fc800078ec0ff */
[----:B------:R-:W-:Y:S02]  /*a3c20*/  @P3 LOP3.LUT R56, R56, 0x100000, RZ, 0xfc, !PT ;  /* 0x0010000038383812 */ /* 0x000fe400078efcff */
[----:B----4-:R-:W-:Y:S01]  /*a3c30*/  ISETP.LT.AND P3, PT, R2, UR9, !P1 ;  /* 0x0000000902007c0c */ /* 0x010fe2000cf61270 */
[----:B------:R-:W4:Y:S01]  /*a3c40*/  LDCU UR9, c[0x0][0x398] ;  /* 0x00007300ff0977ac */ /* 0x000f220008000800 */
[----:B---3--:R-:W-:Y:S02]  /*a3c50*/  ISETP.LT.AND P1, PT, R0, UR7, !P1 ;  /* 0x0000000700007c0c */ /* 0x008fe4000cf21270 */
[----:B------:R-:W-:Y:S01]  /*a3c60*/  LOP3.LUT R56, R56, 0xfff7ffff, RZ, 0xc0, !PT ;  /* 0xfff7ffff38387812 */ /* 0x000fe200078ec0ff */
[----:B------:R-:W3:Y:S01]  /*a3c70*/  LDCU UR7, c[0x0][0x398] ;  /* 0x00007300ff0777ac */ /* 0x000ee20008000800 */
[----:B------:R-:W-:-:S07]  /*a3c80*/  LOP3.LUT P0, RZ, R19, 0x400000, RZ, 0xc0, !PT ;  /* 0x0040000013ff7812 */ /* 0x000fce000780c0ff */
        /* <DEDUP_REMOVED lines=53> */
[----:B------:R-:W-:-:S04]  /*a3fe0*/  @P0 LOP3.LUT R56, R56, 0x80, RZ, 0xfc, !PT ;  /* 0x0000008038380812 */ /* 0x000fc800078efcff */
[----:B------:R-:W-:-:S04]  /*a3ff0*/  LOP3.LUT R56, R56, 0xffffffbf, RZ, 0xc0, !PT ;  /* 0xffffffbf38387812 */ /* 0x000fc800078ec0ff */
[----:B------:R-:W-:Y:S02]  /*a4000*/  @P3 LOP3.LUT R56, R56, 0x40, RZ, 0xfc, !PT ;  /* 0x0000004038383812 */ /* 0x000fe400078efcff */
[----:B--2---:R-:W-:Y:S01]  /*a4010*/  ISETP.LT.AND P3, PT, R3, UR11, !P2 ;  /* 0x0000000b03007c0c */ /* 0x004fe2000d761270 */
[----:B------:R-:W2:Y:S01]  /*a4020*/  LDCU UR11, c[0x0][0x398] ;  /* 0x00007300ff0b77ac */ /* 0x000ea20008000800 */
[----:B------:R-:W-:-:S11]  /*a4030*/  LOP3.LUT R56, R56, 0xffffffef, RZ, 0xc0, !PT ;  /* 0xffffffef38387812 */ /* 0x000fd600078ec0ff */
        /* <DEDUP_REMOVED lines=10> */
[----:B------:R-:W-:Y:S02]  /*a40e0*/  ISETP.LT.AND P2, PT, R4, UR39, !P1 ;  /* 0x0000002704007c0c */ /* 0x000fe4000cf41270 */
[----:B------:R-:W-:-:S11]  /*a40f0*/  LOP3.LUT R47, R47, 0xdfffffff, RZ, 0xc0, !PT ;  /* 0xdfffffff2f2f7812 */ /* 0x000fd600078ec0ff */
[----:B------:R-:W-:Y:S02]  /*a4100*/  @P2 LOP3.LUT R47, R47, 0x20000000, RZ, 0xfc, !PT ;  /* 0x200000002f2f2812 */ /* 0x000fe400078efcff */
[----:B------:R-:W-:Y:S01]  /*a4110*/  ISETP.LT.AND P2, PT, R21, UR19, !P1 ;  /* 0x0000001315007c0c */ /* 0x000fe2000cf41270 */
[----:B------:R-:W1:Y:S01]  /*a4120*/  LDCU UR19, c[0x0][0x398] ;  /* 0x00007300ff1377ac */ /* 0x000e620008000800 */
[----:B------:R-:W-:Y:S02]  /*a4130*/  ISETP.LT.AND P3, PT, R22, UR17, !P1 ;  /* 0x0000001116007c0c */ /* 0x000fe4000cf61270 */
[----:B------:R-:W-:Y:S01]  /*a4140*/  LOP3.LUT R56, R56, 0xfffffffd, RZ, 0xc0, !PT ;  /* 0xfffffffd38387812 */ /* 0x000fe200078ec0ff */
[----:B------:R-:W1:Y:S08]  /*a4150*/  LDCU UR17, c[0x0][0x398] ;  /* 0x00007300ff1177ac */ /* 0x000e700008000800 */
[----:B------:R-:W-:-:S02]  /*a4160*/  @P2 LOP3.LUT R56, R56, 0x2, RZ, 0xfc, !PT ;  /* 0x0000000238382812 */ /* 0x000fc400078efcff */
[----:B0-----:R-:W-:Y:S01]  /*a4170*/  ISETP.LT.AND P2, PT, R23, UR15, !P1 ;  /* 0x0000000f17007c0c */ /* 0x001fe2000cf41270 */
[----:B------:R-:W0:Y:S01]  /*a4180*/  LDCU UR15, c[0x0][0x398] ;  /* 0x00007300ff0f77ac */ /* 0x000e220008000800 */
[----:B------:R-:W-:Y:S02]  /*a4190*/  LOP3.LUT R56, R56, 0xfffffffe, RZ, 0xc0, !PT ;  /* 0xfffffffe38387812 */ /* 0x000fe400078ec0ff */
[----:B------:R-:W-:Y:S02]  /*a41a0*/  LOP3.LUT R47, R47, 0x7fffffff, RZ, 0xc0, !PT ;  /* 0x7fffffff2f2f7812 */ /* 0x000fe400078ec0ff */
[----:B------:R-:W-:Y:S02]  /*a41b0*/  @P3 LOP3.LUT R56, R56, 0x1, RZ, 0xfc, !PT ;  /* 0x0000000138383812 */ /* 0x000fe400078efcff */
[----:B-1----:R-:W-:Y:S01]  /*a41c0*/  ISETP.LT.AND P3, PT, R5, UR13, !P1 ;  /* 0x0000000d05007c0c */ /* 0x002fe2000cf61270 */
[----:B------:R-:W1:Y:S04]  /*a41d0*/  LDCU UR13, c[0x0][0x398] ;  /* 0x00007300ff0d77ac */ /* 0x000e680008000800 */
        /* <DEDUP_REMOVED lines=31> */
[----:B-1----:R-:W-:Y:S01]  /*a43d0*/  ISETP.LT.AND P3, PT, R5, UR13, !P0 ;  /* 0x0000000d05007c0c */ /* 0x002fe2000c761270 */
[----:B------:R-:W1:Y:S01]  /*a43e0*/  LDCU UR13, c[0x0][0x398] ;  /* 0x00007300ff0d77ac */ /* 0x000e620008000800 */
[----:B------:R-:W-:-:S11]  /*a43f0*/  LOP3.LUT R47, R47, 0xffbfffff, RZ, 0xc0, !PT ;  /* 0xffbfffff2f2f7812 */ /* 0x000fd600078ec0ff */
        /* <DEDUP_REMOVED lines=52> */
[----:B------:R-:W0:Y:S01]  /*a4740*/  LDCU UR19, c[0x0][0x398] ;  /* 0x00007300ff1377ac */ /* 0x000e220008000800 */
[----:B------:R-:W-:-:S11]  /*a4750*/  LOP3.LUT R47, R47, 0xfffffdff, RZ, 0xc0, !PT ;  /* 0xfffffdff2f2f7812 */ /* 0x000fd600078ec0ff */
[----:B------:R-:W-:-:S04]  /*a4760*/  @P2 LOP3.LUT R47, R47, 0x200, RZ, 0xfc, !PT ;  /* 0x000002002f2f2812 */ /* 0x000fc800078efcff */
[----:B------:R-:W-:-:S04]  /*a4770*/  LOP3.LUT R47, R47, 0xfffffeff, RZ, 0xc0, !PT ;  /* 0xfffffeff2f2f7812 */ /* 0x000fc800078ec0ff */
[----:B------:R-:W-:Y:S02]  /*a4780*/  @P3 LOP3.LUT R47, R47, 0x100, RZ, 0xfc, !PT ;  /* 0x000001002f2f3812 */ /* 0x000fe400078efcff */
[----:B0-----:R-:W-:Y:S01]  /*a4790*/  ISETP.LT.AND P3, PT, R23, UR15, !P1 ;  /* 0x0000000f17007c0c */ /* 0x001fe2000cf61270 */
[----:B------:R-:W0:Y:S01]  /*a47a0*/  LDCU UR15, c[0x0][0x398] ;  /* 0x00007300ff0f77ac */ /* 0x000e220008000800 */
[----:B------:R-:W-:-:S11]  /*a47b0*/  LOP3.LUT R47, R47, 0xffffff7f, RZ, 0xc0, !PT ;  /* 0xffffff7f2f2f7812 */ /* 0x000fd600078ec0ff */
        /* <DEDUP_REMOVED lines=21> */
[----:B------:R0:W-:Y:S01]  /*a4910*/  STL [R1+0x3c8], R56 ;  /* 0x0003c83801007387 */ /* 0x0001e20000100800 */
[----:B------:R-:W-:Y:S01]  /*a4920*/  LOP3.LUT R47, R47, 0xfffffffd, RZ, 0xc0, !PT ;  /* 0xfffffffd2f2f7812 */ /* 0x000fe200078ec0ff */
[----:B------:R-:W1:Y:S06]  /*a4930*/  LDCU UR17, c[0x0][0x398] ;  /* 0x00007300ff1177ac */ /* 0x000e6c0008000800 */
[----:B------:R-:W-:-:S02]  /*a4940*/  @P1 LOP3.LUT R61, R61, 0x20000000, RZ, 0xfc, !PT ;  /* 0x200000003d3d1812 */ /* 0x000fc400078efcff */
[----:B------:R-:W-:Y:S01]  /*a4950*/  ISETP.LT.AND P1, PT, R21, UR19, !P0 ;  /* 0x0000001315007c0c */ /* 0x000fe2000c721270 */
[----:B------:R-:W1:Y:S01]  /*a4960*/  LDCU UR19, c[0x0][0x398] ;  /* 0x00007300ff1377ac */ /* 0x000e620008000800 */
[----:B------:R-:W-:Y:S01]  /*a4970*/  LOP3.LUT P2, RZ, R19, 0x8000, RZ, 0xc0, !PT ;  /* 0x0000800013ff7812 */ /* 0x000fe2000784c0ff */
[----:B0-----:R-:W3:Y:S10]  /*a4980*/  LDL.LU R56, [R1+0x4c] ;  /* 0x00004c0001387983 */ /* 0x001ef40000300800 */
[----:B------:R-:W-:-:S04]  /*a4990*/  @P1 LOP3.LUT R47, R47, 0x2, RZ, 0xfc, !PT ;  /* 0x000000022f2f1812 */ /* 0x000fc800078efcff */
        /* <DEDUP_REMOVED lines=18> */
[----:B------:R-:W3:Y:S08]  /*a4ac0*/  LDCU UR7, c[0x0][0x398] ;  /* 0x00007300ff0777ac */ /* 0x000ef00008000800 */
[----:B------:R-:W-:-:S04]  /*a4ad0*/  @P3 LOP3.LUT R61, R61, 0x8000000, RZ, 0xfc, !PT ;  /* 0x080000003d3d3812 */ /* 0x000fc800078efcff */
[----:B------:R-:W-:-:S04]  /*a4ae0*/  LOP3.LUT R61, R61, 0xfbffffff, RZ, 0xc0, !PT ;  /* 0xfbffffff3d3d7812 */ /* 0x000fc800078ec0ff */
[----:B------:R-:W-:Y:S02]  /*a4af0*/  @P0 LOP3.LUT R61, R61, 0x4000000, RZ, 0xfc, !PT ;  /* 0x040000003d3d0812 */ /* 0x000fe400078efcff */
[----:B------:R-:W-:Y:S02]  /*a4b00*/  ISETP.LT.AND P0, PT, R4, UR29, !P2 ;  /* 0x0000001d04007c0c */ /* 0x000fe4000d701270 */
[----:B------:R-:W-:Y:S01]  /*a4b10*/  ISETP.LT.AND P3, PT, R21, UR19, !P2 ;  /* 0x0000001315007c0c */ /* 0x000fe2000d761270 */
[----:B------:R-:W0:Y:S01]  /*a4b20*/  LDCU UR19, c[0x0][0x398] ;  /* 0x00007300ff1377ac */ /* 0x000e220008000800 */
[----:B------:R-:W-:-:S09]  /*a4b30*/  LOP3.LUT R61, R61, 0xffdfffff, RZ, 0xc0, !PT ;  /* 0xffdfffff3d3d7812 */ /* 0x000fd200078ec0ff */
[----:B------:R-:W-:-:S04]  /*a4b40*/  @P0 LOP3.LUT R61, R61, 0x200000, RZ, 0xfc, !PT ;  /* 0x002000003d3d0812 */ /* 0x000fc800078efcff */
        /* <DEDUP_REMOVED lines=28> */
[----:B------:R0:W-:Y:S01]  /*a4d10*/  STL [R1+0x3c4], R47 ;  /* 0x0003c42f01007387 */ /* 0x0001e20000100800 */
[----:B------:R-:W-:Y:S01]  /*a4d20*/  ISETP.LT.AND P3, PT, R21, UR19, !P1 ;  /* 0x0000001315007c0c */ /* 0x000fe2000cf61270 */
[----:B------:R-:W1:Y:S01]  /*a4d30*/  LDCU UR19, c[0x0][0x398] ;  /* 0x00007300ff1377ac */ /* 0x000e620008000800 */
[----:B------:R-:W-:Y:S02]  /*a4d40*/  LOP3.LUT R61, R61, 0xffffdfff, RZ, 0xc0, !PT ;  /* 0xffffdfff3d3d7812 */ /* 0x000fe400078ec0ff */
[----:B------:R-:W-:Y:S01]  /*a4d50*/  LOP3.LUT P0, RZ, R19, 0x2000, RZ, 0xc0, !PT ;  /* 0x0000200013ff7812 */ /* 0x000fe2000780c0ff */
[----:B------:R-:W1:Y:S01]  /*a4d60*/  LDCU UR27, c[0x0][0x398] ;  /* 0x00007300ff1b77ac */ /* 0x000e620008000800 */
[----:B0-----:R-:W3:Y:S05]  /*a4d70*/  LDL.LU R47, [R1+0x3ac] ;  /* 0x0003ac00012f7983 */ /* 0x001eea0000300800 */
        /* <DEDUP_REMOVED lines=60> */
[----:B------:R-:W-:Y:S02]  /*a5140*/  R2UR UR21, R56 ;  /* 0x00000000381572ca */ /* 0x000fe400000e0000 */
[----:B------:R-:W3:Y:S01]  /*a5150*/  LDL.LU R56, [R1+0x48] ;  /* 0x0000480001387983 */ /* 0x000ee20000300800 */
        /* <DEDUP_REMOVED lines=10> */
[----:B------:R-:W-:Y:S02]  /*a5200*/  LOP3.LUT P1, RZ, R19, 0x800, RZ, 0xc0, !PT ;  /* 0x0000080013ff7812 */ /* 0x000fe4000782c0ff */
[----:B------:R-:W-:-:S04]  /*a5210*/  LOP3.LUT R47, R47, 0xdfffffff, RZ, 0xc0, !PT ;  /* 0xdfffffff2f2f7812 */ /* 0x000fc800078ec0ff */
[----:B------:R-:W-:-:S04]  /*a5220*/  @P0 LOP3.LUT R47, R47, 0x20000000, RZ, 0xfc, !PT ;  /* 0x200000002f2f0812 */ /* 0x000fc800078efcff */
[----:B------:R-:W-:-:S04]  /*a5230*/  LOP3.LUT R47, R47, 0x7fffffff, RZ, 0xc0, !PT ;  /* 0x7fffffff2f2f7812 */ /* 0x000fc800078ec0ff */
[----:B------:R-:W-:Y:S02]  /*a5240*/  @P3 LOP3.LUT R47, R47, 0x80000000, RZ, 0xfc, !PT ;  /* 0x800000002f2f3812 */ /* 0x000fe400078efcff */
[----:B-1----:R-:W-:Y:S01]  /*a5250*/  ISETP.LT.AND P3, PT, R5, UR13, !P2 ;  /* 0x0000000d05007c0c */ /* 0x002fe2000d761270 */
[----:B------:R1:W-:Y:S01]  /*a5260*/  STL [R1+0x3c0], R61 ;  /* 0x0003c03d01007387 */ /* 0x0003e20000100800 */
[----:B------:R-:W-:Y:S01]  /*a5270*/  LOP3.LUT R47, R47, 0xbfffffff, RZ, 0xc0, !PT ;  /* 0xbfffffff2f2f7812 */ /* 0x000fe200078ec0ff */
[----:B------:R-:W0:Y:S02]  /*a5280*/  LDCU UR13, c[0x0][0x398] ;  /* 0x00007300ff0d77ac */ /* 0x000e240008000800 */
[----:B-1----:R-:W3:Y:S08]  /*a5290*/  LDL.LU R61, [R1+0x551c] ;  /* 0x00551c00013d7983 */ /* 0x002ef00000300800 */
[----:B------:R-:W-:-:S02]  /*a52a0*/  @P3 LOP3.LUT R47, R47, 0x40000000, RZ, 0xfc, !PT ;  /* 0x400000002f2f3812 */ /* 0x000fc400078efcff */
[----:B--2---:R-:W-:Y:S01]  /*a52b0*/  ISETP.LT.AND P3, PT, R3, UR11, !P2 ;  /* 0x0000000b03007c0c */ /* 0x004fe2000d761270 */
[----:B------:R-:W1:Y:S01]  /*a52c0*/  LDCU UR11, c[0x0][0x398] ;  /* 0x00007300ff0b77ac */ /* 0x000e620008000800 */
[----:B------:R-:W-:-:S11]  /*a52d0*/  LOP3.LUT R47, R47, 0xefffffff, RZ, 0xc0, !PT ;  /* 0xefffffff2f2f7812 */ /* 0x000fd600078ec0ff */
[----:B------:R-:W-:Y:S02]  /*a52e0*/  @P3 LOP3.LUT R47, R47, 0x10000000, RZ, 0xfc, !PT ;  /* 0x100000002f2f3812 */ /* 0x000fe400078efcff */
[----:B----4-:R-:W-:Y:S01]  /*a52f0*/  ISETP.LT.AND P3, PT, R2, UR9, !P2 ;  /* 0x0000000902007c0c */ /* 0x010fe2000d761270 */
[----:B------:R-:W2:Y:S01]  /*a5300*/  LDCU UR9, c[0x0][0x398] ;  /* 0x00007300ff0977ac */ /* 0x000ea20008000800 */
[----:B---3--:R-:W-:Y:S02]  /*a5310*/  ISETP.LT.AND P2, PT, R0, UR7, !P2 ;  /* 0x0000000700007c0c */ /* 0x008fe4000d741270 */
[----:B------:R-:W-:Y:S01]  /*a5320*/  LOP3.LUT R47, R47, 0xf7ffffff, RZ, 0xc0, !PT ;  /* 0xf7ffffff2f2f7812 */ /* 0x000fe200078ec0ff */
[----:B------:R-:W3:Y:S08]  /*a5330*/  LDCU UR7, c[0x0][0x398] ;  /* 0x00007300ff0777ac */ /* 0x000ef00008000800 */
[----:B------:R-:W-:-:S04]  /*a5340*/  @P3 LOP3.LUT R47, R47, 0x8000000, RZ, 0xfc, !PT ;  /* 0x080000002f2f3812 */ /* 0x000fc800078efcff */
[----:B------:R-:W-:-:S04]  /*a5350*/  LOP3.LUT R47, R47, 0xfbffffff, RZ, 0xc0, !PT ;  /* 0xfbffffff2f2f7812 */ /* 0x000fc800078ec0ff */
[----:B------:R-:W-:Y:S02]  /*a5360*/  @P2 LOP3.LUT R47, R47, 0x4000000, RZ, 0xfc, !PT ;  /* 0x040000002f2f2812 */ /* 0x000fe400078efcff */
[----:B------:R-:W-:Y:S02]  /*a5370*/  ISETP.LT.AND P2, PT, R4, UR23, !P1 ;  /* 0x0000001704007c0c */ /* 0x000fe4000cf41270 */
[----:B------:R-:W-:Y:S02]  /*a5380*/  R2UR UR23, R56 ;  /* 0x00000000381772ca */ /* 0x000fe400000e0000 */
[----:B------:R-:W4:Y:S01]  /*a5390*/  LDL.LU R56, [R1+0x44] ;  /* 0x0000440001387983 */ /* 0x000f220000300800 */
[----:B------:R-:W-:Y:S01]  /*a53a0*/  ISETP.LT.AND P3, PT, R21, UR19, !P1 ;  /* 0x0000001315007c0c */ /* 0x000fe2000cf61270 */
[----:B------:R-:W1:Y:S01]  /*a53b0*/  LDCU UR19, c[0x0][0x398] ;  /* 0x00007300ff1377ac */ /* 0x000e620008000800 */
[----:B------:R-:W-:-:S06]  /*a53c0*/  LOP3.LUT R47, R47, 0xffdfffff, RZ, 0xc0, !PT ;  /* 0xffdfffff2f2f7812 */ /* 0x000fcc00078ec0ff */
        /* <DEDUP_REMOVED lines=43> */
[----:B----4-:R-:W-:Y:S02]  /*a5680*/  R2UR UR21, R56 ;  /* 0x00000000381572ca */ /* 0x010fe400000e0000 */
[----:B------:R-:W4:Y:S01]  /*a5690*/  LDL.LU R56, [R1+0x3c] ;  /* 0x00003c0001387983 */ /* 0x000f220000300800 */
        /* <DEDUP_REMOVED lines=26> */
[----:B------:R-:W-:Y:S02]  /*a5840*/  LOP3.LUT R47, R47, 0xfffffeff, RZ, 0xc0, !PT ;  /* 0xfffffeff2f2f7812 */ /* 0x000fe400078ec0ff */
[----:B------:R-:W-:Y:S02]  /*a5850*/  R2UR UR23, R61 ;  /* 0x000000003d1772ca */ /* 0x000fe400000e0000 */
[----:B------:R-:W4:Y:S07]  /*a5860*/  LDL.LU R61, [R1+0x3a8] ;  /* 0x0003a800013d7983 */ /* 0x000f2e0000300800 */
[----:B------:R-:W-:-:S02]  /*a5870*/  @P3 LOP3.LUT R47, R47, 0x100, RZ, 0xfc, !PT ;  /* 0x000001002f2f3812 */ /* 0x000fc400078efcff */
        /* <DEDUP_REMOVED lines=22> */
[----:B----4-:R-:W-:Y:S02]  /*a59e0*/  R2UR UR21, R56 ;  /* 0x00000000381572ca */ /* 0x010fe400000e0000 */
[----:B------:R-:W4:Y:S01]  /*a59f0*/  LDL.LU R56, [R1+0x38] ;  /* 0x0000380001387983 */ /* 0x000f220000300800 */
        /* <DEDUP_REMOVED lines=10> */
[----:B------:R-:W-:-:S04]  /*a5aa0*/  LOP3.LUT R61, R61, 0xdfffffff, RZ, 0xc0, !PT ;  /* 0xdfffffff3d3d7812 */ /* 0x000fc800078ec0ff */
[----:B------:R-:W-:-:S04]  /*a5ab0*/  @P2 LOP3.LUT R61, R61, 0x20000000, RZ, 0xfc, !PT ;  /* 0x200000003d3d2812 */ /* 0x000fc800078efcff */
[----:B------:R-:W-:-:S04]  /*a5ac0*/  LOP3.LUT R61, R61, 0x7fffffff, RZ, 0xc0, !PT ;  /* 0x7fffffff3d3d7812 */ /* 0x000fc800078ec0ff */
[----:B------:R-:W-:Y:S02]  /*a5ad0*/  @P3 LOP3.LUT R61, R61, 0x80000000, RZ, 0xfc, !PT ;  /* 0x800000003d3d3812 */ /* 0x000fe400078efcff */
[----:B------:R-:W-:Y:S02]  /*a5ae0*/  ISETP.LT.AND P3, PT, R5, UR13, !P1 ;  /* 0x0000000d05007c0c */ /* 0x000fe4000cf61270 */
[----:B------:R-:W-:Y:S01]  /*a5af0*/  LOP3.LUT P0, RZ, R19, 0x80, RZ, 0xc0, !PT ;  /* 0x0000008013ff7812 */ /* 0x000fe2000780c0ff */
[----:B------:R0:W-:Y:S01]  /*a5b00*/  STL [R1+0x3ac], R47 ;  /* 0x0003ac2f01007387 */ /* 0x0001e20000100800 */
[----:B------:R-:W-:Y:S01]  /*a5b10*/  LOP3.LUT R61, R61, 0xbfffffff, RZ, 0xc0, !PT ;  /* 0xbfffffff3d3d7812 */ /* 0x000fe200078ec0ff */
[----:B------:R-:W2:Y:S08]  /*a5b20*/  LDCU UR13, c[0x0][0x398] ;  /* 0x00007300ff0d77ac */ /* 0x000eb00008000800 */
[----:B------:R-:W-:Y:S01]  /*a5b30*/  @P3 LOP3.LUT R61, R61, 0x40000000, RZ, 0xfc, !PT ;  /* 0x400000003d3d3812 */ /* 0x000fe200078efcff */
[----:B0-----:R-:W4:Y:S01]  /*a5b40*/  LDL.LU R47, [R1+0x5518] ;  /* 0x00551800012f7983 */ /* 0x001f220000300800 */
[----:B-1----:R-:W-:Y:S01]  /*a5b50*/  ISETP.LT.AND P3, PT, R3, UR11, !P1 ;  /* 0x0000000b03007c0c */ /* 0x002fe2000cf61270 */
[----:B------:R-:W0:Y:S01]  /*a5b60*/  LDCU UR11, c[0x0][0x398] ;  /* 0x00007300ff0b77ac */ /* 0x000e220008000800 */
[----:B------:R-:W-:-:S11]  /*a5b70*/  LOP3.LUT R61, R61, 0xefffffff, RZ, 0xc0, !PT ;  /* 0xefffffff3d3d7812 */ /* 0x000fd600078ec0ff */
[----:B------:R-:W-:Y:S02]  /*a5b80*/  @P3 LOP3.LUT R61, R61, 0x10000000, RZ, 0xfc, !PT ;  /* 0x100000003d3d3812 */ /* 0x000fe400078efcff */
[----:B--2---:R-:W-:Y:S01]  /*a5b90*/  ISETP.LT.AND P3, PT, R2, UR9, !P1 ;  /* 0x0000000902007c0c */ /* 0x004fe2000cf61270 */
[----:B------:R-:W1:Y:S01]  /*a5ba0*/  LDCU UR9, c[0x0][0x398] ;  /* 0x00007300ff0977ac */ /* 0x000e620008000800 */
[----:B---3--:R-:W-:Y:S02]  /*a5bb0*/  ISETP.LT.AND P1, PT, R0, UR7, !P1 ;  /* 0x0000000700007c0c */ /* 0x008fe4000cf21270 */
[----:B------:R-:W-:Y:S01]  /*a5bc0*/  LOP3.LUT R61, R61, 0xf7ffffff, RZ, 0xc0, !PT ;  /* 0xf7ffffff3d3d7812 */ /* 0x000fe200078ec0ff */
[----:B------:R-:W2:Y:S08]  /*a5bd0*/  LDCU UR7, c[0x0][0x398] ;  /* 0x00007300ff0777ac */ /* 0x000eb00008000800 */
[----:B------:R-:W-:-:S04]  /*a5be0*/  @P3 LOP3.LUT R61, R61, 0x8000000, RZ, 0xfc, !PT ;  /* 0x080000003d3d3812 */ /* 0x000fc800078efcff */
[----:B------:R-:W-:-:S04]  /*a5bf0*/  LOP3.LUT R61, R61, 0xfbffffff, RZ, 0xc0, !PT ;  /* 0xfbffffff3d3d7812 */ /* 0x000fc800078ec0ff */
[----:B------:R-:W-:Y:S02]  /*a5c00*/  @P1 LOP3.LUT R61, R61, 0x4000000, RZ, 0xfc, !PT ;  /* 0x040000003d3d1812 */ /* 0x000fe400078efcff */
[----:B------:R-:W-:Y:S02]  /*a5c10*/  ISETP.LT.AND P1, PT, R4, UR23, !P0 ;  /* 0x0000001704007c0c */ /* 0x000fe4000c721270 */
[----:B----4-:R-:W-:Y:S02]  /*a5c20*/  R2UR UR23, R56 ;  /* 0x00000000381772ca */ /* 0x010fe400000e0000 */
[----:B------:R-:W3:Y:S01]  /*a5c30*/  LDL.LU R56, [R1+0x34] ;  /* 0x0000340001387983 */ /* 0x000ee20000300800 */
[----:B------:R-:W-:Y:S01]  /*a5c40*/  ISETP.LT.AND P3, PT, R21, UR19, !P0 ;  /* 0x0000001315007c0c */ /* 0x000fe2000c761270 */
[----:B------:R-:W4:Y:S01]  /*a5c50*/  LDCU UR19, c[0x0][0x398] ;  /* 0x00007300ff1377ac */ /* 0x000f220008000800 */
[----:B------:R-:W-:-:S06]  /*a5c60*/  LOP3.LUT R61, R61, 0xffdfffff, RZ, 0xc0, !PT ;  /* 0xffdfffff3d3d7812 */ /* 0x000fcc00078ec0ff */
        /* <DEDUP_REMOVED lines=21> */
[----:B--2---:R-:W-:Y:S02]  /*a5dc0*/  ISETP.LT.AND P0, PT, R0, UR7, !P0 ;  /* 0x0000000700007c0c */ /* 0x004fe4000c701270 */
[----:B------:R-:W-:Y:S01]  /*a5dd0*/  LOP3.LUT R61, R61, 0xfff7ffff, RZ, 0xc0, !PT ;  /* 0xfff7ffff3d3d7812 */ /* 0x000fe200078ec0ff */
[----:B------:R-:W2:Y:S01]  /*a5de0*/  LDCU UR7, c[0x0][0x398] ;  /* 0x00007300ff0777ac */ /* 0x000ea20008000800 */
[----:B------:R-:W-:-:S07]  /*a5df0*/  LOP3.LUT P2, RZ, R19, 0x40, RZ, 0xc0, !PT ;  /* 0x0000004013ff7812 */ /* 0x000fce000784c0ff */
[----:B------:R-:W-:-:S04]  /*a5e00*/  @P3 LOP3.LUT R61, R61, 0x80000, RZ, 0xfc, !PT ;  /* 0x000800003d3d3812 */ /* 0x000fc800078efcff */
[----:B------:R-:W-:-:S04]  /*a5e10*/  LOP3.LUT R61, R61, 0xfffbffff, RZ, 0xc0, !PT ;  /* 0xfffbffff3d3d7812 */ /* 0x000fc800078ec0ff */
[----:B------:R-:W-:Y:S02]  /*a5e20*/  @P0 LOP3.LUT R61, R61, 0x40000, RZ, 0xfc, !PT ;  /* 0x000400003d3d0812 */ /* 0x000fe400078efcff */
[----:B------:R-:W-:Y:S02]  /*a5e30*/  ISETP.LT.AND P0, PT, R4, UR21, !P2 ;  /* 0x0000001504007c0c */ /* 0x000fe4000d701270 */
[----:B---3--:R-:W-:Y:S02]  /*a5e40*/  R2UR UR21, R56 ;  /* 0x00000000381572ca */ /* 0x008fe400000e0000 */
[----:B------:R-:W3:Y:S01]  /*a5e50*/  LDL.LU R56, [R1+0x5514] ;  /* 0x0055140001387983 */ /* 0x000ee20000300800 */
[----:B----4-:R-:W-:Y:S01]  /*a5e60*/  ISETP.LT.AND P3, PT, R21, UR19, !P2 ;  /* 0x0000001315007c0c */ /* 0x010fe2000d761270 */
        /* <DEDUP_REMOVED lines=31> */
[----:B----4-:R-:W-:Y:S01]  /*a6060*/  ISETP.LT.AND P3, PT, R21, UR19, !P1 ;  /* 0x0000001315007c0c */ /* 0x010fe2000cf61270 */
[----:B------:R-:W4:Y:S01]  /*a6070*/  LDCU UR19, c[0x0][0x398] ;  /* 0x00007300ff1377ac */ /* 0x000f220008000800 */
[----:B------:R-:W-:Y:S02]  /*a6080*/  LOP3.LUT R61, R61, 0xffffffdf, RZ, 0xc0, !PT ;  /* 0xffffffdf3d3d7812 */ /* 0x000fe400078ec0ff */
[----:B---3--:R-:W-:Y:S02]  /*a6090*/  R2UR UR23, R56 ;  /* 0x00000000381772ca */ /* 0x008fe400000e0000 */
[----:B------:R-:W3:Y:S05]  /*a60a0*/  LDL.LU R56, [R1+0x3a4] ;  /* 0x0003a40001387983 */ /* 0x000eea0000300800 */
        /* <DEDUP_REMOVED lines=25> */
[----:B------:R-:W-:Y:S02]  /*a6240*/  @P3 LOP3.LUT R61, R61, 0x8, RZ, 0xfc, !PT ;  /* 0x000000083d3d3812 */ /* 0x000fe400078efcff */
[----:B----4-:R-:W-:Y:S01]  /*a6250*/  ISETP.LT.AND P3, PT, R21, UR19, !P0 ;  /* 0x0000001315007c0c */ /* 0x010fe2000c761270 */
[----:B------:R-:W4:Y:S01]  /*a6260*/  LDCU UR19, c[0x0][0x398] ;  /* 0x00007300ff1377ac */ /* 0x000f220008000800 */
[----:B------:R-:W-:-:S04]  /*a6270*/  LOP3.LUT R61, R61, 0xfffffffb, RZ, 0xc0, !PT ;  /* 0xfffffffb3d3d7812 */ /* 0x000fc800078ec0ff */
[----:B------:R-:W-:-:S04]  /*a6280*/  @P1 LOP3.LUT R61, R61, 0x4, RZ, 0xfc, !PT ;  /* 0x000000043d3d1812 */ /* 0x000fc800078efcff */
[----:B------:R-:W-:-:S04]  /*a6290*/  LOP3.LUT R61, R61, 0xfffffffd, RZ, 0xc0, !PT ;  /* 0xfffffffd3d3d7812 */ /* 0x000fc800078ec0ff */
[----:B------:R-:W-:Y:S02]  /*a62a0*/  @P3 LOP3.LUT R61, R61, 0x2, RZ, 0xfc, !PT ;  /* 0x000000023d3d3812 */ /* 0x000fe400078efcff */
[----:B------:R-:W-:Y:S01]  /*a62b0*/  ISETP.LT.AND P3, PT, R22, UR17, !P0 ;  /* 0x0000001116007c0c */ /* 0x000fe2000c761270 */
[----:B------:R-:W0:Y:S01]  /*a62c0*/  LDCU UR17, c[0x0][0x398] ;  /* 0x00007300ff1177ac */ /* 0x000e220008000800 */
[----:B------:R-:W-:Y:S02]  /*a62d0*/  ISETP.LT.AND P1, PT, R4, UR21, !P0 ;  /* 0x0000001504007c0c */ /* 0x000fe4000c721270 */
[----:B------:R-:W-:-:S09]  /*a62e0*/  LOP3.LUT R61, R61, 0xfffffffe, RZ, 0xc0, !PT ;  /* 0xfffffffe3d3d7812 */ /* 0x000fd200078ec0ff */
[----:B------:R-:W-:Y:S02]  /*a62f0*/  @P3 LOP3.LUT R61, R61, 0x1, RZ, 0xfc, !PT ;  /* 0x000000013d3d3812 */ /* 0x000fe400078efcff */
[----:B------:R-:W-:Y:S01]  /*a6300*/  ISETP.LT.AND P3, PT, R23, UR15, !P0 ;  /* 0x0000000f17007c0c */ /* 0x000fe2000c761270 */
[----:B------:R-:W0:Y:S01]  /*a6310*/  LDCU UR15, c[0x0][0x398] ;  /* 0x00007300ff0f77ac */ /* 0x000e220008000800 */
[----:B------:R-:W-:Y:S02]  /*a6320*/  LOP3.LUT P2, RZ, R19, 0x8, RZ, 0xc0, !PT ;  /* 0x0000000813ff7812 */ /* 0x000fe4000784c0ff */
[----:B------:R-:W-:Y:S02]  /*a6330*/  R2UR UR21, R47 ;  /* 0x000000002f1572ca */ /* 0x000fe400000e0000 */
[----:B------:R-:W4:Y:S01]  /*a6340*/  LDL.LU R47, [R1+0x5510] ;  /* 0x00551000012f7983 */ /* 0x000f220000300800 */
[----:B------:R-:W-:-:S03]  /*a6350*/  R2UR UR25, R52 ;  /* 0x00000000341972ca */ /* 0x000fc600000e0000 */
[----:B------:R0:W-:Y:S04]  /*a6360*/  STL [R1+0x3a8], R61 ;  /* 0x0003a83d01007387 */ /* 0x0001e80000100800 */
[----:B0-----:R-:W4:Y:S01]  /*a6370*/  LDL.LU R61, [R1+0x550c] ;  /* 0x00550c00013d7983 */ /* 0x001f220000300800 */
[----:B---3--:R-:W-:-:S04]  /*a6380*/  LOP3.LUT R56, R56, 0xdfffffff, RZ, 0xc0, !PT ;  /* 0xdfffffff38387812 */ /* 0x008fc800078ec0ff */
        /* <DEDUP_REMOVED lines=8> */
[----:B------:R-:W3:Y:S01]  /*a6410*/  LDCU UR11, c[0x0][0x398] ;  /* 0x00007300ff0b77ac */ /* 0x000ee20008000800 */
[----:B------:R-:W-:-:S11]  /*a6420*/  LOP3.LUT R56, R56, 0xefffffff, RZ, 0xc0, !PT ;  /* 0xefffffff38387812 */ /* 0x000fd600078ec0ff */
[----:B------:R-:W-:Y:S02]  /*a6430*/  @P3 LOP3.LUT R56, R56, 0x10000000, RZ, 0xfc, !PT ;  /* 0x1000000038383812 */ /* 0x000fe400078efcff */
[----:B-1----:R-:W-:Y:S01]  /*a6440*/  ISETP.LT.AND P3, PT, R2, UR9, !P0 ;  /* 0x0000000902007c0c */ /* 0x002fe2000c761270 */
[----:B------:R-:W1:Y:S01]  /*a6450*/  LDCU UR9, c[0x0][0x398] ;  /* 0x00007300ff0977ac */ /* 0x000e620008000800 */
[----:B--2---:R-:W-:Y:S02]  /*a6460*/  ISETP.LT.AND P0, PT, R0, UR7, !P0 ;  /* 0x0000000700007c0c */ /* 0x004fe4000c701270 */
[----:B------:R-:W-:Y:S01]  /*a6470*/  LOP3.LUT R56, R56, 0xf7ffffff, RZ, 0xc0, !PT ;  /* 0xf7ffffff38387812 */ /* 0x000fe200078ec0ff */
[----:B------:R-:W2:Y:S08]  /*a6480*/  LDCU UR7, c[0x0][0x398] ;  /* 0x00007300ff0777ac */ /* 0x000eb00008000800 */
[----:B------:R-:W-:-:S04]  /*a6490*/  @P3 LOP3.LUT R56, R56, 0x8000000, RZ, 0xfc, !PT ;  /* 0x0800000038383812 */ /* 0x000fc800078efcff */
[----:B------:R-:W-:-:S04]  /*a64a0*/  LOP3.LUT R56, R56, 0xfbffffff, RZ, 0xc0, !PT ;  /* 0xfbffffff38387812 */ /* 0x000fc800078ec0ff */
[----:B------:R-:W-:Y:S02]  /*a64b0*/  @P0 LOP3.LUT R56, R56, 0x4000000, RZ, 0xfc, !PT ;  /* 0x0400000038380812 */ /* 0x000fe400078efcff */
[----:B------:R-:W-:Y:S02]  /*a64c0*/  ISETP.LT.AND P0, PT, R4, UR23, !P2 ;  /* 0x0000001704007c0c */ /* 0x000fe4000d701270 */
[----:B----4-:R-:W-:Y:S01]  /*a64d0*/  ISETP.LT.AND P3, PT, R21, UR19, !P2 ;  /* 0x0000001315007c0c */ /* 0x010fe2000d761270 */
[----:B------:R-:W4:Y:S01]  /*a64e0*/  LDCU UR19, c[0x0][0x398] ;  /* 0x00007300ff1377ac */ /* 0x000f220008000800 */
[----:B------:R-:W-:-:S09]  /*a64f0*/  LOP3.LUT R56, R56, 0xffdfffff, RZ, 0xc0, !PT ;  /* 0xffdfffff38387812 */ /* 0x000fd200078ec0ff */
        /* <DEDUP_REMOVED lines=15> */
[----:B---3--:R-:W-:Y:S01]  /*a65f0*/  ISETP.LT.AND P3, PT, R3, UR11, !P2 ;  /* 0x0000000b03007c0c */ /* 0x008fe2000d761270 */
[----:B------:R-:W3:Y:S01]  /*a6600*/  LDCU UR11, c[0x0][0x398] ;  /* 0x00007300ff0b77ac */ /* 0x000ee20008000800 */
[----:B------:R-:W-:-:S11]  /*a6610*/  LOP3.LUT R56, R56, 0xffefffff, RZ, 0xc0, !PT ;  /* 0xffefffff38387812 */ /* 0x000fd600078ec0ff */
[----:B------:R-:W-:Y:S02]  /*a6620*/  @P3 LOP3.LUT R56, R56, 0x100000, RZ, 0xfc, !PT ;  /* 0x0010000038383812 */ /* 0x000fe400078efcff */
[----:B-1----:R-:W-:Y:S01]  /*a6630*/  ISETP.LT.AND P3, PT, R2, UR9, !P2 ;  /* 0x0000000902007c0c */ /* 0x002fe2000d761270 */
[----:B------:R-:W1:Y:S01]  /*a6640*/  LDCU UR9, c[0x0][0x398] ;  /* 0x00007300ff0977ac */ /* 0x000e620008000800 */
[----:B------:R-:W-:Y:S02]  /*a6650*/  LOP3.LUT R56, R56, 0xfff7ffff, RZ, 0xc0, !PT ;  /* 0xfff7ffff38387812 */ /* 0x000fe400078ec0ff */
[----:B------:R-:W-:Y:S02]  /*a6660*/  LOP3.LUT P1, RZ, R19, 0x4, RZ, 0xc0, !PT ;  /* 0x0000000413ff7812 */ /* 0x000fe4000782c0ff */
[----:B------:R-:W-:Y:S02]  /*a6670*/  R2UR UR23, R60 ;  /* 0x000000003c1772ca */ /* 0x000fe400000e0000 */
[----:B------:R-:W3:Y:S05]  /*a6680*/  LDL.LU R60, [R1+0x5508] ;  /* 0x00550800013c7983 */ /* 0x000eea0000300800 */
[----:B------:R-:W-:-:S02]  /*a6690*/  @P3 LOP3.LUT R56, R56, 0x80000, RZ, 0xfc, !PT ;  /* 0x0008000038383812 */ /* 0x000fc400078efcff */
[----:B------:R-:W-:Y:S02]  /*a66a0*/  ISETP.LT.AND P3, PT, R4, UR21, !P1 ;  /* 0x0000001504007c0c */ /* 0x000fe4000cf61270 */
[----:B------:R-:W-:Y:S02]  /*a66b0*/  R2UR UR21, R59 ;  /* 0x000000003b1572ca */ /* 0x000fe400000e0000 */
[----:B------:R-:W3:Y:S04]  /*a66c0*/  LDL.LU R59, [R1+0x5504] ;  /* 0x00550400013b7983 */ /* 0x000ee80000300800 */
[----:B------:R-:W3:Y:S01]  /*a66d0*/  LDL.LU R52, [R1+0x3a0] ;  /* 0x0003a00001347983 */ /* 0x000ee20000300800 */
[----:B--2---:R-:W-:Y:S01]  /*a66e0*/  ISETP.LT.AND P2, PT, R0, UR7, !P2 ;  /* 0x0000000700007c0c */ /* 0x004fe2000d741270 */
[----:B------:R-:W2:Y:S01]  /*a66f0*/  LDCU UR7, c[0x0][0x398] ;  /* 0x00007300ff0777ac */ /* 0x000ea20008000800 */
[----:B------:R-:W-:-:S11]  /*a6700*/  LOP3.LUT R56, R56, 0xfffbffff, RZ, 0xc0, !PT ;  /* 0xfffbffff38387812 */ /* 0x000fd600078ec0ff */
        /* <DEDUP_REMOVED lines=32> */
[----:B------:R-:W-:Y:S01]  /*a6910*/  ISETP.LT.AND P1, PT, R4, UR23, !P0 ;  /* 0x0000001704007c0c */ /* 0x000fe2000c721270 */
[----:B------:R-:W0:Y:S01]  /*a6920*/  LDCU UR23, c[0x0][0x398] ;  /* 0x00007300ff1777ac */ /* 0x000e220008000800 */
[----:B----4-:R-:W-:Y:S02]  /*a6930*/  ISETP.LT.AND P3, PT, R21, UR19, !P0 ;  /* 0x0000001315007c0c */ /* 0x010fe4000c761270 */
[----:B------:R-:W-:Y:S01]  /*a6940*/  LOP3.LUT R56, R56, 0xffffffdf, RZ, 0xc0, !PT ;  /* 0xffffffdf38387812 */ /* 0x000fe200078ec0ff */
[----:B------:R-:W4:Y:S08]  /*a6950*/  LDCU UR19, c[0x0][0x398] ;  /* 0x00007300ff1377ac */ /* 0x000f300008000800 */
[----:B------:R-:W-:-:S02]  /*a6960*/  @P1 LOP3.LUT R56, R56, 0x20, RZ, 0xfc, !PT ;  /* 0x0000002038381812 */ /* 0x000fc400078efcff */
[----:B------:R-:W-:Y:S01]  /*a6970*/  ISETP.LT.AND P1, PT, R22, UR17, !P0 ;  /* 0x0000001116007c0c */ /* 0x000fe2000c721270 */
[----:B------:R-:W0:Y:S01]  /*a6980*/  LDCU UR17, c[0x0][0x398] ;  /* 0x00007300ff1177ac */ /* 0x000e220008000800 */
[----:B------:R-:W-:-:S04]  /*a6990*/  LOP3.LUT R56, R56, 0xfffffdff, RZ, 0xc0, !PT ;  /* 0xfffffdff38387812 */ /* 0x000fc800078ec0ff */
[----:B------:R-:W-:Y:S02]  /*a69a0*/  @P3 LOP3.LUT R56, R56, 0x200, RZ, 0xfc, !PT ;  /* 0x0000020038383812 */ /* 0x000fe400078efcff */
[----:B------:R-:W-:Y:S01]  /*a69b0*/  ISETP.LT.AND P3, PT, R23, UR15, !P0 ;  /* 0x0000000f17007c0c */ /* 0x000fe2000c761270 */
[----:B------:R-:W1:Y:S01]  /*a69c0*/  LDCU UR15, c[0x0][0x398] ;  /* 0x00007300ff0f77ac */ /* 0x000e620008000800 */
[----:B------:R-:W-:-:S04]  /*a69d0*/  LOP3.LUT R56, R56, 0xfffffeff, RZ, 0xc0, !PT ;  /* 0xfffffeff38387812 */ /* 0x000fc800078ec0ff */
[----:B------:R-:W-:-:S04]  /*a69e0*/  @P1 LOP3.LUT R56, R56, 0x100, RZ, 0xfc, !PT ;  /* 0x0000010038381812 */ /* 0x000fc800078efcff */
[----:B------:R-:W-:-:S04]  /*a69f0*/  LOP3.LUT R56, R56, 0xffffff7f, RZ, 0xc0, !PT ;  /* 0xffffff7f38387812 */ /* 0x000fc800078ec0ff */
        /* <DEDUP_REMOVED lines=27> */
[----:B------:R-:W-:Y:S02]  /*a6bb0*/  R2UR UR31, R57 ;  /* 0x00000000391f72ca */ /* 0x000fe400000e0000 */
[----:B------:R-:W4:Y:S01]  /*a6bc0*/  LDL.LU R57, [R1+0x5500] ;  /* 0x0055000001397983 */ /* 0x000f220000300800 */
[----:B------:R-:W-:Y:S02]  /*a6bd0*/  R2UR UR29, R55 ;  /* 0x00000000371d72ca */ /* 0x000fe400000e0000 */
[----:B------:R-:W-:-:S02]  /*a6be0*/  R2UR UR35, R54 ;  /* 0x00000000362372ca */ /* 0x000fc400000e0000 */
[----:B------:R-:W-:Y:S02]  /*a6bf0*/  R2UR UR33, R48 ;  /* 0x00000000302172ca */ /* 0x000fe400000e0000 */
[----:B------:R-:W-:Y:S02]  /*a6c00*/  LOP3.LUT P1, RZ, R17, 0x80000000, RZ, 0xc0, !PT ;  /* 0x8000000011ff7812 */ /* 0x000fe4000782c0ff */
[----:B------:R-:W-:-:S04]  /*a6c10*/  LOP3.LUT R52, R52, 0xdfffffff, RZ, 0xc0, !PT ;  /* 0xdfffffff34347812 */ /* 0x000fc800078ec0ff */
[----:B------:R-:W-:-:S04]  /*a6c20*/  @P0 LOP3.LUT R52, R52, 0x20000000, RZ, 0xfc, !PT ;  /* 0x2000000034340812 */ /* 0x000fc800078efcff */
[----:B------:R-:W-:Y:S02]  /*a6c30*/  LOP3.LUT R52, R52, 0x7fffffff, RZ, 0xc0, !PT ;  /* 0x7fffffff34347812 */ /* 0x000fe400078ec0ff */
[----:B------:R-:W-:Y:S01]  /*a6c40*/  ISETP.LT.AND P0, PT, R22, UR17, !P2 ;  /* 0x0000001116007c0c */ /* 0x000fe2000d701270 */
[----:B------:R-:W1:Y:S01]  /*a6c50*/  LDCU UR17, c[0x0][0x398] ;  /* 0x00007300ff1177ac */ /* 0x000e620008000800 */
[----:B------:R-:W-:Y:S02]  /*a6c60*/  @P3 LOP3.LUT R52, R52, 0x80000000, RZ, 0xfc, !PT ;  /* 0x8000000034343812 */ /* 0x000fe400078efcff */
[----:B0-----:R-:W-:Y:S01]  /*a6c70*/  ISETP.LT.AND P3, PT, R5, UR13, !P2 ;  /* 0x0000000d05007c0c */ /* 0x001fe2000d761270 */
[----:B------:R-:W0:Y:S01]  /*a6c80*/  LDCU UR13, c[0x0][0x398] ;  /* 0x00007300ff0d77ac */ /* 0x000e220008000800 */
[----:B------:R-:W-:-:S07]  /*a6c90*/  LOP3.LUT R52, R52, 0xbfffffff, RZ, 0xc0, !PT ;  /* 0xbfffffff34347812 */ /* 0x000fce00078ec0ff */
[----:B------:R-:W-:-:S04]  /*a6ca0*/  @P0 LOP3.LUT R56, R56, 0x1, RZ, 0xfc, !PT ;  /* 0x0000000138380812 */ /* 0x000fc800078efcff */
[----:B------:R-:W-:Y:S02]  /*a6cb0*/  @P3 LOP3.LUT R52, R52, 0x40000000, RZ, 0xfc, !PT ;  /* 0x4000000034343812 */ /* 0x000fe400078efcff */
[----:B---3--:R-:W-:Y:S01]  /*a6cc0*/  ISETP.LT.AND P3, PT, R3, UR11, !P2 ;  /* 0x0000000b03007c0c */ /* 0x008fe2000d761270 */
[----:B------:R3:W-:Y:S01]  /*a6cd0*/  STL [R1+0x3a4], R56 ;  /* 0x0003a43801007387 */ /* 0x0007e20000100800 */
[----:B------:R-:W-:Y:S01]  /*a6ce0*/  LOP3.LUT R52, R52, 0xefffffff, RZ, 0xc0, !PT ;  /* 0xefffffff34347812 */ /* 0x000fe200078ec0ff */
[----:B------:R-:W0:Y:S02]  /*a6cf0*/  LDCU UR11, c[0x0][0x398] ;  /* 0x00007300ff0b77ac */ /* 0x000e240008000800 */
[----:B---3--:R-:W3:Y:S04]  /*a6d00*/  LDL.LU R56, [R1+0x54fc] ;  /* 0x0054fc0001387983 */ /* 0x008ee80000300800 */
[----:B------:R-:W3:Y:S04]  /*a6d10*/  LDL.LU R55, [R1+0x54f8] ;  /* 0x0054f80001377983 */ /* 0x000ee80000300800 */
[----:B------:R-:W3:Y:S04]  /*a6d20*/  LDL.LU R54, [R1+0x54f4] ;  /* 0x0054f40001367983 */ /* 0x000ee80000300800 */
[----:B------:R-:W3:Y:S01]  /*a6d30*/  LDL.LU R48, [R1+0x1cc] ;  /* 0x0001cc0001307983 */ /* 0x000ee20000300800 */
[----:B------:R-:W-:-:S02]  /*a6d40*/  @P3 LOP3.LUT R52, R52, 0x10000000, RZ, 0xfc, !PT ;  /* 0x1000000034343812 */ /* 0x000fc400078efcff */
[----:B--2---:R-:W-:Y:S01]  /*a6d50*/  ISETP.LT.AND P3, PT, R2, UR7, !P2 ;  /* 0x0000000702007c0c */ /* 0x004fe2000d761270 */
[----:B------:R-:W2:Y:S01]  /*a6d60*/  LDCU UR7, c[0x0][0x398] ;  /* 0x00007300ff0777ac */ /* 0x000ea20008000800 */
[----:B-1----:R-:W-:Y:S02]  /*a6d70*/  ISETP.LT.AND P2, PT, R0, UR9, !P2 ;  /* 0x0000000900007c0c */ /* 0x002fe4000d741270 */
[----:B------:R-:W-:Y:S01]  /*a6d80*/  LOP3.LUT R52, R52, 0xf7ffffff, RZ, 0xc0, !PT ;  /* 0xf7ffffff34347812 */ /* 0x000fe200078ec0ff */
[----:B------:R-:W1:Y:S08]  /*a6d90*/  LDCU UR9, c[0x0][0x398] ;  /* 0x00007300ff0977ac */ /* 0x000e700008000800 */
        /* <DEDUP_REMOVED lines=23> */
[----:B--2---:R-:W-:Y:S01]  /*a6f10*/  ISETP.LT.AND P3, PT, R3, UR7, !P1 ;  /* 0x0000000703007c0c */ /* 0x004fe2000cf61270 */
[----:B------:R-:W2:Y:S01]  /*a6f20*/  LDCU UR7, c[0x0][0x398] ;  /* 0x00007300ff0777ac */ /* 0x000ea20008000800 */
[----:B------:R-:W-:-:S11]  /*a6f30*/  LOP3.LUT R52, R52, 0xffefffff, RZ, 0xc0, !PT ;  /* 0xffefffff34347812 */ /* 0x000fd600078ec0ff */
[----:B------:R-:W-:Y:S02]  /*a6f40*/  @P3 LOP3.LUT R52, R52, 0x100000, RZ, 0xfc, !PT ;  /* 0x0010000034343812 */ /* 0x000fe400078efcff */
[----:B-1----:R-:W-:Y:S01]  /*a6f50*/  ISETP.LT.AND P3, PT, R2, UR9, !P1 ;  /* 0x0000000902007c0c */ /* 0x002fe2000cf61270 */
[----:B------:R-:W1:Y:S01]  /*a6f60*/  LDCU UR9, c[0x0][0x398] ;  /* 0x00007300ff0977ac */ /* 0x000e620008000800 */
[----:B------:R-:W-:Y:S02]  /*a6f70*/  ISETP.LT.AND P1, PT, R0, UR11, !P1 ;  /* 0x0000000b00007c0c */ /* 0x000fe4000cf21270 */
[----:B------:R-:W-:Y:S01]  /*a6f80*/  LOP3.LUT R52, R52, 0xfff7ffff, RZ, 0xc0, !PT ;  /* 0xfff7ffff34347812 */ /* 0x000fe200078ec0ff */
[----:B------:R-:W0:Y:S01]  /*a6f90*/  LDCU UR11, c[0x0][0x398] ;  /* 0x00007300ff0b77ac */ /* 0x000e220008000800 */
        /* <DEDUP_REMOVED lines=53> */
[----:B----4-:R-:W-:Y:S01]  /*a72f0*/  ISETP.LT.AND P3, PT, R5, UR19, !P2 ;  /* 0x0000001305007c0c */ /* 0x010fe2000d761270 */
[----:B------:R-:W4:Y:S01]  /*a7300*/  LDCU UR19, c[0x0][0x398] ;  /* 0x00007300ff1377ac */ /* 0x000f220008000800 */
[----:B------:R-:W-:-:S11]  /*a7310*/  LOP3.LUT R52, R52, 0xffffffbf, RZ, 0xc0, !PT ;  /* 0xffffffbf34347812 */ /* 0x000fd600078ec0ff */
[----:B------:R-:W-:Y:S02]  /*a7320*/  @P3 LOP3.LUT R52, R52, 0x40, RZ, 0xfc, !PT ;  /* 0x0000004034343812 */ /* 0x000fe400078efcff */
[----:B------:R-:W-:Y:S01]  /*a7330*/  ISETP.LT.AND P3, PT, R3, UR17, !P2 ;  /* 0x0000001103007c0c */ /* 0x000fe2000d761270 */
[----:B------:R-:W0:Y:S01]  /*a7340*/  LDCU UR17, c[0x0][0x398] ;  /* 0x00007300ff1177ac */ /* 0x000e220008000800 */
[----:B------:R-:W-:-:S11]  /*a7350*/  LOP3.LUT R52, R52, 0xffffffef, RZ, 0xc0, !PT ;  /* 0xffffffef34347812 */ /* 0x000fd600078ec0ff */
[----:B------:R-:W-:Y:S02]  /*a7360*/  @P3 LOP3.LUT R52, R52, 0x10, RZ, 0xfc, !PT ;  /* 0x0000001034343812 */ /* 0x000fe400078efcff */
[----:B--2---:R-:W-:Y:S01]  /*a7370*/  ISETP.LT.AND P3, PT, R2, UR7, !P2 ;  /* 0x0000000702007c0c */ /* 0x004fe2000d761270 */
[----:B------:R-:W2:Y:S01]  /*a7380*/  LDCU UR7, c[0x0][0x398] ;  /* 0x00007300ff0777ac */ /* 0x000ea20008000800 */
[----:B-1----:R-:W-:Y:S02]  /*a7390*/  ISETP.LT.AND P2, PT, R0, UR9, !P2 ;  /* 0x0000000900007c0c */ /* 0x002fe4000d741270 */
[----:B------:R-:W-:Y:S01]  /*a73a0*/  LOP3.LUT R52, R52, 0xfffffff7, RZ, 0xc0, !PT ;  /* 0xfffffff734347812 */ /* 0x000fe200078ec0ff */
[----:B------:R-:W1:Y:S01]  /*a73b0*/  LDCU UR9, c[0x0][0x398] ;  /* 0x00007300ff0977ac */ /* 0x000e620008000800 */
[----:B------:R-:W-:-:S07]  /*a73c0*/  LOP3.LUT P1, RZ, R17, 0x10000000, RZ, 0xc0, !PT ;  /* 0x1000000011ff7812 */ /* 0x000fce000782c0ff */
[----:B------:R-:W-:Y:S02]  /*a73d0*/  @P3 LOP3.LUT R52, R52, 0x8, RZ, 0xfc, !PT ;  /* 0x0000000834343812 */ /* 0x000fe400078efcff */
[----:B------:R-:W-:Y:S01]  /*a73e0*/  ISETP.LT.AND P3, PT, R21, UR21, !P1 ;  /* 0x0000001515007c0c */ /* 0x000fe2000cf61270 */
[----:B------:R-:W1:Y:S01]  /*a73f0*/  LDCU UR21, c[0x0][0x398] ;  /* 0x00007300ff1577ac */ /* 0x000e620008000800 */
[----:B------:R-:W-:-:S04]  /*a7400*/  LOP3.LUT R52, R52, 0xfffffffb, RZ, 0xc0, !PT ;  /* 0xfffffffb34347812 */ /* 0x000fc800078ec0ff */
[----:B------:R-:W-:Y:S02]  /*a7410*/  @P2 LOP3.LUT R52, R52, 0x4, RZ, 0xfc, !PT ;  /* 0x0000000434342812 */ /* 0x000fe400078efcff */
[----:B------:R-:W-:Y:S02]  /*a7420*/  ISETP.LT.AND P2, PT, R4, UR35, !P1 ;  /* 0x0000002304007c0c */ /* 0x000fe4000cf41270 */
[----:B------:R-:W-:Y:S02]  /*a7430*/  LOP3.LUT R52, R52, 0xfffffffd, RZ, 0xc0, !PT ;  /* 0xfffffffd34347812 */ /* 0x000fe400078ec0ff */
[----:B---3--:R-:W-:Y:S02]  /*a7440*/  LOP3.LUT R48, R48, 0xdfffffff, RZ, 0xc0, !PT ;  /* 0xdfffffff30307812 */ /* 0x008fe400078ec0ff */
[----:B------:R-:W-:Y:S02]  /*a7450*/  @P3 LOP3.LUT R52, R52, 0x2, RZ, 0xfc, !PT ;  /* 0x0000000234343812 */ /* 0x000fe400078efcff */
[----:B0-----:R-:W-:Y:S01]  /*a7460*/  ISETP.LT.AND P3, PT, R23, UR13, !P1 ;  /* 0x0000000d17007c0c */ /* 0x001fe2000cf61270 */
[----:B------:R-:W0:Y:S04]  /*a7470*/  LDCU UR13, c[0x0][0x398] ;  /* 0x00007300ff0d77ac */ /* 0x000e280008000800 */
[----:B------:R-:W-:-:S04]  /*a7480*/  @P2 LOP3.LUT R48, R48, 0x20000000, RZ, 0xfc, !PT ;  /* 0x2000000030302812 */ /* 0x000fc800078efcff */
[----:B------:R-:W-:Y:S02]  /*a7490*/  LOP3.LUT R48, R48, 0x7fffffff, RZ, 0xc0, !PT ;  /* 0x7fffffff30307812 */ /* 0x000fe400078ec0ff */
[----:B------:R-:W-:Y:S01]  /*a74a0*/  ISETP.LT.AND P2, PT, R22, UR11, !P1 ;  /* 0x0000000b16007c0c */ /* 0x000fe2000cf41270 */
[----:B------:R-:W3:Y:S01]  /*a74b0*/  LDCU UR11, c[0x0][0x398] ;  /* 0x00007300ff0b77ac */ /* 0x000ee20008000800 */
[----:B------:R-:W-:Y:S02]  /*a74c0*/  @P3 LOP3.LUT R48, R48, 0x80000000, RZ, 0xfc, !PT ;  /* 0x8000000030303812 */ /* 0x000fe400078efcff */
[----:B------:R-:W-:Y:S01]  /*a74d0*/  ISETP.LT.AND P3, PT, R5, UR15, !P1 ;  /* 0x0000000f05007c0c */ /* 0x000fe2000cf61270 */
[----:B------:R-:W0:Y:S01]  /*a74e0*/  LDCU UR15, c[0x0][0x398] ;  /* 0x00007300ff0f77ac */ /* 0x000e220008000800 */
[----:B------:R-:W-:Y:S02]  /*a74f0*/  LOP3.LUT R48, R48, 0xbfffffff, RZ, 0xc0, !PT ;  /* 0xbfffffff30307812 */ /* 0x000fe400078ec0ff */
[----:B------:R-:W-:-:S02]  /*a7500*/  LOP3.LUT R52, R52, 0xfffffffe, RZ, 0xc0, !PT ;  /* 0xfffffffe34347812 */ /* 0x000fc400078ec0ff */
[----:B------:R-:W-:Y:S02]  /*a7510*/  R2UR UR37, R53 ;  /* 0x00000000352572ca */ /* 0x000fe400000e0000 */
[----:B------:R-:W4:Y:S01]  /*a7520*/  LDL.LU R53, [R1+0x54f0] ;  /* 0x0054f00001357983 */ /* 0x000f220000300800 */
[----:B------:R-:W-:-:S04]  /*a7530*/  @P2 LOP3.LUT R52, R52, 0x1, RZ, 0xfc, !PT ;  /* 0x0000000134342812 */ /* 0x000fc800078efcff */
[----:B------:R-:W-:Y:S02]  /*a7540*/  @P3 LOP3.LUT R48, R48, 0x40000000, RZ, 0xfc, !PT ;  /* 0x4000000030303812 */ /* 0x000fe400078efcff */
[----:B--2---:R-:W-:Y:S01]  /*a7550*/  ISETP.LT.AND P3, PT, R3, UR7, !P1 ;  /* 0x0000000703007c0c */ /* 0x004fe2000cf61270 */
[----:B------:R2:W-:Y:S01]  /*a7560*/  STL [R1+0x3a0], R52 ;  /* 0x0003a03401007387 */ /* 0x0005e20000100800 */
[----:B------:R-:W-:Y:S01]  /*a7570*/  R2UR UR35, R51 ;  /* 0x00000000332372ca */ /* 0x000fe200000e0000 */
[----:B------:R-:W0:Y:S01]  /*a7580*/  LDCU UR7, c[0x0][0x398] ;  /* 0x00007300ff0777ac */ /* 0x000e220008000800 */
[----:B------:R-:W-:Y:S02]  /*a7590*/  R2UR UR39, R50 ;  /* 0x00000000322772ca */ /* 0x000fe400000e0000 */
[----:B------:R-:W-:Y:S02]  /*a75a0*/  R2UR UR45, R49 ;  /* 0x00000000312d72ca */ /* 0x000fe400000e0000 */
[----:B------:R-:W-:Y:S01]  /*a75b0*/  LOP3.LUT R48, R48, 0xefffffff, RZ, 0xc0, !PT ;  /* 0xefffffff30307812 */ /* 0x000fe200078ec0ff */
[----:B--2---:R-:W2:Y:S04]  /*a75c0*/  LDL.LU R52, [R1+0x54ec] ;  /* 0x0054ec0001347983 */ /* 0x004ea80000300800 */
[----:B------:R-:W2:Y:S04]  /*a75d0*/  LDL.LU R51, [R1+0x54e8] ;  /* 0x0054e80001337983 */ /* 0x000ea80000300800 */
[----:B------:R-:W2:Y:S04]  /*a75e0*/  LDL.LU R50, [R1+0x54e4] ;  /* 0x0054e40001327983 */ /* 0x000ea80000300800 */
[----:B------:R-:W2:Y:S01]  /*a75f0*/  LDL.LU R49, [R1+0x1c8] ;  /* 0x0001c80001317983 */ /* 0x000ea20000300800 */
[----:B------:R-:W-:-:S02]  /*a7600*/  @P3 LOP3.LUT R48, R48, 0x10000000, RZ, 0xfc, !PT ;  /* 0x1000000030303812 */ /* 0x000fc400078efcff */
        /* <DEDUP_REMOVED lines=33> */
[----:B------:R-:W-:Y:S01]  /*a7820*/  ISETP.LT.AND P3, PT, R2, UR21, !P0 ;  /* 0x0000001502007c0c */ /* 0x000fe2000c761270 */
[----:B------:R-:W1:Y:S01]  /*a7830*/  LDCU UR21, c[0x0][0x398] ;  /* 0x00007300ff1577ac */ /* 0x000e620008000800 */
[----:B0-----:R-:W-:Y:S02]  /*a7840*/  ISETP.LT.AND P0, PT, R0, UR7, !P0 ;  /* 0x0000000700007c0c */ /* 0x001fe4000c701270 */
        /* <DEDUP_REMOVED lines=8> */
[----:B-1----:R-:W-:Y:S02]  /*a78d0*/  ISETP.LT.AND P3, PT, R21, UR9, !P2 ;  /* 0x0000000915007c0c */ /* 0x002fe4000d761270 */
[----:B------:R-:W-:Y:S01]  /*a78e0*/  LOP3.LUT R48, R48, 0xffffdfff, RZ, 0xc0, !PT ;  /* 0xffffdfff30307812 */ /* 0x000fe200078ec0ff */
[----:B------:R-:W1:Y:S08]  /*a78f0*/  LDCU UR9, c[0x0][0x398] ;  /* 0x00007300ff0977ac */ /* 0x000e700008000800 */
[----:B------:R-:W-:-:S02]  /*a7900*/  @P0 LOP3.LUT R48, R48, 0x2000, RZ, 0xfc, !PT ;  /* 0x0000200030300812 */ /* 0x000fc400078efcff */
[----:B---3--:R-:W-:Y:S01]  /*a7910*/  ISETP.LT.AND P0, PT, R22, UR11, !P2 ;  /* 0x0000000b16007c0c */ /* 0x008fe2000d701270 */
[----:B------:R-:W3:Y:S01]  /*a7920*/  LDCU UR11, c[0x0][0x398] ;  /* 0x00007300ff0b77ac */ /* 0x000ee20008000800 */
        /* <DEDUP_REMOVED lines=16> */
[----:B----4-:R-:W-:Y:S01]  /*a7a30*/  ISETP.LT.AND P3, PT, R2, UR19, !P2 ;  /* 0x0000001302007c0c */ /* 0x010fe2000d761270 */
[----:B------:R-:W4:Y:S01]  /*a7a40*/  LDCU UR19, c[0x0][0x398] ;  /* 0x00007300ff1377ac */ /* 0x000f220008000800 */
        /* <DEDUP_REMOVED lines=33> */
[----:B------:R-:W-:Y:S02]  /*a7c60*/  ISETP.LT.AND P1, PT, R0, UR21, !P1 ;  /* 0x0000001500007c0c */ /* 0x000fe4000cf21270 */
[----:B------:R-:W-:Y:S01]  /*a7c70*/  LOP3.LUT R48, R48, 0xfffffff7, RZ, 0xc0, !PT ;  /* 0xfffffff730307812 */ /* 0x000fe200078ec0ff */
[----:B------:R-:W1:Y:S01]  /*a7c80*/  LDCU UR21, c[0x0][0x398] ;  /* 0x00007300ff1577ac */ /* 0x000e620008000800 */
[----:B------:R-:W-:-:S07]  /*a7c90*/  LOP3.LUT P0, RZ, R17, 0x1000000, RZ, 0xc0, !PT ;  /* 0x0100000011ff7812 */ /* 0x000fce000780c0ff */
        /* <DEDUP_REMOVED lines=8> */
[----:B--2---:R-:W-:Y:S02]  /*a7d20*/  LOP3.LUT R49, R49, 0xdfffffff, RZ, 0xc0, !PT ;  /* 0xdfffffff31317812 */ /* 0x004fe400078ec0ff */
[----:B------:R-:W-:Y:S02]  /*a7d30*/  @P3 LOP3.LUT R48, R48, 0x2, RZ, 0xfc, !PT ;  /* 0x0000000230303812 */ /* 0x000fe400078efcff */
[----:B---3--:R-:W-:Y:S01]  /*a7d40*/  ISETP.LT.AND P3, PT, R23, UR11, !P0 ;  /* 0x0000000b17007c0c */ /* 0x008fe2000c761270 */
[----:B------:R-:W2:Y:S04]  /*a7d50*/  LDCU UR11, c[0x0][0x398] ;  /* 0x00007300ff0b77ac */ /* 0x000ea80008000800 */
[----:B------:R-:W-:-:S04]  /*a7d60*/  @P1 LOP3.LUT R49, R49, 0x20000000, RZ, 0xfc, !PT ;  /* 0x2000000031311812 */ /* 0x000fc800078efcff */
[----:B------:R-:W-:-:S04]  /*a7d70*/  LOP3.LUT R49, R49, 0x7fffffff, RZ, 0xc0, !PT ;  /* 0x7fffffff31317812 */ /* 0x000fc800078ec0ff */
[----:B------:R-:W-:Y:S02]  /*a7d80*/  @P3 LOP3.LUT R49, R49, 0x80000000, RZ, 0xfc, !PT ;  /* 0x8000000031313812 */ /* 0x000fe400078efcff */
[----:B----4-:R-:W-:Y:S01]  /*a7d90*/  ISETP.LT.AND P3, PT, R5, UR19, !P0 ;  /* 0x0000001305007c0c */ /* 0x010fe2000c761270 */
[----:B------:R-:W3:Y:S01]  /*a7da0*/  LDCU UR19, c[0x0][0x398] ;  /* 0x00007300ff1377ac */ /* 0x000ee20008000800 */
[----:B-1----:R-:W-:Y:S02]  /*a7db0*/  ISETP.LT.AND P1, PT, R22, UR9, !P0 ;  /* 0x0000000916007c0c */ /* 0x002fe4000c721270 */
[----:B------:R-:W-:Y:S01]  /*a7dc0*/  LOP3.LUT R49, R49, 0xbfffffff, RZ, 0xc0, !PT ;  /* 0xbfffffff31317812 */ /* 0x000fe200078ec0ff */
[----:B------:R-:W1:Y:S01]  /*a7dd0*/  LDCU UR9, c[0x0][0x398] ;  /* 0x00007300ff0977ac */ /* 0x000e620008000800 */
[----:B------:R-:W-:-:S07]  /*a7de0*/  LOP3.LUT R48, R48, 0xfffffffe, RZ, 0xc0, !PT ;  /* 0xfffffffe30307812 */ /* 0x000fce00078ec0ff */
[----:B------:R-:W-:Y:S02]  /*a7df0*/  @P3 LOP3.LUT R49, R49, 0x40000000, RZ, 0xfc, !PT ;  /* 0x4000000031313812 */ /* 0x000fe400078efcff */
[----:B------:R-:W-:Y:S01]  /*a7e00*/  ISETP.LT.AND P3, PT, R3, UR17, !P0 ;  /* 0x0000001103007c0c */ /* 0x000fe2000c761270 */
[----:B------:R-:W4:Y:S01]  /*a7e10*/  LDCU UR17, c[0x0][0x398] ;  /* 0x00007300ff1177ac */ /* 0x000f220008000800 */
[----:B------:R-:W-:Y:S02]  /*a7e20*/  @P1 LOP3.LUT R48, R48, 0x1, RZ, 0xfc, !PT ;  /* 0x0000000130301812 */ /* 0x000fe400078efcff */
[----:B------:R-:W-:-:S03]  /*a7e30*/  LOP3.LUT R49, R49, 0xefffffff, RZ, 0xc0, !PT ;  /* 0xefffffff31317812 */ /* 0x000fc600078ec0ff */
[----:B------:R0:W-:Y:S06]  /*a7e40*/  STL [R1+0x1cc], R48 ;  /* 0x0001cc3001007387 */ /* 0x0001ec0000100800 */
[----:B------:R-:W-:Y:S01]  /*a7e50*/  @P3 LOP3.LUT R49, R49, 0x10000000, RZ, 0xfc, !PT ;  /* 0x1000000031313812 */ /* 0x000fe200078efcff */
[----:B0-----:R-:W4:Y:S01]  /*a7e60*/  LDL.LU R48, [R1+0x1c4] ;  /* 0x0001c40001307983 */ /* 0x001f220000300800 */
[----:B------:R-:W-:Y:S01]  /*a7e70*/  ISETP.LT.AND P3, PT, R2, UR15, !P0 ;  /* 0x0000000f02007c0c */ /* 0x000fe2000c761270 */
[----:B------:R-:W0:Y:S01]  /*a7e80*/  LDCU UR15, c[0x0][0x398] ;  /* 0x00007300ff0f77ac */ /* 0x000e220008000800 */
[----:B------:R-:W-:-:S02]  /*a7e90*/  ISETP.LT.AND P0, PT, R0, UR13, !P0 ;  /* 0x0000000d00007c0c */ /* 0x000fc4000c701270 */
        /* <DEDUP_REMOVED lines=33> */
[----:B------:R-:W-:Y:S01]  /*a80b0*/  R2UR UR53, R45 ;  /* 0x000000002d3572ca */ /* 0x000fe200000e0000 */
[----:B------:R-:W0:Y:S01]  /*a80c0*/  LDCU UR21, c[0x0][0x398] ;  /* 0x00007300ff1577ac */ /* 0x000e220008000800 */
[----:B------:R-:W-:Y:S02]  /*a80d0*/  LOP3.LUT R49, R49, 0xfff7ffff, RZ, 0xc0, !PT ;  /* 0xfff7ffff31317812 */ /* 0x000fe400078ec0ff */
[----:B------:R-:W-:-:S05]  /*a80e0*/  LOP3.LUT P1, RZ, R17, 0x400000, RZ, 0xc0, !PT ;  /* 0x0040000011ff7812 */ /* 0x000fca000782c0ff */
        /* <DEDUP_REMOVED lines=59> */
[----:B---3--:R-:W-:Y:S01]  /*a84a0*/  ISETP.LT.AND P3, PT, R2, UR19, !P0 ;  /* 0x0000001302007c0c */ /* 0x008fe2000c761270 */
[----:B------:R-:W3:Y:S01]  /*a84b0*/  LDCU UR19, c[0x0][0x398] ;  /* 0x00007300ff1377ac */ /* 0x000ee20008000800 */
[----:B----4-:R-:W-:Y:S02]  /*a84c0*/  ISETP.LT.AND P0, PT, R0, UR17, !P0 ;  /* 0x0000001100007c0c */ /* 0x010fe4000c701270 */
[----:B------:R-:W-:Y:S01]  /*a84d0*/  R2UR UR53, R43 ;  /* 0x000000002b3572ca */ /* 0x000fe200000e0000 */
[----:B------:R-:W4:Y:S01]  /*a84e0*/  LDCU UR17, c[0x0][0x398] ;  /* 0x00007300ff1177ac */ /* 0x000f220008000800 */
[----:B------:R-:W-:Y:S02]  /*a84f0*/  LOP3.LUT R49, R49, 0xfffffff7, RZ, 0xc0, !PT ;  /* 0xfffffff731317812 */ /* 0x000fe400078ec0ff */
[----:B------:R-:W-:-:S05]  /*a8500*/  LOP3.LUT P2, RZ, R17, 0x100000, RZ, 0xc0, !PT ;  /* 0x0010000011ff7812 */ /* 0x000fca000784c0ff */
[----:B------:R-:W-:Y:S02]  /*a8510*/  @P3 LOP3.LUT R49, R49, 0x8, RZ, 0xfc, !PT ;  /* 0x0000000831313812 */ /* 0x000fe400078efcff */
[----:B------:R-:W-:Y:S01]  /*a8520*/  ISETP.LT.AND P3, PT, R21, UR49, !P2 ;  /* 0x0000003115007c0c */ /* 0x000fe2000d761270 */
[----:B------:R-:W0:Y:S01]  /*a8530*/  LDCU UR49, c[0x0][0x398] ;  /* 0x00007300ff3177ac */ /* 0x000e220008000800 */
[----:B------:R-:W-:-:S04]  /*a8540*/  LOP3.LUT R49, R49, 0xfffffffb, RZ, 0xc0, !PT ;  /* 0xfffffffb31317812 */ /* 0x000fc800078ec0ff */
[----:B------:R-:W-:Y:S02]  /*a8550*/  @P0 LOP3.LUT R49, R49, 0x4, RZ, 0xfc, !PT ;  /* 0x0000000431310812 */ /* 0x000fe400078efcff */
[----:B------:R-:W-:Y:S02]  /*a8560*/  ISETP.LT.AND P0, PT, R4, UR53, !P2 ;  /* 0x0000003504007c0c */ /* 0x000fe4000d701270 */
[----:B------:R-:W-:Y:S02]  /*a8570*/  LOP3.LUT R49, R49, 0xfffffffd, RZ, 0xc0, !PT ;  /* 0xfffffffd31317812 */ /* 0x000fe400078ec0ff */
[----:B------:R-:W-:Y:S02]  /*a8580*/  LOP3.LUT R48, R48, 0xdfffffff, RZ, 0xc0, !PT ;  /* 0xdfffffff30307812 */ /* 0x000fe400078ec0ff */
[----:B------:R-:W-:Y:S02]  /*a8590*/  @P3 LOP3.LUT R49, R49, 0x2, RZ, 0xfc, !PT ;  /* 0x0000000231313812 */ /* 0x000fe400078efcff */
[----:B------:R-:W-:Y:S01]  /*a85a0*/  ISETP.LT.AND P3, PT, R23, UR45, !P2 ;  /* 0x0000002d17007c0c */ /* 0x000fe2000d761270 */
[----:B------:R-:W0:Y:S04]  /*a85b0*/  LDCU UR45, c[0x0][0x398] ;  /* 0x00007300ff2d77ac */ /* 0x000e280008000800 */
        /* <DEDUP_REMOVED lines=24> */
[----:B0-----:R-:W-:Y:S01]  /*a8740*/  ISETP.LT.AND P3, PT, R21, UR15, !P1 ;  /* 0x0000000f15007c0c */ /* 0x001fe2000cf61270 */
        /* <DEDUP_REMOVED lines=23> */
[----:B---3--:R-:W-:Y:S02]  /*a88c0*/  ISETP.LT.AND P1, PT, R0, UR19, !P1 ;  /* 0x0000001300007c0c */ /* 0x008fe4000cf21270 */
[----:B------:R-:W-:Y:S01]  /*a88d0*/  R2UR UR53, R41 ;  /* 0x00000000293572ca */ /* 0x000fe200000e0000 */
[----:B------:R-:W3:Y:S01]  /*a88e0*/  LDCU UR19, c[0x0][0x398] ;  /* 0x00007300ff1377ac */ /* 0x000ee20008000800 */
[----:B------:R-:W-:Y:S02]  /*a88f0*/  LOP3.LUT R48, R48, 0xfff7ffff, RZ, 0xc0, !PT ;  /* 0xfff7ffff30307812 */ /* 0x000fe400078ec0ff */
[----:B------:R-:W-:-:S05]  /*a8900*/  LOP3.LUT R49, R49, 0xfffffffe, RZ, 0xc0, !PT ;  /* 0xfffffffe31317812 */ /* 0x000fca00078ec0ff */
[----:B------:R-:W-:Y:S02]  /*a8910*/  @P3 LOP3.LUT R48, R48, 0x80000, RZ, 0xfc, !PT ;  /* 0x0008000030303812 */ /* 0x000fe400078efcff */
[----:B------:R-:W-:Y:S02]  /*a8920*/  @P0 LOP3.LUT R49, R49, 0x1, RZ, 0xfc, !PT ;  /* 0x0000000131310812 */ /* 0x000fe400078efcff */
[----:B------:R-:W-:Y:S02]  /*a8930*/  LOP3.LUT R48, R48, 0xfffbffff, RZ, 0xc0, !PT ;  /* 0xfffbffff30307812 */ /* 0x000fe400078ec0ff */
[----:B------:R-:W-:Y:S02]  /*a8940*/  LOP3.LUT P0, RZ, R17, 0x40000, RZ, 0xc0, !PT ;  /* 0x0004000011ff7812 */ /* 0x000fe4000780c0ff */
[----:B------:R-:W-:Y:S02]  /*a8950*/  @P1 LOP3.LUT R48, R48, 0x40000, RZ, 0xfc, !PT ;  /* 0x0004000030301812 */ /* 0x000fe400078efcff */
[----:B------:R-:W-:-:S02]  /*a8960*/  ISETP.LT.AND P1, PT, R4, UR53, !P0 ;  /* 0x0000003504007c0c */ /* 0x000fc4000c721270 */
        /* <DEDUP_REMOVED lines=58> */
[----:B------:R-:W-:Y:S01]  /*a8d10*/  R2UR UR53, R39 ;  /* 0x00000000273572ca */ /* 0x000fe200000e0000 */
[----:B------:R-:W1:Y:S01]  /*a8d20*/  LDCU UR35, c[0x0][0x398] ;  /* 0x00007300ff2377ac */ /* 0x000e620008000800 */
[----:B------:R-:W-:Y:S02]  /*a8d30*/  LOP3.LUT R48, R48, 0xfffffff7, RZ, 0xc0, !PT ;  /* 0xfffffff730307812 */ /* 0x000fe400078ec0ff */
[----:B------:R-:W-:-:S05]  /*a8d40*/  LOP3.LUT P1, RZ, R17, 0x10000, RZ, 0xc0, !PT ;  /* 0x0001000011ff7812 */ /* 0x000fca000782c0ff */
        /* <DEDUP_REMOVED lines=8> */
[----:B------:R-:W-:Y:S02]  /*a8dd0*/  LOP3.LUT R61, R61, 0xdfffffff, RZ, 0xc0, !PT ;  /* 0xdfffffff3d3d7812 */ /* 0x000fe400078ec0ff */
[----:B------:R-:W-:Y:S02]  /*a8de0*/  @P3 LOP3.LUT R48, R48, 0x2, RZ, 0xfc, !PT ;  /* 0x0000000230303812 */ /* 0x000fe400078efcff */
[----:B--2---:R-:W-:Y:S01]  /*a8df0*/  ISETP.LT.AND P3, PT, R23, UR11, !P1 ;  /* 0x0000000b17007c0c */ /* 0x004fe2000cf61270 */
[----:B------:R-:W2:Y:S04]  /*a8e00*/  LDCU UR11, c[0x0][0x398] ;  /* 0x00007300ff0b77ac */ /* 0x000ea80008000800 */
        /* <DEDUP_REMOVED lines=9> */
[----:B------:R-:W-:Y:S02]  /*a8ea0*/  LOP3.LUT R61, R61, 0xefffffff, RZ, 0xc0, !PT ;  /* 0xefffffff3d3d7812 */ /* 0x000fe400078ec0ff */
[----:B------:R-:W-:Y:S01]  /*a8eb0*/  ISETP.LT.AND P2, PT, R22, UR15, !P1 ;  /* 0x0000000f16007c0c */ /* 0x000fe2000cf41270 */
[----:B------:R-:W0:Y:S08]  /*a8ec0*/  LDCU UR15, c[0x0][0x398] ;  /* 0x00007300ff0f77ac */ /* 0x000e300008000800 */
[----:B------:R-:W-:-:S02]  /*a8ed0*/  @P3 LOP3.LUT R61, R61, 0x10000000, RZ, 0xfc, !PT ;  /* 0x100000003d3d3812 */ /* 0x000fc400078efcff */
[----:B----4-:R-:W-:Y:S01]  /*a8ee0*/  ISETP.LT.AND P3, PT, R2, UR17, !P1 ;  /* 0x0000001102007c0c */ /* 0x010fe2000cf61270 */
[----:B------:R-:W4:Y:S01]  /*a8ef0*/  LDCU UR17, c[0x0][0x398] ;  /* 0x00007300ff1177ac */ /* 0x000f220008000800 */
[----:B---3--:R-:W-:Y:S02]  /*a8f00*/  ISETP.LT.AND P1, PT, R0, UR19, !P1 ;  /* 0x0000001300007c0c */ /* 0x008fe4000cf21270 */
[----:B------:R-:W-:Y:S01]  /*a8f10*/  R2UR UR51, R38 ;  /* 0x00000000263372ca */ /* 0x000fe200000e0000 */
[----:B------:R-:W3:Y:S01]  /*a8f20*/  LDCU UR19, c[0x0][0x398] ;  /* 0x00007300ff1377ac */ /* 0x000ee20008000800 */
[----:B------:R-:W-:Y:S02]  /*a8f30*/  LOP3.LUT R61, R61, 0xf7ffffff, RZ, 0xc0, !PT ;  /* 0xf7ffffff3d3d7812 */ /* 0x000fe400078ec0ff */
[----:B------:R-:W-:-:S05]  /*a8f40*/  LOP3.LUT P0, RZ, R17, 0x8000, RZ, 0xc0, !PT ;  /* 0x0000800011ff7812 */ /* 0x000fca000780c0ff */
        /* <DEDUP_REMOVED lines=33> */
[----:B------:R-:W-:-:S05]  /*a9160*/  LOP3.LUT R48, R48, 0xfffffffe, RZ, 0xc0, !PT ;  /* 0xfffffffe30307812 */ /* 0x000fca00078ec0ff */
[----:B------:R-:W-:Y:S02]  /*a9170*/  @P3 LOP3.LUT R61, R61, 0x80000, RZ, 0xfc, !PT ;  /* 0x000800003d3d3812 */ /* 0x000fe400078efcff */
[----:B------:R-:W-:Y:S02]  /*a9180*/  @P2 LOP3.LUT R48, R48, 0x1, RZ, 0xfc, !PT ;  /* 0x0000000130302812 */ /* 0x000fe400078efcff */
[----:B------:R-:W-:Y:S02]  /*a9190*/  LOP3.LUT R61, R61, 0xfffbffff, RZ, 0xc0, !PT ;  /* 0xfffbffff3d3d7812 */ /* 0x000fe400078ec0ff */
[----:B------:R-:W-:Y:S02]  /*a91a0*/  LOP3.LUT P2, RZ, R17, 0x4000, RZ, 0xc0, !PT ;  /* 0x0000400011ff7812 */ /* 0x000fe4000784c0ff */
[----:B------:R-:W-:Y:S02]  /*a91b0*/  @P0 LOP3.LUT R61, R61, 0x40000, RZ, 0xfc, !PT ;  /* 0x000400003d3d0812 */ /* 0x000fe400078efcff */
[----:B------:R-:W-:Y:S01]  /*a91c0*/  ISETP.LT.AND P0, PT, R4, UR59, !P2 ;  /* 0x0000003b04007c0c */ /* 0x000fe2000d701270 */
[----:B------:R-:W0:Y:S01]  /*a91d0*/  LDCU UR59, c[0x0][0x398] ;  /* 0x00007300ff3b77ac */ /* 0x000e220008000800 */
[----:B------:R-:W-:-:S02]  /*a91e0*/  ISETP.LT.AND P3, PT, R21, UR57, !P2 ;  /* 0x0000003915007c0c */ /* 0x000fc4000d761270 */
[----:B------:R-:W-:Y:S01]  /*a91f0*/  LOP3.LUT R61, R61, 0xffffdfff, RZ, 0xc0, !PT ;  /* 0xffffdfff3d3d7812 */ /* 0x000fe200078ec0ff */
[----:B------:R-:W0:Y:S08]  /*a9200*/  LDCU UR57, c[0x0][0x398] ;  /* 0x00007300ff3977ac */ /* 0x000e300008000800 */
        /* <DEDUP_REMOVED lines=30> */
[----:B------:R-:W-:Y:S02]  /*a93f0*/  ISETP.LT.AND P3, PT, R21, UR71, !P1 ;  /* 0x0000004715007c0c */ /* 0x000fe4000cf61270 */
[----:B------:R-:W-:-:S09]  /*a9400*/  LOP3.LUT R61, R61, 0xffffffdf, RZ, 0xc0, !PT ;  /* 0xffffffdf3d3d7812 */ /* 0x000fd200078ec0ff */
        /* <DEDUP_REMOVED lines=17> */
[----:B------:R-:W-:Y:S02]  /*a9520*/  LOP3.LUT R61, R61, 0xffffffef, RZ, 0xc0, !PT ;  /* 0xffffffef3d3d7812 */ /* 0x000fe400078ec0ff */
[----:B------:R-:W-:-:S09]  /*a9530*/  R2UR UR75, R35 ;  /* 0x00000000234b72ca */ /* 0x000fd200000e0000 */
[----:B------:R-:W-:Y:S02]  /*a9540*/  @P3 LOP3.LUT R61, R61, 0x10, RZ, 0xfc, !PT ;  /* 0x000000103d3d3812 */ /* 0x000fe400078efcff */
[----:B-1----:R-:W-:Y:S01]  /*a9550*/  ISETP.LT.AND P3, PT, R2, UR9, !P1 ;  /* 0x0000000902007c0c */ /* 0x002fe2000cf61270 */
[----:B------:R-:W1:Y:S01]  /*a9560*/  LDCU UR9, c[0x0][0x398] ;  /* 0x00007300ff0977ac */ /* 0x000e620008000800 */
[----:B------:R-:W-:Y:S02]  /*a9570*/  ISETP.LT.AND P1, PT, R0, UR7, !P1 ;  /* 0x0000000700007c0c */ /* 0x000fe4000cf21270 */
[----:B------:R-:W-:Y:S01]  /*a9580*/  LOP3.LUT R61, R61, 0xfffffff7, RZ, 0xc0, !PT ;  /* 0xfffffff73d3d7812 */ /* 0x000fe200078ec0ff */
[----:B------:R-:W0:Y:S01]  /*a9590*/  LDCU UR7, c[0x0][0x398] ;  /* 0x00007300ff0777ac */ /* 0x000e220008000800 */
[----:B------:R-:W-:-:S07]  /*a95a0*/  LOP3.LUT P0, RZ, R17, 0x1000, RZ, 0xc0, !PT ;  /* 0x0000100011ff7812 */ /* 0x000fce000780c0ff */
[----:B------:R-:W-:Y:S02]  /*a95b0*/  @P3 LOP3.LUT R61, R61, 0x8, RZ, 0xfc, !PT ;  /* 0x000000083d3d3812 */ /* 0x000fe400078efcff */
[----:B------:R-:W-:Y:S02]  /*a95c0*/  ISETP.LT.AND P3, PT, R4, UR75, !P0 ;  /* 0x0000004b04007c0c */ /* 0x000fe4000c761270 */
[----:B------:R-:W-:-:S04]  /*a95d0*/  LOP3.LUT R61, R61, 0xfffffffb, RZ, 0xc0, !PT ;  /* 0xfffffffb3d3d7812 */ /* 0x000fc800078ec0ff */
[----:B------:R-:W-:Y:S02]  /*a95e0*/  @P1 LOP3.LUT R61, R61, 0x4, RZ, 0xfc, !PT ;  /* 0x000000043d3d1812 */ /* 0x000fe400078efcff */
[----:B------:R-:W-:Y:S01]  /*a95f0*/  ISETP.LT.AND P1, PT, R21, UR65, !P0 ;  /* 0x0000004115007c0c */ /* 0x000fe2000c721270 */
[----:B------:R-:W0:Y:S01]  /*a9600*/  LDCU UR65, c[0x0][0x398] ;  /* 0x00007300ff4177ac */ /* 0x000e220008000800 */
        /* <DEDUP_REMOVED lines=18> */
[----:B------:R-:W-:-:S11]  /*a9730*/  LOP3.LUT R60, R60, 0xefffffff, RZ, 0xc0, !PT ;  /* 0xefffffff3c3c7812 */ /* 0x000fd600078ec0ff */
[----:B------:R-:W-:Y:S02]  /*a9740*/  @P3 LOP3.LUT R60, R60, 0x10000000, RZ, 0xfc, !PT ;  /* 0x100000003c3c3812 */ /* 0x000fe400078efcff */
[----:B----4-:R-:W-:Y:S01]  /*a9750*/  ISETP.LT.AND P3, PT, R2, UR17, !P0 ;  /* 0x0000001102007c0c */ /* 0x010fe2000c761270 */
[----:B------:R-:W4:Y:S01]  /*a9760*/  LDCU UR17, c[0x0][0x398] ;  /* 0x00007300ff1177ac */ /* 0x000f220008000800 */
        /* <DEDUP_REMOVED lines=30> */
[----:B------:R-:W-:-:S09]  /*a9950*/  R2UR UR75, R33 ;  /* 0x00000000214b72ca */ /* 0x000fd200000e0000 */
        /* <DEDUP_REMOVED lines=36> */
[----:B--2---:R-:W-:Y:S02]  /*a9ba0*/  ISETP.LT.AND P1, PT, R0, UR11, !P1 ;  /* 0x0000000b00007c0c */ /* 0x004fe4000cf21270 */
[----:B------:R-:W-:Y:S01]  /*a9bb0*/  LOP3.LUT R60, R60, 0xfffff7ff, RZ, 0xc0, !PT ;  /* 0xfffff7ff3c3c7812 */ /* 0x000fe200078ec0ff */
[----:B------:R-:W2:Y:S01]  /*a9bc0*/  LDCU UR11, c[0x0][0x398] ;  /* 0x00007300ff0b77ac */ /* 0x000ea20008000800 */
[----:B------:R-:W-:-:S07]  /*a9bd0*/  LOP3.LUT P0, RZ, R17, 0x200, RZ, 0xc0, !PT ;  /* 0x0000020011ff7812 */ /* 0x000fce000780c0ff */
        /* <DEDUP_REMOVED lines=29> */
[----:B-1----:R-:W-:Y:S02]  /*a9db0*/  ISETP.LT.AND P0, PT, R0, UR9, !P0 ;  /* 0x0000000900007c0c */ /* 0x002fe4000c701270 */
[----:B------:R-:W-:Y:S01]  /*a9dc0*/  R2UR UR71, R31 ;  /* 0x000000001f4772ca */ /* 0x000fe200000e0000 */
[----:B------:R-:W1:Y:S01]  /*a9dd0*/  LDCU UR9, c[0x0][0x398] ;  /* 0x00007300ff0977ac */ /* 0x000e620008000800 */
        /* <DEDUP_REMOVED lines=12> */
[----:B---3--:R-:W-:Y:S01]  /*a9ea0*/  ISETP.LT.AND P0, PT, R22, UR19, !P2 ;  /* 0x0000001316007c0c */ /* 0x008fe2000d701270 */
[----:B------:R-:W3:Y:S01]  /*a9eb0*/  LDCU UR19, c[0x0][0x398] ;  /* 0x00007300ff1377ac */ /* 0x000ee20008000800 */
[----:B------:R-:W-:Y:S02]  /*a9ec0*/  @P3 LOP3.LUT R60, R60, 0x2, RZ, 0xfc, !PT ;  /* 0x000000023c3c3812 */ /* 0x000fe400078efcff */
[----:B----4-:R-:W-:Y:S01]  /*a9ed0*/  ISETP.LT.AND P3, PT, R23, UR17, !P2 ;  /* 0x0000001117007c0c */ /* 0x010fe2000d761270 */
[----:B------:R-:W4:Y:S01]  /*a9ee0*/  LDCU UR17, c[0x0][0x398] ;  /* 0x00007300ff1177ac */ /* 0x000f220008000800 */
[----:B------:R-:W-:Y:S02]  /*a9ef0*/  LOP3.LUT R60, R60, 0xfffffffe, RZ, 0xc0, !PT ;  /* 0xfffffffe3c3c7812 */ /* 0x000fe400078ec0ff */
[----:B------:R-:W-:-:S05]  /*a9f00*/  LOP3.LUT R59, R59, 0x7fffffff, RZ, 0xc0, !PT ;  /* 0x7fffffff3b3b7812 */ /* 0x000fca00078ec0ff */
[----:B------:R-:W-:Y:S02]  /*a9f10*/  @P0 LOP3.LUT R60, R60, 0x1, RZ, 0xfc, !PT ;  /* 0x000000013c3c0812 */ /* 0x000fe400078efcff */
[----:B------:R-:W-:Y:S01]  /*a9f20*/  ISETP.LT.AND P0, PT, R5, UR43, !P2 ;  /* 0x0000002b05007c0c */ /* 0x000fe2000d701270 */
[----:B------:R-:W0:Y:S01]  /*a9f30*/  LDCU UR43, c[0x0][0x398] ;  /* 0x00007300ff2b77ac */ /* 0x000e220008000800 */
[----:B------:R-:W-:Y:S02]  /*a9f40*/  @P3 LOP3.LUT R59, R59, 0x80000000, RZ, 0xfc, !PT ;  /* 0x800000003b3b3812 */ /* 0x000fe400078efcff */
[----:B------:R-:W-:Y:S01]  /*a9f50*/  ISETP.LT.AND P3, PT, R3, UR15, !P2 ;  /* 0x0000000f03007c0c */ /* 0x000fe2000d761270 */
[----:B------:R-:W0:Y:S01]  /*a9f60*/  LDCU UR15, c[0x0][0x398] ;  /* 0x00007300ff0f77ac */ /* 0x000e220008000800 */
[----:B------:R-:W-:-:S07]  /*a9f70*/  LOP3.LUT R59, R59, 0xbfffffff, RZ, 0xc0, !PT ;  /* 0xbfffffff3b3b7812 */ /* 0x000fce00078ec0ff */
[----:B------:R-:W-:-:S04]  /*a9f80*/  @P0 LOP3.LUT R59, R59, 0x40000000, RZ, 0xfc, !PT ;  /* 0x400000003b3b0812 */ /* 0x000fc800078efcff */
[----:B------:R-:W-:-:S04]  /*a9f90*/  LOP3.LUT R59, R59, 0xefffffff, RZ, 0xc0, !PT ;  /* 0xefffffff3b3b7812 */ /* 0x000fc800078ec0ff */
        /* <DEDUP_REMOVED lines=35> */
[----:B------:R-:W-:Y:S02]  /*aa1d0*/  R2UR UR51, R29 ;  /* 0x000000001d3372ca */ /* 0x000fe400000e0000 */
[----:B------:R-:W-:Y:S01]  /*aa1e0*/  ISETP.LT.AND P1, PT, R0, UR53, !P1 ;  /* 0x0000003500007c0c */ /* 0x000fe2000cf21270 */
[----:B------:R-:W0:Y:S01]  /*aa1f0*/  LDCU UR53, c[0x0][0x398] ;  /* 0x00007300ff3577ac */ /* 0x000e220008000800 */
[----:B------:R-:W-:Y:S02]  /*aa200*/  LOP3.LUT R59, R59, 0xfff7ffff, RZ, 0xc0, !PT ;  /* 0xfff7ffff3b3b7812 */ /* 0x000fe400078ec0ff */
[----:B------:R-:W-:-:S05]  /*aa210*/  LOP3.LUT P0, RZ, R17, 0x40, RZ, 0xc0, !PT ;  /* 0x0000004011ff7812 */ /* 0x000fca000780c0ff */
        /* <DEDUP_REMOVED lines=27> */
[----:B--2---:R-:W-:Y:S01]  /*aa3d0*/  ISETP.LT.AND P3, PT, R2, UR11, !P0 ;  /* 0x0000000b02007c0c */ /* 0x004fe2000c761270 */
[----:B------:R-:W2:Y:S01]  /*aa3e0*/  LDCU UR11, c[0x0][0x398] ;  /* 0x00007300ff0b77ac */ /* 0x000ea20008000800 */
[----:B------:R-:W-:Y:S02]  /*aa3f0*/  LOP3.LUT R59, R59, 0xfffff7ff, RZ, 0xc0, !PT ;  /* 0xfffff7ff3b3b7812 */ /* 0x000fe400078ec0ff */
[----:B------:R-:W-:Y:S02]  /*aa400*/  LOP3.LUT P2, RZ, R17, 0x20, RZ, 0xc0, !PT ;  /* 0x0000002011ff7812 */ /* 0x000fe4000784c0ff */
[----:B------:R-:W-:Y:S01]  /*aa410*/  ISETP.LT.AND P0, PT, R0, UR23, !P0 ;  /* 0x0000001700007c0c */ /* 0x000fe2000c701270 */
[----:B------:R-:W0:Y:S06]  /*aa420*/  LDCU UR23, c[0x0][0x398] ;  /* 0x00007300ff1777ac */ /* 0x000e2c0008000800 */
[----:B------:R-:W-:-:S02]  /*aa430*/  @P3 LOP3.LUT R59, R59, 0x800, RZ, 0xfc, !PT ;  /* 0x000008003b3b3812 */ /* 0x000fc400078efcff */
[----:B------:R-:W-:Y:S01]  /*aa440*/  ISETP.LT.AND P3, PT, R4, UR63, !P2 ;  /* 0x0000003f04007c0c */ /* 0x000fe2000d761270 */
[----:B------:R-:W0:Y:S01]  /*aa450*/  LDCU UR63, c[0x0][0x398] ;  /* 0x00007300ff3f77ac */ /* 0x000e220008000800 */
[----:B------:R-:W-:-:S04]  /*aa460*/  LOP3.LUT R59, R59, 0xfffffbff, RZ, 0xc0, !PT ;  /* 0xfffffbff3b3b7812 */ /* 0x000fc800078ec0ff */
[----:B------:R-:W-:-:S04]  /*aa470*/  @P0 LOP3.LUT R59, R59, 0x400, RZ, 0xfc, !PT ;  /* 0x000004003b3b0812 */ /* 0x000fc800078efcff */
[----:B------:R-:W-:-:S04]  /*aa480*/  LOP3.LUT R59, R59, 0xffffffdf, RZ, 0xc0, !PT ;  /* 0xffffffdf3b3b7812 */ /* 0x000fc800078ec0ff */
[----:B------:R-:W-:Y:S02]  /*aa490*/  @P3 LOP3.LUT R59, R59, 0x20, RZ, 0xfc, !PT ;  /* 0x000000203b3b3812 */ /* 0x000fe400078efcff */
[----:B0-----:R-:W-:Y:S01]  /*aa4a0*/  ISETP.LT.AND P0, PT, R21, UR63, !P2 ;  /* 0x0000003f15007c0c */ /* 0x001fe2000d701270 */
        /* <DEDUP_REMOVED lines=26> */
[----:B------:R-:W-:Y:S02]  /*aa650*/  ISETP.LT.AND P3, PT, R21, UR75, !P1 ;  /* 0x0000004b15007c0c */ /* 0x000fe4000cf61270 */
[----:B------:R-:W-:Y:S02]  /*aa660*/  LOP3.LUT R59, R59, 0xfffffffb, RZ, 0xc0, !PT ;  /* 0xfffffffb3b3b7812 */ /* 0x000fe400078ec0ff */
[----:B------:R-:W-:Y:S02]  /*aa670*/  R2UR UR77, R27 ;  /* 0x000000001b4d72ca */ /* 0x000fe400000e0000 */
[----:B------:R-:W-:-:S04]  /*aa680*/  @P2 LOP3.LUT R59, R59, 0x4, RZ, 0xfc, !PT ;  /* 0x000000043b3b2812 */ /* 0x000fc800078efcff */
[----:B------:R-:W-:-:S04]  /*aa690*/  LOP3.LUT R59, R59, 0xfffffffd, RZ, 0xc0, !PT ;  /* 0xfffffffd3b3b7812 */ /* 0x000fc800078ec0ff */
[----:B------:R-:W-:Y:S02]  /*aa6a0*/  @P3 LOP3.LUT R59, R59, 0x2, RZ, 0xfc, !PT ;  /* 0x000000023b3b3812 */ /* 0x000fe400078efcff */
[----:B------:R-:W-:Y:S01]  /*aa6b0*/  ISETP.LT.AND P3, PT, R22, UR73, !P1 ;  /* 0x0000004916007c0c */ /* 0x000fe2000cf61270 */
[----:B------:R-:W0:Y:S01]  /*aa6c0*/  LDCU UR73, c[0x0][0x398] ;  /* 0x00007300ff4977ac */ /* 0x000e220008000800 */
[----:B------:R-:W-:Y:S02]  /*aa6d0*/  ISETP.LT.AND P2, PT, R4, UR77, !P1 ;  /* 0x0000004d04007c0c */ /* 0x000fe4000cf41270 */
[----:B------:R-:W-:Y:S02]  /*aa6e0*/  LOP3.LUT R59, R59, 0xfffffffe, RZ, 0xc0, !PT ;  /* 0xfffffffe3b3b7812 */ /* 0x000fe400078ec0ff */
[----:B------:R-:W-:-:S07]  /*aa6f0*/  LOP3.LUT R57, R57, 0xdfffffff, RZ, 0xc0, !PT ;  /* 0xdfffffff39397812 */ /* 0x000fce00078ec0ff */
[----:B------:R-:W-:Y:S02]  /*aa700*/  @P3 LOP3.LUT R59, R59, 0x1, RZ, 0xfc, !PT ;  /* 0x000000013b3b3812 */ /* 0x000fe400078efcff */
[----:B------:R-:W-:Y:S01]  /*aa710*/  ISETP.LT.AND P3, PT, R23, UR67, !P1 ;  /* 0x0000004317007c0c */ /* 0x000fe2000cf61270 */
[----:B------:R-:W0:Y:S01]  /*aa720*/  LDCU UR67, c[0x0][0x398] ;  /* 0x00007300ff4377ac */ /* 0x000e220008000800 */
[----:B------:R-:W-:-:S04]  /*aa730*/  @P2 LOP3.LUT R57, R57, 0x20000000, RZ, 0xfc, !PT ;  /* 0x2000000039392812 */ /* 0x000fc800078efcff */
[----:B------:R-:W-:-:S07]  /*aa740*/  LOP3.LUT R57, R57, 0x7fffffff, RZ, 0xc0, !PT ;  /* 0x7fffffff39397812 */ /* 0x000fce00078ec0ff */
        /* <DEDUP_REMOVED lines=11> */
[----:B------:R-:W-:Y:S02]  /*aa800*/  LOP3.LUT R57, R57, 0xf7ffffff, RZ, 0xc0, !PT ;  /* 0xf7ffffff39397812 */ /* 0x000fe400078ec0ff */
[----:B------:R-:W-:-:S09]  /*aa810*/  R2UR UR75, R26 ;  /* 0x000000001a4b72ca */ /* 0x000fd200000e0000 */
[----:B------:R-:W-:Y:S02]  /*aa820*/  @P3 LOP3.LUT R57, R57, 0x8000000, RZ, 0xfc, !PT ;  /* 0x0800000039393812 */ /* 0x000fe400078efcff */
[----:B---3--:R-:W-:Y:S01]  /*aa830*/  ISETP.LT.AND P3, PT, R0, UR19, !P1 ;  /* 0x0000001300007c0c */ /* 0x008fe2000cf61270 */
[----:B------:R-:W3:Y:S01]  /*aa840*/  LDCU UR19, c[0x0][0x398] ;  /* 0x00007300ff1377ac */ /* 0x000ee20008000800 */
[----:B------:R-:W-:Y:S02]  /*aa850*/  LOP3.LUT R57, R57, 0xfbffffff, RZ, 0xc0, !PT ;  /* 0xfbffffff39397812 */ /* 0x000fe400078ec0ff */
[----:B------:R-:W-:-:S09]  /*aa860*/  LOP3.LUT P0, RZ, R17, 0x8, RZ, 0xc0, !PT ;  /* 0x0000000811ff7812 */ /* 0x000fd2000780c0ff */
        /* <DEDUP_REMOVED lines=70> */
[----:B--2---:R-:W-:Y:S02]  /*aacd0*/  ISETP.LT.AND P3, PT, R21, UR11, !P1 ;  /* 0x0000000b15007c0c */ /* 0x004fe4000cf61270 */
[----:B------:R-:W-:Y:S01]  /*aace0*/  LOP3.LUT R57, R57, 0xffffffdf, RZ, 0xc0, !PT ;  /* 0xffffffdf39397812 */ /* 0x000fe200078ec0ff */
[----:B------:R-:W2:Y:S08]  /*aacf0*/  LDCU UR11, c[0x0][0x398] ;  /* 0x00007300ff0b77ac */ /* 0x000eb00008000800 */
        /* <DEDUP_REMOVED lines=28> */
[----:B------:R-:W-:Y:S02]  /*aaec0*/  ISETP.LT.AND P1, PT, R4, UR5, !P0 ;  /* 0x0000000504007c0c */ /* 0x000fe4000c721270 */
[----:B0-----:R-:W-:Y:S01]  /*aaed0*/  ISETP.LT.AND P3, PT, R21, UR13, !P0 ;  /* 0x0000000d15007c0c */ /* 0x001fe2000c761270 */
[----:B------:R-:W0:Y:S01]  /*aaee0*/  LDCU UR13, c[0x0][0x398] ;  /* 0x00007300ff0d77ac */ /* 0x000e220008000800 */
[----:B------:R-:W-:Y:S02]  /*aaef0*/  LOP3.LUT R56, R56, 0xdfffffff, RZ, 0xc0, !PT ;  /* 0xdfffffff38387812 */ /* 0x000fe400078ec0ff */
[----:B------:R-:W-:-:S07]  /*aaf00*/  LOP3.LUT R57, R57, 0xfffffffd, RZ, 0xc0, !PT ;  /* 0xfffffffd39397812 */ /* 0x000fce00078ec0ff */
[----:B------:R-:W-:Y:S02]  /*aaf10*/  @P1 LOP3.LUT R56, R56, 0x20000000, RZ, 0xfc, !PT ;  /* 0x2000000038381812 */ /* 0x000fe400078efcff */
[----:B-1----:R-:W-:Y:S01]  /*aaf20*/  ISETP.LT.AND P1, PT, R22, UR9, !P0 ;  /* 0x0000000916007c0c */ /* 0x002fe2000c721270 */
[----:B------:R-:W1:Y:S01]  /*aaf30*/  LDCU UR9, c[0x0][0x398] ;  /* 0x00007300ff0977ac */ /* 0x000e620008000800 */
[----:B------:R-:W-:Y:S02]  /*aaf40*/  @P3 LOP3.LUT R57, R57, 0x2, RZ, 0xfc, !PT ;  /* 0x0000000239393812 */ /* 0x000fe400078efcff */
[----:B------:R-:W-:Y:S01]  /*aaf50*/  ISETP.LT.AND P3, PT, R23, UR63, !P0 ;  /* 0x0000003f17007c0c */ /* 0x000fe2000c761270 */
[----:B------:R-:W0:Y:S01]  /*aaf60*/  LDCU UR63, c[0x0][0x398] ;  /* 0x00007300ff3f77ac */ /* 0x000e220008000800 */
        /* <DEDUP_REMOVED lines=55> */
[----:B------:R-:W-:-:S11]  /*ab2e0*/  LOP3.LUT R56, R56, 0xffffdfff, RZ, 0xc0, !PT ;  /* 0xffffdfff38387812 */ /* 0x000fd600078ec0ff */
        /* <DEDUP_REMOVED lines=155> */
[----:B----4-:R-:W-:Y:S02]  /*abca0*/  ISETP.LT.AND P0, PT, R0, UR17, !P0 ;  /* 0x0000001100007c0c */ /* 0x010fe4000c701270 */
[----:B------:R-:W-:Y:S01]  /*abcb0*/  LOP3.LUT R55, R55, 0xfffff7ff, RZ, 0xc0, !PT ;  /* 0xfffff7ff37377812 */ /* 0x000fe200078ec0ff */
[----:B------:R-:W4:Y:S01]  /*abcc0*/  LDCU UR17, c[0x0][0x398] ;  /* 0x00007300ff1177ac */ /* 0x000f220008000800 */
        /* <DEDUP_REMOVED lines=45> */
[----:B------:R-:W0:Y:S01]  /*abfa0*/  LDCU UR33, c[0x0][0x398] ;  /* 0x00007300ff2177ac */ /* 0x000e220008000800 */
        /* <DEDUP_REMOVED lines=214> */
[----:B------:R-:W-:Y:S02]  /*acd10*/  LOP3.LUT R52, R52, 0xdfffffff, RZ, 0xc0, !PT ;  /* 0xdfffffff34347812 */ /* 0x000fe400078ec0ff */
[----:B------:R-:W-:Y:S02]  /*acd20*/  LOP3.LUT R51, R51, 0xdfffffff, RZ, 0xc0, !PT ;  /* 0xdfffffff33337812 */ /* 0x000fe400078ec0ff */
[----:B------:R-:W-:Y:S01]  /*acd30*/  LOP3.LUT R50, R50, 0xdfffffff, RZ, 0xc0, !PT ;  /* 0xdfffffff32327812 */ /* 0x000fe200078ec0ff */
[----:B------:R0:W-:Y:S01]  /*acd40*/  STL [R1+0x1c8], R49 ;  /* 0x0001c83101007387 */ /* 0x0001e20000100800 */
[----:B------:R-:W-:Y:S01]  /*acd50*/  ISETP.LT.AND P1, PT, R0, UR55, !P1 ;  /* 0x0000003700007c0c */ /* 0x000fe2000cf21270 */
[----:B------:R-:W1:Y:S01]  /*acd60*/  LDCU UR55, c[0x0][0x398] ;  /* 0x00007300ff3777ac */ /* 0x000e620008000800 */
[----:B------:R-:W-:-:S02]  /*acd70*/  LOP3.LUT R53, R53, 0xfffff7ff, RZ, 0xc0, !PT ;  /* 0xfffff7ff35357812 */ /* 0x000fc400078ec0ff */
[----:B------:R-:W-:Y:S01]  /*acd80*/  LOP3.LUT P0, RZ, R18, 0x20000, RZ, 0xc0, !PT ;  /* 0x0002000012ff7812 */ /* 0x000fe2000780c0ff */
[----:B------:R-:W1:Y:S01]  /*acd90*/  LDCU UR49, c[0x0][0x398] ;  /* 0x00007300ff3177ac */ /* 0x000e620008000800 */
[----:B------:R-:W-:Y:S02]  /*acda0*/  @P3 LOP3.LUT R53, R53, 0x800, RZ, 0xfc, !PT ;  /* 0x0000080035353812 */ /* 0x000fe400078efcff */
[----:B------:R-:W-:Y:S01]  /*acdb0*/  ISETP.LT.AND P3, PT, R4, UR32, !P0 ;  /* 0x0000002004007c0c */ /* 0x000fe2000c761270 */
[----:B------:R-:W1:Y:S01]  /*acdc0*/  LDCU UR32, c[0x0][0x398] ;  /* 0x00007300ff2077ac */ /* 0x000e620008000800 */
[----:B------:R-:W-:Y:S01]  /*acdd0*/  LOP3.LUT R53, R53, 0xfffffbff, RZ, 0xc0, !PT ;  /* 0xfffffbff35357812 */ /* 0x000fe200078ec0ff */
[----:B0-----:R-:W2:Y:S03]  /*acde0*/  LDL.LU R49, [R1+0x54e0] ;  /* 0x0054e00001317983 */ /* 0x001ea60000300800 */
        /* <DEDUP_REMOVED lines=113> */
[----:B------:R-:W-:Y:S02]  /*ad500*/  ISETP.LT.AND P3, PT, R5, UR77, !P0 ;  /* 0x0000004d05007c0c */ /* 0x000fe4000c761270 */
[----:B--2---:R-:W-:Y:S01]  /*ad510*/  LOP3.LUT R49, R49, 0xdfffffff, RZ, 0xc0, !PT ;  /* 0xdfffffff31317812 */ /* 0x004fe200078ec0ff */
[----:B------:R2:W-:Y:S01]  /*ad520*/  STL [R1+0x1c4], R48 ;  /* 0x0001c43001007387 */ /* 0x0005e20000100800 */
[----:B------:R-:W-:Y:S01]  /*ad530*/  LOP3.LUT R52, R52, 0xffffbfff, RZ, 0xc0, !PT ;  /* 0xffffbfff34347812 */ /* 0x000fe200078ec0ff */
[----:B------:R-:W0:Y:S08]  /*ad540*/  LDCU UR77, c[0x0][0x398] ;  /* 0x00007300ff4d77ac */ /* 0x000e300008000800 */
[----:B------:R-:W-:Y:S01]  /*ad550*/  @P3 LOP3.LUT R52, R52, 0x4000, RZ, 0xfc, !PT ;  /* 0x0000400034343812 */ /* 0x000fe200078efcff */
[----:B--2---:R-:W2:Y:S01]  /*ad560*/  LDL.LU R48, [R1+0x54dc] ;  /* 0x0054dc0001307983 */ /* 0x004ea20000300800 */
[----:B------:R-:W-:Y:S01]  /*ad570*/  ISETP.LT.AND P3, PT, R3, UR75, !P0 ;  /* 0x0000004b03007c0c */ /* 0x000fe2000c761270 */
[----:B------:R-:W0:Y:S01]  /*ad580*/  LDCU UR75, c[0x0][0x398] ;  /* 0x00007300ff4b77ac */ /* 0x000e220008000800 */
[----:B------:R-:W-:Y:S01]  /*ad590*/  LOP3.LUT R52, R52, 0xffffefff, RZ, 0xc0, !PT ;  /* 0xffffefff34347812 */ /* 0x000fe200078ec0ff */
[----:B------:R-:W2:Y:S10]  /*ad5a0*/  LDL.LU R39, [R1+0x54] ;  /* 0x0000540001277983 */ /* 0x000eb40000300800 */
[----:B------:R-:W-:-:S02]  /*ad5b0*/  @P3 LOP3.LUT R52, R52, 0x1000, RZ, 0xfc, !PT ;  /* 0x0000100034343812 */ /* 0x000fc400078efcff */
        /* <DEDUP_REMOVED lines=35> */
[----:B-1----:R-:W-:Y:S02]  /*ad7f0*/  ISETP.LT.AND P2, PT, R0, UR55, !P2 ;  /* 0x0000003700007c0c */ /* 0x002fe4000d741270 */
[----:B------:R-:W-:Y:S01]  /*ad800*/  LOP3.LUT R52, R52, 0xfffffff7, RZ, 0xc0, !PT ;  /* 0xfffffff734347812 */ /* 0x000fe200078ec0ff */
[----:B------:R-:W1:Y:S01]  /*ad810*/  LDCU UR55, c[0x0][0x398] ;  /* 0x00007300ff3777ac */ /* 0x000e620008000800 */
        /* <DEDUP_REMOVED lines=9> */
[----:B------:R-:W0:-:S12]  /*ad8b0*/  LDCU UR67, c[0x0][0x398] ;  /* 0x00007300ff4377ac */ /* 0x000e180008000800 */
        /* <DEDUP_REMOVED lines=263> */
[----:B------:R-:W-:-:S11]  /*ae930*/  LOP3.LUT R49, R49, 0x7fffffff, RZ, 0xc0, !PT ;  /* 0x7fffffff31317812 */ /* 0x000fd600078ec0ff */
[----:B------:R-:W-:Y:S02]  /*ae940*/  @P2 LOP3.LUT R50, R50, 0x2, RZ, 0xfc, !PT ;  /* 0x0000000232322812 */ /* 0x000fe400078efcff */
[----:B------:R-:W-:Y:S01]  /*ae950*/  ISETP.LT.AND P2, PT, R23, UR46, !P1 ;  /* 0x0000002e17007c0c */ /* 0x000fe2000cf41270 */
[----:B------:R-:W1:Y:S01]  /*ae960*/  LDCU UR46, c[0x0][0x398] ;  /* 0x00007300ff2e77ac */ /* 0x000e620008000800 */
[----:B------:R-:W-:-:S04]  /*ae970*/  LOP3.LUT R50, R50, 0xfffffffe, RZ, 0xc0, !PT ;  /* 0xfffffffe32327812 */ /* 0x000fc800078ec0ff */
[----:B------:R-:W-:Y:S02]  /*ae980*/  @P3 LOP3.LUT R50, R50, 0x1, RZ, 0xfc, !PT ;  /* 0x0000000132323812 */ /* 0x000fe400078efcff */
[----:B0-----:R-:W-:Y:S01]  /*ae990*/  ISETP.LT.AND P3, PT, R5, UR44, !P1 ;  /* 0x0000002c05007c0c */ /* 0x001fe2000cf61270 */
[----:B------:R-:W0:Y:S04]  /*ae9a0*/  LDCU UR44, c[0x0][0x398] ;  /* 0x00007300ff2c77ac */ /* 0x000e280008000800 */
        /* <DEDUP_REMOVED lines=117> */
[----:B--2---:R-:W-:-:S11]  /*af100*/  LOP3.LUT R48, R48, 0xdfffffff, RZ, 0xc0, !PT ;  /* 0xdfffffff30307812 */ /* 0x004fd600078ec0ff */
[----:B------:R-:W-:Y:S02]  /*af110*/  @P0 LOP3.LUT R48, R48, 0x20000000, RZ, 0xfc, !PT ;  /* 0x2000000030300812 */ /* 0x000fe400078efcff */
[----:B0-----:R-:W-:Y:S01]  /*af120*/  ISETP.LT.AND P0, PT, R21, UR43, !P1 ;  /* 0x0000002b15007c0c */ /* 0x001fe2000cf01270 */
[----:B------:R-:W0:Y:S01]  /*af130*/  LDCU UR43, c[0x0][0x398] ;  /* 0x00007300ff2b77ac */ /* 0x000e220008000800 */
[----:B------:R-:W-:-:S11]  /*af140*/  LOP3.LUT R49, R49, 0xfffffffd, RZ, 0xc0, !PT ;  /* 0xfffffffd31317812 */ /* 0x000fd600078ec0ff */
[----:B------:R-:W-:Y:S02]  /*af150*/  @P0 LOP3.LUT R49, R49, 0x2, RZ, 0xfc, !PT ;  /* 0x0000000231310812 */ /* 0x000fe400078efcff */
[----:B------:R-:W-:Y:S02]  /*af160*/  ISETP.LT.AND P0, PT, R22, UR38, !P1 ;  /* 0x0000002616007c0c */ /* 0x000fe4000cf01270 */
[----:B------:R-:W-:-:S11]  /*af170*/  LOP3.LUT R49, R49, 0xfffffffe, RZ, 0xc0, !PT ;  /* 0xfffffffe31317812 */ /* 0x000fd600078ec0ff */
[----:B------:R-:W-:Y:S02]  /*af180*/  @P0 LOP3.LUT R49, R49, 0x1, RZ, 0xfc, !PT ;  /* 0x0000000131310812 */ /* 0x000fe400078efcff */
[----:B------:R-:W-:Y:S01]  /*af190*/  ISETP.LT.AND P0, PT, R23, UR39, !P1 ;  /* 0x0000002717007c0c */ /* 0x000fe2000cf01270 */
[----:B------:R-:W2:Y:S01]  /*af1a0*/  LDCU.64 UR38, c[0x0][0x398] ;  /* 0x00007300ff2677ac */ /* 0x000ea20008000a00 */
[----:B------:R-:W-:-:S11]  /*af1b0*/  LOP3.LUT R48, R48, 0x7fffffff, RZ, 0xc0, !PT ;  /* 0x7fffffff30307812 */ /* 0x000fd600078ec0ff */
[----:B------:R-:W-:Y:S02]  /*af1c0*/  @P0 LOP3.LUT R48, R48, 0x80000000, RZ, 0xfc, !PT ;  /* 0x8000000030300812 */ /* 0x000fe400078efcff */
[----:B-1----:R-:W-:Y:S01]  /*af1d0*/  ISETP.LT.AND P0, PT, R5, UR41, !P1 ;  /* 0x0000002905007c0c */ /* 0x002fe2000cf01270 */
[----:B------:R-:W1:Y:S01]  /*af1e0*/  LDCU.64 UR40, c[0x0][0x398] ;  /* 0x00007300ff2877ac */ /* 0x000e620008000a00 */
[----:B------:R-:W-:-:S11]  /*af1f0*/  LOP3.LUT R48, R48, 0xbfffffff, RZ, 0xc0, !PT ;  /* 0xbfffffff30307812 */ /* 0x000fd600078ec0ff */
[----:B------:R-:W-:Y:S02]  /*af200*/  @P0 LOP3.LUT R48, R48, 0x40000000, RZ, 0xfc, !PT ;  /* 0x4000000030300812 */ /* 0x000fe400078efcff */
[----:B0-----:R-:W-:Y:S02]  /*af210*/  ISETP.LT.AND P0, PT, R3, UR43, !P1 ;  /* 0x0000002b03007c0c */ /* 0x001fe4000cf01270 */
[----:B------:R-:W-:Y:S02]  /*af220*/  LOP3.LUT R48, R48, 0xefffffff, RZ, 0xc0, !PT ;  /* 0xefffffff30307812 */ /* 0x000fe400078ec0ff */
[----:B------:R-:W-:Y:S02]  /*af230*/  R2UR.FILL UR4, R47 ;  /* 0x000000002f0472ca */ /* 0x000fe400004e0000 */
[----:B------:R-:W2:Y:S07]  /*af240*/  LDL.LU R47, [R1+0x54d8] ;  /* 0x0054d800012f7983 */ /* 0x000eae0000300800 */
[----:B------:R-:W-:-:S02]  /*af250*/  @P0 LOP3.LUT R48, R48, 0x10000000, RZ, 0xfc, !PT ;  /* 0x1000000030300812 */ /* 0x000fc400078efcff */
[----:B------:R-:W-:Y:S01]  /*af260*/  ISETP.LT.AND P0, PT, R2, UR75, !P1 ;  /* 0x0000004b02007c0c */ /* 0x000fe2000cf01270 */
[----:B------:R-:W0:Y:S01]  /*af270*/  LDCU UR75, c[0x0][0x398] ;  /* 0x00007300ff4b77ac */ /* 0x000e220008000800 */
[----:B------:R-:W-:Y:S02]  /*af280*/  ISETP.LT.AND P1, PT, R0, UR42, !P1 ;  /* 0x0000002a00007c0c */ /* 0x000fe4000cf21270 */
[----:B------:R-:W-:Y:S01]  /*af290*/  LOP3.LUT R48, R48, 0xf7ffffff, RZ, 0xc0, !PT ;  /* 0xf7ffffff30307812 */ /* 0x000fe200078ec0ff */
[----:B------:R-:W0:Y:S08]  /*af2a0*/  LDCU.64 UR42, c[0x0][0x398] ;  /* 0x00007300ff2a77ac */ /* 0x000e300008000a00 */
        /* <DEDUP_REMOVED lines=27> */
[----:B-1----:R-:W-:Y:S01]  /*af460*/  ISETP.LT.AND P1, PT, R2, UR77, !P0 ;  /* 0x0000004d02007c0c */ /* 0x002fe2000c721270 */
[----:B------:R-:W1:Y:S01]  /*af470*/  LDCU UR77, c[0x0][0x398] ;  /* 0x00007300ff4d77ac */ /* 0x000e620008000800 */
[----:B------:R-:W-:Y:S02]  /*af480*/  ISETP.LT.AND P0, PT, R0, UR6, !P0 ;  /* 0x0000000600007c0c */ /* 0x000fe4000c701270 */
[----:B------:R-:W-:Y:S01]  /*af490*/  LOP3.LUT R48, R48, 0xfff7ffff, RZ, 0xc0, !PT ;  /* 0xfff7ffff30307812 */ /* 0x000fe200078ec0ff */
[----:B------:R-:W0:Y:S08]  /*af4a0*/  LDCU.64 UR6, c[0x0][0x398] ;  /* 0x00007300ff0677ac */ /* 0x000e300008000a00 */
[----:B------:R-:W-:-:S02]  /*af4b0*/  @P1 LOP3.LUT R48, R48, 0x80000, RZ, 0xfc, !PT ;  /* 0x0008000030301812 */ /* 0x000fc400078efcff */
[----:B------:R-:W-:Y:S02]  /*af4c0*/  LOP3.LUT P1, RZ, R46, 0x2000, RZ, 0xc0, !PT ;  /* 0x000020002eff7812 */ /* 0x000fe4000782c0ff */
[----:B------:R-:W-:-:S04]  /*af4d0*/  LOP3.LUT R48, R48, 0xfffbffff, RZ, 0xc0, !PT ;  /* 0xfffbffff30307812 */ /* 0x000fc800078ec0ff */
[----:B------:R-:W-:Y:S02]  /*af4e0*/  @P0 LOP3.LUT R48, R48, 0x40000, RZ, 0xfc, !PT ;  /* 0x0004000030300812 */ /* 0x000fe400078efcff */
[----:B------:R-:W-:Y:S02]  /*af4f0*/  ISETP.LT.AND P0, PT, R4, UR70, !P1 ;  /* 0x0000004604007c0c */ /* 0x000fe4000cf01270 */
[----:B------:R-:W-:-:S11]  /*af500*/  LOP3.LUT R48, R48, 0xffffdfff, RZ, 0xc0, !PT ;  /* 0xffffdfff30307812 */ /* 0x000fd600078ec0ff */
[----:B------:R-:W-:Y:S02]  /*af510*/  @P0 LOP3.LUT R48, R48, 0x2000, RZ, 0xfc, !PT ;  /* 0x0000200030300812 */ /* 0x000fe400078efcff */
[----:B-1----:R-:W-:Y:S02]  /*af520*/  ISETP.LT.AND P0, PT, R21, UR77, !P1 ;  /* 0x0000004d15007c0c */ /* 0x002fe4000cf01270 */
[----:B------:R-:W-:-:S11]  /*af530*/  LOP3.LUT R48, R48, 0xfffdffff, RZ, 0xc0, !PT ;  /* 0xfffdffff30307812 */ /* 0x000fd600078ec0ff */
[----:B------:R-:W-:Y:S02]  /*af540*/  @P0 LOP3.LUT R48, R48, 0x20000, RZ, 0xfc, !PT ;  /* 0x0002000030300812 */ /* 0x000fe400078efcff */
[----:B0-----:R-:W-:Y:S02]  /*af550*/  ISETP.LT.AND P0, PT, R22, UR68, !P1 ;  /* 0x0000004416007c0c */ /* 0x001fe4000cf01270 */
[----:B------:R-:W-:-:S11]  /*af560*/  LOP3.LUT R48, R48, 0xfffeffff, RZ, 0xc0, !PT ;  /* 0xfffeffff30307812 */ /* 0x000fd600078ec0ff */
[----:B------:R-:W-:Y:S02]  /*af570*/  @P0 LOP3.LUT R48, R48, 0x10000, RZ, 0xfc, !PT ;  /* 0x0001000030300812 */ /* 0x000fe400078efcff */
[----:B------:R-:W-:Y:S02]  /*af580*/  ISETP.LT.AND P0, PT, R23, UR20, !P1 ;  /* 0x0000001417007c0c */ /* 0x000fe4000cf01270 */
[----:B------:R-:W-:-:S11]  /*af590*/  LOP3.LUT R48, R48, 0xffff7fff, RZ, 0xc0, !PT ;  /* 0xffff7fff30307812 */ /* 0x000fd600078ec0ff */
[----:B------:R-:W-:Y:S02]  /*af5a0*/  @P0 LOP3.LUT R48, R48, 0x8000, RZ, 0xfc, !PT ;  /* 0x0000800030300812 */ /* 0x000fe400078efcff */
[----:B---3--:R-:W-:Y:S02]  /*af5b0*/  ISETP.LT.AND P0, PT, R5, UR19, !P1 ;  /* 0x0000001305007c0c */ /* 0x008fe4000cf01270 */
[----:B------:R-:W-:-:S11]  /*af5c0*/  LOP3.LUT R48, R48, 0xffffbfff, RZ, 0xc0, !PT ;  /* 0xffffbfff30307812 */ /* 0x000fd600078ec0ff */
[----:B------:R-:W-:Y:S02]  /*af5d0*/  @P0 LOP3.LUT R48, R48, 0x4000, RZ, 0xfc, !PT ;  /* 0x0000400030300812 */ /* 0x000fe400078efcff */
[----:B------:R-:W-:Y:S02]  /*af5e0*/  ISETP.LT.AND P0, PT, R3, UR18, !P1 ;  /* 0x0000001203007c0c */ /* 0x000fe4000cf01270 */
[----:B------:R-:W-:-:S11]  /*af5f0*/  LOP3.LUT R48, R48, 0xffffefff, RZ, 0xc0, !PT ;  /* 0xffffefff30307812 */ /* 0x000fd600078ec0ff */
[----:B------:R-:W-:Y:S02]  /*af600*/  @P0 LOP3.LUT R48, R48, 0x1000, RZ, 0xfc, !PT ;  /* 0x0000100030300812 */ /* 0x000fe400078efcff */
[----:B----4-:R-:W-:Y:S02]  /*af610*/  ISETP.LT.AND P0, PT, R2, UR17, !P1 ;  /* 0x0000001102007c0c */ /* 0x010fe4000cf01270 */
[----:B------:R-:W-:Y:S02]  /*af620*/  LOP3.LUT R48, R48, 0xfffff7ff, RZ, 0xc0, !PT ;  /* 0xfffff7ff30307812 */ /* 0x000fe400078ec0ff */
[C---:B------:R-:W-:Y:S02]  /*af630*/  LOP3.LUT P3, RZ, R46.reuse, 0x10000, RZ, 0xc0, !PT ;  /* 0x000100002eff7812 */ /* 0x040fe4000786c0ff */
[----:B------:R-:W-:Y:S02]  /*af640*/  LOP3.LUT P2, RZ, R46, 0x8000, RZ, 0xc0, !PT ;  /* 0x000080002eff7812 */ /* 0x000fe4000784c0ff */
[----:B------:R-:W3:Y:S04]  /*af650*/  LDL.LU R46, [R1+0x54d4] ;  /* 0x0054d400012e7983 */ /* 0x000ee80000300800 */
[----:B------:R-:W4:Y:S01]  /*af660*/  LDL.LU R24, [R1+0x4c9c] ;  /* 0x004c9c0001187983 */ /* 0x000f220000300800 */
[----:B------:R-:W-:-:S02]  /*af670*/  @P0 LOP3.LUT R48, R48, 0x800, RZ, 0xfc, !PT ;  /* 0x0000080030300812 */ /* 0x000fc400078efcff */
[----:B------:R-:W-:Y:S01]  /*af680*/  ISETP.LT.AND P0, PT, R0, UR16, !P1 ;  /* 0x0000001000007c0c */ /* 0x000fe2000cf01270 */
[----:B------:R-:W3:Y:S01]  /*af690*/  LDL.LU R25, [R1+0x4ca0] ;  /* 0x004ca00001197983 */ /* 0x000ee20000300800 */
[----:B------:R-:W-:Y:S02]  /*af6a0*/  ISETP.LT.AND P1, PT, R4, UR72, !P2 ;  /* 0x0000004804007c0c */ /* 0x000fe4000d721270 */
        /* <DEDUP_REMOVED lines=21> */
[----:B------:R-:W-:Y:S02]  /*af800*/  ISETP.LT.AND P2, PT, R4, UR74, !P3 ;  /* 0x0000004a04007c0c */ /* 0x000fe4000df41270 */
[----:B------:R-:W-:-:S04]  /*af810*/  LOP3.LUT R48, R48, 0xfffffff7, RZ, 0xc0, !PT ;  /* 0xfffffff730307812 */ /* 0x000fc800078ec0ff */
[----:B------:R-:W-:Y:S02]  /*af820*/  @P1 LOP3.LUT R48, R48, 0x8, RZ, 0xfc, !PT ;  /* 0x0000000830301812 */ /* 0x000fe400078efcff */
[----:B------:R-:W-:Y:S02]  /*af830*/  ISETP.LT.AND P1, PT, R21, UR24, !P3 ;  /* 0x0000001815007c0c */ /* 0x000fe4000df21270 */
[----:B------:R-:W-:Y:S02]  /*af840*/  LOP3.LUT R48, R48, 0xfffffffb, RZ, 0xc0, !PT ;  /* 0xfffffffb30307812 */ /* 0x000fe400078ec0ff */
[----:B--2---:R-:W-:Y:S02]  /*af850*/  LOP3.LUT R47, R47, 0xdfffffff, RZ, 0xc0, !PT ;  /* 0xdfffffff2f2f7812 */ /* 0x004fe400078ec0ff */
[----:B------:R-:W-:Y:S02]  /*af860*/  @P0 LOP3.LUT R48, R48, 0x4, RZ, 0xfc, !PT ;  /* 0x0000000430300812 */ /* 0x000fe400078efcff */
[----:B------:R-:W-:-:S02]  /*af870*/  @P2 LOP3.LUT R47, R47, 0x20000000, RZ, 0xfc, !PT ;  /* 0x200000002f2f2812 */ /* 0x000fc400078efcff */
[----:B------:R-:W-:Y:S02]  /*af880*/  ISETP.LT.AND P2, PT, R23, UR22, !P3 ;  /* 0x0000001617007c0c */ /* 0x000fe4000df41270 */
[----:B------:R-:W-:Y:S02]  /*af890*/  ISETP.LT.AND P0, PT, R22, UR23, !P3 ;  /* 0x0000001716007c0c */ /* 0x000fe4000df01270 */
[----:B------:R-:W-:Y:S02]  /*af8a0*/  LOP3.LUT R48, R48, 0xfffffffd, RZ, 0xc0, !PT ;  /* 0xfffffffd30307812 */ /* 0x000fe400078ec0ff */
[----:B------:R-:W-:Y:S02]  /*af8b0*/  LOP3.LUT R47, R47, 0x7fffffff, RZ, 0xc0, !PT ;  /* 0x7fffffff2f2f7812 */ /* 0x000fe400078ec0ff */
[----:B------:R-:W-:Y:S02]  /*af8c0*/  @P1 LOP3.LUT R48, R48, 0x2, RZ, 0xfc, !PT ;  /* 0x0000000230301812 */ /* 0x000fe400078efcff */
[----:B------:R-:W-:-:S02]  /*af8d0*/  ISETP.LT.AND P1, PT, R5, UR21, !P3 ;  /* 0x0000001505007c0c */ /* 0x000fc4000df21270 */
[----:B------:R-:W-:Y:S02]  /*af8e0*/  LOP3.LUT R48, R48, 0xfffffffe, RZ, 0xc0, !PT ;  /* 0xfffffffe30307812 */ /* 0x000fe400078ec0ff */
[----:B------:R-:W-:Y:S02]  /*af8f0*/  @P2 LOP3.LUT R47, R47, 0x80000000, RZ, 0xfc, !PT ;  /* 0x800000002f2f2812 */ /* 0x000fe400078efcff */
        /* <DEDUP_REMOVED lines=80> */
[----:B------:R-:W-:Y:S02]  /*afe00*/  LOP3.LUT R47, R47, 0xfffffff7, RZ, 0xc0, !PT ;  /* 0xfffffff72f2f7812 */ /* 0x000fe400078ec0ff */
[----:B----4-:R-:W-:Y:S02]  /*afe10*/  ISETP.GE.AND P0, PT, R24, UR39, PT ;  /* 0x0000002718007c0c */ /* 0x010fe4000bf06270 */
[----:B------:R-:W-:Y:S01]  /*afe20*/  @P2 LOP3.LUT R47, R47, 0x8, RZ, 0xfc, !PT ;  /* 0x000000082f2f2812 */ /* 0x000fe200078efcff */
[----:B------:R-:W2:Y:S01]  /*afe30*/  LDL.LU R24, [R1+0x4ca4] ;  /* 0x004ca40001187983 */ /* 0x000ea20000300800 */
[----:B------:R-:W-:-:S02]  /*afe40*/  ISETP.LT.AND P2, PT, R4, UR42, !P0 ;  /* 0x0000002a04007c0c */ /* 0x000fc4000c741270 */
[----:B------:R-:W-:Y:S02]  /*afe50*/  LOP3.LUT R47, R47, 0xfffffffb, RZ, 0xc0, !PT ;  /* 0xfffffffb2f2f7812 */ /* 0x000fe400078ec0ff */
[----:B---3--:R-:W-:Y:S02]  /*afe60*/  LOP3.LUT R46, R46, 0xdfffffff, RZ, 0xc0, !PT ;  /* 0xdfffffff2e2e7812 */ /* 0x008fe400078ec0ff */
[----:B------:R-:W-:Y:S02]  /*afe70*/  @P1 LOP3.LUT R47, R47, 0x4, RZ, 0xfc, !PT ;  /* 0x000000042f2f1812 */ /* 0x000fe400078efcff */
[----:B------:R-:W-:Y:S02]  /*afe80*/  ISETP.LT.AND P1, PT, R21, UR10, !P0 ;  /* 0x0000000a15007c0c */ /* 0x000fe4000c721270 */
[----:B------:R-:W-:-:S03]  /*afe90*/  ISETP.LT.AND P3, PT, R22, UR55, !P0 ;  /* 0x0000003716007c0c */ /* 0x000fc6000c761270 */
[----:B------:R-:W-:Y:S02]  /*afea0*/  @P2 LOP3.LUT R46, R46, 0x20000000, RZ, 0xfc, !PT ;  /* 0x200000002e2e2812 */ /* 0x000fe400078efcff */
[----:B------:R-:W-:Y:S02]  /*afeb0*/  ISETP.LT.AND P2, PT, R23, UR56, !P0 ;  /* 0x0000003817007c0c */ /* 0x000fe4000c741270 */
[----:B------:R-:W-:Y:S02]  /*afec0*/  LOP3.LUT R47, R47, 0xfffffffd, RZ, 0xc0, !PT ;  /* 0xfffffffd2f2f7812 */ /* 0x000fe400078ec0ff */
[----:B------:R-:W-:Y:S02]  /*afed0*/  LOP3.LUT R46, R46, 0x7fffffff, RZ, 0xc0, !PT ;  /* 0x7fffffff2e2e7812 */ /* 0x000fe400078ec0ff */
[----:B------:R-:W-:Y:S02]  /*afee0*/  @P1 LOP3.LUT R47, R47, 0x2, RZ, 0xfc, !PT ;  /* 0x000000022f2f1812 */ /* 0x000fe400078efcff */
[----:B------:R-:W-:-:S02]  /*afef0*/  ISETP.LT.AND P1, PT, R5, UR57, !P0 ;  /* 0x0000003905007c0c */ /* 0x000fc4000c721270 */
[----:B------:R-:W-:-:S03]  /*aff00*/  LOP3.LUT R47, R47, 0xfffffffe, RZ, 0xc0, !PT ;  /* 0xfffffffe2f2f7812 */ /* 0x000fc600078ec0ff */
        /* <DEDUP_REMOVED lines=10> */
[----:B------:R-:W-:Y:S02]  /*affb0*/  ISETP.GE.AND P0, PT, R25, UR41, PT ;  /* 0x0000002919007c0c */ /* 0x000fe4000bf06270 */
[----:B------:R-:W-:Y:S02]  /*affc0*/  @P2 LOP3.LUT R46, R46, 0x8000000, RZ, 0xfc, !PT ;  /* 0x080000002e2e2812 */ /* 0x000fe400078efcff */
[----:B------:R-:W-:-:S02]  /*affd0*/  ISETP.LT.AND P2, PT, R21, UR61, !P0 ;  /* 0x0000003d15007c0c */ /* 0x000fc4000c741270 */
        /* <DEDUP_REMOVED lines=9> */
[----:B------:R-:W-:Y:S01]  /*b0070*/  LOP3.LUT R46, R46, 0xff7fffff, RZ, 0xc0, !PT ;  /* 0xff7fffff2e2e7812 */ /* 0x000fe200078ec0ff */
[----:B------:R-:W3:Y:S03]  /*b0080*/  LDL.LU R5, [R1+0x54d0] ;  /* 0x0054d00001057983 */ /* 0x000ee60000300800 */
[----:B------:R-:W-:Y:S02]  /*b0090*/  @P3 LOP3.LUT R46, R46, 0x800000, RZ, 0xfc, !PT ;  /* 0x008000002e2e3812 */ /* 0x000fe400078efcff */
[----:B------:R-:W-:-:S02]  /*b00a0*/  ISETP.LT.AND P1, PT, R4, UR6, !P0 ;  /* 0x0000000604007c0c */ /* 0x000fc4000c721270 */
[----:B------:R-:W-:Y:S01]  /*b00b0*/  LOP3.LUT R46, R46, 0xffbfffff, RZ, 0xc0, !PT ;  /* 0xffbfffff2e2e7812 */ /* 0x000fe200078ec0ff */
[----:B------:R-:W4:Y:S03]  /*b00c0*/  LDL.LU R4, [R1+0x54cc] ;  /* 0x0054cc0001047983 */ /* 0x000f260000300800 */
[----:B------:R-:W-:-:S04]  /*b00d0*/  @P2 LOP3.LUT R46, R46, 0x400000, RZ, 0xfc, !PT ;  /* 0x004000002e2e2812 */ /* 0x000fc800078efcff */
[----:B------:R-:W-:Y:S02]  /*b00e0*/  LOP3.LUT R46, R46, 0xffdfffff, RZ, 0xc0, !PT ;  /* 0xffdfffff2e2e7812 */ /* 0x000fe400078ec0ff */
[----:B------:R-:W-:Y:S02]  /*b00f0*/  ISETP.LT.AND P3, PT, R3, UR67, !P0 ;  /* 0x0000004303007c0c */ /* 0x000fe4000c761270 */
[----:B------:R-:W3:Y:S01]  /*b0100*/  LDL.LU R3, [R1+0x54c8] ;  /* 0x0054c80001037983 */ /* 0x000ee20000300800 */
[----:B------:R-:W-:Y:S02]  /*b0110*/  ISETP.LT.AND P2, PT, R2, UR65, !P0 ;  /* 0x0000004102007c0c */ /* 0x000fe4000c741270 */
[----:B------:R-:W-:Y:S01]  /*b0120*/  @P1 LOP3.LUT R46, R46, 0x200000, RZ, 0xfc, !PT ;  /* 0x002000002e2e1812 */ /* 0x000fe200078efcff */
[----:B------:R-:W3:Y:S01]  /*b0130*/  LDL.LU R2, [R1+0x54c4] ;  /* 0x0054c40001027983 */ /* 0x000ee20000300800 */
[----:B------:R-:W-:-:S03]  /*b0140*/  ISETP.LT.AND P1, PT, R0, UR64, !P0 ;  /* 0x0000004000007c0c */ /* 0x000fc6000c721270 */
[----:B------:R-:W3:Y:S01]  /*b0150*/  LDL.LU R0, [R1+0x54c0] ;  /* 0x0054c00001007983 */ /* 0x000ee20000300800 */
[----:B------:R-:W-:-:S04]  /*b0160*/  LOP3.LUT R46, R46, 0xffefffff, RZ, 0xc0, !PT ;  /* 0xffefffff2e2e7812 */ /* 0x000fc800078ec0ff */
[----:B------:R-:W-:-:S04]  /*b0170*/  @P3 LOP3.LUT R46, R46, 0x100000, RZ, 0xfc, !PT ;  /* 0x001000002e2e3812 */ /* 0x000fc800078efcff */
[----:B------:R-:W-:-:S04]  /*b0180*/  LOP3.LUT R46, R46, 0xfff7ffff, RZ, 0xc0, !PT ;  /* 0xfff7ffff2e2e7812 */ /* 0x000fc800078ec0ff */
[----:B------:R-:W-:-:S04]  /*b0190*/  @P2 LOP3.LUT R46, R46, 0x80000, RZ, 0xfc, !PT ;  /* 0x000800002e2e2812 */ /* 0x000fc800078efcff */
[----:B------:R-:W-:-:S04]  /*b01a0*/  LOP3.LUT R46, R46, 0xfffbffff, RZ, 0xc0, !PT ;  /* 0xfffbffff2e2e7812 */ /* 0x000fc800078ec0ff */
[----:B------:R-:W-:-:S04]  /*b01b0*/  @P1 LOP3.LUT R46, R46, 0x40000, RZ, 0xfc, !PT ;  /* 0x000400002e2e1812 */ /* 0x000fc800078efcff */
[----:B------:R-:W-:Y:S02]  /*b01c0*/  LOP3.LUT R46, R46, 0xfffdffff, RZ, 0xc0, !PT ;  /* 0xfffdffff2e2e7812 */ /* 0x000fe400078ec0ff */
[----:B------:R-:W-:Y:S02]  /*b01d0*/  R2UR.FILL UR5, R39 ;  /* 0x00000000270572ca */ /* 0x000fe400004e0000 */
[----:B--2---:R-:W-:-:S04]  /*b01e0*/  ISETP.GE.AND P0, PT, R24, UR43, PT ;  /* 0x0000002b18007c0c */ /* 0x004fc8000bf06270 */
[----:B------:R-:W-:Y:S02]  /*b01f0*/  ISETP.LT.AND P3, PT, R21, UR63, !P0 ;  /* 0x0000003f15007c0c */ /* 0x000fe4000c761270 */
[----:B------:R-:W-:Y:S02]  /*b0200*/  ISETP.LT.AND P2, PT, R22, UR62, !P0 ;  /* 0x0000003e16007c0c */ /* 0x000fe4000c741270 */
[----:B------:R-:W-:-:S09]  /*b0210*/  ISETP.LT.AND P1, PT, R23, UR75, !P0 ;  /* 0x0000004b17007c0c */ /* 0x000fd2000c721270 */
[----:B------:R-:W-:-:S04]  /*b0220*/  @P3 LOP3.LUT R46, R46, 0x20000, RZ, 0xfc, !PT ;  /* 0x000200002e2e3812 */ /* 0x000fc800078efcff */
[----:B------:R-:W-:-:S04]  /*b0230*/  LOP3.LUT R46, R46, 0xffff7fff, RZ, 0xc0, !PT ;  /* 0xffff7fff2e2e7812 */ /* 0x000fc800078ec0ff */
[----:B------:R-:W-:-:S04]  /*b0240*/  LOP3.LUT R46, R46, 0xfffeffff, RZ, 0xc0, !PT ;  /* 0xfffeffff2e2e7812 */ /* 0x000fc800078ec0ff */
[----:B------:R-:W-:-:S04]  /*b0250*/  @P2 LOP3.LUT R46, R46, 0x10000, RZ, 0xfc, !PT ;  /* 0x000100002e2e2812 */ /* 0x000fc800078efcff */
[----:B------:R-:W-:Y:S01]  /*b0260*/  @P1 LOP3.LUT R46, R46, 0x8000, RZ, 0xfc, !PT ;  /* 0x000080002e2e1812 */ /* 0x000fe200078efcff */
[----:B------:R-:W2:Y:S01]  /*b0270*/  LDL.LU R34, [R1+0x2124] ;  /* 0x0021240001227983 */ /* 0x000ea20000300800 */
[----:B------:R-:W0:Y:S03]  /*b0280*/  LDCU UR6, c[0x0][0x3b8] ;  /* 0x00007700ff0677ac */ /* 0x000e260008000800 */
[----:B------:R-:W2:Y:S01]  /*b0290*/  LDL.LU R35, [R1+0x2128] ;  /* 0x0021280001237983 */ /* 0x000ea20000300800 */
[----:B------:R-:W1:Y:S03]  /*b02a0*/  LDCU.64 UR10, c[0x0][0x398] ;  /* 0x00007300ff0a77ac */ /* 0x000e660008000a00 */
[----:B------:R-:W2:Y:S01]  /*b02b0*/  LDL.LU R21, [R1+0x212c] ;  /* 0x00212c0001157983 */ /* 0x000ea20000300800 */
[----:B------:R-:W0:Y:S03]  /*b02c0*/  LDCU UR9, c[0x0][0x398] ;  /* 0x00007300ff0977ac */ /* 0x000e260008000800 */
[----:B------:R-:W3:Y:S01]  /*b02d0*/  LDL.LU R38, [R1+0x2110] ;  /* 0x0021100001267983 */ /* 0x000ee20000300800 */
        /* <DEDUP_REMOVED lines=31> */
[----:B------:R1:W-:Y:S01]  /*b04d0*/  STL [R1+0x55b8], R46 ;  /* 0x0055b82e01007387 */ /* 0x0003e20000100800 */
[----:B------:R-:W0:Y:S01]  /*b04e0*/  LDCU UR61, c[0x0][0x398] ;  /* 0x00007300ff3d77ac */ /* 0x000e220008000800 */
[----:B------:R-:W0:Y:S01]  /*b04f0*/  LDCU UR32, c[0x0][0x398] ;  /* 0x00007300ff2077ac */ /* 0x000e220008000800 */
[----:B------:R-:W0:Y:S01]  /*b0500*/  LDCU UR27, c[0x0][0x398] ;  /* 0x00007300ff1b77ac */ /* 0x000e220008000800 */
[----:B-1----:R-:W3:Y:S01]  /*b0510*/  LDL.LU R46, [R1+0x7c4] ;  /* 0x0007c400012e7983 */ /* 0x002ee20000300800 */
[----:B------:R-:W1:Y:S03]  /*b0520*/  LDCU UR26, c[0x0][0x398] ;  /* 0x00007300ff1a77ac */ /* 0x000e660008000800 */
[----:B------:R0:W-:Y:S01]  /*b0530*/  STL [R1+0x55b4], R40 ;  /* 0x0055b42801007387 */ /* 0x0001e20000100800 */
[----:B------:R-:W1:Y:S01]  /*b0540*/  LDCU UR24, c[0x0][0x398] ;  /* 0x00007300ff1877ac */ /* 0x000e620008000800 */
[----:B------:R-:W1:Y:S02]  /*b0550*/  LDCU UR73, c[0x0][0x398] ;  /* 0x00007300ff4977ac */ /* 0x000e640008000800 */
[----:B0-----:R-:W3:Y:S01]  /*b0560*/  LDL.LU R40, [R1+0x7c0] ;  /* 0x0007c00001287983 */ /* 0x001ee20000300800 */
        /* <DEDUP_REMOVED lines=29> */
[----:B------:R-:W-:Y:S01]  /*b0740*/  STL [R1+0x5578], R58 ;  /* 0x0055783a01007387 */ /* 0x000fe20000100800 */
[----:B------:R-:W0:Y:S03]  /*b0750*/  LDCU UR42, c[0x0][0x398] ;  /* 0x00007300ff2a77ac */ /* 0x000e260008000800 */
[----:B------:R-:W-:Y:S01]  /*b0760*/  STL [R1+0x553c], R19 ;  /* 0x00553c1301007387 */ /* 0x000fe20000100800 */
[----:B------:R-:W0:Y:S03]  /*b0770*/  LDCU UR41, c[0x0][0x398] ;  /* 0x00007300ff2977ac */ /* 0x000e260008000800 */
[----:B------:R-:W-:Y:S01]  /*b0780*/  STL [R1+0x54fc], R17 ;  /* 0x0054fc1101007387 */ /* 0x000fe20000100800 */
[----:B------:R-:W0:Y:S03]  /*b0790*/  LDCU UR17, c[0x0][0x398] ;  /* 0x00007300ff1177ac */ /* 0x000e260008000800 */
[----:B------:R2:W-:Y:S01]  /*b07a0*/  STL [R1+0x54f8], R18 ;  /* 0x0054f81201007387 */ /* 0x0005e20000100800 */
[----:B------:R-:W0:Y:S03]  /*b07b0*/  LDCU UR28, c[0x0][0x398] ;  /* 0x00007300ff1c77ac */ /* 0x000e260008000800 */
[----:B------:R-:W-:Y:S01]  /*b07c0*/  STL [R1+0x54f4], R61 ;  /* 0x0054f43d01007387 */ /* 0x000fe20000100800 */
        /* <DEDUP_REMOVED lines=34> */
[----:B--2---:R-:W-:Y:S01]  /*b09f0*/  F2FP.SATFINITE.E5M2.F32.PACK_AB_MERGE_C R18, R21, R35, RZ ;  /* 0x000000231512723e */ /* 0x004fe200048060ff */
[----:B------:R-:W-:Y:S01]  /*b0a00*/  VIADD R21, R20, UR6 ;  /* 0x0000000614157c36 */ /* 0x000fe20008000000 */
[----:B------:R-:W2:Y:S04]  /*b0a10*/  LDCU UR6, c[0x0][0x3b8] ;  /* 0x00007700ff0677ac */ /* 0x000ea80008000800 */
[----:B------:R-:W-:-:S02]  /*b0a20*/  SHF.R.S32.HI R20, RZ, 0x1f, R21 ;  /* 0x0000001fff147819 */ /* 0x000fc40000011415 */
[----:B---3--:R-:W-:-:S05]  /*b0a30*/  F2FP.SATFINITE.E5M2.F32.PACK_AB_MERGE_C R17, R34, R45, RZ ;  /* 0x0000002d2211723e */ /* 0x008fca00048060ff */
[----:B------:R3:W-:Y:S04]  /*b0a40*/  STL [R1+0x4c90], R17 ;  /* 0x004c901101007387 */ /* 0x0007e80000100800 */
[----:B------:R0:W-:Y:S04]  /*b0a50*/  STL [R1+0x526c], R18 ;  /* 0x00526c1201007387 */ /* 0x0001e80000100800 */
[----:B------:R-:W2:Y:S01]  /*b0a60*/  LDL.LU R34, [R1+0x20d8] ;  /* 0x0020d80001227983 */ /* 0x000ea20000300800 */
[----:B---3--:R-:W-:-:S03]  /*b0a70*/  F2FP.SATFINITE.E5M2.F32.PACK_AB_MERGE_C R17, R39, R38, RZ ;  /* 0x000000262711723e */ /* 0x008fc600048060ff */
[----:B------:R-:W2:Y:S01]  /*b0a80*/  LDL.LU R35, [R1+0x20dc] ;  /* 0x0020dc0001237983 */ /* 0x000ea20000300800 */
[----:B0-----:R-:W-:-:S03]  /*b0a90*/  IADD3 R18, P1, PT, R21, R0, RZ ;  /* 0x0000000015127210 */ /* 0x001fc60007f3e0ff */
[----:B------:R0:W-:Y:S02]  /*b0aa0*/  STL [R1+0x2154], R17 ;  /* 0x0021541101007387 */ /* 0x0001e40000100800 */
[----:B------:R-:W-:Y:S02]  /*b0ab0*/  IMAD.X R19, R20, 0x1, R2, P1 ;  /* 0x0000000114137824 */ /* 0x000fe400008e0602 */
[----:B------:R-:W3:Y:S04]  /*b0ac0*/  LDL.LU R38, [R1+0x20c0] ;  /* 0x0020c00001267983 */ /* 0x000ee80000300800 */
[----:B------:R-:W3:Y:S04]  /*b0ad0*/  LDL.LU R39, [R1+0x20c4] ;  /* 0x0020c40001277983 */ /* 0x000ee80000300800 */
[----:B------:R1:W-:Y:S01]  /*b0ae0*/  STL.64 [R1+0x2120], R18 ;  /* 0x0021201201007387 */ /* 0x0003e20000100a00 */
[----:B0-----:R-:W-:-:S03]  /*b0af0*/  F2FP.SATFINITE.E5M2.F32.PACK_AB_MERGE_C R17, R23, R22, RZ ;  /* 0x000000161711723e */ /* 0x001fc600048060ff */
[----:B------:R-:W3:Y:S01]  /*b0b00*/  LDL.LU R22, [R1+0x20c8] ;  /* 0x0020c80001167983 */ /* 0x000ee20000300800 */
[----:B-1----:R-:W-:-:S05]  /*b0b10*/  F2FP.SATFINITE.E5M2.F32.PACK_AB_MERGE_C R18, R43, R44, RZ ;  /* 0x0000002c2b12723e */ /* 0x002fca00048060ff */
[----:B------:R0:W-:Y:S04]  /*b0b20*/  STL [R1+0x5260], R18 ;  /* 0x0052601201007387 */ /* 0x0001e80000100800 */
[----:B------:R-:W3:Y:S01]  /*b0b30*/  LDL.LU R23, [R1+0x20cc] ;  /* 0x0020cc0001177983 */ /* 0x000ee20000300800 */
[----:B0-----:R-:W-:-:S03]  /*b0b40*/  IADD3 R18, P1, PT, R21, R3, RZ ;  /* 0x0000000315127210 */ /* 0x001fc60007f3e0ff */
[----:B------:R0:W-:Y:S02]  /*b0b50*/  STL [R1+0x2128], R17 ;  /* 0x0021281101007387 */ /* 0x0001e40000100800 */
[----:B----4-:R-:W-:Y:S01]  /*b0b60*/  IMAD.X R19, R20, 0x1, R4, P1 ;  /* 0x0000000114137824 */ /* 0x010fe200008e0604 */
[----:B------:R-:W-:-:S04]  /*b0b70*/  F2FP.SATFINITE.E5M2.F32.PACK_AB_MERGE_C R41, R41, R42, RZ ;  /* 0x0000002a2929723e */ /* 0x000fc800048060ff */
[----:B------:R1:W-:Y:S01]  /*b0b80*/  STL.64 [R1+0x2110], R18 ;  /* 0x0021101201007387 */ /* 0x0003e20000100a00 */
[----:B0-----:R-:W-:-:S03]  /*b0b90*/  F2FP.SATFINITE.E5M2.F32.PACK_AB_MERGE_C R17, R46, R40, RZ ;  /* 0x000000282e11723e */ /* 0x001fc600048060ff */
[----:B------:R-:W-:Y:S01]  /*b0ba0*/  STL [R1+0x212c], R41 ;  /* 0x00212c2901007387 */ /* 0x000fe20000100800 */
[----:B-1----:R-:W-:-:S03]  /*b0bb0*/  IADD3 R18, P1, PT, R21, R5, RZ ;  /* 0x0000000515127210 */ /* 0x002fc60007f3e0ff */
[----:B------:R0:W-:Y:S02]  /*b0bc0*/  STL [R1+0x2118], R17 ;  /* 0x0021181101007387 */ /* 0x0001e40000100800 */
[----:B------:R-:W-:Y:S01]  /*b0bd0*/  IMAD.X R19, R20, 0x1, R6, P1 ;  /* 0x0000000114137824 */ /* 0x000fe200008e0606 */
[----:B------:R-:W-:-:S04]  /*b0be0*/  F2FP.SATFINITE.E5M2.F32.PACK_AB_MERGE_C R24, R26, R24, RZ ;  /* 0x000000181a18723e */ /* 0x000fc800048060ff */
[----:B------:R1:W-:Y:S01]  /*b0bf0*/  STL.64 [R1+0x2108], R18 ;  /* 0x0021081201007387 */ /* 0x0003e20000100a00 */
[----:B0-----:R-:W-:-:S03]  /*b0c00*/  F2FP.SATFINITE.E5M2.F32.PACK_AB_MERGE_C R17, R27, R25, RZ ;  /* 0x000000191b11723e */ /* 0x001fc600048060ff */
[----:B------:R0:W-:Y:S01]  /*b0c10*/  STL [R1+0x211c], R24 ;  /* 0x00211c1801007387 */ /* 0x0001e20000100800 */
[----:B-1----:R-:W-:-:S03]  /*b0c20*/  IADD3 R18, P1, PT, R21, R13, RZ ;  /* 0x0000000d15127210 */ /* 0x002fc60007f3e0ff */
[----:B------:R1:W-:Y:S02]  /*b0c30*/  STL [R1+0x5200], R17 ;  /* 0x0052001101007387 */ /* 0x0003e40000100800 */
[----:B------:R-:W-:Y:S01]  /*b0c40*/  IMAD.X R19, R20, 0x1, R15, P1 ;  /* 0x0000000114137824 */ /* 0x000fe200008e060f */
[----:B0-----:R-:W-:-:S04]  /*b0c50*/  F2FP.SATFINITE.E5M2.F32.PACK_AB_MERGE_C R24, R28, R29, RZ ;  /* 0x0000001d1c18723e */ /* 0x001fc800048060ff */
[----:B------:R0:W-:Y:S01]  /*b0c60*/  STL.64 [R1+0x2100], R18 ;  /* 0x0021001201007387 */ /* 0x0001e20000100a00 */
[----:B-1----:R-:W-:-:S03]  /*b0c70*/  F2FP.SATFINITE.E5M2.F32.PACK_AB_MERGE_C R17, R31, R30, RZ ;  /* 0x0000001e1f11723e */ /* 0x002fc600048060ff */
[----:B------:R-:W-:Y:S01]  /*b0c80*/  STL [R1+0x5234], R24 ;  /* 0x0052341801007387 */ /* 0x000fe20000100800 */
[----:B0-----:R-:W-:-:S03]  /*b0c90*/  IADD3 R18, P1, PT, R21, R14, RZ ;  /* 0x0000000e15127210 */ /* 0x001fc60007f3e0ff */
[----:B------:R0:W-:Y:S02]  /*b0ca0*/  STL [R1+0x5194], R17 ;  /* 0x0051941101007387 */ /* 0x0001e40000100800 */
[----:B------:R-:W-:-:S05]  /*b0cb0*/  IMAD.X R19, R20, 0x1, R16, P1 ;  /* 0x0000000114137824 */ /* 0x000fca00008e0610 */
[----:B------:R1:W-:Y:S01]  /*b0cc0*/  STL.64 [R1+0x20f0], R18 ;  /* 0x0020f01201007387 */ /* 0x0003e20000100a00 */
[----:B0-----:R-:W-:-:S03]  /*b0cd0*/  F2FP.SATFINITE.E5M2.F32.PACK_AB_MERGE_C R17, R37, R36, RZ ;  /* 0x000000242511723e */ /* 0x001fc600048060ff */
[----:B------:R-:W4:Y:S01]  /*b0ce0*/  LDL.LU R36, [R1+0x20b0] ;  /* 0x0020b00001247983 */ /* 0x000f220000300800 */
[----:B-1----:R-:W-:-:S05]  /*b0cf0*/  F2FP.SATFINITE.E5M2.F32.PACK_AB_MERGE_C R18, R33, R32, RZ ;  /* 0x000000202112723e */ /* 0x002fca00048060ff */
[----:B------:R0:W-:Y:S04]  /*b0d00*/  STL [R1+0x51b4], R18 ;  /* 0x0051b41201007387 */ /* 0x0001e80000100800 */
[----:B------:R-:W4:Y:S04]  /*b0d10*/  LDL.LU R37, [R1+0x20b4] ;  /* 0x0020b40001257983 */ /* 0x000f280000300800 */
[----:B------:R-:W-:Y:S01]  /*b0d20*/  STL [R1+0x5120], R17 ;  /* 0x0051201101007387 */ /* 0x000fe20000100800 */
[----:B0-----:R-:W-:-:S03]  /*b0d30*/  IADD3 R18, P1, PT, R21, R7, RZ ;  /* 0x0000000715127210 */ /* 0x001fc60007f3e0ff */
[----:B------:R-:W4:Y:S04]  /*b0d40*/  LDL.LU R29, [R1+0x20b8] ;  /* 0x0020b800011d7983 */ /* 0x000f280000300800 */
[----:B------:R-:W4:Y:S01]  /*b0d50*/  LDL.LU R28, [R1+0x20bc] ;  /* 0x0020bc00011c7983 */ /* 0x000f220000300800 */
[----:B------:R-:W-:-:S03]  /*b0d60*/  IMAD.X R19, R20, 0x1, R8, P1 ;  /* 0x0000000114137824 */ /* 0x000fc600008e0608 */
[----:B------:R-:W4:Y:S04]  /*b0d70*/  LDL.LU R30, [R1+0x20a0] ;  /* 0x0020a000011e7983 */ /* 0x000f280000300800 */
[----:B------:R-:W4:Y:S04]  /*b0d80*/  LDL.LU R31, [R1+0x20a4] ;  /* 0x0020a400011f7983 */ /* 0x000f280000300800 */
[----:B------:R2:W-:Y:S02]  /*b0d90*/  STL.64 [R1+0x20e0], R18 ;  /* 0x0020e01201007387 */ /* 0x0005e40000100a00 */
[----:B--2---:R-:W-:-:S02]  /*b0da0*/  F2FP.SATFINITE.E5M2.F32.PACK_AB_MERGE_C R18, R35, R34, RZ ;  /* 0x000000222312723e */ /* 0x004fc400048060ff */
[----:B---3--:R-:W-:Y:S02]  /*b0db0*/  F2FP.SATFINITE.E5M2.F32.PACK_AB_MERGE_C R17, R39, R38, RZ ;  /* 0x000000262711723e */ /* 0x008fe400048060ff */
[----:B------:R-:W2:Y:S04]  /*b0dc0*/  LDL.LU R38, [R1+0x20a8] ;  /* 0x0020a80001267983 */ /* 0x000ea80000300800 */
[----:B------:R-:W-:Y:S04]  /*b0dd0*/  STL [R1+0x5140], R18 ;  /* 0x0051401201007387 */ /* 0x000fe80000100800 */
[----:B------:R-:W2:Y:S04]  /*b0de0*/  LDL.LU R39, [R1+0x20ac] ;  /* 0x0020ac0001277983 */ /* 0x000ea80000300800 */
[----:B------:R0:W-:Y:S02]  /*b0df0*/  STL [R1+0x50b8], R17 ;  /* 0x0050b81101007387 */ /* 0x0001e40000100800 */
[----:B0-----:R-:W-:-:S02]  /*b0e00*/  F2FP.SATFINITE.E5M2.F32.PACK_AB_MERGE_C R17, R23, R22, RZ ;  /* 0x000000161711723e */ /* 0x001fc400048060ff */
[----:B------:R-:W3:Y:S04]  /*b0e10*/  LDL.LU R22, [R1+0x2090] ;  /* 0x0020900001167983 */ /* 0x000ee80000300800 */
[----:B------:R-:W3:Y:S01]  /*b0e20*/  LDL.LU R23, [R1+0x2094] ;  /* 0x0020940001177983 */ /* 0x000ee20000300800 */
[----:B------:R-:W-:-:S05]  /*b0e30*/  IADD3 R18, P1, PT, R21, R9, RZ ;  /* 0x0000000915127210 */ /* 0x000fca0007f3e0ff */
[----:B------:R-:W-:-:S05]  /*b0e40*/  IMAD.X R19, R20, 0x1, R11, P1 ;  /* 0x0000000114137824 */ /* 0x000fca00008e060b */
[----:B------:R0:W-:Y:S04]  /*b0e50*/  STL.64 [R1+0x20d0], R18 ;  /* 0x0020d01201007387 */ /* 0x0001e80000100a00 */
[----:B------:R4:W-:Y:S04]  /*b0e60*/  STL [R1+0x50cc], R17 ;  /* 0x0050cc1101007387 */ /* 0x0009e80000100800 */
[----:B------:R-:W3:Y:S01]  /*b0e70*/  LDL.LU R42, [R1+0x2098] ;  /* 0x00209800012a7983 */ /* 0x000ee20000300800 */
[----:B0-----:R-:W-:-:S03]  /*b0e80*/  IADD3 R18, P1, PT, R21, R10, RZ ;  /* 0x0000000a15127210 */ /* 0x001fc60007f3e0ff */
[----:B------:R-:W3:Y:S02]  /*b0e90*/  LDL.LU R41, [R1+0x209c] ;  /* 0x00209c0001297983 */ /* 0x000ee40000300800 */
[----:B------:R-:W-:Y:S02]  /*b0ea0*/  IMAD.X R19, R20, 0x1, R12, P1 ;  /* 0x0000000114137824 */ /* 0x000fe400008e060c */
[----:B------:R-:W3:Y:S04]  /*b0eb0*/  LDL.LU R40, [R1+0x2080] ;  /* 0x0020800001287983 */ /* 0x000ee80000300800 */
[----:B------:R0:W-:Y:S04]  /*b0ec0*/  STL.64 [R1+0x20c0], R18 ;  /* 0x0020c01201007387 */ /* 0x0001e80000100a00 */
        /* <DEDUP_REMOVED lines=9> */
[----:B------:R-:W-:Y:S01]  /*b0f60*/  VIADD R20, R21, UR6 ;  /* 0x0000000615147c36 */ /* 0x000fe20008000000 */
[----:B------:R-:W1:Y:S04]  /*b0f70*/  LDCU UR6, c[0x0][0x3b8] ;  /* 0x00007700ff0677ac */ /* 0x000e680008000800 */
[----:B------:R-:W-:-:S02]  /*b0f80*/  SHF.R.S32.HI R21, RZ, 0x1f, R20 ;  /* 0x0000001fff157819 */ /* 0x000fc40000011414 */
[----:B----4-:R-:W-:Y:S02]  /*b0f90*/  F2FP.SATFINITE.E5M2.F32.PACK_AB_MERGE_C R17, R37, R36, RZ ;  /* 0x000000242511723e */ /* 0x010fe400048060ff */
[----:B------:R-:W4:Y:S04]  /*b0fa0*/  LDL.LU R36, [R1+0x2068] ;  /* 0x0020680001247983 */ /* 0x000f280000300800 */
[----:B------:R-:W4:Y:S01]  /*b0fb0*/  LDL.LU R37, [R1+0x206c] ;  /* 0x00206c0001257983 */ /* 0x000f220000300800 */
[----:B0-----:R-:W-:-:S03]  /*b0fc0*/  F2FP.SATFINITE.E5M2.F32.PACK_AB_MERGE_C R18, R28, R29, RZ ;  /* 0x0000001d1c12723e */ /* 0x001fc600048060ff */
[----:B------:R0:W-:Y:S04]  /*b0fd0*/  STL [R1+0x506c], R17 ;  /* 0x00506c1101007387 */ /* 0x0001e80000100800 */
[----:B------:R1:W-:Y:S01]  /*b0fe0*/  STL [R1+0x5088], R18 ;  /* 0x0050881201007387 */ /* 0x0003e20000100800 */
[----:B0-----:R-:W-:Y:S02]  /*b0ff0*/  F2FP.SATFINITE.E5M2.F32.PACK_AB_MERGE_C R17, R31, R30, RZ ;  /* 0x0000001e1f11723e */ /* 0x001fe400048060ff */
[----:B-1----:R-:W-:-:S03]  /*b1000*/  IADD3 R18, P1, PT, R20, R0, RZ ;  /* 0x0000000014127210 */ /* 0x002fc60007f3e0ff */
[----:B------:R2:W-:Y:S02]  /*b1010*/  STL [R1+0x4fd8], R17 ;  /* 0x004fd81101007387 */ /* 0x0005e40000100800 */
[----:B------:R-:W-:Y:S02]  /*b1020*/  IMAD.X R19, R21, 0x1, R2, P1 ;  /* 0x0000000115137824 */ /* 0x000fe400008e0602 */
[----:B------:R-:W4:Y:S04]  /*b1030*/  LDL.LU R29, [R1+0x2050] ;  /* 0x00205000011d7983 */ /* 0x000f280000300800 */
[----:B------:R-:W4:Y:S04]  /*b1040*/  LDL.LU R28, [R1+0x2054] ;  /* 0x00205400011c7983 */ /* 0x000f280000300800 */
[----:B------:R-:W-:Y:S04]  /*b1050*/  STL.64 [R1+0x20b0], R18 ;  /* 0x0020b01201007387 */ /* 0x000fe80000100a00 */
[----:B------:R-:W4:Y:S04]  /*b1060*/  LDL.LU R30, [R1+0x2058] ;  /* 0x00205800011e7983 */ /* 0x000f280000300800 */
[----:B------:R-:W4:Y:S01]  /*b1070*/  LDL.LU R31, [R1+0x205c] ;  /* 0x00205c00011f7983 */ /* 0x000f220000300800 */
[----:B--2---:R-:W-:-:S05]  /*b1080*/  F2FP.SATFINITE.E5M2.F32.PACK_AB_MERGE_C R17, R39, R38, RZ ;  /* 0x000000262711723e */ /* 0x004fca00048060ff */
[----:B------:R3:W-:Y:S04]  /*b1090*/  STL [R1+0x5008], R17 ;  /* 0x0050081101007387 */ /* 0x0007e80000100800 */
[----:B------:R-:W2:Y:S04]  /*b10a0*/  LDL.LU R38, [R1+0x2040] ;  /* 0x0020400001267983 */ /* 0x000ea80000300800 */
[----:B------:R-:W2:Y:S01]  /*b10b0*/  LDL.LU R39, [R1+0x2044] ;  /* 0x0020440001277983 */ /* 0x000ea20000300800 */
[----:B---3--:R-:W-:-:S03]  /*b10c0*/  F2FP.SATFINITE.E5M2.F32.PACK_AB_MERGE_C R17, R23, R22, RZ ;  /* 0x000000161711723e */ /* 0x008fc600048060ff */
[----:B------:R-:W3:Y:S04]  /*b10d0*/  LDL.LU R22, [R1+0x2048] ;  /* 0x0020480001167983 */ /* 0x000ee80000300800 */
[----:B------:R-:W3:Y:S01]  /*b10e0*/  LDL.LU R23, [R1+0x204c] ;  /* 0x00204c0001177983 */ /* 0x000ee20000300800 */
[----:B------:R-:W-:-:S05]  /*b10f0*/  IADD3 R18, P1, PT, R20, R3, RZ ;  /* 0x0000000314127210 */ /* 0x000fca0007f3e0ff */
[----:B------:R-:W-:Y:S01]  /*b1100*/  IMAD.X R19, R21, 0x1, R4, P1 ;  /* 0x0000000115137824 */ /* 0x000fe200008e0604 */
[----:B------:R-:W-:Y:S04]  /*b1110*/  STL [R1+0x4f10], R17 ;  /* 0x004f101101007387 */ /* 0x000fe80000100800 */
[----:B------:R0:W-:Y:S01]  /*b1120*/  STL.64 [R1+0x20a0], R18 ;  /* 0x0020a01201007387 */ /* 0x0001e20000100a00 */
[----:B------:R-:W-:Y:S02]  /*b1130*/  F2FP.SATFINITE.E5M2.F32.PACK_AB_MERGE_C R41, R41, R42, RZ ;  /* 0x0000002a2929723e */ /* 0x000fe400048060ff */
[----:B0-----:R-:W-:-:S03]  /*b1140*/  IADD3 R18, P1, PT, R20, R5, RZ ;  /* 0x0000000514127210 */ /* 0x001fc60007f3e0ff */
[----:B------:R-:W-:Y:S02]  /*b1150*/  STL [R1+0x4f2c], R41 ;  /* 0x004f2c2901007387 */ /* 0x000fe40000100800 */
[----:B------:R-:W-:Y:S01]  /*b1160*/  IMAD.X R19, R21, 0x1, R6, P1 ;  /* 0x0000000115137824 */ /* 0x000fe200008e0606 */
[----:B------:R-:W-:-:S05]  /*b1170*/  F2FP.SATFINITE.E5M2.F32.PACK_AB_MERGE_C R17, R46, R40, RZ ;  /* 0x000000282e11723e */ /* 0x000fca00048060ff */
[----:B------:R0:W-:Y:S04]  /*b1180*/  STL [R1+0x4ca0], R17 ;  /* 0x004ca01101007387 */ /* 0x0001e80000100800 */
[----:B------:R1:W-:Y:S01]  /*b1190*/  STL.64 [R1+0x2090], R18 ;  /* 0x0020901201007387 */ /* 0x0003e20000100a00 */
[----:B------:R-:W-:Y:S02]  /*b11a0*/  F2FP.SATFINITE.E5M2.F32.PACK_AB_MERGE_C R24, R26, R24, RZ ;  /* 0x000000181a18723e */ /* 0x000fe400048060ff */
[----:B0-----:R-:W-:Y:S02]  /*b11b0*/  F2FP.SATFINITE.E5M2.F32.PACK_AB_MERGE_C R17, R27, R25, RZ ;  /* 0x000000191b11723e */ /* 0x001fe400048060ff */
[----:B-1----:R-:W-:Y:S01]  /*b11c0*/  IADD3 R18, P1, PT, R20, R13, RZ ;  /* 0x0000000d14127210 */ /* 0x002fe20007f3e0ff */
[----:B------:R0:W-:Y:S04]  /*b11d0*/  STL [R1+0x4e88], R24 ;  /* 0x004e881801007387 */ /* 0x0001e80000100800 */
[----:B------:R-:W-:Y:S01]  /*b11e0*/  IMAD.X R19, R21, 0x1, R15, P1 ;  /* 0x0000000115137824 */ /* 0x000fe200008e060f */
[----:B------:R1:W-:Y:S04]  /*b11f0*/  STL [R1+0x209c], R17 ;  /* 0x00209c1101007387 */ /* 0x0003e80000100800 */
[----:B------:R1:W-:Y:S01]  /*b1200*/  STL.64 [R1+0x2080], R18 ;  /* 0x0020801201007387 */ /* 0x0003e20000100a00 */
[----:B0-----:R-:W-:-:S02]  /*b1210*/  F2FP.SATFINITE.E5M2.F32.PACK_AB_MERGE_C R24, R33, R32, RZ ;  /* 0x000000202118723e */ /* 0x001fc400048060ff */
[----:B-1----:R-:W-:Y:S02]  /*b1220*/  F2FP.SATFINITE.E5M2.F32.PACK_AB_MERGE_C R17, R35, R34, RZ ;  /* 0x000000222311723e */ /* 0x002fe400048060ff */
[----:B------:R-:W-:Y:S01]  /*b1230*/  IADD3 R18, P1, PT, R20, R14, RZ ;  /* 0x0000000e14127210 */ /* 0x000fe20007f3e0ff */
[----:B------:R-:W-:Y:S04]  /*b1240*/  STL [R1+0x20c8], R24 ;  /* 0x0020c81801007387 */ /* 0x000fe80000100800 */
[----:B------:R-:W-:Y:S01]  /*b1250*/  IMAD.X R19, R21, 0x1, R16, P1 ;  /* 0x0000000115137824 */ /* 0x000fe200008e0610 */
[----:B------:R-:W-:Y:S04]  /*b1260*/  STL [R1+0x2078], R17 ;  /* 0x0020781101007387 */ /* 0x000fe80000100800 */
[----:B------:R-:W3:Y:S04]  /*b1270*/  LDL.LU R32, [R1+0x2030] ;  /* 0x0020300001207983 */ /* 0x000ee80000300800 */
[----:B------:R-:W3:Y:S04]  /*b1280*/  LDL.LU R33, [R1+0x2034] ;  /* 0x0020340001217983 */ /* 0x000ee80000300800 */
[----:B------:R0:W-:Y:S04]  /*b1290*/  STL.64 [R1+0x2070], R18 ;  /* 0x0020701201007387 */ /* 0x0001e80000100a00 */
[----:B------:R-:W3:Y:S01]  /*b12a0*/  LDL.LU R34, [R1+0x2038] ;  /* 0x0020380001227983 */ /* 0x000ee20000300800 */
[----:B----4-:R-:W-:-:S03]  /*b12b0*/  F2FP.SATFINITE.E5M2.F32.PACK_AB_MERGE_C R52, R37, R36, RZ ;  /* 0x000000242534723e */ /* 0x010fc600048060ff */
[----:B------:R-:W4:Y:S04]  /*b12c0*/  LDL.LU R35, [R1+0x203c] ;  /* 0x00203c0001237983 */ /* 0x000f280000300800 */
[----:B------:R-:W4:Y:S04]  /*b12d0*/  LDL.LU R36, [R1+0x2020] ;  /* 0x0020200001247983 */ /* 0x000f280000300800 */
[----:B------:R-:W4:Y:S01]  /*b12e0*/  LDL.LU R37, [R1+0x2024] ;  /* 0x0020240001257983 */ /* 0x000f220000300800 */
[----:B0-----:R-:W-:-:S05]  /*b12f0*/  IADD3 R18, P1, PT, R20, R7, RZ ;  /* 0x0000000714127210 */ /* 0x001fca0007f3e0ff */
[----:B------:R-:W-:Y:S01]  /*b1300*/  IMAD.X R19, R21, 0x1, R8, P1 ;  /* 0x0000000115137824 */ /* 0x000fe200008e0608 */
[----:B------:R-:W-:Y:S01]  /*b1310*/  STL [R1+0x56f4], R52 ;  /* 0x0056f43401007387 */ /* 0x000fe20000100800 */
[----:B------:R-:W-:-:S05]  /*b1320*/  F2FP.SATFINITE.E5M2.F32.PACK_AB_MERGE_C R47, R28, R29, RZ ;  /* 0x0000001d1c2f723e */ /* 0x000fca00048060ff */
[----:B------:R-:W-:Y:S04]  /*b1330*/  STL [R1+0x571c], R47 ;  /* 0x00571c2f01007387 */ /* 0x000fe80000100800 */
[----:B------:R0:W-:Y:S01]  /*b1340*/  STL.64 [R1+0x2060], R18 ;  /* 0x0020601201007387 */ /* 0x0001e20000100a00 */
[----:B------:R-:W-:-:S05]  /*b1350*/  F2FP.SATFINITE.E5M2.F32.PACK_AB_MERGE_C R24, R31, R30, RZ ;  /* 0x0000001e1f18723e */ /* 0x000fca00048060ff */
[----:B------:R-:W-:Y:S01]  /*b1360*/  STL [R1+0x205c], R24 ;  /* 0x00205c1801007387 */ /* 0x000fe20000100800 */
[----:B0-----:R-:W-:-:S05]  /*b1370*/  IADD3 R18, P1, PT, R20, R9, RZ ;  /* 0x0000000914127210 */ /* 0x001fca0007f3e0ff */
[----:B------:R-:W-:Y:S01]  /*b1380*/  IMAD.X R19, R21, 0x1, R11, P1 ;  /* 0x0000000115137824 */ /* 0x000fe200008e060b */
[----:B--2---:R-:W-:-:S05]  /*b1390*/  F2FP.SATFINITE.E5M2.F32.PACK_AB_MERGE_C R17, R39, R38, RZ ;  /* 0x000000262711723e */ /* 0x004fca00048060ff */
[----:B------:R3:W-:Y:S04]  /*b13a0*/  STL [R1+0x2058], R17 ;  /* 0x0020581101007387 */ /* 0x0007e80000100800 */
[----:B------:R0:W-:Y:S01]  /*b13b0*/  STL.64 [R1+0x2050], R18 ;  /* 0x0020501201007387 */ /* 0x0001e20000100a00 */
[----:B---3--:R-:W-:-:S05]  /*b13c0*/  F2FP.SATFINITE.E5M2.F32.PACK_AB_MERGE_C R17, R23, R22, RZ ;  /* 0x000000161711723e */ /* 0x008fca00048060ff */
[----:B------:R1:W-:Y:S04]  /*b13d0*/  STL [R1+0x204c], R17 ;  /* 0x00204c1101007387 */ /* 0x0003e80000100800 */
[----:B------:R-:W2:Y:S04]  /*b13e0*/  LDL.LU R38, [R1+0x2028] ;  /* 0x0020280001267983 */ /* 0x000ea80000300800 */
[----:B------:R-:W2:Y:S01]  /*b13f0*/  LDL.LU R39, [R1+0x202c] ;  /* 0x00202c0001277983 */ /* 0x000ea20000300800 */
[----:B0-----:R-:W-:-:S03]  /*b1400*/  IADD3 R18, P1, PT, R20, R10, RZ ;  /* 0x0000000a14127210 */ /* 0x001fc60007f3e0ff */
[----:B------:R-:W3:Y:S02]  /*b1410*/  LDL.LU R44, [R1+0x2010] ;  /* 0x00201000012c7983 */ /* 0x000ee40000300800 */
[----:B------:R-:W-:-:S05]  /*b1420*/  IMAD.X R19, R21, 0x1, R12, P1 ;  /* 0x0000000115137824 */ /* 0x000fca00008e060c */
        /* <DEDUP_REMOVED lines=14> */
[----:B-1----:R-:W-:-:S05]  /*b1510*/  F2FP.SATFINITE.E5M2.F32.PACK_AB_MERGE_C R17, R33, R32, RZ ;  /* 0x000000202111723e */ /* 0x002fca00048060ff */
[----:B------:R0:W-:Y:S01]  /*b1520*/  STL [R1+0x2048], R17 ;  /* 0x0020481101007387 */ /* 0x0001e20000100800 */
[----:B----4-:R-:W-:-:S05]  /*b1530*/  F2FP.SATFINITE.E5M2.F32.PACK_AB_MERGE_C R18, R35, R34, RZ ;  /* 0x000000222312723e */ /* 0x010fca00048060ff */
[----:B------:R1:W-:Y:S01]  /*b1540*/  STL [R1+0x203c], R18 ;  /* 0x00203c1201007387 */ /* 0x0003e20000100800 */
[----:B0-----:R-:W-:-:S03]  /*b1550*/  F2FP.SATFINITE.E5M2.F32.PACK_AB_MERGE_C R17, R37, R36, RZ ;  /* 0x000000242511723e */ /* 0x001fc600048060ff */
[----:B------:R-:W4:Y:S01]  /*b1560*/  LDL.LU R30, [R1+0x1fe8] ;  /* 0x001fe800011e7983 */ /* 0x000f220000300800 */
[----:B------:R-:W-:Y:S01]  /*b1570*/  VIADD R20, R20, UR6 ;  /* 0x0000000614147c36 */ /* 0x000fe20008000000 */
[----:B------:R-:W0:Y:S02]  /*b1580*/  LDCU UR6, c[0x0][0x3b8] ;  /* 0x00007700ff0677ac */ /* 0x000e240008000800 */
[----:B------:R-:W4:Y:S04]  /*b1590*/  LDL.LU R31, [R1+0x1fec] ;  /* 0x001fec00011f7983 */ /* 0x000f280000300800 */
[----:B------:R-:W-:Y:S04]  /*b15a0*/  STL [R1+0x2038], R17 ;  /* 0x0020381101007387 */ /* 0x000fe80000100800 */
[----:B------:R-:W4:Y:S04]  /*b15b0*/  LDL.LU R32, [R1+0x1fd0] ;  /* 0x001fd00001207983 */ /* 0x000f280000300800 */
[----:B------:R-:W4:Y:S01]  /*b15c0*/  LDL.LU R33, [R1+0x1fd4] ;  /* 0x001fd40001217983 */ /* 0x000f220000300800 */
[----:B------:R-:W-:-:S02]  /*b15d0*/  SHF.R.S32.HI R21, RZ, 0x1f, R20 ;  /* 0x0000001fff157819 */ /* 0x000fc40000011414 */
[C---:B-1----:R-:W-:Y:S01]  /*b15e0*/  IADD3 R18, P1, PT, R20.reuse, R0, RZ ;  /* 0x0000000014127210 */ /* 0x042fe20007f3e0ff */
[----:B------:R-:W4:Y:S04]  /*b15f0*/  LDL.LU R34, [R1+0x1fd8] ;  /* 0x001fd80001227983 */ /* 0x000f280000300800 */
[----:B------:R-:W-:Y:S01]  /*b1600*/  IMAD.X R19, R21, 0x1, R2, P1 ;  /* 0x0000000115137824 */ /* 0x000fe200008e0602 */
[----:B------:R-:W4:Y:S04]  /*b1610*/  LDL.LU R35, [R1+0x1fdc] ;  /* 0x001fdc0001237983 */ /* 0x000f280000300800 */
[----:B------:R-:W4:Y:S04]  /*b1620*/  LDL.LU R36, [R1+0x1fc0] ;  /* 0x001fc00001247983 */ /* 0x000f280000300800 */
[----:B------:R1:W-:Y:S04]  /*b1630*/  STL.64 [R1+0x2030], R18 ;  /* 0x0020301201007387 */ /* 0x0003e80000100a00 */
[----:B------:R-:W4:Y:S01]  /*b1640*/  LDL.LU R37, [R1+0x1fc4] ;  /* 0x001fc40001257983 */ /* 0x000f220000300800 */
[----:B-1----:R-:W-:-:S05]  /*b1650*/  IADD3 R18, P1, PT, R20, R3, RZ ;  /* 0x0000000314127210 */ /* 0x002fca0007f3e0ff */
[----:B------:R-:W-:Y:S01]  /*b1660*/  IMAD.X R19, R21, 0x1, R4, P1 ;  /* 0x0000000115137824 */ /* 0x000fe200008e0604 */
[----:B--2---:R-:W-:Y:S02]  /*b1670*/  F2FP.SATFINITE.E5M2.F32.PACK_AB_MERGE_C R17, R39, R38, RZ ;  /* 0x000000262711723e */ /* 0x004fe400048060ff */
[----:B------:R-:W2:Y:S04]  /*b1680*/  LDL.LU R38, [R1+0x1fc8] ;  /* 0x001fc80001267983 */ /* 0x000ea80000300800 */
[----:B------:R-:W2:Y:S04]  /*b1690*/  LDL.LU R39, [R1+0x1fcc] ;  /* 0x001fcc0001277983 */ /* 0x000ea80000300800 */
[----:B------:R3:W-:Y:S02]  /*b16a0*/  STL [R1+0x202c], R17 ;  /* 0x00202c1101007387 */ /* 0x0007e40000100800 */
[----:B---3--:R-:W-:-:S05]  /*b16b0*/  F2FP.SATFINITE.E5M2.F32.PACK_AB_MERGE_C R17, R43, R44, RZ ;  /* 0x0000002c2b11723e */ /* 0x008fca00048060ff */
[----:B------:R1:W-:Y:S04]  /*b16c0*/  STL [R1+0x2028], R17 ;  /* 0x0020281101007387 */ /* 0x0003e80000100800 */
[----:B------:R3:W-:Y:S01]  /*b16d0*/  STL.64 [R1+0x2020], R18 ;  /* 0x0020201201007387 */ /* 0x0007e20000100a00 */
[----:B------:R-:W-:Y:S02]  /*b16e0*/  F2FP.SATFINITE.E5M2.F32.PACK_AB_MERGE_C R41, R41, R42, RZ ;  /* 0x0000002a2929723e */ /* 0x000fe400048060ff */
[----:B-1----:R-:W-:Y:S02]  /*b16f0*/  F2FP.SATFINITE.E5M2.F32.PACK_AB_MERGE_C R17, R46, R40, RZ ;  /* 0x000000282e11723e */ /* 0x002fe400048060ff */
[----:B---3--:R-:W-:Y:S01]  /*b1700*/  IADD3 R18, P1, PT, R20, R5, RZ ;  /* 0x0000000514127210 */ /* 0x008fe20007f3e0ff */
[----:B------:R-:W-:Y:S04]  /*b1710*/  STL [R1+0x201c], R41 ;  /* 0x00201c2901007387 */ /* 0x000fe80000100800 */
[----:B------:R-:W-:Y:S01]  /*b1720*/  IMAD.X R19, R21, 0x1, R6, P1 ;  /* 0x0000000115137824 */ /* 0x000fe200008e0606 */
[----:B------:R1:W-:Y:S04]  /*b1730*/  STL [R1+0x2018], R17 ;  /* 0x0020181101007387 */ /* 0x0003e80000100800 */
[----:B------:R3:W-:Y:S01]  /*b1740*/  STL.64 [R1+0x2010], R18 ;  /* 0x0020101201007387 */ /* 0x0007e20000100a00 */
[----:B------:R-:W-:-:S02]  /*b1750*/  F2FP.SATFINITE.E5M2.F32.PACK_AB_MERGE_C R24, R26, R24, RZ ;  /* 0x000000181a18723e */ /* 0x000fc400048060ff */
[----:B-1----:R-:W-:Y:S02]  /*b1760*/  F2FP.SATFINITE.E5M2.F32.PACK_AB_MERGE_C R17, R27, R25, RZ ;  /* 0x000000191b11723e */ /* 0x002fe400048060ff */
[----:B---3--:R-:W-:Y:S01]  /*b1770*/  IADD3 R18, P1, PT, R20, R13, RZ ;  /* 0x0000000d14127210 */ /* 0x008fe20007f3e0ff */
[----:B------:R-:W-:Y:S04]  /*b1780*/  STL [R1+0x200c], R24 ;  /* 0x00200c1801007387 */ /* 0x000fe80000100800 */
[----:B------:R-:W-:Y:S01]  /*b1790*/  IMAD.X R19, R21, 0x1, R15, P1 ;  /* 0x0000000115137824 */ /* 0x000fe200008e060f */
[----:B------:R1:W-:Y:S04]  /*b17a0*/  STL [R1+0x2008], R17 ;  /* 0x0020081101007387 */ /* 0x0003e80000100800 */
[----:B------:R3:W-:Y:S04]  /*b17b0*/  STL.64 [R1+0x2000], R18 ;  /* 0x0020001201007387 */ /* 0x0007e80000100a00 */
[----:B------:R-:W2:Y:S01]  /*b17c0*/  LDL.LU R25, [R1+0x1fb0] ;  /* 0x001fb00001197983 */ /* 0x000ea20000300800 */
[----:B-1----:R-:W-:-:S02]  /*b17d0*/  F2FP.SATFINITE.E5M2.F32.PACK_AB_MERGE_C R17, R23, R22, RZ ;  /* 0x000000161711723e */ /* 0x002fc400048060ff */
[----:B---3--:R-:W-:-:S05]  /*b17e0*/  F2FP.SATFINITE.E5M2.F32.PACK_AB_MERGE_C R18, R28, R29, RZ ;  /* 0x0000001d1c12723e */ /* 0x008fca00048060ff */
[----:B------:R1:W-:Y:S04]  /*b17f0*/  STL [R1+0x1ffc], R18 ;  /* 0x001ffc1201007387 */ /* 0x0003e80000100800 */
[----:B------:R-:W3:Y:S04]  /*b1800*/  LDL.LU R27, [R1+0x1fb4] ;  /* 0x001fb400011b7983 */ /* 0x000ee80000300800 */
[----:B------:R0:W-:Y:S04]  /*b1810*/  STL [R1+0x1ff8], R17 ;  /* 0x001ff81101007387 */ /* 0x0001e80000100800 */
[----:B------:R-:W3:Y:S04]  /*b1820*/  LDL.LU R29, [R1+0x1fb8] ;  /* 0x001fb800011d7983 */ /* 0x000ee80000300800 */
[----:B------:R-:W3:Y:S04]  /*b1830*/  LDL.LU R28, [R1+0x1fbc] ;  /* 0x001fbc00011c7983 */ /* 0x000ee80000300800 */
[----:B------:R-:W3:Y:S04]  /*b1840*/  LDL.LU R22, [R1+0x1fa0] ;  /* 0x001fa00001167983 */ /* 0x000ee80000300800 */
[----:B------:R-:W3:Y:S01]  /*b1850*/  LDL.LU R23, [R1+0x1fa4] ;  /* 0x001fa40001177983 */ /* 0x000ee20000300800 */
[----:B-1----:R-:W-:-:S02]  /*b1860*/  IADD3 R18, P1, PT, R20, R14, RZ ;  /* 0x0000000e14127210 */ /* 0x002fc40007f3e0ff */
[----:B----4-:R-:W-:-:S03]  /*b1870*/  F2FP.SATFINITE.E5M2.F32.PACK_AB_MERGE_C R60, R33, R32, RZ ;  /* 0x00000020213c723e */ /* 0x010fc600048060ff */
[----:B------:R-:W-:Y:S02]  /*b1880*/  IMAD.X R19, R21, 0x1, R16, P1 ;  /* 0x0000000115137824 */ /* 0x000fe400008e0610 */
[----:B------:R-:W-:Y:S04]  /*b1890*/  STL [R1+0x57c4], R60 ;  /* 0x0057c43c01007387 */ /* 0x000fe80000100800 */
[----:B------:R1:W-:Y:S01]  /*b18a0*/  STL.64 [R1+0x1ff0], R18 ;  /* 0x001ff01201007387 */ /* 0x0003e20000100a00 */
[----:B0-----:R-:W-:Y:S02]  /*b18b0*/  F2FP.SATFINITE.E5M2.F32.PACK_AB_MERGE_C R17, R31, R30, RZ ;  /* 0x0000001e1f11723e */ /* 0x001fe400048060ff */
[----:B------:R-:W-:Y:S02]  /*b18c0*/  F2FP.SATFINITE.E5M2.F32.PACK_AB_MERGE_C R24, R35, R34, RZ ;  /* 0x000000222318723e */ /* 0x000fe400048060ff */
[----:B-1----:R-:W-:Y:S01]  /*b18d0*/  IADD3 R18, P1, PT, R20, R7, RZ ;  /* 0x0000000714127210 */ /* 0x002fe20007f3e0ff */
[----:B------:R0:W-:Y:S04]  /*b18e0*/  STL [R1+0x1fec], R17 ;  /* 0x001fec1101007387 */ /* 0x0001e80000100800 */
[----:B------:R-:W-:-:S05]  /*b18f0*/  IMAD.X R19, R21, 0x1, R8, P1 ;  /* 0x0000000115137824 */ /* 0x000fca00008e0608 */
[----:B------:R1:W-:Y:S01]  /*b1900*/  STL.64 [R1+0x1fe0], R18 ;  /* 0x001fe01201007387 */ /* 0x0003e20000100a00 */
[----:B0-----:R-:W-:-:S03]  /*b1910*/  F2FP.SATFINITE.E5M2.F32.PACK_AB_MERGE_C R17, R37, R36, RZ ;  /* 0x000000242511723e */ /* 0x001fc600048060ff */
[----:B------:R-:W-:Y:S04]  /*b1920*/  STL [R1+0x1fdc], R24 ;  /* 0x001fdc1801007387 */ /* 0x000fe80000100800 */
[----:B------:R-:W-:Y:S01]  /*b1930*/  STL [R1+0x1fd8], R17 ;  /* 0x001fd81101007387 */ /* 0x000fe20000100800 */
[----:B-1----:R-:W-:-:S03]  /*b1940*/  IADD3 R18, P1, PT, R20, R9, RZ ;  /* 0x0000000914127210 */ /* 0x002fc60007f3e0ff */
[----:B------:R-:W4:Y:S02]  /*b1950*/  LDL.LU R36, [R1+0x1fa8] ;  /* 0x001fa80001247983 */ /* 0x000f240000300800 */
[----:B------:R-:W-:Y:S02]  /*b1960*/  IMAD.X R19, R21, 0x1, R11, P1 ;  /* 0x0000000115137824 */ /* 0x000fe400008e060b */
[----:B------:R-:W4:Y:S04]  /*b1970*/  LDL.LU R37, [R1+0x1fac] ;  /* 0x001fac0001257983 */ /* 0x000f280000300800 */
[----:B------:R0:W-:Y:S02]  /*b1980*/  STL.64 [R1+0x1fd0], R18 ;  /* 0x001fd01201007387 */ /* 0x0001e40000100a00 */
[----:B0-----:R-:W-:-:S05]  /*b1990*/  IADD3 R18, P1, PT, R20, R10, RZ ;  /* 0x0000000a14127210 */ /* 0x001fca0007f3e0ff */
[----:B------:R-:W-:Y:S01]  /*b19a0*/  IMAD.X R19, R21, 0x1, R12, P1 ;  /* 0x0000000115137824 */ /* 0x000fe200008e060c */
[----:B--2---:R-:W-:-:S05]  /*b19b0*/  F2FP.SATFINITE.E5M2.F32.PACK_AB_MERGE_C R17, R39, R38, RZ ;  /* 0x000000262711723e */ /* 0x004fca00048060ff */
[----:B------:R3:W-:Y:S04]  /*b19c0*/  STL [R1+0x1fcc], R17 ;  /* 0x001fcc1101007387 */ /* 0x0007e80000100800 */
[----:B------:R-:W2:Y:S04]  /*b19d0*/  LDL.LU R30, [R1+0x1f90] ;  /* 0x001f9000011e7983 */ /* 0x000ea80000300800 */
[----:B------:R-:W2:Y:S04]  /*b19e0*/  LDL.LU R31, [R1+0x1f94] ;  /* 0x001f9400011f7983 */ /* 0x000ea80000300800 */
[----:B------:R-:W2:Y:S04]  /*b19f0*/  LDL.LU R42, [R1+0x1f98] ;  /* 0x001f9800012a7983 */ /* 0x000ea80000300800 */
[----:B------:R-:W2:Y:S04]  /*b1a00*/  LDL.LU R41, [R1+0x1f9c] ;  /* 0x001f9c0001297983 */ /* 0x000ea80000300800 */
[----:B------:R-:W2:Y:S04]  /*b1a10*/  LDL.LU R32, [R1+0x1f80] ;  /* 0x001f800001207983 */ /* 0x000ea80000300800 */
[----:B------:R0:W-:Y:S04]  /*b1a20*/  STL.64 [R1+0x1fc0], R18 ;  /* 0x001fc01201007387 */ /* 0x0001e80000100a00 */
[----:B------:R-:W2:Y:S04]  /*b1a30*/  LDL.LU R33, [R1+0x1f84] ;  /* 0x001f840001217983 */ /* 0x000ea80000300800 */
[----:B------:R-:W2:Y:S04]  /*b1a40*/  LDL.LU R34, [R1+0x1f88] ;  /* 0x001f880001227983 */ /* 0x000ea80000300800 */
[----:B------:R-:W2:Y:S04]  /*b1a50*/  LDL.LU R35, [R1+0x1f8c] ;  /* 0x001f8c0001237983 */ /* 0x000ea80000300800 */
[----:B------:R-:W2:Y:S04]  /*b1a60*/  LDL.LU R38, [R1+0x1f70] ;  /* 0x001f700001267983 */ /* 0x000ea80000300800 */
[----:B------:R-:W2:Y:S01]  /*b1a70*/  LDL.LU R39, [R1+0x1f74] ;  /* 0x001f740001277983 */ /* 0x000ea20000300800 */
[----:B---3--:R-:W-:-:S05]  /*b1a80*/  F2FP.SATFINITE.E5M2.F32.PACK_AB_MERGE_C R17, R27, R25, RZ ;  /* 0x000000191b11723e */ /* 0x008fca00048060ff */
[----:B------:R1:W-:Y:S01]  /*b1a90*/  STL [R1+0x1fc8], R17 ;  /* 0x001fc81101007387 */ /* 0x0003e20000100800 */
[----:B0-----:R-:W-:-:S05]  /*b1aa0*/  F2FP.SATFINITE.E5M2.F32.PACK_AB_MERGE_C R18, R28, R29, RZ ;  /* 0x0000001d1c12723e */ /* 0x001fca00048060ff */
[----:B------:R0:W-:Y:S01]  /*b1ab0*/  STL [R1+0x1fbc], R18 ;  /* 0x001fbc1201007387 */ /* 0x0001e20000100800 */
[----:B-1----:R-:W-:-:S03]  /*b1ac0*/  F2FP.SATFINITE.E5M2.F32.PACK_AB_MERGE_C R17, R23, R22, RZ ;  /* 0x000000161711723e */ /* 0x002fc600048060ff */
[----:B------:R-:W3:Y:S04]  /*b1ad0*/  LDL.LU R40, [R1+0x1f78] ;  /* 0x001f780001287983 */ /* 0x000ee80000300800 */
[----:B------:R-:W3:Y:S04]  /*b1ae0*/  LDL.LU R46, [R1+0x1f7c] ;  /* 0x001f7c00012e7983 */ /* 0x000ee80000300800 */
[----:B------:R4:W-:Y:S04]  /*b1af0*/  STL [R1+0x1fb8], R17 ;  /* 0x001fb81101007387 */ /* 0x0009e80000100800 */
        /* <DEDUP_REMOVED lines=11> */
[----:B0-----:R-:W-:-:S05]  /*b1bb0*/  IADD3 R18, P1, PT, R20, R0, RZ ;  /* 0x0000000014127210 */ /* 0x001fca0007f3e0ff */
[----:B------:R-:W-:Y:S01]  /*b1bc0*/  IMAD.X R19, R21, 0x1, R2, P1 ;  /* 0x0000000115137824 */ /* 0x000fe200008e0602 */
[----:B----4-:R-:W-:-:S04]  /*b1bd0*/  F2FP.SATFINITE.E5M2.F32.PACK_AB_MERGE_C R17, R37, R36, RZ ;  /* 0x000000242511723e */ /* 0x010fc800048060ff */
[----:B------:R0:W-:Y:S04]  /*b1be0*/  STL.64 [R1+0x1fb0], R18 ;  /* 0x001fb01201007387 */ /* 0x0001e80000100a00 */
[----:B------:R-:W4:Y:S04]  /*b1bf0*/  LDL.LU R36, [R1+0x1f40] ;  /* 0x001f400001247983 */ /* 0x000f280000300800 */
[----:B------:R-:W4:Y:S01]  /*b1c00*/  LDL.LU R37, [R1+0x1f44] ;  /* 0x001f440001257983 */ /* 0x000f220000300800 */
[----:B0-----:R-:W-:-:S03]  /*b1c10*/  IADD3 R18, P1, PT, R20, R3, RZ ;  /* 0x0000000314127210 */ /* 0x001fc60007f3e0ff */
[----:B------:R2:W-:Y:S02]  /*b1c20*/  STL [R1+0x1fac], R17 ;  /* 0x001fac1101007387 */ /* 0x0005e40000100800 */
[----:B------:R-:W-:Y:S01]  /*b1c30*/  IMAD.X R19, R21, 0x1, R4, P1 ;  /* 0x0000000115137824 */ /* 0x000fe200008e0604 */
[----:B--2---:R-:W-:-:S05]  /*b1c40*/  F2FP.SATFINITE.E5M2.F32.PACK_AB_MERGE_C R17, R31, R30, RZ ;  /* 0x0000001e1f11723e */ /* 0x004fca00048060ff */
[----:B------:R0:W-:Y:S04]  /*b1c50*/  STL [R1+0x1fa8], R17 ;  /* 0x001fa81101007387 */ /* 0x0001e80000100800 */
[----:B------:R-:W2:Y:S04]  /*b1c60*/  LDL.LU R30, [R1+0x1f48] ;  /* 0x001f4800011e7983 */ /* 0x000ea80000300800 */
[----:B------:R-:W2:Y:S04]  /*b1c70*/  LDL.LU R31, [R1+0x1f4c] ;  /* 0x001f4c00011f7983 */ /* 0x000ea80000300800 */
[----:B------:R1:W-:Y:S01]  /*b1c80*/  STL.64 [R1+0x1fa0], R18 ;  /* 0x001fa01201007387 */ /* 0x0003e20000100a00 */
[----:B------:R-:W-:-:S02]  /*b1c90*/  F2FP.SATFINITE.E5M2.F32.PACK_AB_MERGE_C R41, R41, R42, RZ ;  /* 0x0000002a2929723e */ /* 0x000fc400048060ff */
[----:B0-----:R-:W-:Y:S02]  /*b1ca0*/  F2FP.SATFINITE.E5M2.F32.PACK_AB_MERGE_C R17, R33, R32, RZ ;  /* 0x000000202111723e */ /* 0x001fe400048060ff */
[----:B-1----:R-:W-:Y:S01]  /*b1cb0*/  IADD3 R18, P1, PT, R20, R5, RZ ;  /* 0x0000000514127210 */ /* 0x002fe20007f3e0ff */
[----:B------:R-:W-:Y:S04]  /*b1cc0*/  STL [R1+0x1f9c], R41 ;  /* 0x001f9c2901007387 */ /* 0x000fe80000100800 */
[----:B------:R-:W-:Y:S01]  /*b1cd0*/  IMAD.X R19, R21, 0x1, R6, P1 ;  /* 0x0000000115137824 */ /* 0x000fe200008e0606 */
[----:B------:R0:W-:Y:S04]  /*b1ce0*/  STL [R1+0x1f98], R17 ;  /* 0x001f981101007387 */ /* 0x0001e80000100800 */
[----:B------:R1:W-:Y:S04]  /*b1cf0*/  STL.64 [R1+0x1f90], R18 ;  /* 0x001f901201007387 */ /* 0x0003e80000100a00 */
[----:B------:R-:W2:Y:S01]  /*b1d00*/  LDL.LU R32, [R1+0x1f30] ;  /* 0x001f300001207983 */ /* 0x000ea20000300800 */
[----:B0-----:R-:W-:-:S02]  /*b1d10*/  F2FP.SATFINITE.E5M2.F32.PACK_AB_MERGE_C R17, R39, R38, RZ ;  /* 0x000000262711723e */ /* 0x001fc400048060ff */
[----:B-1----:R-:W-:-:S05]  /*b1d20*/  F2FP.SATFINITE.E5M2.F32.PACK_AB_MERGE_C R18, R35, R34, RZ ;  /* 0x000000222312723e */ /* 0x002fca00048060ff */
[----:B------:R0:W-:Y:S04]  /*b1d30*/  STL [R1+0x1f8c], R18 ;  /* 0x001f8c1201007387 */ /* 0x0001e80000100800 */
[----:B------:R-:W2:Y:S04]  /*b1d40*/  LDL.LU R33, [R1+0x1f34] ;  /* 0x001f340001217983 */ /* 0x000ea80000300800 */
[----:B------:R-:W-:Y:S04]  /*b1d50*/  STL [R1+0x1f88], R17 ;  /* 0x001f881101007387 */ /* 0x000fe80000100800 */
[----:B------:R-:W2:Y:S04]  /*b1d60*/  LDL.LU R34, [R1+0x1f38] ;  /* 0x001f380001227983 */ /* 0x000ea80000300800 */
[----:B------:R-:W2:Y:S04]  /*b1d70*/  LDL.LU R35, [R1+0x1f3c] ;  /* 0x001f3c0001237983 */ /* 0x000ea80000300800 */
[----:B------:R-:W2:Y:S04]  /*b1d80*/  LDL.LU R38, [R1+0x1f20] ;  /* 0x001f200001267983 */ /* 0x000ea80000300800 */
[----:B------:R-:W2:Y:S01]  /*b1d90*/  LDL.LU R39, [R1+0x1f24] ;  /* 0x001f240001277983 */ /* 0x000ea20000300800 */
[----:B0-----:R-:W-:-:S05]  /*b1da0*/  IADD3 R18, P1, PT, R20, R13, RZ ;  /* 0x0000000d14127210 */ /* 0x001fca0007f3e0ff */
[----:B------:R-:W-:-:S05]  /*b1db0*/  IMAD.X R19, R21, 0x1, R15, P1 ;  /* 0x0000000115137824 */ /* 0x000fca00008e060f */
[----:B------:R0:W-:Y:S01]  /*b1dc0*/  STL.64 [R1+0x1f80], R18 ;  /* 0x001f801201007387 */ /* 0x0001e20000100a00 */
[----:B---3--:R-:W-:Y:S02]  /*b1dd0*/  F2FP.SATFINITE.E5M2.F32.PACK_AB_MERGE_C R40, R46, R40, RZ ;  /* 0x000000282e28723e */ /* 0x008fe400048060ff */
[----:B0-----:R-:W-:-:S03]  /*b1de0*/  IADD3 R18, P1, PT, R20, R14, RZ ;  /* 0x0000000e14127210 */ /* 0x001fc60007f3e0ff */
[----:B------:R-:W-:Y:S02]  /*b1df0*/  STL [R1+0x1f7c], R40 ;  /* 0x001f7c2801007387 */ /* 0x000fe40000100800 */
[----:B------:R-:W-:Y:S01]  /*b1e00*/  IMAD.X R19, R21, 0x1, R16, P1 ;  /* 0x0000000115137824 */ /* 0x000fe200008e0610 */
[----:B------:R-:W-:-:S05]  /*b1e10*/  F2FP.SATFINITE.E5M2.F32.PACK_AB_MERGE_C R17, R26, R24, RZ ;  /* 0x000000181a11723e */ /* 0x000fca00048060ff */
[----:B------:R0:W-:Y:S01]  /*b1e20*/  STL [R1+0x1f78], R17 ;  /* 0x001f781101007387 */ /* 0x0001e20000100800 */
[----:B------:R-:W-:-:S03]  /*b1e30*/  F2FP.SATFINITE.E5M2.F32.PACK_AB_MERGE_C R24, R27, R25, RZ ;  /* 0x000000191b18723e */ /* 0x000fc600048060ff */
[----:B------:R-:W-:Y:S01]  /*b1e40*/  STL.64 [R1+0x1f70], R18 ;  /* 0x001f701201007387 */ /* 0x000fe20000100a00 */
[----:B0-----:R-:W-:-:S03]  /*b1e50*/  F2FP.SATFINITE.E5M2.F32.PACK_AB_MERGE_C R17, R28, R29, RZ ;  /* 0x0000001d1c11723e */ /* 0x001fc600048060ff */
[----:B------:R-:W-:Y:S04]  /*b1e60*/  STL [R1+0x1f6c], R24 ;  /* 0x001f6c1801007387 */ /* 0x000fe80000100800 */
[----:B------:R0:W-:Y:S02]  /*b1e70*/  STL [R1+0x1f68], R17 ;  /* 0x001f681101007387 */ /* 0x0001e40000100800 */
[----:B0-----:R-:W-:Y:S02]  /*b1e80*/  F2FP.SATFINITE.E5M2.F32.PACK_AB_MERGE_C R17, R23, R22, RZ ;  /* 0x000000161711723e */ /* 0x001fe400048060ff */
[----:B------:R-:W3:Y:S04]  /*b1e90*/  LDL.LU R22, [R1+0x1f28] ;  /* 0x001f280001167983 */ /* 0x000ee80000300800 */
[----:B------:R-:W3:Y:S01]  /*b1ea0*/  LDL.LU R23, [R1+0x1f2c] ;  /* 0x001f2c0001177983 */ /* 0x000ee20000300800 */
[----:B------:R-:W-:-:S05]  /*b1eb0*/  IADD3 R18, P1, PT, R20, R7, RZ ;  /* 0x0000000714127210 */ /* 0x000fca0007f3e0ff */
[----:B------:R-:W-:-:S05]  /*b1ec0*/  IMAD.X R19, R21, 0x1, R8, P1 ;  /* 0x0000000115137824 */ /* 0x000fca00008e0608 */
[----:B------:R-:W-:Y:S04]  /*b1ed0*/  STL.64 [R1+0x1f60], R18 ;  /* 0x001f601201007387 */ /* 0x000fe80000100a00 */
[----:B------:R4:W-:Y:S02]  /*b1ee0*/  STL [R1+0x1f5c], R17 ;  /* 0x001f5c1101007387 */ /* 0x0009e40000100800 */
[----:B----4-:R-:W-:Y:S02]  /*b1ef0*/  F2FP.SATFINITE.E5M2.F32.PACK_AB_MERGE_C R17, R37, R36, RZ ;  /* 0x000000242511723e */ /* 0x010fe400048060ff */
[----:B------:R-:W4:Y:S04]  /*b1f00*/  LDL.LU R36, [R1+0x1f10] ;  /* 0x001f100001247983 */ /* 0x000f280000300800 */
[----:B------:R-:W4:Y:S01]  /*b1f10*/  LDL.LU R37, [R1+0x1f14] ;  /* 0x001f140001257983 */ /* 0x000f220000300800 */
[----:B------:R-:W-:-:S05]  /*b1f20*/  IADD3 R18, P1, PT, R20, R9, RZ ;  /* 0x0000000914127210 */ /* 0x000fca0007f3e0ff */
[----:B------:R-:W-:Y:S01]  /*b1f30*/  IMAD.X R19, R21, 0x1, R11, P1 ;  /* 0x0000000115137824 */ /* 0x000fe200008e060b */
[----:B------:R-:W-:Y:S04]  /*b1f40*/  STL [R1+0x1f58], R17 ;  /* 0x001f581101007387 */ /* 0x000fe80000100800 */
[----:B------:R0:W-:Y:S02]  /*b1f50*/  STL.64 [R1+0x1f50], R18 ;  /* 0x001f501201007387 */ /* 0x0001e40000100a00 */
[----:B0-----:R-:W-:-:S05]  /*b1f60*/  IADD3 R18, P1, PT, R20, R10, RZ ;  /* 0x0000000a14127210 */ /* 0x001fca0007f3e0ff */
[----:B------:R-:W-:Y:S02]  /*b1f70*/  IMAD.X R19, R21, 0x1, R12, P1 ;  /* 0x0000000115137824 */ /* 0x000fe400008e060c */
[----:B------:R-:W-:Y:S01]  /*b1f80*/  VIADD R20, R20, UR6 ;  /* 0x0000000614147c36 */ /* 0x000fe20008000000 */
[----:B------:R-:W0:Y:S04]  /*b1f90*/  LDCU UR6, c[0x0][0x3b8] ;  /* 0x00007700ff0677ac */ /* 0x000e280008000800 */
[----:B------:R-:W-:Y:S02]  /*b1fa0*/  SHF.R.S32.HI R21, RZ, 0x1f, R20 ;  /* 0x0000001fff157819 */ /* 0x000fe40000011414 */
[----:B--2---:R-:W-:-:S05]  /*b1fb0*/  F2FP.SATFINITE.E5M2.F32.PACK_AB_MERGE_C R17, R31, R30, RZ ;  /* 0x0000001e1f11723e */ /* 0x004fca00048060ff */
[----:B------:R1:W-:Y:S04]  /*b1fc0*/  STL [R1+0x1f4c], R17 ;  /* 0x001f4c1101007387 */ /* 0x0003e80000100800 */
[----:B------:R-:W2:Y:S04]  /*b1fd0*/  LDL.LU R42, [R1+0x1f18] ;  /* 0x001f1800012a7983 */ /* 0x000ea80000300800 */
[----:B------:R-:W2:Y:S04]  /*b1fe0*/  LDL.LU R41, [R1+0x1f1c] ;  /* 0x001f1c0001297983 */ /* 0x000ea80000300800 */
[----:B------:R-:W2:Y:S04]  /*b1ff0*/  LDL.LU R29, [R1+0x7b0] ;  /* 0x0007b000011d7983 */ /* 0x000ea80000300800 */
[----:B------:R0:W-:Y:S04]  /*b2000*/  STL.64 [R1+0x1f40], R18 ;  /* 0x001f401201007387 */ /* 0x0001e80000100a00 */
[----:B------:R-:W2:Y:S01]  /*b2010*/  LDL.LU R28, [R1+0x7b4] ;  /* 0x0007b400011c7983 */ /* 0x000ea20000300800 */
[----:B-1----:R-:W-:-:S03]  /*b2020*/  F2FP.SATFINITE.E5M2.F32.PACK_AB_MERGE_C R17, R33, R32, RZ ;  /* 0x000000202111723e */ /* 0x002fc600048060ff */
[----:B------:R-:W2:Y:S04]  /*b2030*/  LDL.LU R32, [R1+0x7b8] ;  /* 0x0007b80001207983 */ /* 0x000ea80000300800 */
[----:B------:R-:W2:Y:S01]  /*b2040*/  LDL.LU R33, [R1+0x7bc] ;  /* 0x0007bc0001217983 */ /* 0x000ea20000300800 */
[----:B0-----:R-:W-:-:S03]  /*b2050*/  F2FP.SATFINITE.E5M2.F32.PACK_AB_MERGE_C R18, R35, R34, RZ ;  /* 0x000000222312723e */ /* 0x001fc600048060ff */
[----:B------:R0:W-:Y:S04]  /*b2060*/  STL [R1+0x1f48], R17 ;  /* 0x001f481101007387 */ /* 0x0001e80000100800 */
[----:B------:R1:W-:Y:S04]  /*b2070*/  STL [R1+0x1f3c], R18 ;  /* 0x001f3c1201007387 */ /* 0x0003e80000100800 */
[----:B------:R-:W2:Y:S01]  /*b2080*/  LDL.LU R40, [R1+0x1f00] ;  /* 0x001f000001287983 */ /* 0x000ea20000300800 */
[----:B0-----:R-:W-:-:S03]  /*b2090*/  F2FP.SATFINITE.E5M2.F32.PACK_AB_MERGE_C R17, R39, R38, RZ ;  /* 0x000000262711723e */ /* 0x001fc600048060ff */
[----:B------:R-:W2:Y:S04]  /*b20a0*/  LDL.LU R46, [R1+0x1f04] ;  /* 0x001f0400012e7983 */ /* 0x000ea80000300800 */
[----:B------:R3:W-:Y:S04]  /*b20b0*/  STL [R1+0x1f38], R17 ;  /* 0x001f381101007387 */ /* 0x0007e80000100800 */
[----:B------:R-:W2:Y:S04]  /*b20c0*/  LDL.LU R38, [R1+0x1f08] ;  /* 0x001f080001267983 */ /* 0x000ea80000300800 */
[----:B------:R-:W2:Y:S01]  /*b20d0*/  LDL.LU R39, [R1+0x1f0c] ;  /* 0x001f0c0001277983 */ /* 0x000ea20000300800 */
[----:B-1----:R-:W-:-:S03]  /*b20e0*/  IADD3 R18, P1, PT, R20, R0, RZ ;  /* 0x0000000014127210 */ /* 0x002fc60007f3e0ff */
[----:B------:R-:W2:Y:S04]  /*b20f0*/  LDL.LU R24, [R1+0x1ef0] ;  /* 0x001ef00001187983 */ /* 0x000ea80000300800 */
[----:B------:R-:W2:Y:S01]  /*b2100*/  LDL.LU R26, [R1+0x1ef4] ;  /* 0x001ef400011a7983 */ /* 0x000ea20000300800 */
[----:B------:R-:W-:-:S03]  /*b2110*/  IMAD.X R19, R21, 0x1, R2, P1 ;  /* 0x0000000115137824 */ /* 0x000fc600008e0602 */
[----:B------:R-:W2:Y:S04]  /*b2120*/  LDL.LU R30, [R1+0x1ef8] ;  /* 0x001ef800011e7983 */ /* 0x000ea80000300800 */
[----:B------:R-:W2:Y:S04]  /*b2130*/  LDL.LU R31, [R1+0x1efc] ;  /* 0x001efc00011f7983 */ /* 0x000ea80000300800 */
[----:B------:R-:W-:Y:S01]  /*b2140*/  STL.64 [R1+0x1f30], R18 ;  /* 0x001f301201007387 */ /* 0x000fe20000100a00 */
[----:B---3--:R-:W-:-:S03]  /*b2150*/  F2FP.SATFINITE.E5M2.F32.PACK_AB_MERGE_C R17, R23, R22, RZ ;  /* 0x000000161711723e */ /* 0x008fc600048060ff */
[----:B------:R-:W3:Y:S04]  /*b2160*/  LDL.LU R22, [R1+0x1ee0] ;  /* 0x001ee00001167983 */ /* 0x000ee80000300800 */
[----:B------:R-:W3:Y:S04]  /*b2170*/  LDL.LU R23, [R1+0x1ee4] ;  /* 0x001ee40001177983 */ /* 0x000ee80000300800 */
[----:B------:R4:W-:Y:S04]  /*b2180*/  STL [R1+0x1f28], R17 ;  /* 0x001f281101007387 */ /* 0x0009e80000100800 */
[----:B------:R-:W3:Y:S04]  /*b2190*/  LDL.LU R25, [R1+0x1ee8] ;  /* 0x001ee80001197983 */ /* 0x000ee80000300800 */
[----:B------:R-:W3:Y:S01]  /*b21a0*/  LDL.LU R27, [R1+0x1eec] ;  /* 0x001eec00011b7983 */ /* 0x000ee20000300800 */
[----:B----4-:R-:W-:-:S05]  /*b21b0*/  F2FP.SATFINITE.E5M2.F32.PACK_AB_MERGE_C R17, R37, R36, RZ ;  /* 0x000000242511723e */ /* 0x010fca00048060ff */
[----:B------:R-:W-:Y:S04]  /*b21c0*/  STL [R1+0x7c0], R17 ;  /* 0x0007c01101007387 */ /* 0x000fe80000100800 */
[----:B------:R-:W4:Y:S04]  /*b21d0*/  LDL.LU R34, [R1+0x1ed0] ;  /* 0x001ed00001227983 */ /* 0x000f280000300800 */
[----:B------:R-:W4:Y:S01]  /*b21e0*/  LDL.LU R35, [R1+0x1ed4] ;  /* 0x001ed40001237983 */ /* 0x000f220000300800 */
[----:B------:R-:W-:-:S03]  /*b21f0*/  IADD3 R18, P1, PT, R20, R3, RZ ;  /* 0x0000000314127210 */ /* 0x000fc60007f3e0ff */
[----:B------:R-:W4:Y:S04]  /*b2200*/  LDL.LU R36, [R1+0x1ed8] ;  /* 0x001ed80001247983 */ /* 0x000f280000300800 */
[----:B------:R-:W4:Y:S01]  /*b2210*/  LDL.LU R37, [R1+0x1edc] ;  /* 0x001edc0001257983 */ /* 0x000f220000300800 */
[----:B------:R-:W-:-:S05]  /*b2220*/  IMAD.X R19, R21, 0x1, R4, P1 ;  /* 0x0000000115137824 */ /* 0x000fca00008e0604 */
[----:B------:R0:W-:Y:S02]  /*b2230*/  STL.64 [R1+0x1f20], R18 ;  /* 0x001f201201007387 */ /* 0x0001e40000100a00 */
[----:B0-----:R-:W-:-:S05]  /*b2240*/  IADD3 R18, P1, PT, R20, R5, RZ ;  /* 0x0000000514127210 */ /* 0x001fca0007f3e0ff */
[----:B------:R-:W-:Y:S01]  /*b2250*/  IMAD.X R19, R21, 0x1, R6, P1 ;  /* 0x0000000115137824 */ /* 0x000fe200008e0606 */
[----:B--2---:R-:W-:-:S05]  /*b2260*/  F2FP.SATFINITE.E5M2.F32.PACK_AB_MERGE_C R41, R41, R42, RZ ;  /* 0x0000002a2929723e */ /* 0x004fca00048060ff */
[----:B------:R-:W-:Y:S01]  /*b2270*/  STL [R1+0x7c8], R41 ;  /* 0x0007c82901007387 */ /* 0x000fe20000100800 */
[----:B------:R-:W-:-:S05]  /*b2280*/  F2FP.SATFINITE.E5M2.F32.PACK_AB_MERGE_C R17, R28, R29, RZ ;  /* 0x0000001d1c11723e */ /* 0x000fca00048060ff */
[----:B------:R0:W-:Y:S04]  /*b2290*/  STL [R1+0x170], R17 ;  /* 0x0001701101007387 */ /* 0x0001e80000100800 */
[----:B------:R-:W2:Y:S04]  /*b22a0*/  LDL.LU R29, [R1+0x1ec0] ;  /* 0x001ec000011d7983 */ /* 0x000ea80000300800 */
[----:B------:R-:W2:Y:S04]  /*b22b0*/  LDL.LU R28, [R1+0x1ec4] ;  /* 0x001ec400011c7983 */ /* 0x000ea80000300800 */
[----:B------:R-:W-:Y:S01]  /*b22c0*/  STL.64 [R1+0x1f18], R18 ;  /* 0x001f181201007387 */ /* 0x000fe20000100a00 */
[----:B0-----:R-:W-:-:S05]  /*b22d0*/  F2FP.SATFINITE.E5M2.F32.PACK_AB_MERGE_C R17, R33, R32, RZ ;  /* 0x000000202111723e */ /* 0x001fca00048060ff */
[----:B------:R0:W-:Y:S04]  /*b22e0*/  STL [R1+0x7bc], R17 ;  /* 0x0007bc1101007387 */ /* 0x0001e80000100800 */
[----:B------:R-:W2:Y:S04]  /*b22f0*/  LDL.LU R32, [R1+0x1ec8] ;  /* 0x001ec80001207983 */ /* 0x000ea80000300800 */
[----:B------:R-:W2:Y:S01]  /*b2300*/  LDL.LU R33, [R1+0x1ecc] ;  /* 0x001ecc0001217983 */ /* 0x000ea20000300800 */
[----:B0-----:R-:W-:-:S05]  /*b2310*/  F2FP.SATFINITE.E5M2.F32.PACK_AB_MERGE_C R17, R46, R40, RZ ;  /* 0x000000282e11723e */ /* 0x001fca00048060ff */
[----:B------:R0:W-:Y:S02]  /*b2320*/  STL [R1+0x51c8], R17 ;  /* 0x0051c81101007387 */ /* 0x0001e40000100800 */
[----:B0-----:R-:W-:Y:S02]  /*b2330*/  F2FP.SATFINITE.E5M2.F32.PACK_AB_MERGE_C R17, R39, R38, RZ ;  /* 0x000000262711723e */ /* 0x001fe400048060ff */
[----:B------:R-:W2:Y:S04]  /*b2340*/  LDL.LU R38, [R1+0x1eb0] ;  /* 0x001eb00001267983 */ /* 0x000ea80000300800 */
[----:B------:R-:W2:Y:S01]  /*b2350*/  LDL.LU R39, [R1+0x1eb4] ;  /* 0x001eb40001277983 */ /* 0x000ea20000300800 */
[----:B------:R-:W-:-:S05]  /*b2360*/  IADD3 R18, P1, PT, R20, R13, RZ ;  /* 0x0000000d14127210 */ /* 0x000fca0007f3e0ff */
[----:B------:R-:W-:-:S05]  /*b2370*/  IMAD.X R19, R21, 0x1, R15, P1 ;  /* 0x0000000115137824 */ /* 0x000fca00008e060f */
[----:B------:R0:W-:Y:S04]  /*b2380*/  STL.64 [R1+0x1f10], R18 ;  /* 0x001f101201007387 */ /* 0x0001e80000100a00 */
[----:B------:R1:W-:Y:S01]  /*b2390*/  STL [R1+0x51e4], R17 ;  /* 0x0051e41101007387 */ /* 0x0003e20000100800 */
[----:B0-----:R-:W-:Y:S02]  /*b23a0*/  IADD3 R18, P1, PT, R20, R14, RZ ;  /* 0x0000000e14127210 */ /* 0x001fe40007f3e0ff */
[----:B-1----:R-:W-:-:S03]  /*b23b0*/  F2FP.SATFINITE.E5M2.F32.PACK_AB_MERGE_C R17, R26, R24, RZ ;  /* 0x000000181a11723e */ /* 0x002fc600048060ff */
[----:B------:R-:W-:Y:S02]  /*b23c0*/  IMAD.X R19, R21, 0x1, R16, P1 ;  /* 0x0000000115137824 */ /* 0x000fe400008e0610 */
[----:B------:R0:W-:Y:S02]  /*b23d0*/  STL [R1+0x516c], R17 ;  /* 0x00516c1101007387 */ /* 0x0001e40000100800 */
[----:B0-----:R-:W-:Y:S02]  /*b23e0*/  F2FP.SATFINITE.E5M2.F32.PACK_AB_MERGE_C R17, R31, R30, RZ ;  /* 0x0000001e1f11723e */ /* 0x001fe400048060ff */
[----:B------:R-:W2:Y:S04]  /*b23f0*/  LDL.LU R30, [R1+0x1eb8] ;  /* 0x001eb800011e7983 */ /* 0x000ea80000300800 */
[----:B------:R-:W2:Y:S04]  /*b2400*/  LDL.LU R31, [R1+0x1ebc] ;  /* 0x001ebc00011f7983 */ /* 0x000ea80000300800 */
[----:B------:R-:W-:Y:S04]  /*b2410*/  STL.64 [R1+0x1f00], R18 ;  /* 0x001f001201007387 */ /* 0x000fe80000100a00 */
[----:B------:R3:W-:Y:S02]  /*b2420*/  STL [R1+0x5174], R17 ;  /* 0x0051741101007387 */ /* 0x0007e40000100800 */
[----:B---3--:R-:W-:-:S02]  /*b2430*/  F2FP.SATFINITE.E5M2.F32.PACK_AB_MERGE_C R17, R23, R22, RZ ;  /* 0x000000161711723e */ /* 0x008fc400048060ff */
[----:B------:R-:W3:Y:S04]  /*b2440*/  LDL.LU R22, [R1+0x1ea0] ;  /* 0x001ea00001167983 */ /* 0x000ee80000300800 */
[----:B------:R-:W3:Y:S01]  /*b2450*/  LDL.LU R23, [R1+0x1ea4] ;  /* 0x001ea40001177983 */ /* 0x000ee20000300800 */
[----:B------:R-:W-:Y:S02]  /*b2460*/  IADD3 R18, P1, PT, R20, R7, RZ ;  /* 0x0000000714127210 */ /* 0x000fe40007f3e0ff */
[----:B------:R-:W-:Y:S01]  /*b2470*/  F2FP.SATFINITE.E5M2.F32.PACK_AB_MERGE_C R24, R27, R25, RZ ;  /* 0x000000191b18723e */ /* 0x000fe200048060ff */
[----:B------:R4:W-:Y:S02]  /*b2480*/  STL [R1+0x50d0], R17 ;  /* 0x0050d01101007387 */ /* 0x0009e40000100800 */
[----:B------:R-:W-:-:S05]  /*b2490*/  IMAD.X R19, R21, 0x1, R8, P1 ;  /* 0x0000000115137824 */ /* 0x000fca00008e0608 */
[----:B------:R0:W-:Y:S01]  /*b24a0*/  STL.64 [R1+0x1ef0], R18 ;  /* 0x001ef01201007387 */ /* 0x0001e20000100a00 */
[----:B----4-:R-:W-:-:S03]  /*b24b0*/  F2FP.SATFINITE.E5M2.F32.PACK_AB_MERGE_C R17, R35, R34, RZ ;  /* 0x000000222311723e */ /* 0x010fc600048060ff */
[----:B------:R-:W-:Y:S01]  /*b24c0*/  STL [R1+0x50e8], R24 ;  /* 0x0050e81801007387 */ /* 0x000fe20000100800 */
[----:B0-----:R-:W-:-:S03]  /*b24d0*/  IADD3 R18, P1, PT, R20, R9, RZ ;  /* 0x0000000914127210 */ /* 0x001fc60007f3e0ff */
[----:B------:R0:W-:Y:S04]  /*b24e0*/  STL [R1+0x5078], R17 ;  /* 0x0050781101007387 */ /* 0x0001e80000100800 */
[----:B------:R-:W4:Y:S01]  /*b24f0*/  LDL.LU R34, [R1+0x1ea8] ;  /* 0x001ea80001227983 */ /* 0x000f220000300800 */
[----:B------:R-:W-:-:S03]  /*b2500*/  IMAD.X R19, R21, 0x1, R11, P1 ;  /* 0x0000000115137824 */ /* 0x000fc600008e060b */
[----:B------:R-:W4:Y:S01]  /*b2510*/  LDL.LU R35, [R1+0x1eac] ;  /* 0x001eac0001237983 */ /* 0x000f220000300800 */
[----:B0-----:R-:W-:-:S03]  /*b2520*/  F2FP.SATFINITE.E5M2.F32.PACK_AB_MERGE_C R17, R37, R36, RZ ;  /* 0x000000242511723e */ /* 0x001fc600048060ff */
[----:B------:R0:W-:Y:S04]  /*b2530*/  STL.64 [R1+0x1ee0], R18 ;  /* 0x001ee01201007387 */ /* 0x0001e80000100a00 */
[----:B------:R-:W-:Y:S04]  /*b2540*/  STL [R1+0x5090], R17 ;  /* 0x0050901101007387 */ /* 0x000fe80000100800 */
[----:B------:R-:W4:Y:S04]  /*b2550*/  LDL.LU R36, [R1+0x1e90] ;  /* 0x001e900001247983 */ /* 0x000f280000300800 */
[----:B------:R-:W4:Y:S01]  /*b2560*/  LDL.LU R37, [R1+0x1e94] ;  /* 0x001e940001257983 */ /* 0x000f220000300800 */
[----:B0-----:R-:W-:-:S05]  /*b2570*/  IADD3 R18, P1, PT, R20, R10, RZ ;  /* 0x0000000a14127210 */ /* 0x001fca0007f3e0ff */
[----:B------:R-:W-:-:S05]  /*b2580*/  IMAD.X R19, R21, 0x1, R12, P1 ;  /* 0x0000000115137824 */ /* 0x000fca00008e060c */
[----:B------:R2:W-:Y:S04]  /*b2590*/  STL.64 [R1+0x1ed0], R18 ;  /* 0x001ed01201007387 */ /* 0x0005e80000100a00 */
[----:B------:R-:W4:Y:S01]  /*b25a0*/  LDL.LU R40, [R1+0x1e98] ;  /* 0x001e980001287983 */ /* 0x000f220000300800 */
[----:B------:R-:W-:Y:S01]  /*b25b0*/  VIADD R20, R20, UR6 ;  /* 0x0000000614147c36 */ /* 0x000fe20008000000 */
[----:B------:R-:W0:Y:S04]  /*b25c0*/  LDCU UR6, c[0x0][0x3b8] ;  /* 0x00007700ff0677ac */ /* 0x000e280008000800 */
[----:B------:R-:W-:-:S02]  /*b25d0*/  SHF.R.S32.HI R21, RZ, 0x1f, R20 ;  /* 0x0000001fff157819 */ /* 0x000fc40000011414 */
[----:B--2---:R-:W-:-:S05]  /*b25e0*/  F2FP.SATFINITE.E5M2.F32.PACK_AB_MERGE_C R18, R28, R29, RZ ;  /* 0x0000001d1c12723e */ /* 0x004fca00048060ff */
[----:B------:R-:W-:Y:S04]  /*b25f0*/  STL [R1+0x5000], R18 ;  /* 0x0050001201007387 */ /* 0x000fe80000100800 */
[----:B------:R-:W2:Y:S01]  /*b2600*/  LDL.LU R46, [R1+0x1e9c] ;  /* 0x001e9c00012e7983 */ /* 0x000ea20000300800 */
[----:B------:R-:W-:-:S05]  /*b2610*/  F2FP.SATFINITE.E5M2.F32.PACK_AB_MERGE_C R17, R33, R32, RZ ;  /* 0x000000202111723e */ /* 0x000fca00048060ff */
[----:B------:R1:W-:Y:S04]  /*b2620*/  STL [R1+0x520c], R17 ;  /* 0x00520c1101007387 */ /* 0x0003e80000100800 */
[----:B------:R-:W2:Y:S04]  /*b2630*/  LDL.LU R32, [R1+0x1e80] ;  /* 0x001e800001207983 */ /* 0x000ea80000300800 */
[----:B------:R-:W2:Y:S01]  /*b2640*/  LDL.LU R33, [R1+0x1e84] ;  /* 0x001e840001217983 */ /* 0x000ea20000300800 */
[----:B-1----:R-:W-:-:S03]  /*b2650*/  F2FP.SATFINITE.E5M2.F32.PACK_AB_MERGE_C R17, R39, R38, RZ ;  /* 0x000000262711723e */ /* 0x002fc600048060ff */
[----:B------:R-:W2:Y:S04]  /*b2660*/  LDL.LU R38, [R1+0x1e88] ;  /* 0x001e880001267983 */ /* 0x000ea80000300800 */
[----:B------:R-:W2:Y:S01]  /*b2670*/  LDL.LU R39, [R1+0x1e8c] ;  /* 0x001e8c0001277983 */ /* 0x000ea20000300800 */
[----:B------:R-:W-:-:S03]  /*b2680*/  IADD3 R18, P1, PT, R20, R0, RZ ;  /* 0x0000000014127210 */ /* 0x000fc60007f3e0ff */
[----:B------:R1:W-:Y:S02]  /*b2690*/  STL [R1+0x4f84], R17 ;  /* 0x004f841101007387 */ /* 0x0003e40000100800 */
[----:B------:R-:W-:Y:S02]  /*b26a0*/  IMAD.X R19, R21, 0x1, R2, P1 ;  /* 0x0000000115137824 */ /* 0x000fe400008e0602 */
[----:B------:R-:W2:Y:S04]  /*b26b0*/  LDL.LU R24, [R1+0x1e70] ;  /* 0x001e700001187983 */ /* 0x000ea80000300800 */
[----:B------:R-:W2:Y:S04]  /*b26c0*/  LDL.LU R26, [R1+0x1e74] ;  /* 0x001e7400011a7983 */ /* 0x000ea80000300800 */
[----:B------:R-:W-:Y:S01]  /*b26d0*/  STL.64 [R1+0x1ec0], R18 ;  /* 0x001ec01201007387 */ /* 0x000fe20000100a00 */
[----:B-1----:R-:W-:-:S05]  /*b26e0*/  F2FP.SATFINITE.E5M2.F32.PACK_AB_MERGE_C R17, R31, R30, RZ ;  /* 0x0000001e1f11723e */ /* 0x002fca00048060ff */
[----:B------:R3:W-:Y:S04]  /*b26f0*/  STL [R1+0x4f98], R17 ;  /* 0x004f981101007387 */ /* 0x0007e80000100800 */
[----:B------:R-:W2:Y:S04]  /*b2700*/  LDL.LU R25, [R1+0x1e78] ;  /* 0x001e780001197983 */ /* 0x000ea80000300800 */
[----:B------:R-:W2:Y:S01]  /*b2710*/  LDL.LU R27, [R1+0x1e7c] ;  /* 0x001e7c00011b7983 */ /* 0x000ea20000300800 */
[----:B---3--:R-:W-:-:S05]  /*b2720*/  F2FP.SATFINITE.E5M2.F32.PACK_AB_MERGE_C R17, R23, R22, RZ ;  /* 0x000000161711723e */ /* 0x008fca00048060ff */
[----:B------:R-:W-:Y:S04]  /*b2730*/  STL [R1+0x4eac], R17 ;  /* 0x004eac1101007387 */ /* 0x000fe80000100800 */
[----:B------:R-:W3:Y:S04]  /*b2740*/  LDL.LU R29, [R1+0x1e60] ;  /* 0x001e6000011d7983 */ /* 0x000ee80000300800 */
[----:B------:R-:W3:Y:S04]  /*b2750*/  LDL.LU R28, [R1+0x1e64] ;  /* 0x001e6400011c7983 */ /* 0x000ee80000300800 */
[----:B------:R-:W3:Y:S04]  /*b2760*/  LDL.LU R30, [R1+0x1e68] ;  /* 0x001e6800011e7983 */ /* 0x000ee80000300800 */
[----:B------:R-:W3:Y:S04]  /*b2770*/  LDL.LU R31, [R1+0x1e6c] ;  /* 0x001e6c00011f7983 */ /* 0x000ee80000300800 */
[----:B------:R-:W3:Y:S04]  /*b2780*/  LDL.LU R22, [R1+0x1e50] ;  /* 0x001e500001167983 */ /* 0x000ee80000300800 */
[----:B------:R-:W3:Y:S01]  /*b2790*/  LDL.LU R23, [R1+0x1e54] ;  /* 0x001e540001177983 */ /* 0x000ee20000300800 */
[----:B------:R-:W-:-:S05]  /*b27a0*/  IADD3 R18, P1, PT, R20, R3, RZ ;  /* 0x0000000314127210 */ /* 0x000fca0007f3e0ff */
[----:B------:R-:W-:-:S05]  /*b27b0*/  IMAD.X R19, R21, 0x1, R4, P1 ;  /* 0x0000000115137824 */ /* 0x000fca00008e0604 */
[----:B------:R4:W-:Y:S02]  /*b27c0*/  STL.64 [R1+0x1eb0], R18 ;  /* 0x001eb01201007387 */ /* 0x0009e40000100a00 */
[----:B----4-:R-:W-:Y:S02]  /*b27d0*/  F2FP.SATFINITE.E5M2.F32.PACK_AB_MERGE_C R18, R35, R34, RZ ;  /* 0x000000222312723e */ /* 0x010fe400048060ff */
[----:B------:R-:W4:Y:S04]  /*b27e0*/  LDL.LU R34, [R1+0x1e58] ;  /* 0x001e580001227983 */ /* 0x000f280000300800 */
[----:B------:R1:W-:Y:S01]  /*b27f0*/  STL [R1+0x4ecc], R18 ;  /* 0x004ecc1201007387 */ /* 0x0003e20000100800 */
[----:B------:R-:W-:-:S03]  /*b2800*/  F2FP.SATFINITE.E5M2.F32.PACK_AB_MERGE_C R17, R37, R36, RZ ;  /* 0x000000242511723e */ /* 0x000fc600048060ff */
[----:B------:R-:W4:Y:S04]  /*b2810*/  LDL.LU R35, [R1+0x1e5c] ;  /* 0x001e5c0001237983 */ /* 0x000f280000300800 */
[----:B------:R-:W-:Y:S04]  /*b2820*/  STL [R1+0x20a8], R17 ;  /* 0x0020a81101007387 */ /* 0x000fe80000100800 */
[----:B------:R-:W4:Y:S04]  /*b2830*/  LDL.LU R36, [R1+0x1e40] ;  /* 0x001e400001247983 */ /* 0x000f280000300800 */
[----:B------:R-:W4:Y:S01]  /*b2840*/  LDL.LU R37, [R1+0x1e44] ;  /* 0x001e440001257983 */ /* 0x000f220000300800 */
[----:B-1----:R-:W-:-:S05]  /*b2850*/  IADD3 R18, P1, PT, R20, R5, RZ ;  /* 0x0000000514127210 */ /* 0x002fca0007f3e0ff */
[----:B------:R-:W-:-:S05]  /*b2860*/  IMAD.X R19, R21, 0x1, R6, P1 ;  /* 0x0000000115137824 */ /* 0x000fca00008e0606 */
[----:B------:R1:W-:Y:S02]  /*b2870*/  STL.64 [R1+0x1ea0], R18 ;  /* 0x001ea01201007387 */ /* 0x0003e40000100a00 */
[----:B-1----:R-:W-:-:S05]  /*b2880*/  IADD3 R18, P1, PT, R20, R13, RZ ;  /* 0x0000000d14127210 */ /* 0x002fca0007f3e0ff */
[----:B------:R-:W-:Y:S01]  /*b2890*/  IMAD.X R19, R21, 0x1, R15, P1 ;  /* 0x0000000115137824 */ /* 0x000fe200008e060f */
[----:B--2---:R-:W-:-:S05]  /*b28a0*/  F2FP.SATFINITE.E5M2.F32.PACK_AB_MERGE_C R58, R46, R40, RZ ;  /* 0x000000282e3a723e */ /* 0x004fca00048060ff */
[----:B------:R-:W-:Y:S01]  /*b28b0*/  STL [R1+0x56d4], R58 ;  /* 0x0056d43a01007387 */ /* 0x000fe20000100800 */
[----:B------:R-:W-:-:S05]  /*b28c0*/  F2FP.SATFINITE.E5M2.F32.PACK_AB_MERGE_C R46, R33, R32, RZ ;  /* 0x00000020212e723e */ /* 0x000fca00048060ff */
[----:B------:R-:W-:Y:S04]  /*b28d0*/  STL [R1+0x56e0], R46 ;  /* 0x0056e02e01007387 */ /* 0x000fe80000100800 */
[----:B------:R-:W2:Y:S04]  /*b28e0*/  LDL.LU R32, [R1+0x1e48] ;  /* 0x001e480001207983 */ /* 0x000ea80000300800 */
[----:B------:R-:W2:Y:S01]  /*b28f0*/  LDL.LU R33, [R1+0x1e4c] ;  /* 0x001e4c0001217983 */ /* 0x000ea20000300800 */
[----:B------:R-:W-:-:S03]  /*b2900*/  F2FP.SATFINITE.E5M2.F32.PACK_AB_MERGE_C R17, R39, R38, RZ ;  /* 0x000000262711723e */ /* 0x000fc600048060ff */
[----:B------:R1:W-:Y:S04]  /*b2910*/  STL.64 [R1+0x1e90], R18 ;  /* 0x001e901201007387 */ /* 0x0003e80000100a00 */
[----:B------:R-:W-:Y:S04]  /*b2920*/  STL [R1+0x5224], R17 ;  /* 0x0052241101007387 */ /* 0x000fe80000100800 */
[----:B------:R-:W2:Y:S04]  /*b2930*/  LDL.LU R38, [R1+0x1e30] ;  /* 0x001e300001267983 */ /* 0x000ea80000300800 */
[----:B------:R-:W2:Y:S01]  /*b2940*/  LDL.LU R39, [R1+0x1e34] ;  /* 0x001e340001277983 */ /* 0x000ea20000300800 */
[----:B-1----:R-:W-:-:S02]  /*b2950*/  IADD3 R18, P1, PT, R20, R14, RZ ;  /* 0x0000000e14127210 */ /* 0x002fc40007f3e0ff */
[----:B------:R-:W-:-:S03]  /*b2960*/  F2FP.SATFINITE.E5M2.F32.PACK_AB_MERGE_C R53, R26, R24, RZ ;  /* 0x000000181a35723e */ /* 0x000fc600048060ff */
[----:B------:R-:W-:Y:S02]  /*b2970*/  IMAD.X R19, R21, 0x1, R16, P1 ;  /* 0x0000000115137824 */ /* 0x000fe400008e0610 */
[----:B------:R-:W-:Y:S04]  /*b2980*/  STL [R1+0x56f0], R53 ;  /* 0x0056f03501007387 */ /* 0x000fe80000100800 */
[----:B------:R1:W-:Y:S02]  /*b2990*/  STL.64 [R1+0x1e80], R18 ;  /* 0x001e801201007387 */ /* 0x0003e40000100a00 */
[----:B-1----:R-:W-:-:S05]  /*b29a0*/  IADD3 R18, P1, PT, R20, R7, RZ ;  /* 0x0000000714127210 */ /* 0x002fca0007f3e0ff */
[----:B------:R-:W-:Y:S01]  /*b29b0*/  IMAD.X R19, R21, 0x1, R8, P1 ;  /* 0x0000000115137824 */ /* 0x000fe200008e0608 */
[----:B------:R-:W-:-:S05]  /*b29c0*/  F2FP.SATFINITE.E5M2.F32.PACK_AB_MERGE_C R24, R27, R25, RZ ;  /* 0x000000191b18723e */ /* 0x000fca00048060ff */
[----:B------:R-:W-:Y:S01]  /*b29d0*/  STL [R1+0x1e7c], R24 ;  /* 0x001e7c1801007387 */ /* 0x000fe20000100800 */
[----:B---3--:R-:W-:Y:S02]  /*b29e0*/  F2FP.SATFINITE.E5M2.F32.PACK_AB_MERGE_C R17, R28, R29, RZ ;  /* 0x0000001d1c11723e */ /* 0x008fe400048060ff */
[----:B------:R-:W-:-:S03]  /*b29f0*/  F2FP.SATFINITE.E5M2.F32.PACK_AB_MERGE_C R55, R31, R30, RZ ;  /* 0x0000001e1f37723e */ /* 0x000fc600048060ff */
[----:B------:R1:W-:Y:S04]  /*b2a00*/  STL [R1+0x1e78], R17 ;  /* 0x001e781101007387 */ /* 0x0003e80000100800 */
[----:B------:R-:W-:Y:S04]  /*b2a10*/  STL [R1+0x5710], R55 ;  /* 0x0057103701007387 */ /* 0x000fe80000100800 */
[----:B------:R3:W-:Y:S01]  /*b2a20*/  STL.64 [R1+0x1e70], R18 ;  /* 0x001e701201007387 */ /* 0x0007e20000100a00 */
[----:B-1----:R-:W-:-:S03]  /*b2a30*/  F2FP.SATFINITE.E5M2.F32.PACK_AB_MERGE_C R17, R23, R22, RZ ;  /* 0x000000161711723e */ /* 0x002fc600048060ff */
[----:B------:R-:W2:Y:S04]  /*b2a40*/  LDL.LU R22, [R1+0x1e38] ;  /* 0x001e380001167983 */ /* 0x000ea80000300800 */
[----:B------:R-:W2:Y:S01]  /*b2a50*/  LDL.LU R23, [R1+0x1e3c] ;  /* 0x001e3c0001177983 */ /* 0x000ea20000300800 */
[----:B---3--:R-:W-:-:S03]  /*b2a60*/  IADD3 R18, P1, PT, R20, R9, RZ ;  /* 0x0000000914127210 */ /* 0x008fc60007f3e0ff */
[----:B------:R-:W-:Y:S02]  /*b2a70*/  STL [R1+0x1e68], R17 ;  /* 0x001e681101007387 */ /* 0x000fe40000100800 */
[----:B------:R-:W-:-:S05]  /*b2a80*/  IMAD.X R19, R21, 0x1, R11, P1 ;  /* 0x0000000115137824 */ /* 0x000fca00008e060b */
[----:B------:R1:W-:Y:S02]  /*b2a90*/  STL.64 [R1+0x1e60], R18 ;  /* 0x001e601201007387 */ /* 0x0003e40000100a00 */
[----:B-1----:R-:W-:Y:S02]  /*b2aa0*/  IADD3 R18, P1, PT, R20, R10, RZ ;  /* 0x0000000a14127210 */ /* 0x002fe40007f3e0ff */
[----:B----4-:R-:W-:-:S03]  /*b2ab0*/  F2FP.SATFINITE.E5M2.F32.PACK_AB_MERGE_C R17, R35, R34, RZ ;  /* 0x000000222311723e */ /* 0x010fc600048060ff */
[----:B------:R-:W-:Y:S02]  /*b2ac0*/  IMAD.X R19, R21, 0x1, R12, P1 ;  /* 0x0000000115137824 */ /* 0x000fe400008e060c */
[----:B------:R1:W-:Y:S04]  /*b2ad0*/  STL [R1+0x1e5c], R17 ;  /* 0x001e5c1101007387 */ /* 0x0003e80000100800 */
[----:B------:R-:W3:Y:S04]  /*b2ae0*/  LDL.LU R45, [R1+0x1e20] ;  /* 0x001e2000012d7983 */ /* 0x000ee80000300800 */
[----:B------:R2:W-:Y:S01]  /*b2af0*/  STL.64 [R1+0x1e50], R18 ;  /* 0x001e501201007387 */ /* 0x0005e20000100a00 */
[----:B-1----:R-:W-:-:S03]  /*b2b00*/  F2FP.SATFINITE.E5M2.F32.PACK_AB_MERGE_C R17, R37, R36, RZ ;  /* 0x000000242511723e */ /* 0x002fc600048060ff */
[----:B------:R-:W3:Y:S04]  /*b2b10*/  LDL.LU R44, [R1+0x1e24] ;  /* 0x001e2400012c7983 */ /* 0x000ee80000300800 */
        /* <DEDUP_REMOVED lines=9> */
[----:B0-----:R-:W-:Y:S01]  /*b2bb0*/  VIADD R20, R20, UR6 ;  /* 0x0000000614147c36 */ /* 0x001fe20008000000 */
[----:B------:R-:W0:Y:S04]  /*b2bc0*/  LDCU UR6, c[0x0][0x3b8] ;  /* 0x00007700ff0677ac */ /* 0x000e280008000800 */
[----:B------:R-:W-:-:S02]  /*b2bd0*/  SHF.R.S32.HI R21, RZ, 0x1f, R20 ;  /* 0x0000001fff157819 */ /* 0x000fc40000011414 */
[----:B--2---:R-:W-:-:S05]  /*b2be0*/  F2FP.SATFINITE.E5M2.F32.PACK_AB_MERGE_C R18, R33, R32, RZ ;  /* 0x000000202112723e */ /* 0x004fca00048060ff */
[----:B------:R2:W-:Y:S01]  /*b2bf0*/  STL [R1+0x5228], R18 ;  /* 0x0052281201007387 */ /* 0x0005e20000100800 */
[----:B-1----:R-:W-:-:S03]  /*b2c00*/  F2FP.SATFINITE.E5M2.F32.PACK_AB_MERGE_C R17, R39, R38, RZ ;  /* 0x000000262711723e */ /* 0x002fc600048060ff */
[----:B------:R-:W4:Y:S04]  /*b2c10*/  LDL.LU R38, [R1+0x1e08] ;  /* 0x001e080001267983 */ /* 0x000f280000300800 */
[----:B------:R-:W4:Y:S01]  /*b2c20*/  LDL.LU R39, [R1+0x1e0c] ;  /* 0x001e0c0001277983 */ /* 0x000f220000300800 */
[----:B--2---:R-:W-:-:S03]  /*b2c30*/  IADD3 R18, P1, PT, R20, R0, RZ ;  /* 0x0000000014127210 */ /* 0x004fc60007f3e0ff */
[----:B------:R-:W-:Y:S02]  /*b2c40*/  STL [R1+0x1e48], R17 ;  /* 0x001e481101007387 */ /* 0x000fe40000100800 */
[----:B------:R-:W-:Y:S02]  /*b2c50*/  IMAD.X R19, R21, 0x1, R2, P1 ;  /* 0x0000000115137824 */ /* 0x000fe400008e0602 */
        /* <DEDUP_REMOVED lines=8> */
[----:B------:R-:W2:Y:S04]  /*b2ce0*/  LDL.LU R31, [R1+0x1dec] ;  /* 0x001dec00011f7983 */ /* 0x000ea80000300800 */
[----:B------:R-:W2:Y:S04]  /*b2cf0*/  LDL.LU R32, [R1+0x1dd0] ;  /* 0x001dd00001207983 */ /* 0x000ea80000300800 */
[----:B------:R-:W2:Y:S01]  /*b2d00*/  LDL.LU R33, [R1+0x1dd4] ;  /* 0x001dd40001217983 */ /* 0x000ea20000300800 */
[----:B------:R-:W-:-:S03]  /*b2d10*/  F2FP.SATFINITE.E5M2.F32.PACK_AB_MERGE_C R54, R23, R22, RZ ;  /* 0x000000161736723e */ /* 0x000fc600048060ff */
[----:B------:R-:W2:Y:S04]  /*b2d20*/  LDL.LU R22, [R1+0x1dd8] ;  /* 0x001dd80001167983 */ /* 0x000ea80000300800 */
[----:B------:R-:W2:Y:S01]  /*b2d30*/  LDL.LU R23, [R1+0x1ddc] ;  /* 0x001ddc0001177983 */ /* 0x000ea20000300800 */
[----:B-1----:R-:W-:-:S05]  /*b2d40*/  IADD3 R18, P1, PT, R20, R3, RZ ;  /* 0x0000000314127210 */ /* 0x002fca0007f3e0ff */
[----:B------:R-:W-:Y:S01]  /*b2d50*/  IMAD.X R19, R21, 0x1, R4, P1 ;  /* 0x0000000115137824 */ /* 0x000fe200008e0604 */
[----:B------:R-:W-:Y:S01]  /*b2d60*/  STL [R1+0x575c], R54 ;  /* 0x00575c3601007387 */ /* 0x000fe20000100800 */
[----:B---3--:R-:W-:-:S05]  /*b2d70*/  F2FP.SATFINITE.E5M2.F32.PACK_AB_MERGE_C R17, R44, R45, RZ ;  /* 0x0000002d2c11723e */ /* 0x008fca00048060ff */
[----:B------:R-:W-:Y:S04]  /*b2d80*/  STL [R1+0x1e38], R17 ;  /* 0x001e381101007387 */ /* 0x000fe80000100800 */
[----:B------:R1:W-:Y:S01]  /*b2d90*/  STL.64 [R1+0x1e30], R18 ;  /* 0x001e301201007387 */ /* 0x0003e20000100a00 */
[----:B----4-:R-:W-:Y:S02]  /*b2da0*/  F2FP.SATFINITE.E5M2.F32.PACK_AB_MERGE_C R42, R42, R43, RZ ;  /* 0x0000002b2a2a723e */ /* 0x010fe400048060ff */
[----:B-1----:R-:W-:Y:S02]  /*b2db0*/  IADD3 R18, P1, PT, R20, R5, RZ ;  /* 0x0000000514127210 */ /* 0x002fe40007f3e0ff */
[----:B------:R-:W-:-:S03]  /*b2dc0*/  F2FP.SATFINITE.E5M2.F32.PACK_AB_MERGE_C R17, R40, R41, RZ ;  /* 0x000000292811723e */ /* 0x000fc600048060ff */
[----:B------:R-:W-:Y:S01]  /*b2dd0*/  IMAD.X R19, R21, 0x1, R6, P1 ;  /* 0x0000000115137824 */ /* 0x000fe200008e0606 */
[----:B------:R-:W-:Y:S01]  /*b2de0*/  STL [R1+0x1e2c], R42 ;  /* 0x001e2c2a01007387 */ /* 0x000fe20000100800 */
[----:B------:R-:W-:-:S03]  /*b2df0*/  F2FP.SATFINITE.E5M2.F32.PACK_AB_MERGE_C R34, R35, R34, RZ ;  /* 0x000000222322723e */ /* 0x000fc600048060ff */
[----:B------:R1:W-:Y:S04]  /*b2e00*/  STL [R1+0x1e28], R17 ;  /* 0x001e281101007387 */ /* 0x0003e80000100800 */
[----:B------:R3:W-:Y:S01]  /*b2e10*/  STL.64 [R1+0x1e20], R18 ;  /* 0x001e201201007387 */ /* 0x0007e20000100a00 */
[----:B-1----:R-:W-:-:S03]  /*b2e20*/  F2FP.SATFINITE.E5M2.F32.PACK_AB_MERGE_C R17, R37, R36, RZ ;  /* 0x000000242511723e */ /* 0x002fc600048060ff */
[----:B------:R1:W-:Y:S01]  /*b2e30*/  STL [R1+0x1e1c], R34 ;  /* 0x001e1c2201007387 */ /* 0x0003e20000100800 */
[----:B---3--:R-:W-:-:S03]  /*b2e40*/  IADD3 R18, P1, PT, R20, R13, RZ ;  /* 0x0000000d14127210 */ /* 0x008fc60007f3e0ff */
[----:B------:R-:W-:Y:S02]  /*b2e50*/  STL [R1+0x1e18], R17 ;  /* 0x001e181101007387 */ /* 0x000fe40000100800 */
[----:B------:R-:W-:Y:S02]  /*b2e60*/  IMAD.X R19, R21, 0x1, R15, P1 ;  /* 0x0000000115137824 */ /* 0x000fe400008e060f */
[----:B-1----:R-:W3:Y:S04]  /*b2e70*/  LDL.LU R34, [R1+0x1dc0] ;  /* 0x001dc00001227983 */ /* 0x002ee80000300800 */
[----:B------:R-:W3:Y:S04]  /*b2e80*/  LDL.LU R35, [R1+0x1dc4] ;  /* 0x001dc40001237983 */ /* 0x000ee80000300800 */
[----:B------:R1:W-:Y:S04]  /*b2e90*/  STL.64 [R1+0x1e10], R18 ;  /* 0x001e101201007387 */ /* 0x0003e80000100a00 */
[----:B------:R-:W4:Y:S04]  /*b2ea0*/  LDL.LU R36, [R1+0x1dc8] ;  /* 0x001dc80001247983 */ /* 0x000f280000300800 */
[----:B------:R-:W4:Y:S01]  /*b2eb0*/  LDL.LU R37, [R1+0x1dcc] ;  /* 0x001dcc0001257983 */ /* 0x000f220000300800 */
[----:B-1----:R-:W-:-:S05]  /*b2ec0*/  IADD3 R18, P1, PT, R20, R14, RZ ;  /* 0x0000000e14127210 */ /* 0x002fca0007f3e0ff */
[----:B------:R-:W-:Y:S01]  /*b2ed0*/  IMAD.X R19, R21, 0x1, R16, P1 ;  /* 0x0000000115137824 */ /* 0x000fe200008e0610 */
[----:B------:R-:W-:-:S05]  /*b2ee0*/  F2FP.SATFINITE.E5M2.F32.PACK_AB_MERGE_C R17, R39, R38, RZ ;  /* 0x000000262711723e */ /* 0x000fca00048060ff */
[----:B------:R2:W-:Y:S04]  /*b2ef0*/  STL [R1+0x51e0], R17 ;  /* 0x0051e01101007387 */ /* 0x0005e80000100800 */
[----:B------:R-:W4:Y:S04]  /*b2f00*/  LDL.LU R38, [R1+0x1db0] ;  /* 0x001db00001267983 */ /* 0x000f280000300800 */
[----:B------:R-:W4:Y:S01]  /*b2f10*/  LDL.LU R39, [R1+0x1db4] ;  /* 0x001db40001277983 */ /* 0x000f220000300800 */
[----:B--2---:R-:W-:-:S05]  /*b2f20*/  F2FP.SATFINITE.E5M2.F32.PACK_AB_MERGE_C R17, R26, R24, RZ ;  /* 0x000000181a11723e */ /* 0x004fca00048060ff */
[----:B------:R1:W-:Y:S04]  /*b2f30*/  STL [R1+0x1e08], R17 ;  /* 0x001e081101007387 */ /* 0x0003e80000100800 */
[----:B------:R2:W-:Y:S01]  /*b2f40*/  STL.64 [R1+0x1e00], R18 ;  /* 0x001e001201007387 */ /* 0x0005e20000100a00 */
[----:B------:R-:W-:Y:S02]  /*b2f50*/  F2FP.SATFINITE.E5M2.F32.PACK_AB_MERGE_C R24, R27, R25, RZ ;  /* 0x000000191b18723e */ /* 0x000fe400048060ff */
[----:B-1----:R-:W-:Y:S02]  /*b2f60*/  F2FP.SATFINITE.E5M2.F32.PACK_AB_MERGE_C R17, R28, R29, RZ ;  /* 0x0000001d1c11723e */ /* 0x002fe400048060ff */
[----:B--2---:R-:W-:Y:S01]  /*b2f70*/  IADD3 R18, P1, PT, R20, R7, RZ ;  /* 0x0000000714127210 */ /* 0x004fe20007f3e0ff */
[----:B------:R-:W-:Y:S01]  /*b2f80*/  STL [R1+0x1dfc], R24 ;  /* 0x001dfc1801007387 */ /* 0x000fe20000100800 */
[----:B------:R-:W-:-:S03]  /*b2f90*/  F2FP.SATFINITE.E5M2.F32.PACK_AB_MERGE_C R61, R31, R30, RZ ;  /* 0x0000001e1f3d723e */ /* 0x000fc600048060ff */
[----:B------:R-:W-:Y:S01]  /*b2fa0*/  IMAD.X R19, R21, 0x1, R8, P1 ;  /* 0x0000000115137824 */ /* 0x000fe200008e0608 */
[----:B------:R1:W-:Y:S04]  /*b2fb0*/  STL [R1+0x1df8], R17 ;  /* 0x001df81101007387 */ /* 0x0003e80000100800 */
[----:B------:R-:W-:Y:S04]  /*b2fc0*/  STL [R1+0x57b0], R61 ;  /* 0x0057b03d01007387 */ /* 0x000fe80000100800 */
[----:B------:R2:W-:Y:S01]  /*b2fd0*/  STL.64 [R1+0x1df0], R18 ;  /* 0x001df01201007387 */ /* 0x0005e20000100a00 */
[----:B-1----:R-:W-:-:S02]  /*b2fe0*/  F2FP.SATFINITE.E5M2.F32.PACK_AB_MERGE_C R17, R33, R32, RZ ;  /* 0x000000202111723e */ /* 0x002fc400048060ff */
[----:B--2---:R-:W-:-:S03]  /*b2ff0*/  IADD3 R18, P1, PT, R20, R9, RZ ;  /* 0x0000000914127210 */ /* 0x004fc60007f3e0ff */
[----:B------:R-:W-:Y:S02]  /*b3000*/  STL [R1+0x1de8], R17 ;  /* 0x001de81101007387 */ /* 0x000fe40000100800 */
[----:B------:R-:W-:Y:S02]  /*b3010*/  IMAD.X R19, R21, 0x1, R11, P1 ;  /* 0x0000000115137824 */ /* 0x000fe400008e060b */
[----:B------:R-:W2:Y:S04]  /*b3020*/  LDL.LU R45, [R1+0x1db8] ;  /* 0x001db800012d7983 */ /* 0x000ea80000300800 */
[----:B------:R-:W2:Y:S04]  /*b3030*/  LDL.LU R44, [R1+0x1dbc] ;  /* 0x001dbc00012c7983 */ /* 0x000ea80000300800 */
[----:B------:R1:W-:Y:S01]  /*b3040*/  STL.64 [R1+0x1de0], R18 ;  /* 0x001de01201007387 */ /* 0x0003e20000100a00 */
[----:B------:R-:W-:-:S03]  /*b3050*/  F2FP.SATFINITE.E5M2.F32.PACK_AB_MERGE_C R56, R23, R22, RZ ;  /* 0x000000161738723e */ /* 0x000fc600048060ff */
[----:B------:R-:W2:Y:S04]  /*b3060*/  LDL.LU R22, [R1+0x1da0] ;  /* 0x001da00001167983 */ /* 0x000ea80000300800 */
[----:B------:R-:W2:Y:S01]  /*b3070*/  LDL.LU R23, [R1+0x1da4] ;  /* 0x001da40001177983 */ /* 0x000ea20000300800 */
[----:B-1----:R-:W-:-:S03]  /*b3080*/  IADD3 R18, P1, PT, R20, R10, RZ ;  /* 0x0000000a14127210 */ /* 0x002fc60007f3e0ff */
[----:B------:R-:W-:Y:S02]  /*b3090*/  STL [R1+0x57d4], R56 ;  /* 0x0057d43801007387 */ /* 0x000fe40000100800 */
[----:B------:R-:W-:Y:S02]  /*b30a0*/  IMAD.X R19, R21, 0x1, R12, P1 ;  /* 0x0000000115137824 */ /* 0x000fe400008e060c */
[----:B------:R-:W2:Y:S04]  /*b30b0*/  LDL.LU R29, [R1+0x1da8] ;  /* 0x001da800011d7983 */ /* 0x000ea80000300800 */
[----:B------:R-:W2:Y:S04]  /*b30c0*/  LDL.LU R28, [R1+0x1dac] ;  /* 0x001dac00011c7983 */ /* 0x000ea80000300800 */
[----:B------:R-:W2:Y:S04]  /*b30d0*/  LDL.LU R30, [R1+0x1d90] ;  /* 0x001d9000011e7983 */ /* 0x000ea80000300800 */
[----:B------:R4:W-:Y:S04]  /*b30e0*/  STL.64 [R1+0x1dd0], R18 ;  /* 0x001dd01201007387 */ /* 0x0009e80000100a00 */
[----:B------:R-:W2:Y:S01]  /*b30f0*/  LDL.LU R31, [R1+0x1d94] ;  /* 0x001d9400011f7983 */ /* 0x000ea20000300800 */
[----:B0-----:R-:W-:Y:S01]  /*b3100*/  VIADD R20, R20, UR6 ;  /* 0x0000000614147c36 */ /* 0x001fe20008000000 */
[----:B------:R-:W0:Y:S04]  /*b3110*/  LDCU UR6, c[0x0][0x3b8] ;  /* 0x00007700ff0677ac */ /* 0x000e280008000800 */
[----:B------:R-:W-:-:S02]  /*b3120*/  SHF.R.S32.HI R21, RZ, 0x1f, R20 ;  /* 0x0000001fff157819 */ /* 0x000fc40000011414 */
[----:B---3--:R-:W-:Y:S02]  /*b3130*/  F2FP.SATFINITE.E5M2.F32.PACK_AB_MERGE_C R17, R35, R34, RZ ;  /* 0x000000222311723e */ /* 0x008fe400048060ff */
[----:B------:R-:W3:Y:S04]  /*b3140*/  LDL.LU R34, [R1+0x1d98] ;  /* 0x001d980001227983 */ /* 0x000ee80000300800 */
[----:B------:R-:W3:Y:S01]  /*b3150*/  LDL.LU R35, [R1+0x1d9c] ;  /* 0x001d9c0001237983 */ /* 0x000ee20000300800 */
[----:B----4-:R-:W-:-:S03]  /*b3160*/  F2FP.SATFINITE.E5M2.F32.PACK_AB_MERGE_C R18, R37, R36, RZ ;  /* 0x000000242512723e */ /* 0x010fc600048060ff */
[----:B------:R-:W-:Y:S04]  /*b3170*/  STL [R1+0x1dd8], R17 ;  /* 0x001dd81101007387 */ /* 0x000fe80000100800 */
[----:B------:R1:W-:Y:S04]  /*b3180*/  STL [R1+0x51d0], R18 ;  /* 0x0051d01201007387 */ /* 0x0003e80000100800 */
[----:B------:R-:W4:Y:S04]  /*b3190*/  LDL.LU R43, [R1+0x1d80] ;  /* 0x001d8000012b7983 */ /* 0x000f280000300800 */
[----:B------:R-:W4:Y:S01]  /*b31a0*/  LDL.LU R42, [R1+0x1d84] ;  /* 0x001d8400012a7983 */ /* 0x000f220000300800 */
[----:B-1----:R-:W-:-:S05]  /*b31b0*/  IADD3 R18, P1, PT, R20, R0, RZ ;  /* 0x0000000014127210 */ /* 0x002fca0007f3e0ff */
[----:B------:R-:W-:Y:S01]  /*b31c0*/  IMAD.X R19, R21, 0x1, R2, P1 ;  /* 0x0000000115137824 */ /* 0x000fe200008e0602 */
[----:B------:R-:W-:-:S05]  /*b31d0*/  F2FP.SATFINITE.E5M2.F32.PACK_AB_MERGE_C R17, R39, R38, RZ ;  /* 0x000000262711723e */ /* 0x000fca00048060ff */
[----:B------:R-:W-:Y:S04]  /*b31e0*/  STL [R1+0x1dc8], R17 ;  /* 0x001dc81101007387 */ /* 0x000fe80000100800 */
        /* <DEDUP_REMOVED lines=12> */
[----:B------:R2:W-:Y:S02]  /*b32b0*/  STL.64 [R1+0x1dc0], R18 ;  /* 0x001dc01201007387 */ /* 0x0005e40000100a00 */
[----:B--2---:R-:W-:-:S02]  /*b32c0*/  F2FP.SATFINITE.E5M2.F32.PACK_AB_MERGE_C R18, R44, R45, RZ ;  /* 0x0000002d2c12723e */ /* 0x004fc400048060ff */
[----:B------:R-:W-:Y:S02]  /*b32d0*/  F2FP.SATFINITE.E5M2.F32.PACK_AB_MERGE_C R17, R23, R22, RZ ;  /* 0x000000161711723e */ /* 0x000fe400048060ff */
[----:B------:R-:W2:Y:S04]  /*b32e0*/  LDL.LU R22, [R1+0x1d58] ;  /* 0x001d580001167983 */ /* 0x000ea80000300800 */
[----:B------:R1:W-:Y:S04]  /*b32f0*/  STL [R1+0x51cc], R18 ;  /* 0x0051cc1201007387 */ /* 0x0003e80000100800 */
[----:B------:R-:W2:Y:S01]  /*b3300*/  LDL.LU R23, [R1+0x1d5c] ;  /* 0x001d5c0001177983 */ /* 0x000ea20000300800 */
[----:B-1----:R-:W-:-:S03]  /*b3310*/  IADD3 R18, P1, PT, R20, R3, RZ ;  /* 0x0000000314127210 */ /* 0x002fc60007f3e0ff */
[----:B------:R1:W-:Y:S02]  /*b3320*/  STL [R1+0x1db8], R17 ;  /* 0x001db81101007387 */ /* 0x0003e40000100800 */
[----:B------:R-:W-:Y:S01]  /*b3330*/  IMAD.X R19, R21, 0x1, R4, P1 ;  /* 0x0000000115137824 */ /* 0x000fe200008e0604 */
[----:B------:R-:W-:-:S04]  /*b3340*/  F2FP.SATFINITE.E5M2.F32.PACK_AB_MERGE_C R28, R28, R29, RZ ;  /* 0x0000001d1c1c723e */ /* 0x000fc800048060ff */
[----:B------:R0:W-:Y:S01]  /*b3350*/  STL.64 [R1+0x1db0], R18 ;  /* 0x001db01201007387 */ /* 0x0001e20000100a00 */
[----:B-1----:R-:W-:-:S03]  /*b3360*/  F2FP.SATFINITE.E5M2.F32.PACK_AB_MERGE_C R17, R31, R30, RZ ;  /* 0x0000001e1f11723e */ /* 0x002fc600048060ff */
[----:B------:R1:W-:Y:S01]  /*b3370*/  STL [R1+0x1dac], R28 ;  /* 0x001dac1c01007387 */ /* 0x0003e20000100800 */
[----:B0-----:R-:W-:-:S03]  /*b3380*/  IADD3 R18, P1, PT, R20, R5, RZ ;  /* 0x0000000514127210 */ /* 0x001fc60007f3e0ff */
[----:B------:R-:W-:Y:S02]  /*b3390*/  STL [R1+0x1da8], R17 ;  /* 0x001da81101007387 */ /* 0x000fe40000100800 */
[----:B------:R-:W-:Y:S02]  /*b33a0*/  IMAD.X R19, R21, 0x1, R6, P1 ;  /* 0x0000000115137824 */ /* 0x000fe400008e0606 */
[----:B------:R-:W2:Y:S04]  /*b33b0*/  LDL.LU R29, [R1+0x1d40] ;  /* 0x001d4000011d7983 */ /* 0x000ea80000300800 */
[----:B-1----:R-:W2:Y:S04]  /*b33c0*/  LDL.LU R28, [R1+0x1d44] ;  /* 0x001d4400011c7983 */ /* 0x002ea80000300800 */
[----:B------:R0:W-:Y:S02]  /*b33d0*/  STL.64 [R1+0x1da0], R18 ;  /* 0x001da01201007387 */ /* 0x0001e40000100a00 */
[----:B0-----:R-:W-:-:S05]  /*b33e0*/  IADD3 R18, P1, PT, R20, R13, RZ ;  /* 0x0000000d14127210 */ /* 0x001fca0007f3e0ff */
[----:B------:R-:W-:Y:S01]  /*b33f0*/  IMAD.X R19, R21, 0x1, R15, P1 ;  /* 0x0000000115137824 */ /* 0x000fe200008e060f */
[----:B---3--:R-:W-:-:S05]  /*b3400*/  F2FP.SATFINITE.E5M2.F32.PACK_AB_MERGE_C R17, R35, R34, RZ ;  /* 0x000000222311723e */ /* 0x008fca00048060ff */
[----:B------:R4:W-:Y:S04]  /*b3410*/  STL [R1+0x1d9c], R17 ;  /* 0x001d9c1101007387 */ /* 0x0009e80000100800 */
[----:B------:R-:W3:Y:S04]  /*b3420*/  LDL.LU R30, [R1+0x1d48] ;  /* 0x001d4800011e7983 */ /* 0x000ee80000300800 */
[----:B------:R-:W3:Y:S04]  /*b3430*/  LDL.LU R31, [R1+0x1d4c] ;  /* 0x001d4c00011f7983 */ /* 0x000ee80000300800 */
[----:B------:R-:W3:Y:S01]  /*b3440*/  LDL.LU R34, [R1+0x1d30] ;  /* 0x001d300001227983 */ /* 0x000ee20000300800 */
[----:B----4-:R-:W-:-:S03]  /*b3450*/  F2FP.SATFINITE.E5M2.F32.PACK_AB_MERGE_C R17, R42, R43, RZ ;  /* 0x0000002b2a11723e */ /* 0x010fc600048060ff */
[----:B------:R-:W4:Y:S04]  /*b3460*/  LDL.LU R35, [R1+0x1d34] ;  /* 0x001d340001237983 */ /* 0x000f280000300800 */
[----:B------:R-:W-:Y:S04]  /*b3470*/  STL [R1+0x1d98], R17 ;  /* 0x001d981101007387 */ /* 0x000fe80000100800 */
[----:B------:R0:W-:Y:S02]  /*b3480*/  STL.64 [R1+0x1d90], R18 ;  /* 0x001d901201007387 */ /* 0x0001e40000100a00 */
[----:B0-----:R-:W-:-:S05]  /*b3490*/  IADD3 R18, P1, PT, R20, R14, RZ ;  /* 0x0000000e14127210 */ /* 0x001fca0007f3e0ff */
[----:B------:R-:W-:Y:S01]  /*b34a0*/  IMAD.X R19, R21, 0x1, R16, P1 ;  /* 0x0000000115137824 */ /* 0x000fe200008e0610 */
[----:B------:R-:W-:Y:S02]  /*b34b0*/  F2FP.SATFINITE.E5M2.F32.PACK_AB_MERGE_C R40, R40, R41, RZ ;  /* 0x000000292828723e */ /* 0x000fe400048060ff */
[----:B------:R-:W-:-:S03]  /*b34c0*/  F2FP.SATFINITE.E5M2.F32.PACK_AB_MERGE_C R17, R26, R24, RZ ;  /* 0x000000181a11723e */ /* 0x000fc600048060ff */
[----:B------:R-:W-:Y:S04]  /*b34d0*/  STL [R1+0x1d8c], R40 ;  /* 0x001d8c2801007387 */ /* 0x000fe80000100800 */
[----:B------:R0:W-:Y:S04]  /*b34e0*/  STL [R1+0x1d88], R17 ;  /* 0x001d881101007387 */ /* 0x0001e80000100800 */
[----:B------:R1:W-:Y:S01]  /*b34f0*/  STL.64 [R1+0x1d80], R18 ;  /* 0x001d801201007387 */ /* 0x0003e20000100a00 */
[----:B------:R-:W-:Y:S02]  /*b3500*/  F2FP.SATFINITE.E5M2.F32.PACK_AB_MERGE_C R24, R27, R25, RZ ;  /* 0x000000191b18723e */ /* 0x000fe400048060ff */
[----:B0-----:R-:W-:-:S02]  /*b3510*/  F2FP.SATFINITE.E5M2.F32.PACK_AB_MERGE_C R17, R33, R32, RZ ;  /* 0x000000202111723e */ /* 0x001fc400048060ff */
[----:B-1----:R-:W-:Y:S01]  /*b3520*/  IADD3 R18, P1, PT, R20, R7, RZ ;  /* 0x0000000714127210 */ /* 0x002fe20007f3e0ff */
[----:B------:R-:W-:Y:S04]  /*b3530*/  STL [R1+0x1d7c], R24 ;  /* 0x001d7c1801007387 */ /* 0x000fe80000100800 */
[----:B------:R-:W-:Y:S01]  /*b3540*/  IMAD.X R19, R21, 0x1, R8, P1 ;  /* 0x0000000115137824 */ /* 0x000fe200008e0608 */
[----:B------:R-:W-:Y:S04]  /*b3550*/  STL [R1+0x1d78], R17 ;  /* 0x001d781101007387 */ /* 0x000fe80000100800 */
[----:B------:R0:W-:Y:S04]  /*b3560*/  STL.64 [R1+0x1d70], R18 ;  /* 0x001d701201007387 */ /* 0x0001e80000100a00 */
[----:B------:R-:W4:Y:S01]  /*b3570*/  LDL.LU R32, [R1+0x1d38] ;  /* 0x001d380001207983 */ /* 0x000f220000300800 */
[----:B0-----:R-:W-:-:S05]  /*b3580*/  F2FP.SATFINITE.E5M2.F32.PACK_AB_MERGE_C R18, R37, R36, RZ ;  /* 0x000000242512723e */ /* 0x001fca00048060ff */
[----:B------:R-:W-:Y:S01]  /*b3590*/  STL [R1+0x1d68], R18 ;  /* 0x001d681201007387 */ /* 0x000fe20000100800 */
[----:B------:R-:W-:-:S03]  /*b35a0*/  F2FP.SATFINITE.E5M2.F32.PACK_AB_MERGE_C R17, R39, R38, RZ ;  /* 0x000000262711723e */ /* 0x000fc600048060ff */
[----:B------:R-:W4:Y:S04]  /*b35b0*/  LDL.LU R33, [R1+0x1d3c] ;  /* 0x001d3c0001217983 */ /* 0x000f280000300800 */
[----:B------:R2:W-:Y:S02]  /*b35c0*/  STL [R1+0x7b4], R17 ;  /* 0x0007b41101007387 */ /* 0x0005e40000100800 */
[----:B--2---:R-:W-:Y:S02]  /*b35d0*/  F2FP.SATFINITE.E5M2.F32.PACK_AB_MERGE_C R17, R23, R22, RZ ;  /* 0x000000161711723e */ /* 0x004fe400048060ff */
[----:B------:R-:W2:Y:S04]  /*b35e0*/  LDL.LU R22, [R1+0x1d20] ;  /* 0x001d200001167983 */ /* 0x000ea80000300800 */
[----:B------:R-:W2:Y:S01]  /*b35f0*/  LDL.LU R23, [R1+0x1d24] ;  /* 0x001d240001177983 */ /* 0x000ea20000300800 */
[----:B------:R-:W-:-:S05]  /*b3600*/  IADD3 R18, P1, PT, R20, R9, RZ ;  /* 0x0000000914127210 */ /* 0x000fca0007f3e0ff */
[----:B------:R-:W-:-:S05]  /*b3610*/  IMAD.X R19, R21, 0x1, R11, P1 ;  /* 0x0000000115137824 */ /* 0x000fca00008e060b */
[----:B------:R0:W-:Y:S04]  /*b3620*/  STL.64 [R1+0x1d60], R18 ;  /* 0x001d601201007387 */ /* 0x0001e80000100a00 */
[----:B------:R1:W-:Y:S04]  /*b3630*/  STL [R1+0x7b8], R17 ;  /* 0x0007b81101007387 */ /* 0x0003e80000100800 */
[----:B------:R-:W2:Y:S01]  /*b3640*/  LDL.LU R36, [R1+0x1d28] ;  /* 0x001d280001247983 */ /* 0x000ea20000300800 */
[----:B0-----:R-:W-:-:S03]  /*b3650*/  IADD3 R18, P1, PT, R20, R10, RZ ;  /* 0x0000000a14127210 */ /* 0x001fc60007f3e0ff */
[----:B------:R-:W2:Y:S02]  /*b3660*/  LDL.LU R37, [R1+0x1d2c] ;  /* 0x001d2c0001257983 */ /* 0x000ea40000300800 */
[----:B------:R-:W-:Y:S02]  /*b3670*/  IMAD.X R19, R21, 0x1, R12, P1 ;  /* 0x0000000115137824 */ /* 0x000fe400008e060c */
[----:B------:R-:W2:Y:S04]  /*b3680*/  LDL.LU R38, [R1+0x7a0] ;  /* 0x0007a00001267983 */ /* 0x000ea80000300800 */
[----:B------:R3:W-:Y:S04]  /*b3690*/  STL.64 [R1+0x1d50], R18 ;  /* 0x001d501201007387 */ /* 0x0007e80000100a00 */
[----:B------:R-:W2:Y:S01]  /*b36a0*/  LDL.LU R39, [R1+0x7a4] ;  /* 0x0007a40001277983 */ /* 0x000ea20000300800 */
[----:B-1----:R-:W-:-:S05]  /*b36b0*/  F2FP.SATFINITE.E5M2.F32.PACK_AB_MERGE_C R17, R28, R29, RZ ;  /* 0x0000001d1c11723e */ /* 0x002fca00048060ff */
[----:B------:R4:W-:Y:S01]  /*b36c0*/  STL [R1+0x7b0], R17 ;  /* 0x0007b01101007387 */ /* 0x0009e20000100800 */
[----:B------:R-:W-:Y:S01]  /*b36d0*/  VIADD R20, R20, UR6 ;  /* 0x0000000614147c36 */ /* 0x000fe20008000000 */
[----:B------:R-:W0:Y:S04]  /*b36e0*/  LDCU UR6, c[0x0][0x3b8] ;  /* 0x00007700ff0677ac */ /* 0x000e280008000800 */
[----:B------:R-:W-:Y:S02]  /*b36f0*/  SHF.R.S32.HI R21, RZ, 0x1f, R20 ;  /* 0x0000001fff157819 */ /* 0x000fe40000011414 */
[----:B---3--:R-:W-:-:S05]  /*b3700*/  F2FP.SATFINITE.E5M2.F32.PACK_AB_MERGE_C R18, R31, R30, RZ ;  /* 0x0000001e1f12723e */ /* 0x008fca00048060ff */
[----:B------:R1:W-:Y:S01]  /*b3710*/  STL [R1+0x51b8], R18 ;  /* 0x0051b81201007387 */ /* 0x0003e20000100800 */
[----:B----4-:R-:W-:-:S03]  /*b3720*/  F2FP.SATFINITE.E5M2.F32.PACK_AB_MERGE_C R17, R35, R34, RZ ;  /* 0x000000222311723e */ /* 0x010fc600048060ff */
        /* <DEDUP_REMOVED lines=9> */
[----:B------:R-:W3:Y:S01]  /*b37c0*/  LDL.LU R25, [R1+0x1d08] ;  /* 0x001d080001197983 */ /* 0x000ee20000300800 */
[----:B-1----:R-:W-:-:S03]  /*b37d0*/  IADD3 R18, P1, PT, R20, R0, RZ ;  /* 0x0000000014127210 */ /* 0x002fc60007f3e0ff */
[----:B------:R-:W3:Y:S04]  /*b37e0*/  LDL.LU R27, [R1+0x1d0c] ;  /* 0x001d0c00011b7983 */ /* 0x000ee80000300800 */
[----:B------:R-:W3:Y:S04]  /*b37f0*/  LDL.LU R34, [R1+0x1cf0] ;  /* 0x001cf00001227983 */ /* 0x000ee80000300800 */
[----:B------:R-:W3:Y:S01]  /*b3800*/  LDL.LU R35, [R1+0x1cf4] ;  /* 0x001cf40001237983 */ /* 0x000ee20000300800 */
[----:B------:R-:W-:-:S03]  /*b3810*/  IMAD.X R19, R21, 0x1, R2, P1 ;  /* 0x0000000115137824 */ /* 0x000fc600008e0602 */
[----:B------:R-:W3:Y:S04]  /*b3820*/  LDL.LU R29, [R1+0x1cf8] ;  /* 0x001cf800011d7983 */ /* 0x000ee80000300800 */
[----:B------:R-:W3:Y:S04]  /*b3830*/  LDL.LU R28, [R1+0x1cfc] ;  /* 0x001cfc00011c7983 */ /* 0x000ee80000300800 */
[----:B------:R-:W-:Y:S01]  /*b3840*/  STL.64 [R1+0x1d40], R18 ;  /* 0x001d401201007387 */ /* 0x000fe20000100a00 */
[----:B----4-:R-:W-:-:S05]  /*b3850*/  F2FP.SATFINITE.E5M2.F32.PACK_AB_MERGE_C R17, R33, R32, RZ ;  /* 0x000000202111723e */ /* 0x010fca00048060ff */
[----:B------:R2:W-:Y:S04]  /*b3860*/  STL [R1+0x51ac], R17 ;  /* 0x0051ac1101007387 */ /* 0x0005e80000100800 */
[----:B------:R-:W4:Y:S04]  /*b3870*/  LDL.LU R30, [R1+0x1ce0] ;  /* 0x001ce000011e7983 */ /* 0x000f280000300800 */
[----:B------:R-:W4:Y:S01]  /*b3880*/  LDL.LU R31, [R1+0x1ce4] ;  /* 0x001ce400011f7983 */ /* 0x000f220000300800 */
[----:B--2---:R-:W-:-:S03]  /*b3890*/  F2FP.SATFINITE.E5M2.F32.PACK_AB_MERGE_C R17, R23, R22, RZ ;  /* 0x000000161711723e */ /* 0x004fc600048060ff */
[----:B------:R-:W2:Y:S04]  /*b38a0*/  LDL.LU R22, [R1+0x1ce8] ;  /* 0x001ce80001167983 */ /* 0x000ea80000300800 */
[----:B------:R-:W2:Y:S01]  /*b38b0*/  LDL.LU R23, [R1+0x1cec] ;  /* 0x001cec0001177983 */ /* 0x000ea20000300800 */
[----:B------:R-:W-:-:S05]  /*b38c0*/  IADD3 R18, P1, PT, R20, R3, RZ ;  /* 0x0000000314127210 */ /* 0x000fca0007f3e0ff */
[----:B------:R-:W-:Y:S01]  /*b38d0*/  IMAD.X R19, R21, 0x1, R4, P1 ;  /* 0x0000000115137824 */ /* 0x000fe200008e0604 */
[----:B------:R-:W-:Y:S04]  /*b38e0*/  STL [R1+0x5b4], R17 ;  /* 0x0005b41101007387 */ /* 0x000fe80000100800 */
[----:B------:R1:W-:Y:S02]  /*b38f0*/  STL.64 [R1+0x1d30], R18 ;  /* 0x001d301201007387 */ /* 0x0003e40000100a00 */
[----:B-1----:R-:W-:Y:S02]  /*b3900*/  F2FP.SATFINITE.E5M2.F32.PACK_AB_MERGE_C R18, R37, R36, RZ ;  /* 0x000000242512723e */ /* 0x002fe400048060ff */
[----:B------:R-:W2:Y:S01]  /*b3910*/  LDL.LU R36, [R1+0x1cd0] ;  /* 0x001cd00001247983 */ /* 0x000ea20000300800 */
[----:B------:R-:W-:-:S03]  /*b3920*/  F2FP.SATFINITE.E5M2.F32.PACK_AB_MERGE_C R17, R39, R38, RZ ;  /* 0x000000262711723e */ /* 0x000fc600048060ff */
[----:B------:R1:W-:Y:S04]  /*b3930*/  STL [R1+0x5b8], R18 ;  /* 0x0005b81201007387 */ /* 0x0003e80000100800 */
[----:B------:R-:W2:Y:S04]  /*b3940*/  LDL.LU R37, [R1+0x1cd4] ;  /* 0x001cd40001257983 */ /* 0x000ea80000300800 */
[----:B------:R-:W-:Y:S04]  /*b3950*/  STL [R1+0x168], R17 ;  /* 0x0001681101007387 */ /* 0x000fe80000100800 */
[----:B------:R-:W2:Y:S04]  /*b3960*/  LDL.LU R32, [R1+0x1cd8] ;  /* 0x001cd80001207983 */ /* 0x000ea80000300800 */
[----:B------:R-:W2:Y:S01]  /*b3970*/  LDL.LU R33, [R1+0x1cdc] ;  /* 0x001cdc0001217983 */ /* 0x000ea20000300800 */
[----:B-1----:R-:W-:-:S03]  /*b3980*/  IADD3 R18, P1, PT, R20, R5, RZ ;  /* 0x0000000514127210 */ /* 0x002fc60007f3e0ff */
[----:B------:R-:W2:Y:S04]  /*b3990*/  LDL.LU R38, [R1+0x1cc0] ;  /* 0x001cc00001267983 */ /* 0x000ea80000300800 */
[----:B------:R-:W2:Y:S01]  /*b39a0*/  LDL.LU R39, [R1+0x1cc4] ;  /* 0x001cc40001277983 */ /* 0x000ea20000300800 */
[----:B------:R-:W-:-:S05]  /*b39b0*/  IMAD.X R19, R21, 0x1, R6, P1 ;  /* 0x0000000115137824 */ /* 0x000fca00008e0606 */
[----:B------:R1:W-:Y:S02]  /*b39c0*/  STL.64 [R1+0x1d28], R18 ;  /* 0x001d281201007387 */ /* 0x0003e40000100a00 */
[----:B-1----:R-:W-:-:S05]  /*b39d0*/  IADD3 R18, P1, PT, R20, R13, RZ ;  /* 0x0000000d14127210 */ /* 0x002fca0007f3e0ff */
[----:B------:R-:W-:Y:S01]  /*b39e0*/  IMAD.X R19, R21, 0x1, R15, P1 ;  /* 0x0000000115137824 */ /* 0x000fe200008e060f */
[----:B---3--:R-:W-:-:S05]  /*b39f0*/  F2FP.SATFINITE.E5M2.F32.PACK_AB_MERGE_C R44, R44, R45, RZ ;  /* 0x0000002d2c2c723e */ /* 0x008fca00048060ff */
[----:B------:R-:W-:Y:S01]  /*b3a00*/  STL [R1+0x5a8], R44 ;  /* 0x0005a82c01007387 */ /* 0x000fe20000100800 */
[----:B------:R-:W-:-:S05]  /*b3a10*/  F2FP.SATFINITE.E5M2.F32.PACK_AB_MERGE_C R17, R42, R43, RZ ;  /* 0x0000002b2a11723e */ /* 0x000fca00048060ff */
        /* <DEDUP_REMOVED lines=9> */
[----:B-1----:R-:W-:-:S03]  /*b3ab0*/  F2FP.SATFINITE.E5M2.F32.PACK_AB_MERGE_C R17, R35, R34, RZ ;  /* 0x000000222311723e */ /* 0x002fc600048060ff */
[----:B------:R-:W2:Y:S01]  /*b3ac0*/  LDL.LU R34, [R1+0x1cc8] ;  /* 0x001cc80001227983 */ /* 0x000ea20000300800 */
[----:B---3--:R-:W-:-:S05]  /*b3ad0*/  F2FP.SATFINITE.E5M2.F32.PACK_AB_MERGE_C R18, R27, R25, RZ ;  /* 0x000000191b12723e */ /* 0x008fca00048060ff */
[----:B------:R1:W-:Y:S04]  /*b3ae0*/  STL [R1+0x50e0], R18 ;  /* 0x0050e01201007387 */ /* 0x0003e80000100800 */
[----:B------:R-:W3:Y:S01]  /*b3af0*/  LDL.LU R35, [R1+0x1ccc] ;  /* 0x001ccc0001237983 */ /* 0x000ee20000300800 */
[----:B-1----:R-:W-:-:S03]  /*b3b00*/  IADD3 R18, P1, PT, R20, R7, RZ ;  /* 0x0000000714127210 */ /* 0x002fc60007f3e0ff */
[----:B------:R4:W-:Y:S01]  /*b3b10*/  STL [R1+0x5050], R17 ;  /* 0x0050501101007387 */ /* 0x0009e20000100800 */
[----:B------:R-:W-:Y:S01]  /*b3b20*/  F2FP.SATFINITE.E5M2.F32.PACK_AB_MERGE_C R24, R28, R29, RZ ;  /* 0x0000001d1c18723e */ /* 0x000fe200048060ff */
[----:B------:R-:W-:-:S05]  /*b3b30*/  IMAD.X R19, R21, 0x1, R8, P1 ;  /* 0x0000000115137824 */ /* 0x000fca00008e0608 */
[----:B------:R-:W-:Y:S04]  /*b3b40*/  STL.64 [R1+0x1d00], R18 ;  /* 0x001d001201007387 */ /* 0x000fe80000100a00 */
[----:B------:R-:W-:Y:S01]  /*b3b50*/  STL [R1+0x5074], R24 ;  /* 0x0050741801007387 */ /* 0x000fe20000100800 */
[----:B----4-:R-:W-:-:S05]  /*b3b60*/  F2FP.SATFINITE.E5M2.F32.PACK_AB_MERGE_C R17, R31, R30, RZ ;  /* 0x0000001e1f11723e */ /* 0x010fca00048060ff */
[----:B------:R2:W-:Y:S02]  /*b3b70*/  STL [R1+0x4fc4], R17 ;  /* 0x004fc41101007387 */ /* 0x0005e40000100800 */
[----:B--2---:R-:W-:Y:S02]  /*b3b80*/  F2FP.SATFINITE.E5M2.F32.PACK_AB_MERGE_C R17, R23, R22, RZ ;  /* 0x000000161711723e */ /* 0x004fe400048060ff */
[----:B------:R-:W2:Y:S04]  /*b3b90*/  LDL.LU R22, [R1+0x1cb0] ;  /* 0x001cb00001167983 */ /* 0x000ea80000300800 */
[----:B------:R-:W2:Y:S01]  /*b3ba0*/  LDL.LU R23, [R1+0x1cb4] ;  /* 0x001cb40001177983 */ /* 0x000ea20000300800 */
[----:B------:R-:W-:-:S05]  /*b3bb0*/  IADD3 R18, P1, PT, R20, R9, RZ ;  /* 0x0000000914127210 */ /* 0x000fca0007f3e0ff */
[----:B------:R-:W-:-:S05]  /*b3bc0*/  IMAD.X R19, R21, 0x1, R11, P1 ;  /* 0x0000000115137824 */ /* 0x000fca00008e060b */
[----:B------:R1:W-:Y:S04]  /*b3bd0*/  STL.64 [R1+0x1cf0], R18 ;  /* 0x001cf01201007387 */ /* 0x0003e80000100a00 */
[----:B------:R4:W-:Y:S01]  /*b3be0*/  STL [R1+0x4ff0], R17 ;  /* 0x004ff01101007387 */ /* 0x0009e20000100800 */
[----:B-1----:R-:W-:-:S05]  /*b3bf0*/  IADD3 R18, P1, PT, R20, R10, RZ ;  /* 0x0000000a14127210 */ /* 0x002fca0007f3e0ff */
[----:B------:R-:W-:Y:S01]  /*b3c00*/  IMAD.X R19, R21, 0x1, R12, P1 ;  /* 0x0000000115137824 */ /* 0x000fe200008e060c */
[----:B----4-:R-:W-:Y:S02]  /*b3c10*/  F2FP.SATFINITE.E5M2.F32.PACK_AB_MERGE_C R17, R37, R36, RZ ;  /* 0x000000242511723e */ /* 0x010fe400048060ff */
[----:B------:R-:W4:Y:S04]  /*b3c20*/  LDL.LU R36, [R1+0x1cb8] ;  /* 0x001cb80001247983 */ /* 0x000f280000300800 */
[----:B------:R1:W-:Y:S04]  /*b3c30*/  STL.64 [R1+0x1ce0], R18 ;  /* 0x001ce01201007387 */ /* 0x0003e80000100a00 */
[----:B------:R-:W4:Y:S04]  /*b3c40*/  LDL.LU R37, [R1+0x1cbc] ;  /* 0x001cbc0001257983 */ /* 0x000f280000300800 */
[----:B------:R0:W-:Y:S01]  /*b3c50*/  STL [R1+0x4f5c], R17 ;  /* 0x004f5c1101007387 */ /* 0x0001e20000100800 */
[----:B-1----:R-:W-:-:S05]  /*b3c60*/  F2FP.SATFINITE.E5M2.F32.PACK_AB_MERGE_C R18, R33, R32, RZ ;  /* 0x000000202112723e */ /* 0x002fca00048060ff */
[----:B------:R1:W-:Y:S01]  /*b3c70*/  STL [R1+0x4f7c], R18 ;  /* 0x004f7c1201007387 */ /* 0x0003e20000100800 */
[----:B0-----:R-:W-:-:S03]  /*b3c80*/  F2FP.SATFINITE.E5M2.F32.PACK_AB_MERGE_C R17, R39, R38, RZ ;  /* 0x000000262711723e */ /* 0x001fc600048060ff */
[----:B------:R-:W4:Y:S04]  /*b3c90*/  LDL.LU R45, [R1+0x1ca0] ;  /* 0x001ca000012d7983 */ /* 0x000f280000300800 */
[----:B------:R-:W4:Y:S04]  /*b3ca0*/  LDL.LU R44, [R1+0x1ca4] ;  /* 0x001ca400012c7983 */ /* 0x000f280000300800 */
[----:B------:R3:W-:Y:S04]  /*b3cb0*/  STL [R1+0x4ec0], R17 ;  /* 0x004ec01101007387 */ /* 0x0007e80000100800 */
[----:B------:R-:W4:Y:S04]  /*b3cc0*/  LDL.LU R43, [R1+0x1ca8] ;  /* 0x001ca800012b7983 */ /* 0x000f280000300800 */
[----:B------:R-:W4:Y:S04]  /*b3cd0*/  LDL.LU R42, [R1+0x1cac] ;  /* 0x001cac00012a7983 */ /* 0x000f280000300800 */
[----:B------:R-:W4:Y:S04]  /*b3ce0*/  LDL.LU R41, [R1+0x1c90] ;  /* 0x001c900001297983 */ /* 0x000f280000300800 */
[----:B------:R-:W4:Y:S04]  /*b3cf0*/  LDL.LU R40, [R1+0x1c94] ;  /* 0x001c940001287983 */ /* 0x000f280000300800 */
[----:B------:R-:W4:Y:S04]  /*b3d00*/  LDL.LU R38, [R1+0x1c98] ;  /* 0x001c980001267983 */ /* 0x000f280000300800 */
[----:B------:R-:W4:Y:S01]  /*b3d10*/  LDL.LU R39, [R1+0x1c9c] ;  /* 0x001c9c0001277983 */ /* 0x000f220000300800 */
[----:B------:R-:W-:Y:S01]  /*b3d20*/  VIADD R20, R20, UR6 ;  /* 0x0000000614147c36 */ /* 0x000fe20008000000 */
[----:B------:R-:W0:Y:S02]  /*b3d30*/  LDCU UR6, c[0x0][0x3b8] ;  /* 0x00007700ff0677ac */ /* 0x000e240008000800 */
[----:B------:R-:W4:Y:S02]  /*b3d40*/  LDL.LU R24, [R1+0x1c80] ;  /* 0x001c800001187983 */ /* 0x000f240000300800 */
[----:B------:R-:W-:-:S02]  /*b3d50*/  SHF.R.S32.HI R21, RZ, 0x1f, R20 ;  /* 0x0000001fff157819 */ /* 0x000fc40000011414 */
[----:B------:R-:W4:Y:S01]  /*b3d60*/  LDL.LU R26, [R1+0x1c84] ;  /* 0x001c8400011a7983 */ /* 0x000f220000300800 */
[----:B-1----:R-:W-:-:S03]  /*b3d70*/  IADD3 R18, P1, PT, R20, R0, RZ ;  /* 0x0000000014127210 */ /* 0x002fc60007f3e0ff */
[----:B------:R-:W4:Y:S04]  /*b3d80*/  LDL.LU R25, [R1+0x1c88] ;  /* 0x001c880001197983 */ /* 0x000f280000300800 */
[----:B------:R-:W4:Y:S01]  /*b3d90*/  LDL.LU R27, [R1+0x1c8c] ;  /* 0x001c8c00011b7983 */ /* 0x000f220000300800 */
[----:B------:R-:W-:-:S05]  /*b3da0*/  IMAD.X R19, R21, 0x1, R2, P1 ;  /* 0x0000000115137824 */ /* 0x000fca00008e0602 */
[----:B------:R-:W-:Y:S01]  /*b3db0*/  STL.64 [R1+0x1cd0], R18 ;  /* 0x001cd01201007387 */ /* 0x000fe20000100a00 */
[----:B---3--:R-:W-:-:S05]  /*b3dc0*/  F2FP.SATFINITE.E5M2.F32.PACK_AB_MERGE_C R17, R35, R34, RZ ;  /* 0x000000222311723e */ /* 0x008fca00048060ff */
[----:B------:R2:W-:Y:S04]  /*b3dd0*/  STL [R1+0x4ee4], R17 ;  /* 0x004ee41101007387 */ /* 0x0005e80000100800 */
[----:B------:R-:W3:Y:S04]  /*b3de0*/  LDL.LU R29, [R1+0x1c70] ;  /* 0x001c7000011d7983 */ /* 0x000ee80000300800 */
[----:B------:R-:W3:Y:S04]  /*b3df0*/  LDL.LU R28, [R1+0x1c74] ;  /* 0x001c7400011c7983 */ /* 0x000ee80000300800 */
[----:B------:R-:W3:Y:S04]  /*b3e00*/  LDL.LU R30, [R1+0x1c78] ;  /* 0x001c7800011e7983 */ /* 0x000ee80000300800 */
[----:B------:R-:W3:Y:S04]  /*b3e10*/  LDL.LU R31, [R1+0x1c7c] ;  /* 0x001c7c00011f7983 */ /* 0x000ee80000300800 */
[----:B------:R-:W3:Y:S04]  /*b3e20*/  LDL.LU R32, [R1+0x1c60] ;  /* 0x001c600001207983 */ /* 0x000ee80000300800 */
[----:B------:R-:W3:Y:S01]  /*b3e30*/  LDL.LU R33, [R1+0x1c64] ;  /* 0x001c640001217983 */ /* 0x000ee20000300800 */
[----:B--2---:R-:W-:-:S03]  /*b3e40*/  F2FP.SATFINITE.E5M2.F32.PACK_AB_MERGE_C R17, R23, R22, RZ ;  /* 0x000000161711723e */ /* 0x004fc600048060ff */
[----:B------:R-:W2:Y:S04]  /*b3e50*/  LDL.LU R22, [R1+0x1c68] ;  /* 0x001c680001167983 */ /* 0x000ea80000300800 */
[----:B------:R-:W2:Y:S01]  /*b3e60*/  LDL.LU R23, [R1+0x1c6c] ;  /* 0x001c6c0001177983 */ /* 0x000ea20000300800 */
[----:B------:R-:W-:-:S03]  /*b3e70*/  IADD3 R18, P1, PT, R20, R3, RZ ;  /* 0x0000000314127210 */ /* 0x000fc60007f3e0ff */
[----:B------:R-:W-:Y:S02]  /*b3e80*/  STL [R1+0x2098], R17 ;  /* 0x0020981101007387 */ /* 0x000fe40000100800 */
[----:B------:R-:W-:Y:S02]  /*b3e90*/  IMAD.X R19, R21, 0x1, R4, P1 ;  /* 0x0000000115137824 */ /* 0x000fe400008e0604 */
[----:B------:R-:W2:Y:S04]  /*b3ea0*/  LDL.LU R34, [R1+0x1c50] ;  /* 0x001c500001227983 */ /* 0x000ea80000300800 */
[----:B------:R-:W2:Y:S04]  /*b3eb0*/  LDL.LU R35, [R1+0x1c54] ;  /* 0x001c540001237983 */ /* 0x000ea80000300800 */
[----:B------:R1:W-:Y:S02]  /*b3ec0*/  STL.64 [R1+0x1cc0], R18 ;  /* 0x001cc01201007387 */ /* 0x0003e40000100a00 */
[----:B-1----:R-:W-:-:S02]  /*b3ed0*/  IADD3 R18, P1, PT, R20, R5, RZ ;  /* 0x0000000514127210 */ /* 0x002fc40007f3e0ff */
[----:B----4-:R-:W-:-:S05]  /*b3ee0*/  F2FP.SATFINITE.E5M2.F32.PACK_AB_MERGE_C R17, R37, R36, RZ ;  /* 0x000000242511723e */ /* 0x010fca00048060ff */
[----:B------:R1:W-:Y:S01]  /*b3ef0*/  STL [R1+0x20ac], R17 ;  /* 0x0020ac1101007387 */ /* 0x0003e20000100800 */
[----:B------:R-:W-:-:S03]  /*b3f00*/  IMAD.X R19, R21, 0x1, R6, P1 ;  /* 0x0000000115137824 */ /* 0x000fc600008e0606 */
[----:B------:R-:W4:Y:S04]  /*b3f10*/  LDL.LU R36, [R1+0x1c58] ;  /* 0x001c580001247983 */ /* 0x000f280000300800 */
[----:B------:R-:W4:Y:S01]  /*b3f20*/  LDL.LU R37, [R1+0x1c5c] ;  /* 0x001c5c0001257983 */ /* 0x000f220000300800 */
[----:B-1----:R-:W-:-:S05]  /*b3f30*/  F2FP.SATFINITE.E5M2.F32.PACK_AB_MERGE_C R17, R44, R45, RZ ;  /* 0x0000002d2c11723e */ /* 0x002fca00048060ff */
[----:B------:R1:W-:Y:S01]  /*b3f40*/  STL [R1+0x1e8c], R17 ;  /* 0x001e8c1101007387 */ /* 0x0003e20000100800 */
[----:B------:R-:W-:-:S03]  /*b3f50*/  F2FP.SATFINITE.E5M2.F32.PACK_AB_MERGE_C R42, R42, R43, RZ ;  /* 0x0000002b2a2a723e */ /* 0x000fc600048060ff */
[----:B------:R0:W-:Y:S01]  /*b3f60*/  STL.64 [R1+0x1cb0], R18 ;  /* 0x001cb01201007387 */ /* 0x0001e20000100a00 */
[----:B-1----:R-:W-:-:S03]  /*b3f70*/  F2FP.SATFINITE.E5M2.F32.PACK_AB_MERGE_C R17, R40, R41, RZ ;  /* 0x000000292811723e */ /* 0x002fc600048060ff */
[----:B------:R-:W-:Y:S04]  /*b3f80*/  STL [R1+0x1e9c], R42 ;  /* 0x001e9c2a01007387 */ /* 0x000fe80000100800 */
[----:B------:R1:W-:Y:S01]  /*b3f90*/  STL [R1+0x1d38], R17 ;  /* 0x001d381101007387 */ /* 0x0003e20000100800 */
[----:B0-----:R-:W-:Y:S02]  /*b3fa0*/  IADD3 R18, P1, PT, R20, R13, RZ ;  /* 0x0000000d14127210 */ /* 0x001fe40007f3e0ff */
[----:B-1----:R-:W-:Y:S02]  /*b3fb0*/  F2FP.SATFINITE.E5M2.F32.PACK_AB_MERGE_C R17, R39, R38, RZ ;  /* 0x000000262711723e */ /* 0x002fe400048060ff */
[----:B------:R-:W4:Y:S04]  /*b3fc0*/  LDL.LU R38, [R1+0x1c40] ;  /* 0x001c400001267983 */ /* 0x000f280000300800 */
[----:B------:R-:W4:Y:S01]  /*b3fd0*/  LDL.LU R39, [R1+0x1c44] ;  /* 0x001c440001277983 */ /* 0x000f220000300800 */
[----:B------:R-:W-:Y:S01]  /*b3fe0*/  IMAD.X R19, R21, 0x1, R15, P1 ;  /* 0x0000000115137824 */ /* 0x000fe200008e060f */
[----:B------:R-:W-:-:S04]  /*b3ff0*/  F2FP.SATFINITE.E5M2.F32.PACK_AB_MERGE_C R52, R26, R24, RZ ;  /* 0x000000181a34723e */ /* 0x000fc800048060ff */
[----:B------:R0:W-:Y:S01]  /*b4000*/  STL.64 [R1+0x1ca0], R18 ;  /* 0x001ca01201007387 */ /* 0x0001e20000100a00 */
[----:B------:R-:W-:-:S03]  /*b4010*/  F2FP.SATFINITE.E5M2.F32.PACK_AB_MERGE_C R53, R27, R25, RZ ;  /* 0x000000191b35723e */ /* 0x000fc600048060ff */
[----:B------:R-:W-:Y:S01]  /*b4020*/  STL [R1+0x1d6c], R17 ;  /* 0x001d6c1101007387 */ /* 0x000fe20000100800 */
[----:B0-----:R-:W-:-:S03]  /*b4030*/  IADD3 R18, P1, PT, R20, R14, RZ ;  /* 0x0000000e14127210 */ /* 0x001fc60007f3e0ff */
[----:B------:R-:W-:Y:S02]  /*b4040*/  STL [R1+0x56f8], R52 ;  /* 0x0056f83401007387 */ /* 0x000fe40000100800 */
[----:B------:R-:W-:Y:S02]  /*b4050*/  IMAD.X R19, R21, 0x1, R16, P1 ;  /* 0x0000000115137824 */ /* 0x000fe400008e0610 */
[----:B------:R-:W-:Y:S04]  /*b4060*/  STL [R1+0x56fc], R53 ;  /* 0x0056fc3501007387 */ /* 0x000fe80000100800 */
[----:B------:R0:W-:Y:S02]  /*b4070*/  STL.64 [R1+0x1c90], R18 ;  /* 0x001c901201007387 */ /* 0x0001e40000100a00 */
[----:B0-----:R-:W-:-:S05]  /*b4080*/  IADD3 R18, P1, PT, R20, R7, RZ ;  /* 0x0000000714127210 */ /* 0x001fca0007f3e0ff */
[----:B------:R-:W-:Y:S01]  /*b4090*/  IMAD.X R19, R21, 0x1, R8, P1 ;  /* 0x0000000115137824 */ /* 0x000fe200008e0608 */
[----:B---3--:R-:W-:-:S05]  /*b40a0*/  F2FP.SATFINITE.E5M2.F32.PACK_AB_MERGE_C R17, R28, R29, RZ ;  /* 0x0000001d1c11723e */ /* 0x008fca00048060ff */
[----:B------:R0:W-:Y:S01]  /*b40b0*/  STL [R1+0x1c88], R17 ;  /* 0x001c881101007387 */ /* 0x0001e20000100800 */
[----:B------:R-:W-:-:S03]  /*b40c0*/  F2FP.SATFINITE.E5M2.F32.PACK_AB_MERGE_C R24, R31, R30, RZ ;  /* 0x0000001e1f18723e */ /* 0x000fc600048060ff */
[----:B------:R1:W-:Y:S01]  /*b40d0*/  STL.64 [R1+0x1c80], R18 ;  /* 0x001c801201007387 */ /* 0x0003e20000100a00 */
[----:B0-----:R-:W-:-:S03]  /*b40e0*/  F2FP.SATFINITE.E5M2.F32.PACK_AB_MERGE_C R17, R33, R32, RZ ;  /* 0x000000202111723e */ /* 0x001fc600048060ff */
[----:B------:R-:W-:Y:S01]  /*b40f0*/  STL [R1+0x1c7c], R24 ;  /* 0x001c7c1801007387 */ /* 0x000fe20000100800 */
[----:B-1----:R-:W-:-:S03]  /*b4100*/  IADD3 R18, P1, PT, R20, R9, RZ ;  /* 0x0000000914127210 */ /* 0x002fc60007f3e0ff */
[----:B------:R2:W-:Y:S02]  /*b4110*/  STL [R1+0x1c78], R17 ;  /* 0x001c781101007387 */ /* 0x0005e40000100800 */
[----:B------:R-:W-:-:S05]  /*b4120*/  IMAD.X R19, R21, 0x1, R11, P1 ;  /* 0x0000000115137824 */ /* 0x000fca00008e060b */
[----:B------:R0:W-:Y:S01]  /*b4130*/  STL.64 [R1+0x1c70], R18 ;  /* 0x001c701201007387 */ /* 0x0001e20000100a00 */
[----:B--2---:R-:W-:-:S05]  /*b4140*/  F2FP.SATFINITE.E5M2.F32.PACK_AB_MERGE_C R17, R23, R22, RZ ;  /* 0x000000161711723e */ /* 0x004fca00048060ff */
[----:B------:R1:W-:Y:S04]  /*b4150*/  STL [R1+0x1c6c], R17 ;  /* 0x001c6c1101007387 */ /* 0x0003e80000100800 */
[----:B------:R-:W2:Y:S04]  /*b4160*/  LDL.LU R22, [R1+0x1c48] ;  /* 0x001c480001167983 */ /* 0x000ea80000300800 */
[----:B------:R-:W2:Y:S01]  /*b4170*/  LDL.LU R23, [R1+0x1c4c] ;  /* 0x001c4c0001177983 */ /* 0x000ea20000300800 */
[----:B0-----:R-:W-:Y:S02]  /*b4180*/  IADD3 R18, P1, PT, R20, R10, RZ ;  /* 0x0000000a14127210 */ /* 0x001fe40007f3e0ff */
[----:B-1----:R-:W-:-:S03]  /*b4190*/  F2FP.SATFINITE.E5M2.F32.PACK_AB_MERGE_C R17, R35, R34, RZ ;  /* 0x000000222311723e */ /* 0x002fc600048060ff */
[----:B------:R-:W-:-:S05]  /*b41a0*/  IMAD.X R19, R21, 0x1, R12, P1 ;  /* 0x0000000115137824 */ /* 0x000fca00008e060c */
[----:B------:R4:W-:Y:S04]  /*b41b0*/  STL.64 [R1+0x1c60], R18 ;  /* 0x001c601201007387 */ /* 0x0009e80000100a00 */
[----:B------:R-:W3:Y:S04]  /*b41c0*/  LDL.LU R45, [R1+0x1c30] ;  /* 0x001c3000012d7983 */ /* 0x000ee80000300800 */
[----:B------:R-:W-:Y:S04]  /*b41d0*/  STL [R1+0x1c68], R17 ;  /* 0x001c681101007387 */ /* 0x000fe80000100800 */
[----:B------:R-:W3:Y:S04]  /*b41e0*/  LDL.LU R44, [R1+0x1c34] ;  /* 0x001c3400012c7983 */ /* 0x000ee80000300800 */
[----:B------:R-:W3:Y:S04]  /*b41f0*/  LDL.LU R30, [R1+0x1c38] ;  /* 0x001c3800011e7983 */ /* 0x000ee80000300800 */
[----:B------:R-:W3:Y:S04]  /*b4200*/  LDL.LU R31, [R1+0x1c3c] ;  /* 0x001c3c00011f7983 */ /* 0x000ee80000300800 */
[----:B------:R-:W3:Y:S04]  /*b4210*/  LDL.LU R32, [R1+0x1c20] ;  /* 0x001c200001207983 */ /* 0x000ee80000300800 */
[----:B------:R-:W3:Y:S01]  /*b4220*/  LDL.LU R33, [R1+0x1c24] ;  /* 0x001c240001217983 */ /* 0x000ee20000300800 */
[----:B----4-:R-:W-:Y:S01]  /*b4230*/  F2FP.SATFINITE.E5M2.F32.PACK_AB_MERGE_C R19, R37, R36, RZ ;  /* 0x000000242513723e */ /* 0x010fe200048060ff */
[----:B------:R-:W-:Y:S01]  /*b4240*/  VIADD R20, R20, UR6 ;  /* 0x0000000614147c36 */ /* 0x000fe20008000000 */
[----:B------:R-:W0:Y:S01]  /*b4250*/  LDCU UR6, c[0x0][0x3b8] ;  /* 0x00007700ff0677ac */ /* 0x000e220008000800 */
[----:B------:R-:W4:Y:S04]  /*b4260*/  LDL.LU R34, [R1+0x1c28] ;  /* 0x001c280001227983 */ /* 0x000f280000300800 */
[----:B------:R-:W4:Y:S01]  /*b4270*/  LDL.LU R35, [R1+0x1c2c] ;  /* 0x001c2c0001237983 */ /* 0x000f220000300800 */
[----:B------:R-:W-:-:S02]  /*b4280*/  SHF.R.S32.HI R21, RZ, 0x1f, R20 ;  /* 0x0000001fff157819 */ /* 0x000fc40000011414 */
[----:B------:R-:W-:Y:S01]  /*b4290*/  IADD3 R18, P1, PT, R20, R0, RZ ;  /* 0x0000000014127210 */ /* 0x000fe20007f3e0ff */
[----:B------:R1:W-:Y:S04]  /*b42a0*/  STL [R1+0x574c], R19 ;  /* 0x00574c1301007387 */ /* 0x0003e80000100800 */
[----:B-1----:R-:W-:Y:S01]  /*b42b0*/  IMAD.X R19, R21, 0x1, R2, P1 ;  /* 0x0000000115137824 */ /* 0x002fe200008e0602 */
[----:B------:R-:W-:-:S05]  /*b42c0*/  F2FP.SATFINITE.E5M2.F32.PACK_AB_MERGE_C R17, R39, R38, RZ ;  /* 0x000000262711723e */ /* 0x000fca00048060ff */
[----:B------:R-:W-:Y:S04]  /*b42d0*/  STL [R1+0x1c58], R17 ;  /* 0x001c581101007387 */ /* 0x000fe80000100800 */
[----:B------:R-:W4:Y:S04]  /*b42e0*/  LDL.LU R43, [R1+0x1c10] ;  /* 0x001c1000012b7983 */ /* 0x000f280000300800 */
[----:B------:R-:W4:Y:S04]  /*b42f0*/  LDL.LU R42, [R1+0x1c14] ;  /* 0x001c1400012a7983 */ /* 0x000f280000300800 */
[----:B------:R-:W4:Y:S04]  /*b4300*/  LDL.LU R41, [R1+0x1c18] ;  /* 0x001c180001297983 */ /* 0x000f280000300800 */
        /* <DEDUP_REMOVED lines=12> */
[----:B--2---:R-:W-:-:S03]  /*b43d0*/  F2FP.SATFINITE.E5M2.F32.PACK_AB_MERGE_C R54, R23, R22, RZ ;  /* 0x000000161736723e */ /* 0x004fc600048060ff */
[----:B------:R-:W2:Y:S04]  /*b43e0*/  LDL.LU R22, [R1+0x1be8] ;  /* 0x001be80001167983 */ /* 0x000ea80000300800 */
[----:B------:R-:W2:Y:S01]  /*b43f0*/  LDL.LU R23, [R1+0x1bec] ;  /* 0x001bec0001177983 */ /* 0x000ea20000300800 */
[----:B-1----:R-:W-:-:S05]  /*b4400*/  IADD3 R18, P1, PT, R20, R3, RZ ;  /* 0x0000000314127210 */ /* 0x002fca0007f3e0ff */
[----:B------:R-:W-:Y:S01]  /*b4410*/  IMAD.X R19, R21, 0x1, R4, P1 ;  /* 0x0000000115137824 */ /* 0x000fe200008e0604 */
[----:B------:R-:W-:Y:S01]  /*b4420*/  STL [R1+0x5768], R54 ;  /* 0x0057683601007387 */ /* 0x000fe20000100800 */
[----:B---3--:R-:W-:-:S05]  /*b4430*/  F2FP.SATFINITE.E5M2.F32.PACK_AB_MERGE_C R17, R44, R45, RZ ;  /* 0x0000002d2c11723e */ /* 0x008fca00048060ff */
[----:B------:R1:W-:Y:S04]  /*b4440*/  STL [R1+0x1c48], R17 ;  /* 0x001c481101007387 */ /* 0x0003e80000100800 */
[----:B------:R3:W-:Y:S01]  /*b4450*/  STL.64 [R1+0x1c40], R18 ;  /* 0x001c401201007387 */ /* 0x0007e20000100a00 */
[----:B------:R-:W-:Y:S02]  /*b4460*/  F2FP.SATFINITE.E5M2.F32.PACK_AB_MERGE_C R30, R31, R30, RZ ;  /* 0x0000001e1f1e723e */ /* 0x000fe400048060ff */
[----:B-1----:R-:W-:Y:S02]  /*b4470*/  F2FP.SATFINITE.E5M2.F32.PACK_AB_MERGE_C R17, R33, R32, RZ ;  /* 0x000000202111723e */ /* 0x002fe400048060ff */
[----:B---3--:R-:W-:Y:S01]  /*b4480*/  IADD3 R18, P1, PT, R20, R5, RZ ;  /* 0x0000000514127210 */ /* 0x008fe20007f3e0ff */
[----:B------:R1:W-:Y:S04]  /*b4490*/  STL [R1+0x1c3c], R30 ;  /* 0x001c3c1e01007387 */ /* 0x0003e80000100800 */
[----:B------:R-:W-:Y:S01]  /*b44a0*/  IMAD.X R19, R21, 0x1, R6, P1 ;  /* 0x0000000115137824 */ /* 0x000fe200008e0606 */
[----:B------:R4:W-:Y:S04]  /*b44b0*/  STL [R1+0x1c38], R17 ;  /* 0x001c381101007387 */ /* 0x0009e80000100800 */
[----:B-1----:R-:W3:Y:S04]  /*b44c0*/  LDL.LU R30, [R1+0x1bd0] ;  /* 0x001bd000011e7983 */ /* 0x002ee80000300800 */
[----:B------:R-:W3:Y:S01]  /*b44d0*/  LDL.LU R31, [R1+0x1bd4] ;  /* 0x001bd400011f7983 */ /* 0x000ee20000300800 */
[----:B----4-:R-:W-:-:S03]  /*b44e0*/  F2FP.SATFINITE.E5M2.F32.PACK_AB_MERGE_C R17, R35, R34, RZ ;  /* 0x000000222311723e */ /* 0x010fc600048060ff */
[----:B------:R1:W-:Y:S04]  /*b44f0*/  STL.64 [R1+0x1c30], R18 ;  /* 0x001c301201007387 */ /* 0x0003e80000100a00 */
[----:B------:R4:W-:Y:S04]  /*b4500*/  STL [R1+0x1c2c], R17 ;  /* 0x001c2c1101007387 */ /* 0x0009e80000100800 */
[----:B------:R-:W3:Y:S01]  /*b4510*/  LDL.LU R32, [R1+0x1bd8] ;  /* 0x001bd80001207983 */ /* 0x000ee20000300800 */
[----:B-1----:R-:W-:-:S03]  /*b4520*/  IADD3 R18, P1, PT, R20, R13, RZ ;  /* 0x0000000d14127210 */ /* 0x002fc60007f3e0ff */
[----:B------:R-:W3:Y:S02]  /*b4530*/  LDL.LU R33, [R1+0x1bdc] ;  /* 0x001bdc0001217983 */ /* 0x000ee40000300800 */
[----:B------:R-:W-:Y:S02]  /*b4540*/  IMAD.X R19, R21, 0x1, R15, P1 ;  /* 0x0000000115137824 */ /* 0x000fe400008e060f */
[----:B------:R-:W3:Y:S04]  /*b4550*/  LDL.LU R34, [R1+0x1bc0] ;  /* 0x001bc00001227983 */ /* 0x000ee80000300800 */
[----:B------:R-:W3:Y:S01]  /*b4560*/  LDL.LU R35, [R1+0x1bc4] ;  /* 0x001bc40001237983 */ /* 0x000ee20000300800 */
[----:B----4-:R-:W-:-:S05]  /*b4570*/  F2FP.SATFINITE.E5M2.F32.PACK_AB_MERGE_C R17, R42, R43, RZ ;  /* 0x0000002b2a11723e */ /* 0x010fca00048060ff */
[----:B------:R-:W-:Y:S04]  /*b4580*/  STL [R1+0x1c28], R17 ;  /* 0x001c281101007387 */ /* 0x000fe80000100800 */
[----:B------:R1:W-:Y:S01]  /*b4590*/  STL.64 [R1+0x1c20], R18 ;  /* 0x001c201201007387 */ /* 0x0003e20000100a00 */
[----:B------:R-:W-:Y:S02]  /*b45a0*/  F2FP.SATFINITE.E5M2.F32.PACK_AB_MERGE_C R40, R40, R41, RZ ;  /* 0x000000292828723e */ /* 0x000fe400048060ff */
[----:B-1----:R-:W-:Y:S02]  /*b45b0*/  IADD3 R18, P1, PT, R20, R14, RZ ;  /* 0x0000000e14127210 */ /* 0x002fe40007f3e0ff */
[----:B------:R-:W-:-:S03]  /*b45c0*/  F2FP.SATFINITE.E5M2.F32.PACK_AB_MERGE_C R17, R26, R24, RZ ;  /* 0x000000181a11723e */ /* 0x000fc600048060ff */
[----:B------:R-:W-:Y:S01]  /*b45d0*/  IMAD.X R19, R21, 0x1, R16, P1 ;  /* 0x0000000115137824 */ /* 0x000fe200008e0610 */
[----:B------:R-:W-:Y:S04]  /*b45e0*/  STL [R1+0x1c1c], R40 ;  /* 0x001c1c2801007387 */ /* 0x000fe80000100800 */
[----:B------:R1:W-:Y:S04]  /*b45f0*/  STL [R1+0x1c18], R17 ;  /* 0x001c181101007387 */ /* 0x0003e80000100800 */
[----:B------:R4:W-:Y:S01]  /*b4600*/  STL.64 [R1+0x1c10], R18 ;  /* 0x001c101201007387 */ /* 0x0009e20000100a00 */
[----:B------:R-:W-:-:S02]  /*b4610*/  F2FP.SATFINITE.E5M2.F32.PACK_AB_MERGE_C R24, R27, R25, RZ ;  /* 0x000000191b18723e */ /* 0x000fc400048060ff */
[----:B-1----:R-:W-:Y:S02]  /*b4620*/  F2FP.SATFINITE.E5M2.F32.PACK_AB_MERGE_C R17, R28, R29, RZ ;  /* 0x0000001d1c11723e */ /* 0x002fe400048060ff */
[----:B----4-:R-:W-:Y:S01]  /*b4630*/  IADD3 R18, P1, PT, R20, R7, RZ ;  /* 0x0000000714127210 */ /* 0x010fe20007f3e0ff */
[----:B------:R1:W-:Y:S04]  /*b4640*/  STL [R1+0x1c0c], R24 ;  /* 0x001c0c1801007387 */ /* 0x0003e80000100800 */
[----:B------:R-:W-:Y:S01]  /*b4650*/  IMAD.X R19, R21, 0x1, R8, P1 ;  /* 0x0000000115137824 */ /* 0x000fe200008e0608 */
[----:B------:R4:W-:Y:S04]  /*b4660*/  STL [R1+0x1c08], R17 ;  /* 0x001c081101007387 */ /* 0x0009e80000100800 */
[----:B------:R0:W-:Y:S01]  /*b4670*/  STL.64 [R1+0x1c00], R18 ;  /* 0x001c001201007387 */ /* 0x0001e20000100a00 */
[----:B-1----:R-:W-:-:S02]  /*b4680*/  F2FP.SATFINITE.E5M2.F32.PACK_AB_MERGE_C R24, R37, R36, RZ ;  /* 0x000000242518723e */ /* 0x002fc400048060ff */
[----:B----4-:R-:W-:Y:S02]  /*b4690*/  F2FP.SATFINITE.E5M2.F32.PACK_AB_MERGE_C R17, R39, R38, RZ ;  /* 0x000000262711723e */ /* 0x010fe400048060ff */
[C---:B0-----:R-:W-:Y:S01]  /*b46a0*/  IADD3 R18, P1, PT, R20.reuse, R9, RZ ;  /* 0x0000000914127210 */ /* 0x041fe20007f3e0ff */
[----:B------:R-:W-:Y:S04]  /*b46b0*/  STL [R1+0x1bfc], R24 ;  /* 0x001bfc1801007387 */ /* 0x000fe80000100800 */
[----:B------:R-:W-:Y:S01]  /*b46c0*/  IMAD.X R19, R21, 0x1, R11, P1 ;  /* 0x0000000115137824 */ /* 0x000fe200008e060b */
[----:B------:R-:W-:Y:S04]  /*b46d0*/  STL [R1+0x1bf8], R17 ;  /* 0x001bf81101007387 */ /* 0x000fe80000100800 */
[----:B------:R0:W-:Y:S02]  /*b46e0*/  STL.64 [R1+0x1bf0], R18 ;  /* 0x001bf01201007387 */ /* 0x0001e40000100a00 */
[----:B0-----:R-:W-:-:S05]  /*b46f0*/  IADD3 R18, P1, PT, R20, R10, RZ ;  /* 0x0000000a14127210 */ /* 0x001fca0007f3e0ff */
[----:B------:R-:W-:Y:S01]  /*b4700*/  IMAD.X R19, R21, 0x1, R12, P1 ;  /* 0x0000000115137824 */ /* 0x000fe200008e060c */
[----:B--2---:R-:W-:-:S05]  /*b4710*/  F2FP.SATFINITE.E5M2.F32.PACK_AB_MERGE_C R17, R23, R22, RZ ;  /* 0x000000161711723e */ /* 0x004fca00048060ff */
[----:B------:R-:W-:Y:S04]  /*b4720*/  STL [R1+0x1bec], R17 ;  /* 0x001bec1101007387 */ /* 0x000fe80000100800 */
[----:B------:R0:W-:Y:S04]  /*b4730*/  STL.64 [R1+0x1be0], R18 ;  /* 0x001be01201007387 */ /* 0x0001e80000100a00 */
[----:B0-----:R-:W2:Y:S04]  /*b4740*/  LDL.LU R18, [R1+0x1bc8] ;  /* 0x001bc80001127983 */ /* 0x001ea80000300800 */
[----:B------:R-:W2:Y:S04]  /*b4750*/  LDL.LU R17, [R1+0x1bcc] ;  /* 0x001bcc0001117983 */ /* 0x000ea80000300800 */
[----:B------:R-:W4:Y:S04]  /*b4760*/  LDL.LU R36, [R1+0x1bb0] ;  /* 0x001bb00001247983 */ /* 0x000f280000300800 */
[----:B------:R-:W4:Y:S04]  /*b4770*/  LDL.LU R37, [R1+0x1bb4] ;  /* 0x001bb40001257983 */ /* 0x000f280000300800 */
[----:B------:R-:W4:Y:S04]  /*b4780*/  LDL.LU R38, [R1+0x1bb8] ;  /* 0x001bb80001267983 */ /* 0x000f280000300800 */
[----:B------:R-:W4:Y:S04]  /*b4790*/  LDL.LU R39, [R1+0x1bbc] ;  /* 0x001bbc0001277983 */ /* 0x000f280000300800 */
[----:B------:R-:W4:Y:S04]  /*b47a0*/  LDL.LU R22, [R1+0x1ba0] ;  /* 0x001ba00001167983 */ /* 0x000f280000300800 */
[----:B------:R-:W4:Y:S01]  /*b47b0*/  LDL.LU R23, [R1+0x1ba4] ;  /* 0x001ba40001177983 */ /* 0x000f220000300800 */
[----:B---3--:R-:W-:-:S05]  /*b47c0*/  F2FP.SATFINITE.E5M2.F32.PACK_AB_MERGE_C R19, R31, R30, RZ ;  /* 0x0000001e1f13723e */ /* 0x008fca00048060ff */
[----:B------:R0:W-:Y:S01]  /*b47d0*/  STL [R1+0x1be8], R19 ;  /* 0x001be81301007387 */ /* 0x0001e20000100800 */
[----:B------:R-:W-:-:S05]  /*b47e0*/  F2FP.SATFINITE.E5M2.F32.PACK_AB_MERGE_C R21, R33, R32, RZ ;  /* 0x000000202115723e */ /* 0x000fca00048060ff */
[----:B------:R1:W-:Y:S01]  /*b47f0*/  STL [R1+0x1bdc], R21 ;  /* 0x001bdc1501007387 */ /* 0x0003e20000100800 */
[----:B0-----:R-:W-:-:S03]  /*b4800*/  F2FP.SATFINITE.E5M2.F32.PACK_AB_MERGE_C R19, R35, R34, RZ ;  /* 0x000000222313723e */ /* 0x001fc600048060ff */
[----:B------:R-:W3:Y:S04]  /*b4810*/  LDL.LU R45, [R1+0x1ba8] ;  /* 0x001ba800012d7983 */ /* 0x000ee80000300800 */
[----:B------:R-:W3:Y:S04]  /*b4820*/  LDL.LU R44, [R1+0x1bac] ;  /* 0x001bac00012c7983 */ /* 0x000ee80000300800 */
[----:B------:R-:W-:Y:S04]  /*b4830*/  STL [R1+0x1bd8], R19 ;  /* 0x001bd81301007387 */ /* 0x000fe80000100800 */
        /* <DEDUP_REMOVED lines=11> */
[----:B------:R-:W0:Y:S02]  /*b48f0*/  LDCU UR6, c[0x0][0x3b8] ;  /* 0x00007700ff0677ac */ /* 0x000e240008000800 */
[----:B------:R-:W3:Y:S02]  /*b4900*/  LDL.LU R30, [R1+0x1b78] ;  /* 0x001b7800011e7983 */ /* 0x000ee40000300800 */
[----:B-1----:R-:W-:-:S02]  /*b4910*/  SHF.R.S32.HI R21, RZ, 0x1f, R20 ;  /* 0x0000001fff157819 */ /* 0x002fc40000011414 */
[----:B------:R-:W3:Y:S01]  /*b4920*/  LDL.LU R31, [R1+0x1b7c] ;  /* 0x001b7c00011f7983 */ /* 0x000ee20000300800 */
[----:B------:R-:W-:-:S03]  /*b4930*/  IADD3 R34, P1, PT, R20, R0, RZ ;  /* 0x0000000014227210 */ /* 0x000fc60007f3e0ff */
[----:B------:R-:W3:Y:S04]  /*b4940*/  LDL.LU R32, [R1+0x1b60] ;  /* 0x001b600001207983 */ /* 0x000ee80000300800 */
[----:B------:R-:W3:Y:S01]  /*b4950*/  LDL.LU R33, [R1+0x1b64] ;  /* 0x001b640001217983 */ /* 0x000ee20000300800 */
[----:B------:R-:W-:-:S05]  /*b4960*/  IMAD.X R35, R21, 0x1, R2, P1 ;  /* 0x0000000115237824 */ /* 0x000fca00008e0602 */
[----:B------:R1:W-:Y:S04]  /*b4970*/  STL.64 [R1+0x1bd0], R34 ;  /* 0x001bd02201007387 */ /* 0x0003e80000100a00 */
[----:B-1----:R-:W3:Y:S04]  /*b4980*/  LDL.LU R34, [R1+0x1b68] ;  /* 0x001b680001227983 */ /* 0x002ee80000300800 */
[----:B------:R-:W3:Y:S01]  /*b4990*/  LDL.LU R35, [R1+0x1b6c] ;  /* 0x001b6c0001237983 */ /* 0x000ee20000300800 */
[----:B--2---:R-:W-:Y:S02]  /*b49a0*/  F2FP.SATFINITE.E5M2.F32.PACK_AB_MERGE_C R46, R17, R18, RZ ;  /* 0x00000012112e723e */ /* 0x004fe400048060ff */
[----:B------:R-:W-:-:S05]  /*b49b0*/  IADD3 R18, P1, PT, R20, R3, RZ ;  /* 0x0000000314127210 */ /* 0x000fca0007f3e0ff */
[----:B------:R-:W-:Y:S01]  /*b49c0*/  IMAD.X R19, R21, 0x1, R4, P1 ;  /* 0x0000000115137824 */ /* 0x000fe200008e0604 */
[----:B----4-:R-:W-:Y:S01]  /*b49d0*/  F2FP.SATFINITE.E5M2.F32.PACK_AB_MERGE_C R17, R37, R36, RZ ;  /* 0x000000242511723e */ /* 0x010fe200048060ff */
[----:B------:R-:W-:Y:S04]  /*b49e0*/  STL [R1+0x1bc8], R46 ;  /* 0x001bc82e01007387 */ /* 0x000fe80000100800 */
[----:B------:R1:W-:Y:S04]  /*b49f0*/  STL [R1+0x7c4], R17 ;  /* 0x0007c41101007387 */ /* 0x0003e80000100800 */
[----:B------:R2:W-:Y:S04]  /*b4a00*/  STL.64 [R1+0x1bc0], R18 ;  /* 0x001bc01201007387 */ /* 0x0005e80000100a00 */
[----:B------:R-:W4:Y:S01]  /*b4a10*/  LDL.LU R36, [R1+0x1b50] ;  /* 0x001b500001247983 */ /* 0x000f220000300800 */
[----:B-1----:R-:W-:-:S02]  /*b4a20*/  F2FP.SATFINITE.E5M2.F32.PACK_AB_MERGE_C R17, R23, R22, RZ ;  /* 0x000000161711723e */ /* 0x002fc400048060ff */
[----:B--2---:R-:W-:-:S05]  /*b4a30*/  F2FP.SATFINITE.E5M2.F32.PACK_AB_MERGE_C R18, R39, R38, RZ ;  /* 0x000000262712723e */ /* 0x004fca00048060ff */
[----:B------:R1:W-:Y:S04]  /*b4a40*/  STL [R1+0x7cc], R18 ;  /* 0x0007cc1201007387 */ /* 0x0003e80000100800 */
[----:B------:R-:W4:Y:S04]  /*b4a50*/  LDL.LU R37, [R1+0x1b54] ;  /* 0x001b540001257983 */ /* 0x000f280000300800 */
[----:B------:R2:W-:Y:S04]  /*b4a60*/  STL [R1+0x7a8], R17 ;  /* 0x0007a81101007387 */ /* 0x0005e80000100800 */
[----:B------:R-:W4:Y:S04]  /*b4a70*/  LDL.LU R38, [R1+0x1b58] ;  /* 0x001b580001267983 */ /* 0x000f280000300800 */
[----:B------:R-:W4:Y:S04]  /*b4a80*/  LDL.LU R39, [R1+0x1b5c] ;  /* 0x001b5c0001277983 */ /* 0x000f280000300800 */
[----:B------:R-:W4:Y:S04]  /*b4a90*/  LDL.LU R22, [R1+0x1b40] ;  /* 0x001b400001167983 */ /* 0x000f280000300800 */
[----:B------:R-:W4:Y:S01]  /*b4aa0*/  LDL.LU R23, [R1+0x1b44] ;  /* 0x001b440001177983 */ /* 0x000f220000300800 */
[----:B-1----:R-:W-:-:S05]  /*b4ab0*/  IADD3 R18, P1, PT, R20, R5, RZ ;  /* 0x0000000514127210 */ /* 0x002fca0007f3e0ff */
[----:B------:R-:W-:Y:S01]  /*b4ac0*/  IMAD.X R19, R21, 0x1, R6, P1 ;  /* 0x0000000115137824 */ /* 0x000fe200008e0606 */
[----:B---3--:R-:W-:-:S04]  /*b4ad0*/  F2FP.SATFINITE.E5M2.F32.PACK_AB_MERGE_C R44, R44, R45, RZ ;  /* 0x0000002d2c2c723e */ /* 0x008fc800048060ff */
[----:B------:R1:W-:Y:S01]  /*b4ae0*/  STL.64 [R1+0x1bb0], R18 ;  /* 0x001bb01201007387 */ /* 0x0003e20000100a00 */
[----:B--2---:R-:W-:-:S03]  /*b4af0*/  F2FP.SATFINITE.E5M2.F32.PACK_AB_MERGE_C R17, R42, R43, RZ ;  /* 0x0000002b2a11723e */ /* 0x004fc600048060ff */
[----:B------:R-:W-:Y:S01]  /*b4b00*/  STL [R1+0x7ac], R44 ;  /* 0x0007ac2c01007387 */ /* 0x000fe20000100800 */
[----:B-1----:R-:W-:-:S03]  /*b4b10*/  IADD3 R18, P1, PT, R20, R13, RZ ;  /* 0x0000000d14127210 */ /* 0x002fc60007f3e0ff */
[----:B------:R1:W-:Y:S02]  /*b4b20*/  STL [R1+0x7a0], R17 ;  /* 0x0007a01101007387 */ /* 0x0003e40000100800 */
[----:B------:R-:W-:Y:S01]  /*b4b30*/  IMAD.X R19, R21, 0x1, R15, P1 ;  /* 0x0000000115137824 */ /* 0x000fe200008e060f */
[----:B------:R-:W-:-:S04]  /*b4b40*/  F2FP.SATFINITE.E5M2.F32.PACK_AB_MERGE_C R40, R40, R41, RZ ;  /* 0x000000292828723e */ /* 0x000fc800048060ff */
[----:B------:R2:W-:Y:S01]  /*b4b50*/  STL.64 [R1+0x1ba0], R18 ;  /* 0x001ba01201007387 */ /* 0x0005e20000100a00 */
[----:B-1----:R-:W-:-:S03]  /*b4b60*/  F2FP.SATFINITE.E5M2.F32.PACK_AB_MERGE_C R17, R26, R24, RZ ;  /* 0x000000181a11723e */ /* 0x002fc600048060ff */
[----:B------:R-:W-:Y:S01]  /*b4b70*/  STL [R1+0x7a4], R40 ;  /* 0x0007a42801007387 */ /* 0x000fe20000100800 */
[----:B--2---:R-:W-:-:S03]  /*b4b80*/  IADD3 R18, P1, PT, R20, R14, RZ ;  /* 0x0000000e14127210 */ /* 0x004fc60007f3e0ff */
[----:B------:R1:W-:Y:S02]  /*b4b90*/  STL [R1+0x5c8], R17 ;  /* 0x0005c81101007387 */ /* 0x0003e40000100800 */
[----:B------:R-:W-:Y:S01]  /*b4ba0*/  IMAD.X R19, R21, 0x1, R16, P1 ;  /* 0x0000000115137824 */ /* 0x000fe200008e0610 */
[----:B------:R-:W-:-:S04]  /*b4bb0*/  F2FP.SATFINITE.E5M2.F32.PACK_AB_MERGE_C R24, R27, R25, RZ ;  /* 0x000000191b18723e */ /* 0x000fc800048060ff */
[----:B------:R2:W-:Y:S01]  /*b4bc0*/  STL.64 [R1+0x1b90], R18 ;  /* 0x001b901201007387 */ /* 0x0005e20000100a00 */
[----:B-1----:R-:W-:-:S03]  /*b4bd0*/  F2FP.SATFINITE.E5M2.F32.PACK_AB_MERGE_C R17, R28, R29, RZ ;  /* 0x0000001d1c11723e */ /* 0x002fc600048060ff */
[----:B------:R1:W-:Y:S01]  /*b4be0*/  STL [R1+0x5c4], R24 ;  /* 0x0005c41801007387 */ /* 0x0003e20000100800 */
[----:B--2---:R-:W-:-:S03]  /*b4bf0*/  IADD3 R18, P1, PT, R20, R7, RZ ;  /* 0x0000000714127210 */ /* 0x004fc60007f3e0ff */
[----:B------:R2:W-:Y:S02]  /*b4c00*/  STL [R1+0x5b0], R17 ;  /* 0x0005b01101007387 */ /* 0x0005e40000100800 */
[----:B------:R-:W-:Y:S01]  /*b4c10*/  IMAD.X R19, R21, 0x1, R8, P1 ;  /* 0x0000000115137824 */ /* 0x000fe200008e0608 */
[----:B-1----:R-:W-:-:S04]  /*b4c20*/  F2FP.SATFINITE.E5M2.F32.PACK_AB_MERGE_C R24, R31, R30, RZ ;  /* 0x0000001e1f18723e */ /* 0x002fc800048060ff */
[----:B------:R1:W-:Y:S01]  /*b4c30*/  STL.64 [R1+0x1b80], R18 ;  /* 0x001b801201007387 */ /* 0x0003e20000100a00 */
[----:B--2---:R-:W-:-:S03]  /*b4c40*/  F2FP.SATFINITE.E5M2.F32.PACK_AB_MERGE_C R17, R33, R32, RZ ;  /* 0x000000202111723e */ /* 0x004fc600048060ff */
[----:B------:R-:W-:Y:S01]  /*b4c50*/  STL [R1+0x5ac], R24 ;  /* 0x0005ac1801007387 */ /* 0x000fe20000100800 */
[----:B-1----:R-:W-:-:S03]  /*b4c60*/  IADD3 R18, P1, PT, R20, R9, RZ ;  /* 0x0000000914127210 */ /* 0x002fc60007f3e0ff */
[----:B------:R1:W-:Y:S02]  /*b4c70*/  STL [R1+0x598], R17 ;  /* 0x0005981101007387 */ /* 0x0003e40000100800 */
[----:B------:R-:W-:-:S05]  /*b4c80*/  IMAD.X R19, R21, 0x1, R11, P1 ;  /* 0x0000000115137824 */ /* 0x000fca00008e060b */
[----:B------:R2:W-:Y:S01]  /*b4c90*/  STL.64 [R1+0x1b70], R18 ;  /* 0x001b701201007387 */ /* 0x0005e20000100a00 */
[----:B-1----:R-:W-:Y:S02]  /*b4ca0*/  F2FP.SATFINITE.E5M2.F32.PACK_AB_MERGE_C R17, R35, R34, RZ ;  /* 0x000000222311723e */ /* 0x002fe400048060ff */
[----:B--2---:R-:W-:-:S03]  /*b4cb0*/  IADD3 R18, P1, PT, R20, R10, RZ ;  /* 0x0000000a14127210 */ /* 0x004fc60007f3e0ff */
[----:B------:R-:W-:Y:S02]  /*b4cc0*/  STL [R1+0x59c], R17 ;  /* 0x00059c1101007387 */ /* 0x000fe40000100800 */
[----:B------:R-:W-:-:S05]  /*b4cd0*/  IMAD.X R19, R21, 0x1, R12, P1 ;  /* 0x0000000115137824 */ /* 0x000fca00008e060c */
[----:B------:R1:W-:Y:S04]  /*b4ce0*/  STL.64 [R1+0x1b60], R18 ;  /* 0x001b601201007387 */ /* 0x0003e80000100a00 */
[----:B-1----:R-:W2:Y:S04]  /*b4cf0*/  LDL.LU R18, [R1+0x1b48] ;  /* 0x001b480001127983 */ /* 0x002ea80000300800 */
[----:B------:R-:W2:Y:S04]  /*b4d00*/  LDL.LU R17, [R1+0x1b4c] ;  /* 0x001b4c0001117983 */ /* 0x000ea80000300800 */
[----:B------:R-:W3:Y:S04]  /*b4d10*/  LDL.LU R34, [R1+0x1b30] ;  /* 0x001b300001227983 */ /* 0x000ee80000300800 */
[----:B------:R-:W3:Y:S01]  /*b4d20*/  LDL.LU R35, [R1+0x1b34] ;  /* 0x001b340001237983 */ /* 0x000ee20000300800 */
[----:B----4-:R-:W-:-:S03]  /*b4d30*/  F2FP.SATFINITE.E5M2.F32.PACK_AB_MERGE_C R19, R37, R36, RZ ;  /* 0x000000242513723e */ /* 0x010fc600048060ff */
[----:B------:R-:W4:Y:S04]  /*b4d40*/  LDL.LU R36, [R1+0x1b38] ;  /* 0x001b380001247983 */ /* 0x000f280000300800 */
[----:B------:R-:W4:Y:S01]  /*b4d50*/  LDL.LU R37, [R1+0x1b3c] ;  /* 0x001b3c0001257983 */ /* 0x000f220000300800 */
[----:B------:R-:W-:-:S03]  /*b4d60*/  F2FP.SATFINITE.E5M2.F32.PACK_AB_MERGE_C R21, R39, R38, RZ ;  /* 0x000000262715723e */ /* 0x000fc600048060ff */
[----:B------:R1:W-:Y:S04]  /*b4d70*/  STL [R1+0x588], R19 ;  /* 0x0005881301007387 */ /* 0x0003e80000100800 */
[----:B------:R0:W-:Y:S04]  /*b4d80*/  STL [R1+0x58c], R21 ;  /* 0x00058c1501007387 */ /* 0x0001e80000100800 */
[----:B------:R-:W4:Y:S01]  /*b4d90*/  LDL.LU R45, [R1+0x790] ;  /* 0x00079000012d7983 */ /* 0x000f220000300800 */
[----:B-1----:R-:W-:-:S03]  /*b4da0*/  F2FP.SATFINITE.E5M2.F32.PACK_AB_MERGE_C R19, R23, R22, RZ ;  /* 0x000000161713723e */ /* 0x002fc600048060ff */
[----:B------:R-:W4:Y:S04]  /*b4db0*/  LDL.LU R44, [R1+0x794] ;  /* 0x00079400012c7983 */ /* 0x000f280000300800 */
        /* <DEDUP_REMOVED lines=16> */
[----:B------:R-:W0:Y:S02]  /*b4ec0*/  LDCU UR6, c[0x0][0x3b8] ;  /* 0x00007700ff0677ac */ /* 0x000e240008000800 */
[----:B------:R-:W4:Y:S02]  /*b4ed0*/  LDL.LU R32, [R1+0x1af0] ;  /* 0x001af00001207983 */ /* 0x000f240000300800 */
[----:B------:R-:W-:-:S02]  /*b4ee0*/  SHF.R.S32.HI R21, RZ, 0x1f, R20 ;  /* 0x0000001fff157819 */ /* 0x000fc40000011414 */
[----:B------:R-:W-:Y:S01]  /*b4ef0*/  IADD3 R38, P1, PT, R20, R0, RZ ;  /* 0x0000000014267210 */ /* 0x000fe20007f3e0ff */
[----:B------:R-:W4:Y:S04]  /*b4f00*/  LDL.LU R33, [R1+0x1af4] ;  /* 0x001af40001217983 */ /* 0x000f280000300800 */
[----:B------:R-:W-:-:S05]  /*b4f10*/  IMAD.X R39, R21, 0x1, R2, P1 ;  /* 0x0000000115277824 */ /* 0x000fca00008e0602 */
[----:B------:R1:W-:Y:S04]  /*b4f20*/  STL.64 [R1+0x1b50], R38 ;  /* 0x001b502601007387 */ /* 0x0003e80000100a00 */
[----:B-1----:R-:W4:Y:S04]  /*b4f30*/  LDL.LU R38, [R1+0x1af8] ;  /* 0x001af80001267983 */ /* 0x002f280000300800 */
[----:B------:R-:W4:Y:S01]  /*b4f40*/  LDL.LU R39, [R1+0x1afc] ;  /* 0x001afc0001277983 */ /* 0x000f220000300800 */
[----:B--2---:R-:W-:Y:S02]  /*b4f50*/  F2FP.SATFINITE.E5M2.F32.PACK_AB_MERGE_C R46, R17, R18, RZ ;  /* 0x00000012112e723e */ /* 0x004fe400048060ff */
[----:B------:R-:W-:-:S02]  /*b4f60*/  IADD3 R18, P1, PT, R20, R3, RZ ;  /* 0x0000000314127210 */ /* 0x000fc40007f3e0ff */
[----:B---3--:R-:W-:Y:S01]  /*b4f70*/  F2FP.SATFINITE.E5M2.F32.PACK_AB_MERGE_C R17, R35, R34, RZ ;  /* 0x000000222311723e */ /* 0x008fe200048060ff */
[----:B------:R-:W-:Y:S02]  /*b4f80*/  STL [R1+0x57c], R46 ;  /* 0x00057c2e01007387 */ /* 0x000fe40000100800 */
[----:B------:R-:W-:Y:S02]  /*b4f90*/  IMAD.X R19, R21, 0x1, R4, P1 ;  /* 0x0000000115137824 */ /* 0x000fe400008e0604 */
[----:B------:R-:W-:Y:S04]  /*b4fa0*/  STL [R1+0x560], R17 ;  /* 0x0005601101007387 */ /* 0x000fe80000100800 */
[----:B------:R-:W2:Y:S04]  /*b4fb0*/  LDL.LU R34, [R1+0x1ae0] ;  /* 0x001ae00001227983 */ /* 0x000ea80000300800 */
[----:B------:R-:W2:Y:S04]  /*b4fc0*/  LDL.LU R35, [R1+0x1ae4] ;  /* 0x001ae40001237983 */ /* 0x000ea80000300800 */
[----:B------:R1:W-:Y:S02]  /*b4fd0*/  STL.64 [R1+0x1b40], R18 ;  /* 0x001b401201007387 */ /* 0x0003e40000100a00 */
[----:B-1----:R-:W-:-:S05]  /*b4fe0*/  IADD3 R18, P1, PT, R20, R5, RZ ;  /* 0x0000000514127210 */ /* 0x002fca0007f3e0ff */
[----:B------:R-:W-:Y:S01]  /*b4ff0*/  IMAD.X R19, R21, 0x1, R6, P1 ;  /* 0x0000000115137824 */ /* 0x000fe200008e0606 */
[----:B----4-:R-:W-:-:S05]  /*b5000*/  F2FP.SATFINITE.E5M2.F32.PACK_AB_MERGE_C R17, R37, R36, RZ ;  /* 0x000000242511723e */ /* 0x010fca00048060ff */
[----:B------:R1:W-:Y:S04]  /*b5010*/  STL [R1+0x564], R17 ;  /* 0x0005641101007387 */ /* 0x0003e80000100800 */
[----:B------:R-:W3:Y:S04]  /*b5020*/  LDL.LU R36, [R1+0x1ae8] ;  /* 0x001ae80001247983 */ /* 0x000ee80000300800 */
[----:B------:R-:W3:Y:S01]  /*b5030*/  LDL.LU R37, [R1+0x1aec] ;  /* 0x001aec0001257983 */ /* 0x000ee20000300800 */
[----:B-1----:R-:W-:-:S05]  /*b5040*/  F2FP.SATFINITE.E5M2.F32.PACK_AB_MERGE_C R17, R44, R45, RZ ;  /* 0x0000002d2c11723e */ /* 0x002fca00048060ff */
[----:B------:R-:W-:Y:S04]  /*b5050*/  STL [R1+0x160], R17 ;  /* 0x0001601101007387 */ /* 0x000fe80000100800 */
[----:B------:R1:W-:Y:S01]  /*b5060*/  STL.64 [R1+0x1b38], R18 ;  /* 0x001b381201007387 */ /* 0x0003e20000100a00 */
[----:B------:R-:W-:Y:S02]  /*b5070*/  F2FP.SATFINITE.E5M2.F32.PACK_AB_MERGE_C R42, R42, R43, RZ ;  /* 0x0000002b2a2a723e */ /* 0x000fe400048060ff */
        /* <DEDUP_REMOVED lines=9> */
[----:B----4-:R-:W-:-:S03]  /*b5110*/  IADD3 R18, P1, PT, R20, R14, RZ ;  /* 0x0000000e14127210 */ /* 0x010fc60007f3e0ff */
[----:B------:R4:W-:Y:S02]  /*b5120*/  STL [R1+0x509c], R17 ;  /* 0x00509c1101007387 */ /* 0x0009e40000100800 */
[----:B------:R-:W-:Y:S01]  /*b5130*/  IMAD.X R19, R21, 0x1, R16, P1 ;  /* 0x0000000115137824 */ /* 0x000fe200008e0610 */
[----:B-1----:R-:W-:Y:S02]  /*b5140*/  F2FP.SATFINITE.E5M2.F32.PACK_AB_MERGE_C R24, R28, R29, RZ ;  /* 0x0000001d1c18723e */ /* 0x002fe400048060ff */
[----:B----4-:R-:W-:Y:S02]  /*b5150*/  F2FP.SATFINITE.E5M2.F32.PACK_AB_MERGE_C R17, R31, R30, RZ ;  /* 0x0000001e1f11723e */ /* 0x010fe400048060ff */
[----:B------:R-:W-:Y:S04]  /*b5160*/  STL.64 [R1+0x1b20], R18 ;  /* 0x001b201201007387 */ /* 0x000fe80000100a00 */
[----:B------:R-:W-:Y:S04]  /*b5170*/  STL [R1+0x50a8], R24 ;  /* 0x0050a81801007387 */ /* 0x000fe80000100800 */
[----:B------:R1:W-:Y:S02]  /*b5180*/  STL [R1+0x4ff4], R17 ;  /* 0x004ff41101007387 */ /* 0x0003e40000100800 */
[----:B-1----:R-:W-:-:S02]  /*b5190*/  F2FP.SATFINITE.E5M2.F32.PACK_AB_MERGE_C R17, R23, R22, RZ ;  /* 0x000000161711723e */ /* 0x002fc400048060ff */
[----:B------:R-:W4:Y:S04]  /*b51a0*/  LDL.LU R22, [R1+0x1ad0] ;  /* 0x001ad00001167983 */ /* 0x000f280000300800 */
[----:B------:R-:W4:Y:S01]  /*b51b0*/  LDL.LU R23, [R1+0x1ad4] ;  /* 0x001ad40001177983 */ /* 0x000f220000300800 */
[----:B------:R-:W-:-:S05]  /*b51c0*/  IADD3 R18, P1, PT, R20, R7, RZ ;  /* 0x0000000714127210 */ /* 0x000fca0007f3e0ff */
[----:B------:R-:W-:-:S05]  /*b51d0*/  IMAD.X R19, R21, 0x1, R8, P1 ;  /* 0x0000000115137824 */ /* 0x000fca00008e0608 */
[----:B------:R1:W-:Y:S04]  /*b51e0*/  STL.64 [R1+0x1b10], R18 ;  /* 0x001b101201007387 */ /* 0x0003e80000100a00 */
[----:B------:R0:W-:Y:S01]  /*b51f0*/  STL [R1+0x5018], R17 ;  /* 0x0050181101007387 */ /* 0x0001e20000100800 */
[----:B-1----:R-:W-:Y:S02]  /*b5200*/  IADD3 R18, P1, PT, R20, R9, RZ ;  /* 0x0000000914127210 */ /* 0x002fe40007f3e0ff */
[----:B0-----:R-:W-:-:S03]  /*b5210*/  F2FP.SATFINITE.E5M2.F32.PACK_AB_MERGE_C R17, R33, R32, RZ ;  /* 0x000000202111723e */ /* 0x001fc600048060ff */
[----:B------:R-:W-:Y:S02]  /*b5220*/  IMAD.X R19, R21, 0x1, R11, P1 ;  /* 0x0000000115137824 */ /* 0x000fe400008e060b */
[----:B------:R0:W-:Y:S04]  /*b5230*/  STL [R1+0x4f64], R17 ;  /* 0x004f641101007387 */ /* 0x0001e80000100800 */
[----:B------:R1:W-:Y:S01]  /*b5240*/  STL.64 [R1+0x1b00], R18 ;  /* 0x001b001201007387 */ /* 0x0003e20000100a00 */
[----:B0-----:R-:W-:Y:S02]  /*b5250*/  F2FP.SATFINITE.E5M2.F32.PACK_AB_MERGE_C R17, R39, R38, RZ ;  /* 0x000000262711723e */ /* 0x001fe400048060ff */
[----:B-1----:R-:W-:-:S03]  /*b5260*/  IADD3 R18, P1, PT, R20, R10, RZ ;  /* 0x0000000a14127210 */ /* 0x002fc60007f3e0ff */
[----:B------:R-:W-:Y:S02]  /*b5270*/  STL [R1+0x4f80], R17 ;  /* 0x004f801101007387 */ /* 0x000fe40000100800 */
[----:B------:R-:W-:-:S05]  /*b5280*/  IMAD.X R19, R21, 0x1, R12, P1 ;  /* 0x0000000115137824 */ /* 0x000fca00008e060c */
[----:B------:R0:W-:Y:S04]  /*b5290*/  STL.64 [R1+0x1af0], R18 ;  /* 0x001af01201007387 */ /* 0x0001e80000100a00 */
[----:B0-----:R-:W4:Y:S04]  /*b52a0*/  LDL.LU R18, [R1+0x1ad8] ;  /* 0x001ad80001127983 */ /* 0x001f280000300800 */
[----:B------:R-:W4:Y:S04]  /*b52b0*/  LDL.LU R17, [R1+0x1adc] ;  /* 0x001adc0001117983 */ /* 0x000f280000300800 */
[----:B------:R-:W4:Y:S04]  /*b52c0*/  LDL.LU R38, [R1+0x1ac0] ;  /* 0x001ac00001267983 */ /* 0x000f280000300800 */
[----:B------:R-:W4:Y:S01]  /*b52d0*/  LDL.LU R39, [R1+0x1ac4] ;  /* 0x001ac40001277983 */ /* 0x000f220000300800 */
[----:B--2---:R-:W-:-:S03]  /*b52e0*/  F2FP.SATFINITE.E5M2.F32.PACK_AB_MERGE_C R21, R35, R34, RZ ;  /* 0x000000222315723e */ /* 0x004fc600048060ff */
[----:B------:R-:W2:Y:S04]  /*b52f0*/  LDL.LU R45, [R1+0x1ac8] ;  /* 0x001ac800012d7983 */ /* 0x000ea80000300800 */
[----:B------:R-:W-:Y:S04]  /*b5300*/  STL [R1+0x4ee0], R21 ;  /* 0x004ee01501007387 */ /* 0x000fe80000100800 */
[----:B------:R-:W2:Y:S01]  /*b5310*/  LDL.LU R44, [R1+0x1acc] ;  /* 0x001acc00012c7983 */ /* 0x000ea20000300800 */
[----:B---3--:R-:W-:-:S05]  /*b5320*/  F2FP.SATFINITE.E5M2.F32.PACK_AB_MERGE_C R19, R37, R36, RZ ;  /* 0x000000242513723e */ /* 0x008fca00048060ff */
        /* <DEDUP_REMOVED lines=15> */
[----:B----4-:R-:W-:-:S03]  /*b5420*/  F2FP.SATFINITE.E5M2.F32.PACK_AB_MERGE_C R19, R23, R22, RZ ;  /* 0x000000161713723e */ /* 0x010fc600048060ff */
[----:B------:R-:W4:Y:S04]  /*b5430*/  LDL.LU R22, [R1+0x1a88] ;  /* 0x001a880001167983 */ /* 0x000f280000300800 */
[----:B------:R-:W4:Y:S01]  /*b5440*/  LDL.LU R23, [R1+0x1a8c] ;  /* 0x001a8c0001177983 */ /* 0x000f220000300800 */
[----:B------:R-:W-:Y:S01]  /*b5450*/  VIADD R20, R20, UR6 ;  /* 0x0000000614147c36 */ /* 0x000fe20008000000 */
[----:B------:R-:W0:Y:S04]  /*b5460*/  LDCU UR6, c[0x0][0x3b8] ;  /* 0x00007700ff0677ac */ /* 0x000e280008000800 */
[----:B------:R-:W-:-:S02]  /*b5470*/  SHF.R.S32.HI R21, RZ, 0x1f, R20 ;  /* 0x0000001fff157819 */ /* 0x000fc40000011414 */
[----:B------:R-:W-:Y:S01]  /*b5480*/  IADD3 R36, P1, PT, R20, R0, RZ ;  /* 0x0000000014247210 */ /* 0x000fe20007f3e0ff */
[----:B------:R-:W-:Y:S04]  /*b5490*/  STL [R1+0x4c9c], R19 ;  /* 0x004c9c1301007387 */ /* 0x000fe80000100800 */
[----:B------:R-:W4:Y:S01]  /*b54a0*/  LDL.LU R34, [R1+0x1a70] ;  /* 0x001a700001227983 */ /* 0x000f220000300800 */
[----:B------:R-:W-:-:S03]  /*b54b0*/  IMAD.X R37, R21, 0x1, R2, P1 ;  /* 0x0000000115257824 */ /* 0x000fc600008e0602 */
[----:B------:R-:W4:Y:S04]  /*b54c0*/  LDL.LU R35, [R1+0x1a74] ;  /* 0x001a740001237983 */ /* 0x000f280000300800 */
[----:B------:R1:W-:Y:S04]  /*b54d0*/  STL.64 [R1+0x1ae0], R36 ;  /* 0x001ae02401007387 */ /* 0x0003e80000100a00 */
[----:B-1----:R-:W4:Y:S04]  /*b54e0*/  LDL.LU R36, [R1+0x1a78] ;  /* 0x001a780001247983 */ /* 0x002f280000300800 */
[----:B------:R-:W4:Y:S01]  /*b54f0*/  LDL.LU R37, [R1+0x1a7c] ;  /* 0x001a7c0001257983 */ /* 0x000f220000300800 */
[----:B------:R-:W-:-:S02]  /*b5500*/  F2FP.SATFINITE.E5M2.F32.PACK_AB_MERGE_C R46, R17, R18, RZ ;  /* 0x00000012112e723e */ /* 0x000fc400048060ff */
[----:B------:R-:W-:Y:S02]  /*b5510*/  IADD3 R18, P1, PT, R20, R3, RZ ;  /* 0x0000000314127210 */ /* 0x000fe40007f3e0ff */
[----:B------:R-:W-:Y:S01]  /*b5520*/  F2FP.SATFINITE.E5M2.F32.PACK_AB_MERGE_C R17, R39, R38, RZ ;  /* 0x000000262711723e */ /* 0x000fe200048060ff */
[----:B------:R-:W-:Y:S04]  /*b5530*/  STL [R1+0x4e84], R46 ;  /* 0x004e842e01007387 */ /* 0x000fe80000100800 */
[----:B------:R2:W-:Y:S04]  /*b5540*/  STL [R1+0x1ecc], R17 ;  /* 0x001ecc1101007387 */ /* 0x0005e80000100800 */
[----:B------:R-:W4:Y:S04]  /*b5550*/  LDL.LU R38, [R1+0x1a60] ;  /* 0x001a600001267983 */ /* 0x000f280000300800 */
[----:B------:R-:W4:Y:S01]  /*b5560*/  LDL.LU R39, [R1+0x1a64] ;  /* 0x001a640001277983 */ /* 0x000f220000300800 */
[----:B------:R-:W-:-:S05]  /*b5570*/  IMAD.X R19, R21, 0x1, R4, P1 ;  /* 0x0000000115137824 */ /* 0x000fca00008e0604 */
[----:B------:R1:W-:Y:S01]  /*b5580*/  STL.64 [R1+0x1ad0], R18 ;  /* 0x001ad01201007387 */ /* 0x0003e20000100a00 */
[----:B--2---:R-:W-:Y:S02]  /*b5590*/  F2FP.SATFINITE.E5M2.F32.PACK_AB_MERGE_C R17, R44, R45, RZ ;  /* 0x0000002d2c11723e */ /* 0x004fe400048060ff */
[----:B-1----:R-:W-:-:S05]  /*b55a0*/  IADD3 R18, P1, PT, R20, R5, RZ ;  /* 0x0000000514127210 */ /* 0x002fca0007f3e0ff */
[----:B------:R-:W-:Y:S01]  /*b55b0*/  IMAD.X R19, R21, 0x1, R6, P1 ;  /* 0x0000000115137824 */ /* 0x000fe200008e0606 */
[----:B---3--:R-:W-:-:S05]  /*b55c0*/  F2FP.SATFINITE.E5M2.F32.PACK_AB_MERGE_C R58, R42, R43, RZ ;  /* 0x0000002b2a3a723e */ /* 0x008fca00048060ff */
[----:B------:R-:W-:Y:S04]  /*b55d0*/  STL [R1+0x56d8], R58 ;  /* 0x0056d83a01007387 */ /* 0x000fe80000100800 */
[----:B------:R1:W-:Y:S04]  /*b55e0*/  STL [R1+0x1edc], R17 ;  /* 0x001edc1101007387 */ /* 0x0003e80000100800 */
[----:B------:R2:W-:Y:S01]  /*b55f0*/  STL.64 [R1+0x1ac0], R18 ;  /* 0x001ac01201007387 */ /* 0x0005e20000100a00 */
[----:B------:R-:W-:Y:S02]  /*b5600*/  F2FP.SATFINITE.E5M2.F32.PACK_AB_MERGE_C R40, R40, R41, RZ ;  /* 0x000000292828723e */ /* 0x000fe400048060ff */
[----:B-1----:R-:W-:-:S02]  /*b5610*/  F2FP.SATFINITE.E5M2.F32.PACK_AB_MERGE_C R17, R26, R24, RZ ;  /* 0x000000181a11723e */ /* 0x002fc400048060ff */
[----:B--2---:R-:W-:Y:S01]  /*b5620*/  IADD3 R18, P1, PT, R20, R13, RZ ;  /* 0x0000000d14127210 */ /* 0x004fe20007f3e0ff */
[----:B------:R-:W-:Y:S04]  /*b5630*/  STL [R1+0x1d58], R40 ;  /* 0x001d582801007387 */ /* 0x000fe80000100800 */
[----:B------:R-:W-:Y:S01]  /*b5640*/  IMAD.X R19, R21, 0x1, R15, P1 ;  /* 0x0000000115137824 */ /* 0x000fe200008e060f */
[----:B------:R1:W-:Y:S01]  /*b5650*/  STL [R1+0x1cbc], R17 ;  /* 0x001cbc1101007387 */ /* 0x0003e20000100800 */
[----:B------:R-:W-:-:S03]  /*b5660*/  F2FP.SATFINITE.E5M2.F32.PACK_AB_MERGE_C R24, R27, R25, RZ ;  /* 0x000000191b18723e */ /* 0x000fc600048060ff */
[----:B------:R2:W-:Y:S01]  /*b5670*/  STL.64 [R1+0x1ab0], R18 ;  /* 0x001ab01201007387 */ /* 0x0005e20000100a00 */
[----:B-1----:R-:W-:-:S03]  /*b5680*/  F2FP.SATFINITE.E5M2.F32.PACK_AB_MERGE_C R17, R28, R29, RZ ;  /* 0x0000001d1c11723e */ /* 0x002fc600048060ff */
[----:B------:R-:W-:Y:S01]  /*b5690*/  STL [R1+0x5170], R24 ;  /* 0x0051701801007387 */ /* 0x000fe20000100800 */
[----:B--2---:R-:W-:-:S03]  /*b56a0*/  IADD3 R18, P1, PT, R20, R14, RZ ;  /* 0x0000000e14127210 */ /* 0x004fc60007f3e0ff */
[----:B------:R1:W-:Y:S01]  /*b56b0*/  STL [R1+0x1b88], R17 ;  /* 0x001b881101007387 */ /* 0x0003e20000100800 */
[----:B------:R-:W-:Y:S01]  /*b56c0*/  F2FP.SATFINITE.E5M2.F32.PACK_AB_MERGE_C R55, R33, R32, RZ ;  /* 0x000000202137723e */ /* 0x000fe200048060ff */
[----:B------:R-:W-:-:S04]  /*b56d0*/  IMAD.X R19, R21, 0x1, R16, P1 ;  /* 0x0000000115137824 */ /* 0x000fc800008e0610 */
[----:B------:R-:W-:Y:S01]  /*b56e0*/  STL [R1+0x5714], R55 ;  /* 0x0057143701007387 */ /* 0x000fe20000100800 */
[----:B-1----:R-:W-:-:S03]  /*b56f0*/  F2FP.SATFINITE.E5M2.F32.PACK_AB_MERGE_C R17, R31, R30, RZ ;  /* 0x0000001e1f11723e */ /* 0x002fc600048060ff */
[----:B------:R-:W-:Y:S04]  /*b5700*/  STL.64 [R1+0x1aa0], R18 ;  /* 0x001aa01201007387 */ /* 0x000fe80000100a00 */
[----:B------:R4:W-:Y:S02]  /*b5710*/  STL [R1+0x1ba8], R17 ;  /* 0x001ba81101007387 */ /* 0x0009e40000100800 */
[----:B----4-:R-:W-:Y:S02]  /*b5720*/  F2FP.SATFINITE.E5M2.F32.PACK_AB_MERGE_C R17, R23, R22, RZ ;  /* 0x000000161711723e */ /* 0x010fe400048060ff */
[----:B------:R-:W2:Y:S04]  /*b5730*/  LDL.LU R22, [R1+0x1a68] ;  /* 0x001a680001167983 */ /* 0x000ea80000300800 */
[----:B------:R-:W2:Y:S01]  /*b5740*/  LDL.LU R23, [R1+0x1a6c] ;  /* 0x001a6c0001177983 */ /* 0x000ea20000300800 */
[----:B------:R-:W-:-:S05]  /*b5750*/  IADD3 R18, P1, PT, R20, R7, RZ ;  /* 0x0000000714127210 */ /* 0x000fca0007f3e0ff */
[----:B------:R-:W-:-:S05]  /*b5760*/  IMAD.X R19, R21, 0x1, R8, P1 ;  /* 0x0000000115137824 */ /* 0x000fca00008e0608 */
[----:B------:R1:W-:Y:S04]  /*b5770*/  STL.64 [R1+0x1a90], R18 ;  /* 0x001a901201007387 */ /* 0x0003e80000100a00 */
[----:B------:R3:W-:Y:S01]  /*b5780*/  STL [R1+0x1af8], R17 ;  /* 0x001af81101007387 */ /* 0x0007e20000100800 */
[----:B-1----:R-:W-:Y:S02]  /*b5790*/  IADD3 R18, P1, PT, R20, R9, RZ ;  /* 0x0000000914127210 */ /* 0x002fe40007f3e0ff */
[----:B---3--:R-:W-:-:S03]  /*b57a0*/  F2FP.SATFINITE.E5M2.F32.PACK_AB_MERGE_C R17, R35, R34, RZ ;  /* 0x000000222311723e */ /* 0x008fc600048060ff */
[----:B------:R-:W-:Y:S02]  /*b57b0*/  IMAD.X R19, R21, 0x1, R11, P1 ;  /* 0x0000000115137824 */ /* 0x000fe400008e060b */
[----:B------:R1:W-:Y:S04]  /*b57c0*/  STL [R1+0x1a88], R17 ;  /* 0x001a881101007387 */ /* 0x0003e80000100800 */
[----:B------:R3:W-:Y:S01]  /*b57d0*/  STL.64 [R1+0x1a80], R18 ;  /* 0x001a801201007387 */ /* 0x0007e20000100a00 */
[----:B-1----:R-:W-:Y:S02]  /*b57e0*/  F2FP.SATFINITE.E5M2.F32.PACK_AB_MERGE_C R17, R37, R36, RZ ;  /* 0x000000242511723e */ /* 0x002fe400048060ff */
[----:B---3--:R-:W-:-:S03]  /*b57f0*/  IADD3 R18, P1, PT, R20, R10, RZ ;  /* 0x0000000a14127210 */ /* 0x008fc60007f3e0ff */
[----:B------:R-:W-:Y:S02]  /*b5800*/  STL [R1+0x1a8c], R17 ;  /* 0x001a8c1101007387 */ /* 0x000fe40000100800 */
[----:B------:R-:W-:Y:S02]  /*b5810*/  IMAD.X R19, R21, 0x1, R12, P1 ;  /* 0x0000000115137824 */ /* 0x000fe400008e060c */
[----:B------:R-:W3:Y:S04]  /*b5820*/  LDL.LU R57, [R1+0x1a50] ;  /* 0x001a500001397983 */ /* 0x000ee80000300800 */
[----:B------:R-:W3:Y:S04]  /*b5830*/  LDL.LU R59, [R1+0x1a54] ;  /* 0x001a5400013b7983 */ /* 0x000ee80000300800 */
[----:B------:R1:W-:Y:S04]  /*b5840*/  STL.64 [R1+0x1a70], R18 ;  /* 0x001a701201007387 */ /* 0x0003e80000100a00 */
[----:B-1----:R-:W4:Y:S04]  /*b5850*/  LDL.LU R18, [R1+0x1a58] ;  /* 0x001a580001127983 */ /* 0x002f280000300800 */
[----:B------:R-:W4:Y:S01]  /*b5860*/  LDL.LU R17, [R1+0x1a5c] ;  /* 0x001a5c0001117983 */ /* 0x000f220000300800 */
[----:B------:R-:W-:-:S05]  /*b5870*/  F2FP.SATFINITE.E5M2.F32.PACK_AB_MERGE_C R19, R39, R38, RZ ;  /* 0x000000262713723e */ /* 0x000fca00048060ff */
        /* <DEDUP_REMOVED lines=21> */
[----:B--2---:R-:W-:-:S05]  /*b59d0*/  F2FP.SATFINITE.E5M2.F32.PACK_AB_MERGE_C R19, R23, R22, RZ ;  /* 0x000000161713723e */ /* 0x004fca00048060ff */
[----:B------:R-:W-:Y:S04]  /*b59e0*/  STL [R1+0x5178], R19 ;  /* 0x0051781301007387 */ /* 0x000fe80000100800 */
[----:B------:R-:W2:Y:S04]  /*b59f0*/  LDL.LU R38, [R1+0x19f0] ;  /* 0x0019f00001267983 */ /* 0x000ea80000300800 */
[----:B------:R-:W2:Y:S04]  /*b5a00*/  LDL.LU R39, [R1+0x19f4] ;  /* 0x0019f40001277983 */ /* 0x000ea80000300800 */
[----:B------:R-:W2:Y:S04]  /*b5a10*/  LDL.LU R22, [R1+0x19f8] ;  /* 0x0019f80001167983 */ /* 0x000ea80000300800 */
[----:B------:R-:W2:Y:S01]  /*b5a20*/  LDL.LU R23, [R1+0x19fc] ;  /* 0x0019fc0001177983 */ /* 0x000ea20000300800 */
[----:B0-----:R-:W-:Y:S01]  /*b5a30*/  VIADD R20, R20, UR6 ;  /* 0x0000000614147c36 */ /* 0x001fe20008000000 */
[----:B------:R-:W0:Y:S04]  /*b5a40*/  LDCU UR6, c[0x0][0x3b8] ;  /* 0x00007700ff0677ac */ /* 0x000e280008000800 */
[----:B------:R-:W-:-:S02]  /*b5a50*/  SHF.R.S32.HI R21, RZ, 0x1f, R20 ;  /* 0x0000001fff157819 */ /* 0x000fc40000011414 */
[----:B------:R-:W-:-:S05]  /*b5a60*/  IADD3 R46, P1, PT, R20, R0, RZ ;  /* 0x00000000142e7210 */ /* 0x000fca0007f3e0ff */
[----:B------:R-:W-:Y:S01]  /*b5a70*/  IMAD.X R47, R21, 0x1, R2, P1 ;  /* 0x00000001152f7824 */ /* 0x000fe200008e0602 */
[----:B---3--:R-:W-:-:S05]  /*b5a80*/  F2FP.SATFINITE.E5M2.F32.PACK_AB_MERGE_C R54, R59, R57, RZ ;  /* 0x000000393b36723e */ /* 0x008fca00048060ff */
[----:B------:R-:W-:Y:S04]  /*b5a90*/  STL [R1+0x5770], R54 ;  /* 0x0057703601007387 */ /* 0x000fe80000100800 */
[----:B------:R4:W-:Y:S02]  /*b5aa0*/  STL.64 [R1+0x1a60], R46 ;  /* 0x001a602e01007387 */ /* 0x0009e40000100a00 */
[----:B----4-:R-:W-:Y:S02]  /*b5ab0*/  F2FP.SATFINITE.E5M2.F32.PACK_AB_MERGE_C R46, R17, R18, RZ ;  /* 0x00000012112e723e */ /* 0x010fe400048060ff */
[----:B------:R-:W-:-:S05]  /*b5ac0*/  IADD3 R18, P1, PT, R20, R3, RZ ;  /* 0x0000000314127210 */ /* 0x000fca0007f3e0ff */
[----:B------:R-:W-:Y:S01]  /*b5ad0*/  IMAD.X R19, R21, 0x1, R4, P1 ;  /* 0x0000000115137824 */ /* 0x000fe200008e0604 */
        /* <DEDUP_REMOVED lines=14> */
[----:B------:R1:W-:Y:S04]  /*b5bc0*/  STL [R1+0x1a3c], R24 ;  /* 0x001a3c1801007387 */ /* 0x0003e80000100800 */
[----:B------:R-:W-:Y:S01]  /*b5bd0*/  IMAD.X R19, R21, 0x1, R15, P1 ;  /* 0x0000000115137824 */ /* 0x000fe200008e060f */
[----:B------:R3:W-:Y:S04]  /*b5be0*/  STL [R1+0x1a38], R17 ;  /* 0x001a381101007387 */ /* 0x0007e80000100800 */
[----:B------:R4:W-:Y:S01]  /*b5bf0*/  STL.64 [R1+0x1a30], R18 ;  /* 0x001a301201007387 */ /* 0x0009e20000100a00 */
[----:B-1----:R-:W-:-:S02]  /*b5c00*/  F2FP.SATFINITE.E5M2.F32.PACK_AB_MERGE_C R24, R28, R29, RZ ;  /* 0x0000001d1c18723e */ /* 0x002fc400048060ff */
[----:B---3--:R-:W-:Y:S02]  /*b5c10*/  F2FP.SATFINITE.E5M2.F32.PACK_AB_MERGE_C R17, R31, R30, RZ ;  /* 0x0000001e1f11723e */ /* 0x008fe400048060ff */
[----:B----4-:R-:W-:Y:S02]  /*b5c20*/  IADD3 R18, P1, PT, R20, R14, RZ ;  /* 0x0000000e14127210 */ /* 0x010fe40007f3e0ff */
[----:B------:R-:W-:Y:S01]  /*b5c30*/  F2FP.SATFINITE.E5M2.F32.PACK_AB_MERGE_C R61, R35, R34, RZ ;  /* 0x00000022233d723e */ /* 0x000fe200048060ff */
[----:B------:R-:W-:Y:S02]  /*b5c40*/  STL [R1+0x5124], R24 ;  /* 0x0051241801007387 */ /* 0x000fe40000100800 */
[----:B------:R-:W-:Y:S02]  /*b5c50*/  IMAD.X R19, R21, 0x1, R16, P1 ;  /* 0x0000000115137824 */ /* 0x000fe400008e0610 */
[----:B------:R1:W-:Y:S04]  /*b5c60*/  STL [R1+0x1a28], R17 ;  /* 0x001a281101007387 */ /* 0x0003e80000100800 */
[----:B------:R-:W-:Y:S04]  /*b5c70*/  STL [R1+0x57c0], R61 ;  /* 0x0057c03d01007387 */ /* 0x000fe80000100800 */
[----:B------:R3:W-:Y:S01]  /*b5c80*/  STL.64 [R1+0x1a20], R18 ;  /* 0x001a201201007387 */ /* 0x0007e20000100a00 */
[----:B-1----:R-:W-:-:S02]  /*b5c90*/  F2FP.SATFINITE.E5M2.F32.PACK_AB_MERGE_C R17, R33, R32, RZ ;  /* 0x000000202111723e */ /* 0x002fc400048060ff */
[----:B---3--:R-:W-:-:S03]  /*b5ca0*/  IADD3 R18, P1, PT, R20, R7, RZ ;  /* 0x0000000714127210 */ /* 0x008fc60007f3e0ff */
[----:B------:R-:W-:Y:S02]  /*b5cb0*/  STL [R1+0x1a1c], R17 ;  /* 0x001a1c1101007387 */ /* 0x000fe40000100800 */
[----:B------:R-:W-:-:S05]  /*b5cc0*/  IMAD.X R19, R21, 0x1, R8, P1 ;  /* 0x0000000115137824 */ /* 0x000fca00008e0608 */
[----:B------:R-:W-:Y:S01]  /*b5cd0*/  STL.64 [R1+0x1a10], R18 ;  /* 0x001a101201007387 */ /* 0x000fe20000100a00 */
[----:B--2---:R-:W-:-:S05]  /*b5ce0*/  F2FP.SATFINITE.E5M2.F32.PACK_AB_MERGE_C R56, R39, R38, RZ ;  /* 0x000000262738723e */ /* 0x004fca00048060ff */
[----:B------:R-:W-:Y:S01]  /*b5cf0*/  STL [R1+0x57d8], R56 ;  /* 0x0057d83801007387 */ /* 0x000fe20000100800 */
[----:B------:R-:W-:-:S03]  /*b5d00*/  F2FP.SATFINITE.E5M2.F32.PACK_AB_MERGE_C R57, R23, R22, RZ ;  /* 0x000000161739723e */ /* 0x000fc600048060ff */
[----:B------:R-:W2:Y:S04]  /*b5d10*/  LDL.LU R22, [R1+0x19e0] ;  /* 0x0019e00001167983 */ /* 0x000ea80000300800 */
[----:B------:R-:W2:Y:S01]  /*b5d20*/  LDL.LU R23, [R1+0x19e4] ;  /* 0x0019e40001177983 */ /* 0x000ea20000300800 */
[----:B------:R-:W-:-:S05]  /*b5d30*/  IADD3 R24, P1, PT, R20, R9, RZ ;  /* 0x0000000914187210 */ /* 0x000fca0007f3e0ff */
[----:B------:R-:W-:-:S05]  /*b5d40*/  IMAD.X R25, R21, 0x1, R11, P1 ;  /* 0x0000000115197824 */ /* 0x000fca00008e060b */
[----:B------:R1:W-:Y:S04]  /*b5d50*/  STL.64 [R1+0x1a00], R24 ;  /* 0x001a001801007387 */ /* 0x0003e80000100a00 */
[----:B------:R-:W-:Y:S04]  /*b5d60*/  STL [R1+0x57dc], R57 ;  /* 0x0057dc3901007387 */ /* 0x000fe80000100800 */
[----:B------:R-:W3:Y:S01]  /*b5d70*/  LDL.LU R48, [R1+0x19e8] ;  /* 0x0019e80001307983 */ /* 0x000ee20000300800 */
[----:B-1----:R-:W-:-:S03]  /*b5d80*/  IADD3 R24, P1, PT, R20, R10, RZ ;  /* 0x0000000a14187210 */ /* 0x002fc60007f3e0ff */
[----:B------:R-:W3:Y:S02]  /*b5d90*/  LDL.LU R49, [R1+0x19ec] ;  /* 0x0019ec0001317983 */ /* 0x000ee40000300800 */
[----:B------:R-:W-:Y:S02]  /*b5da0*/  IMAD.X R25, R21, 0x1, R12, P1 ;  /* 0x0000000115197824 */ /* 0x000fe400008e060c */
        /* <DEDUP_REMOVED lines=21> */
[----:B------:R-:W-:-:S03]  /*b5f00*/  F2FP.SATFINITE.E5M2.F32.PACK_AB_MERGE_C R18, R37, R36, RZ ;  /* 0x000000242512723e */ /* 0x000fc600048060ff */
        /* <DEDUP_REMOVED lines=9> */
[----:B0-----:R-:W-:Y:S01]  /*b5fa0*/  VIADD R20, R20, UR6 ;  /* 0x0000000614147c36 */ /* 0x001fe20008000000 */
[----:B------:R-:W0:Y:S02]  /*b5fb0*/  LDCU UR6, c[0x0][0x3b8] ;  /* 0x00007700ff0677ac */ /* 0x000e240008000800 */
[----:B------:R4:W-:Y:S02]  /*b5fc0*/  STL [R1+0x794], R19 ;  /* 0x0007941301007387 */ /* 0x0009e40000100800 */
[----:B------:R-:W-:-:S02]  /*b5fd0*/  IADD3 R46, P1, PT, R20, R0, RZ ;  /* 0x00000000142e7210 */ /* 0x000fc40007f3e0ff */
[----:B---3--:R-:W-:-:S05]  /*b5fe0*/  F2FP.SATFINITE.E5M2.F32.PACK_AB_MERGE_C R21, R49, R48, RZ ;  /* 0x000000303115723e */ /* 0x008fca00048060ff */
[----:B------:R1:W-:Y:S01]  /*b5ff0*/  STL [R1+0x5118], R21 ;  /* 0x0051181501007387 */ /* 0x0003e20000100800 */
[----:B----4-:R-:W-:Y:S02]  /*b6000*/  F2FP.SATFINITE.E5M2.F32.PACK_AB_MERGE_C R19, R51, R50, RZ ;  /* 0x000000323313723e */ /* 0x010fe400048060ff */
[----:B-1----:R-:W-:-:S03]  /*b6010*/  SHF.R.S32.HI R21, RZ, 0x1f, R20 ;  /* 0x0000001fff157819 */ /* 0x002fc60000011414 */
[----:B------:R1:W-:Y:S02]  /*b6020*/  STL [R1+0x790], R19 ;  /* 0x0007901301007387 */ /* 0x0003e40000100800 */
[----:B------:R-:W-:Y:S01]  /*b6030*/  IMAD.X R47, R21, 0x1, R2, P1 ;  /* 0x00000001152f7824 */ /* 0x000fe200008e0602 */
[----:B-1----:R-:W-:Y:S02]  /*b6040*/  F2FP.SATFINITE.E5M2.F32.PACK_AB_MERGE_C R19, R17, R59, RZ ;  /* 0x0000003b1113723e */ /* 0x002fe400048060ff */
[----:B------:R-:W-:Y:S02]  /*b6050*/  F2FP.SATFINITE.E5M2.F32.PACK_AB_MERGE_C R17, R44, R45, RZ ;  /* 0x0000002d2c11723e */ /* 0x000fe400048060ff */
[----:B------:R-:W-:Y:S01]  /*b6060*/  IADD3 R44, P1, PT, R20, R3, RZ ;  /* 0x00000003142c7210 */ /* 0x000fe20007f3e0ff */
[----:B------:R-:W-:Y:S04]  /*b6070*/  STL.64 [R1+0x19e0], R46 ;  /* 0x0019e02e01007387 */ /* 0x000fe80000100a00 */
[----:B------:R1:W-:Y:S01]  /*b6080*/  STL [R1+0x5104], R19 ;  /* 0x0051041301007387 */ /* 0x0003e20000100800 */
[----:B------:R-:W-:-:S03]  /*b6090*/  IMAD.X R45, R21, 0x1, R4, P1 ;  /* 0x00000001152d7824 */ /* 0x000fc600008e0604 */
[----:B------:R3:W-:Y:S01]  /*b60a0*/  STL [R1+0x5c0], R17 ;  /* 0x0005c01101007387 */ /* 0x0007e20000100800 */
[----:B-1----:R-:W-:Y:S02]  /*b60b0*/  F2FP.SATFINITE.E5M2.F32.PACK_AB_MERGE_C R19, R42, R43, RZ ;  /* 0x0000002b2a13723e */ /* 0x002fe400048060ff */
[----:B---3--:R-:W-:Y:S02]  /*b60c0*/  F2FP.SATFINITE.E5M2.F32.PACK_AB_MERGE_C R17, R40, R41, RZ ;  /* 0x000000292811723e */ /* 0x008fe400048060ff */
[----:B------:R-:W-:Y:S01]  /*b60d0*/  IADD3 R40, P1, PT, R20, R5, RZ ;  /* 0x0000000514287210 */ /* 0x000fe20007f3e0ff */
[----:B------:R-:W-:Y:S04]  /*b60e0*/  STL.64 [R1+0x19d0], R44 ;  /* 0x0019d02c01007387 */ /* 0x000fe80000100a00 */
[----:B------:R1:W-:Y:S01]  /*b60f0*/  STL [R1+0x5bc], R19 ;  /* 0x0005bc1301007387 */ /* 0x0003e20000100800 */
[----:B------:R-:W-:-:S03]  /*b6100*/  IMAD.X R41, R21, 0x1, R6, P1 ;  /* 0x0000000115297824 */ /* 0x000fc600008e0606 */
[----:B------:R3:W-:Y:S01]  /*b6110*/  STL [R1+0x5a0], R17 ;  /* 0x0005a01101007387 */ /* 0x0007e20000100800 */
[----:B-1----:R-:W-:Y:S02]  /*b6120*/  F2FP.SATFINITE.E5M2.F32.PACK_AB_MERGE_C R19, R26, R24, RZ ;  /* 0x000000181a13723e */ /* 0x002fe400048060ff */
[----:B------:R-:W-:Y:S02]  /*b6130*/  IADD3 R24, P1, PT, R20, R13, RZ ;  /* 0x0000000d14187210 */ /* 0x000fe40007f3e0ff */
[----:B---3--:R-:W-:Y:S01]  /*b6140*/  F2FP.SATFINITE.E5M2.F32.PACK_AB_MERGE_C R17, R27, R25, RZ ;  /* 0x000000191b11723e */ /* 0x008fe200048060ff */
[----:B------:R-:W-:Y:S02]  /*b6150*/  STL.64 [R1+0x19c0], R40 ;  /* 0x0019c02801007387 */ /* 0x000fe40000100a00 */
[----:B------:R-:W-:Y:S02]  /*b6160*/  IMAD.X R25, R21, 0x1, R15, P1 ;  /* 0x0000000115197824 */ /* 0x000fe400008e060f */
[----:B------:R1:W-:Y:S04]  /*b6170*/  STL [R1+0x5a4], R19 ;  /* 0x0005a41301007387 */ /* 0x0003e80000100800 */
[----:B------:R3:W-:Y:S04]  /*b6180*/  STL [R1+0x590], R17 ;  /* 0x0005901101007387 */ /* 0x0007e80000100800 */
[----:B------:R4:W-:Y:S01]  /*b6190*/  STL.64 [R1+0x19b0], R24 ;  /* 0x0019b01801007387 */ /* 0x0009e20000100a00 */
[----:B-1----:R-:W-:-:S02]  /*b61a0*/  F2FP.SATFINITE.E5M2.F32.PACK_AB_MERGE_C R19, R28, R29, RZ ;  /* 0x0000001d1c13723e */ /* 0x002fc400048060ff */
[----:B---3--:R-:W-:Y:S02]  /*b61b0*/  F2FP.SATFINITE.E5M2.F32.PACK_AB_MERGE_C R17, R31, R30, RZ ;  /* 0x0000001e1f11723e */ /* 0x008fe400048060ff */
[----:B----4-:R-:W-:Y:S01]  /*b61c0*/  IADD3 R24, P1, PT, R20, R14, RZ ;  /* 0x0000000e14187210 */ /* 0x010fe20007f3e0ff */
[----:B------:R1:W-:Y:S04]  /*b61d0*/  STL [R1+0x594], R19 ;  /* 0x0005941301007387 */ /* 0x0003e80000100800 */
[----:B------:R-:W-:Y:S01]  /*b61e0*/  IMAD.X R25, R21, 0x1, R16, P1 ;  /* 0x0000000115197824 */ /* 0x000fe200008e0610 */
[----:B------:R3:W-:Y:S04]  /*b61f0*/  STL [R1+0x580], R17 ;  /* 0x0005801101007387 */ /* 0x0007e80000100800 */
[----:B------:R4:W-:Y:S01]  /*b6200*/  STL.64 [R1+0x19a0], R24 ;  /* 0x0019a01801007387 */ /* 0x0009e20000100a00 */
[----:B-1----:R-:W-:-:S02]  /*b6210*/  F2FP.SATFINITE.E5M2.F32.PACK_AB_MERGE_C R19, R33, R32, RZ ;  /* 0x000000202113723e */ /* 0x002fc400048060ff */
[----:B---3--:R-:W-:-:S03]  /*b6220*/  F2FP.SATFINITE.E5M2.F32.PACK_AB_MERGE_C R17, R35, R34, RZ ;  /* 0x000000222311723e */ /* 0x008fc600048060ff */
[----:B------:R1:W-:Y:S01]  /*b6230*/  STL [R1+0x584], R19 ;  /* 0x0005841301007387 */ /* 0x0003e20000100800 */
[----:B----4-:R-:W-:-:S03]  /*b6240*/  IADD3 R24, P1, PT, R20, R7, RZ ;  /* 0x0000000714187210 */ /* 0x010fc60007f3e0ff */
[----:B------:R3:W-:Y:S02]  /*b6250*/  STL [R1+0x568], R17 ;  /* 0x0005681101007387 */ /* 0x0007e40000100800 */
[----:B------:R-:W-:Y:S01]  /*b6260*/  IMAD.X R25, R21, 0x1, R8, P1 ;  /* 0x0000000115197824 */ /* 0x000fe200008e0608 */
[----:B-1----:R-:W-:Y:S02]  /*b6270*/  F2FP.SATFINITE.E5M2.F32.PACK_AB_MERGE_C R19, R37, R36, RZ ;  /* 0x000000242513723e */ /* 0x002fe400048060ff */
[----:B---3--:R-:W-:Y:S02]  /*b6280*/  F2FP.SATFINITE.E5M2.F32.PACK_AB_MERGE_C R17, R39, R38, RZ ;  /* 0x000000262711723e */ /* 0x008fe400048060ff */
[----:B------:R-:W-:Y:S04]  /*b6290*/  STL.64 [R1+0x1990], R24 ;  /* 0x0019901801007387 */ /* 0x000fe80000100a00 */
[----:B------:R-:W-:Y:S04]  /*b62a0*/  STL [R1+0x56c], R19 ;  /* 0x00056c1301007387 */ /* 0x000fe80000100800 */
[----:B------:R2:W-:Y:S02]  /*b62b0*/  STL [R1+0x550], R17 ;  /* 0x0005501101007387 */ /* 0x0005e40000100800 */
[----:B--2---:R-:W-:-:S02]  /*b62c0*/  F2FP.SATFINITE.E5M2.F32.PACK_AB_MERGE_C R17, R23, R22, RZ ;  /* 0x000000161711723e */ /* 0x004fc400048060ff */
[----:B------:R-:W2:Y:S04]  /*b62d0*/  LDL.LU R22, [R1+0x1960] ;  /* 0x0019600001167983 */ /* 0x000ea80000300800 */
[----:B------:R-:W2:Y:S01]  /*b62e0*/  LDL.LU R23, [R1+0x1964] ;  /* 0x0019640001177983 */ /* 0x000ea20000300800 */
[----:B------:R-:W-:-:S05]  /*b62f0*/  IADD3 R24, P1, PT, R20, R9, RZ ;  /* 0x0000000914187210 */ /* 0x000fca0007f3e0ff */
[----:B------:R-:W-:-:S05]  /*b6300*/  IMAD.X R25, R21, 0x1, R11, P1 ;  /* 0x0000000115197824 */ /* 0x000fca00008e060b */
[----:B------:R1:W-:Y:S04]  /*b6310*/  STL.64 [R1+0x1980], R24 ;  /* 0x0019801801007387 */ /* 0x0003e80000100a00 */
[----:B------:R3:W-:Y:S04]  /*b6320*/  STL [R1+0x554], R17 ;  /* 0x0005541101007387 */ /* 0x0007e80000100800 */
[----:B------:R-:W4:Y:S01]  /*b6330*/  LDL.LU R48, [R1+0x1968] ;  /* 0x0019680001307983 */ /* 0x000f220000300800 */
[----:B-1----:R-:W-:-:S03]  /*b6340*/  IADD3 R24, P1, PT, R20, R10, RZ ;  /* 0x0000000a14187210 */ /* 0x002fc60007f3e0ff */
[----:B------:R-:W4:Y:S02]  /*b6350*/  LDL.LU R49, [R1+0x196c] ;  /* 0x00196c0001317983 */ /* 0x000f240000300800 */
[----:B------:R-:W-:Y:S02]  /*b6360*/  IMAD.X R25, R21, 0x1, R12, P1 ;  /* 0x0000000115197824 */ /* 0x000fe400008e060c */
[----:B------:R-:W4:Y:S04]  /*b6370*/  LDL.LU R50, [R1+0x1950] ;  /* 0x0019500001327983 */ /* 0x000f280000300800 */
[----:B------:R1:W-:Y:S04]  /*b6380*/  STL.64 [R1+0x1970], R24 ;  /* 0x0019701801007387 */ /* 0x0003e80000100a00 */
[----:B------:R-:W4:Y:S04]  /*b6390*/  LDL.LU R51, [R1+0x1954] ;  /* 0x0019540001337983 */ /* 0x000f280000300800 */
[----:B------:R-:W4:Y:S04]  /*b63a0*/  LDL.LU R59, [R1+0x1958] ;  /* 0x00195800013b7983 */ /* 0x000f280000300800 */
[----:B---3--:R-:W3:Y:S04]  /*b63b0*/  LDL.LU R17, [R1+0x195c] ;  /* 0x00195c0001117983 */ /* 0x008ee80000300800 */
[----:B------:R-:W3:Y:S04]  /*b63c0*/  LDL.LU R45, [R1+0x1940] ;  /* 0x00194000012d7983 */ /* 0x000ee80000300800 */
[----:B------:R-:W3:Y:S04]  /*b63d0*/  LDL.LU R44, [R1+0x1944] ;  /* 0x00194400012c7983 */ /* 0x000ee80000300800 */
[----:B------:R-:W3:Y:S04]  /*b63e0*/  LDL.LU R43, [R1+0x1948] ;  /* 0x00194800012b7983 */ /* 0x000ee80000300800 */
[----:B------:R-:W3:Y:S04]  /*b63f0*/  LDL.LU R42, [R1+0x194c] ;  /* 0x00194c00012a7983 */ /* 0x000ee80000300800 */
[----:B------:R-:W3:Y:S04]  /*b6400*/  LDL.LU R41, [R1+0x780] ;  /* 0x0007800001297983 */ /* 0x000ee80000300800 */
        /* <DEDUP_REMOVED lines=20> */
[----:B0-----:R-:W-:Y:S01]  /*b6550*/  VIADD R20, R20, UR6 ;  /* 0x0000000614147c36 */ /* 0x001fe20008000000 */
[----:B------:R-:W0:Y:S02]  /*b6560*/  LDCU UR6, c[0x0][0x3b8] ;  /* 0x00007700ff0677ac */ /* 0x000e240008000800 */
[----:B------:R1:W-:Y:S02]  /*b6570*/  STL [R1+0x544], R19 ;  /* 0x0005441301007387 */ /* 0x0003e40000100800 */
[----:B------:R-:W-:-:S02]  /*b6580*/  IADD3 R46, P1, PT, R20, R0, RZ ;  /* 0x00000000142e7210 */ /* 0x000fc40007f3e0ff */
[----:B----4-:R-:W-:-:S05]  /*b6590*/  F2FP.SATFINITE.E5M2.F32.PACK_AB_MERGE_C R21, R49, R48, RZ ;  /* 0x000000303115723e */ /* 0x010fca00048060ff */
[----:B------:R4:W-:Y:S01]  /*b65a0*/  STL [R1+0x50e4], R21 ;  /* 0x0050e41501007387 */ /* 0x0009e20000100800 */
[----:B-1----:R-:W-:Y:S02]  /*b65b0*/  F2FP.SATFINITE.E5M2.F32.PACK_AB_MERGE_C R19, R51, R50, RZ ;  /* 0x000000323313723e */ /* 0x002fe400048060ff */
[----:B----4-:R-:W-:-:S03]  /*b65c0*/  SHF.R.S32.HI R21, RZ, 0x1f, R20 ;  /* 0x0000001fff157819 */ /* 0x010fc60000011414 */
[----:B------:R3:W-:Y:S02]  /*b65d0*/  STL [R1+0x530], R19 ;  /* 0x0005301301007387 */ /* 0x0007e40000100800 */
[----:B------:R-:W-:Y:S01]  /*b65e0*/  IMAD.X R47, R21, 0x1, R2, P1 ;  /* 0x00000001152f7824 */ /* 0x000fe200008e0602 */
[----:B---3--:R-:W-:Y:S02]  /*b65f0*/  F2FP.SATFINITE.E5M2.F32.PACK_AB_MERGE_C R19, R17, R59, RZ ;  /* 0x0000003b1113723e */ /* 0x008fe400048060ff */
        /* <DEDUP_REMOVED lines=674> */
[----:B------:R-:W-:Y:S01]  /*b9020*/  STL [R1+0x5358], R19 ;  /* 0x0053581301007387 */ /* 0x000fe20000100800 */
[----:B----4-:R-:W-:-:S03]  /*b9030*/  IADD3 R24, P1, PT, R20, R9, RZ ;  /* 0x0000000914187210 */ /* 0x010fc60007f3e0ff */
[----:B------:R2:W-:Y:S02]  /*b9040*/  STL [R1+0x5364], R17 ;  /* 0x0053641101007387 */ /* 0x0005e40000100800 */
[----:B------:R-:W-:Y:S02]  /*b9050*/  IMAD.X R25, R21, 0x1, R11, P1 ;  /* 0x0000000115197824 */ /* 0x000fe400008e060b */
[----:B------:R-:W3:Y:S04]  /*b9060*/  LDL.LU R48, [R1+0x1580] ;  /* 0x0015800001307983 */ /* 0x000ee80000300800 */
[----:B------:R-:W3:Y:S04]  /*b9070*/  LDL.LU R49, [R1+0x1584] ;  /* 0x0015840001317983 */ /* 0x000ee80000300800 */
[----:B------:R1:W-:Y:S01]  /*b9080*/  STL.64 [R1+0x16c8], R24 ;  /* 0x0016c81801007387 */ /* 0x0003e20000100a00 */
[----:B--2---:R-:W-:-:S05]  /*b9090*/  F2FP.SATFINITE.E5M2.F32.PACK_AB_MERGE_C R17, R23, R22, RZ ;  /* 0x000000161711723e */ /* 0x004fca00048060ff */
[----:B------:R2:W-:Y:S04]  /*b90a0*/  STL [R1+0x5360], R17 ;  /* 0x0053601101007387 */ /* 0x0005e80000100800 */
[----:B------:R-:W4:Y:S04]  /*b90b0*/  LDL.LU R22, [R1+0x1588] ;  /* 0x0015880001167983 */ /* 0x000f280000300800 */
[----:B------:R-:W4:Y:S01]  /*b90c0*/  LDL.LU R23, [R1+0x158c] ;  /* 0x00158c0001177983 */ /* 0x000f220000300800 */
[----:B-1----:R-:W-:-:S03]  /*b90d0*/  IADD3 R24, P1, PT, R20, R10, RZ ;  /* 0x0000000a14187210 */ /* 0x002fc60007f3e0ff */
[----:B------:R-:W4:Y:S02]  /*b90e0*/  LDL.LU R50, [R1+0x1570] ;  /* 0x0015700001327983 */ /* 0x000f240000300800 */
[----:B------:R-:W-:Y:S02]  /*b90f0*/  IMAD.X R25, R21, 0x1, R12, P1 ;  /* 0x0000000115197824 */ /* 0x000fe400008e060c */
[----:B------:R-:W4:Y:S04]  /*b9100*/  LDL.LU R51, [R1+0x1574] ;  /* 0x0015740001337983 */ /* 0x000f280000300800 */
[----:B------:R-:W4:Y:S04]  /*b9110*/  LDL.LU R59, [R1+0x1578] ;  /* 0x00157800013b7983 */ /* 0x000f280000300800 */
[----:B------:R1:W-:Y:S04]  /*b9120*/  STL.64 [R1+0x16c0], R24 ;  /* 0x0016c01801007387 */ /* 0x0003e80000100a00 */
[----:B--2---:R-:W2:Y:S04]  /*b9130*/  LDL.LU R17, [R1+0x157c] ;  /* 0x00157c0001117983 */ /* 0x004ea80000300800 */
        /* <DEDUP_REMOVED lines=22> */
[----:B---3--:R-:W-:-:S02]  /*b92a0*/  F2FP.SATFINITE.E5M2.F32.PACK_AB_MERGE_C R21, R49, R48, RZ ;  /* 0x000000303115723e */ /* 0x008fc400048060ff */
[----:B----4-:R-:W-:Y:S02]  /*b92b0*/  F2FP.SATFINITE.E5M2.F32.PACK_AB_MERGE_C R19, R23, R22, RZ ;  /* 0x000000161713723e */ /* 0x010fe400048060ff */
[----:B------:R-:W3:Y:S04]  /*b92c0*/  LDL.LU R22, [R1+0x1528] ;  /* 0x0015280001167983 */ /* 0x000ee80000300800 */
[----:B------:R1:W-:Y:S04]  /*b92d0*/  STL [R1+0x5374], R21 ;  /* 0x0053741501007387 */ /* 0x0003e80000100800 */
[----:B------:R-:W3:Y:S01]  /*b92e0*/  LDL.LU R23, [R1+0x152c] ;  /* 0x00152c0001177983 */ /* 0x000ee20000300800 */
[----:B0-----:R-:W-:Y:S01]  /*b92f0*/  VIADD R20, R20, UR6 ;  /* 0x0000000614147c36 */ /* 0x001fe20008000000 */
[----:B------:R-:W0:Y:S02]  /*b9300*/  LDCU UR6, c[0x0][0x3b8] ;  /* 0x00007700ff0677ac */ /* 0x000e240008000800 */
[----:B------:R4:W-:Y:S02]  /*b9310*/  STL [R1+0x5370], R19 ;  /* 0x0053701301007387 */ /* 0x0009e40000100800 */
[----:B-1----:R-:W-:-:S02]  /*b9320*/  SHF.R.S32.HI R21, RZ, 0x1f, R20 ;  /* 0x0000001fff157819 */ /* 0x002fc40000011414 */
[----:B------:R-:W-:Y:S02]  /*b9330*/  IADD3 R46, P1, PT, R20, R0, RZ ;  /* 0x00000000142e7210 */ /* 0x000fe40007f3e0ff */
[----:B----4-:R-:W-:-:S03]  /*b9340*/  F2FP.SATFINITE.E5M2.F32.PACK_AB_MERGE_C R19, R51, R50, RZ ;  /* 0x000000323313723e */ /* 0x010fc600048060ff */
[----:B------:R-:W-:Y:S02]  /*b9350*/  IMAD.X R47, R21, 0x1, R2, P1 ;  /* 0x00000001152f7824 */ /* 0x000fe400008e0602 */
[----:B------:R2:W-:Y:S04]  /*b9360*/  STL [R1+0x5384], R19 ;  /* 0x0053841301007387 */ /* 0x0005e80000100800 */
[----:B------:R-:W-:Y:S01]  /*b9370*/  STL.64 [R1+0x16b8], R46 ;  /* 0x0016b82e01007387 */ /* 0x000fe20000100a00 */
[----:B--2---:R-:W-:Y:S02]  /*b9380*/  F2FP.SATFINITE.E5M2.F32.PACK_AB_MERGE_C R19, R17, R59, RZ ;  /* 0x0000003b1113723e */ /* 0x004fe400048060ff */
[----:B------:R-:W-:Y:S02]  /*b9390*/  F2FP.SATFINITE.E5M2.F32.PACK_AB_MERGE_C R17, R44, R45, RZ ;  /* 0x0000002d2c11723e */ /* 0x000fe400048060ff */
[----:B------:R-:W-:Y:S01]  /*b93a0*/  IADD3 R44, P1, PT, R20, R3, RZ ;  /* 0x00000003142c7210 */ /* 0x000fe20007f3e0ff */
[----:B------:R1:W-:Y:S04]  /*b93b0*/  STL [R1+0x5380], R19 ;  /* 0x0053801301007387 */ /* 0x0003e80000100800 */
[----:B------:R-:W-:Y:S01]  /*b93c0*/  IMAD.X R45, R21, 0x1, R4, P1 ;  /* 0x00000001152d7824 */ /* 0x000fe200008e0604 */
[----:B------:R2:W-:Y:S01]  /*b93d0*/  STL [R1+0x5394], R17 ;  /* 0x0053941101007387 */ /* 0x0005e20000100800 */
[----:B-1----:R-:W-:-:S03]  /*b93e0*/  F2FP.SATFINITE.E5M2.F32.PACK_AB_MERGE_C R19, R42, R43, RZ ;  /* 0x0000002b2a13723e */ /* 0x002fc600048060ff */
[----:B------:R-:W-:Y:S01]  /*b93f0*/  STL.64 [R1+0x16b0], R44 ;  /* 0x0016b02c01007387 */ /* 0x000fe20000100a00 */
[----:B--2---:R-:W-:Y:S02]  /*b9400*/  F2FP.SATFINITE.E5M2.F32.PACK_AB_MERGE_C R17, R40, R41, RZ ;  /* 0x000000292811723e */ /* 0x004fe400048060ff */
[----:B------:R-:W-:Y:S01]  /*b9410*/  IADD3 R40, P1, PT, R20, R5, RZ ;  /* 0x0000000514287210 */ /* 0x000fe20007f3e0ff */
[----:B------:R1:W-:Y:S04]  /*b9420*/  STL [R1+0x5390], R19 ;  /* 0x0053901301007387 */ /* 0x0003e80000100800 */
[----:B------:R-:W-:Y:S01]  /*b9430*/  IMAD.X R41, R21, 0x1, R6, P1 ;  /* 0x0000000115297824 */ /* 0x000fe200008e0606 */
[----:B------:R2:W-:Y:S01]  /*b9440*/  STL [R1+0x53a8], R17 ;  /* 0x0053a81101007387 */ /* 0x0005e20000100800 */
[----:B-1----:R-:W-:-:S02]  /*b9450*/  F2FP.SATFINITE.E5M2.F32.PACK_AB_MERGE_C R19, R26, R24, RZ ;  /* 0x000000181a13723e */ /* 0x002fc400048060ff */
[----:B------:R-:W-:Y:S02]  /*b9460*/  IADD3 R24, P1, PT, R20, R13, RZ ;  /* 0x0000000d14187210 */ /* 0x000fe40007f3e0ff */
[----:B--2---:R-:W-:-:S03]  /*b9470*/  F2FP.SATFINITE.E5M2.F32.PACK_AB_MERGE_C R17, R27, R25, RZ ;  /* 0x000000191b11723e */ /* 0x004fc600048060ff */
[----:B------:R-:W-:Y:S01]  /*b9480*/  IMAD.X R25, R21, 0x1, R15, P1 ;  /* 0x0000000115197824 */ /* 0x000fe200008e060f */
[----:B------:R-:W-:Y:S04]  /*b9490*/  STL.64 [R1+0x16a8], R40 ;  /* 0x0016a82801007387 */ /* 0x000fe80000100a00 */
[----:B------:R1:W-:Y:S04]  /*b94a0*/  STL [R1+0x53a4], R19 ;  /* 0x0053a41301007387 */ /* 0x0003e80000100800 */
[----:B------:R2:W-:Y:S04]  /*b94b0*/  STL [R1+0x4f3c], R17 ;  /* 0x004f3c1101007387 */ /* 0x0005e80000100800 */
[----:B------:R4:W-:Y:S01]  /*b94c0*/  STL.64 [R1+0x16a0], R24 ;  /* 0x0016a01801007387 */ /* 0x0009e20000100a00 */
[----:B-1----:R-:W-:-:S02]  /*b94d0*/  F2FP.SATFINITE.E5M2.F32.PACK_AB_MERGE_C R19, R28, R29, RZ ;  /* 0x0000001d1c13723e */ /* 0x002fc400048060ff */
[----:B--2---:R-:W-:Y:S02]  /*b94e0*/  F2FP.SATFINITE.E5M2.F32.PACK_AB_MERGE_C R17, R31, R30, RZ ;  /* 0x0000001e1f11723e */ /* 0x004fe400048060ff */
[----:B----4-:R-:W-:Y:S01]  /*b94f0*/  IADD3 R24, P1, PT, R20, R14, RZ ;  /* 0x0000000e14187210 */ /* 0x010fe20007f3e0ff */
[----:B------:R1:W-:Y:S04]  /*b9500*/  STL [R1+0x4f40], R19 ;  /* 0x004f401301007387 */ /* 0x0003e80000100800 */
[----:B------:R-:W-:Y:S01]  /*b9510*/  IMAD.X R25, R21, 0x1, R16, P1 ;  /* 0x0000000115197824 */ /* 0x000fe200008e0610 */
[----:B------:R2:W-:Y:S04]  /*b9520*/  STL [R1+0x4e94], R17 ;  /* 0x004e941101007387 */ /* 0x0005e80000100800 */
[----:B------:R4:W-:Y:S01]  /*b9530*/  STL.64 [R1+0x1698], R24 ;  /* 0x0016981801007387 */ /* 0x0009e20000100a00 */
[----:B-1----:R-:W-:-:S02]  /*b9540*/  F2FP.SATFINITE.E5M2.F32.PACK_AB_MERGE_C R19, R33, R32, RZ ;  /* 0x000000202113723e */ /* 0x002fc400048060ff */
[----:B--2---:R-:W-:-:S03]  /*b9550*/  F2FP.SATFINITE.E5M2.F32.PACK_AB_MERGE_C R17, R35, R34, RZ ;  /* 0x000000222311723e */ /* 0x004fc600048060ff */
[----:B------:R1:W-:Y:S01]  /*b9560*/  STL [R1+0x4ea8], R19 ;  /* 0x004ea81301007387 */ /* 0x0003e20000100800 */
[----:B----4-:R-:W-:-:S03]  /*b9570*/  IADD3 R24, P1, PT, R20, R7, RZ ;  /* 0x0000000714187210 */ /* 0x010fc60007f3e0ff */
[----:B------:R2:W-:Y:S02]  /*b9580*/  STL [R1+0x1f0c], R17 ;  /* 0x001f0c1101007387 */ /* 0x0005e40000100800 */
[----:B------:R-:W-:Y:S01]  /*b9590*/  IMAD.X R25, R21, 0x1, R8, P1 ;  /* 0x0000000115197824 */ /* 0x000fe200008e0608 */
[----:B-1----:R-:W-:Y:S02]  /*b95a0*/  F2FP.SATFINITE.E5M2.F32.PACK_AB_MERGE_C R19, R37, R36, RZ ;  /* 0x000000242513723e */ /* 0x002fe400048060ff */
[----:B--2---:R-:W-:Y:S02]  /*b95b0*/  F2FP.SATFINITE.E5M2.F32.PACK_AB_MERGE_C R17, R39, R38, RZ ;  /* 0x000000262711723e */ /* 0x004fe400048060ff */
[----:B------:R-:W2:Y:S04]  /*b95c0*/  LDL.LU R38, [R1+0x1510] ;  /* 0x0015100001267983 */ /* 0x000ea80000300800 */
[----:B------:R-:W-:Y:S04]  /*b95d0*/  STL.64 [R1+0x1690], R24 ;  /* 0x0016901801007387 */ /* 0x000fe80000100a00 */
[----:B------:R-:W-:Y:S04]  /*b95e0*/  STL [R1+0x1f2c], R19 ;  /* 0x001f2c1301007387 */ /* 0x000fe80000100800 */
[----:B------:R-:W2:Y:S04]  /*b95f0*/  LDL.LU R39, [R1+0x1514] ;  /* 0x0015140001277983 */ /* 0x000ea80000300800 */
[----:B------:R3:W-:Y:S02]  /*b9600*/  STL [R1+0x1e98], R17 ;  /* 0x001e981101007387 */ /* 0x0007e40000100800 */
[----:B---3--:R-:W-:-:S02]  /*b9610*/  F2FP.SATFINITE.E5M2.F32.PACK_AB_MERGE_C R17, R23, R22, RZ ;  /* 0x000000161711723e */ /* 0x008fc400048060ff */
[----:B------:R-:W3:Y:S04]  /*b9620*/  LDL.LU R22, [R1+0x1518] ;  /* 0x0015180001167983 */ /* 0x000ee80000300800 */
[----:B------:R-:W3:Y:S01]  /*b9630*/  LDL.LU R23, [R1+0x151c] ;  /* 0x00151c0001177983 */ /* 0x000ee20000300800 */
[----:B------:R-:W-:-:S05]  /*b9640*/  IADD3 R24, P1, PT, R20, R9, RZ ;  /* 0x0000000914187210 */ /* 0x000fca0007f3e0ff */
[----:B------:R-:W-:-:S05]  /*b9650*/  IMAD.X R25, R21, 0x1, R11, P1 ;  /* 0x0000000115197824 */ /* 0x000fca00008e060b */
[----:B------:R1:W-:Y:S04]  /*b9660*/  STL.64 [R1+0x1688], R24 ;  /* 0x0016881801007387 */ /* 0x0003e80000100a00 */
[----:B------:R4:W-:Y:S04]  /*b9670*/  STL [R1+0x1ea8], R17 ;  /* 0x001ea81101007387 */ /* 0x0009e80000100800 */
[----:B------:R-:W3:Y:S01]  /*b9680*/  LDL.LU R50, [R1+0x1500] ;  /* 0x0015000001327983 */ /* 0x000ee20000300800 */
[----:B-1----:R-:W-:-:S03]  /*b9690*/  IADD3 R24, P1, PT, R20, R10, RZ ;  /* 0x0000000a14187210 */ /* 0x002fc60007f3e0ff */
[----:B------:R-:W3:Y:S02]  /*b96a0*/  LDL.LU R51, [R1+0x1504] ;  /* 0x0015040001337983 */ /* 0x000ee40000300800 */
[----:B------:R-:W-:Y:S02]  /*b96b0*/  IMAD.X R25, R21, 0x1, R12, P1 ;  /* 0x0000000115197824 */ /* 0x000fe400008e060c */
[----:B------:R-:W3:Y:S04]  /*b96c0*/  LDL.LU R59, [R1+0x1508] ;  /* 0x00150800013b7983 */ /* 0x000ee80000300800 */
[----:B------:R1:W-:Y:S04]  /*b96d0*/  STL.64 [R1+0x1680], R24 ;  /* 0x0016801801007387 */ /* 0x0003e80000100a00 */
[----:B----4-:R-:W4:Y:S04]  /*b96e0*/  LDL.LU R17, [R1+0x150c] ;  /* 0x00150c0001117983 */ /* 0x010f280000300800 */
        /* <DEDUP_REMOVED lines=27> */
[----:B0-----:R-:W-:Y:S01]  /*b98a0*/  VIADD R20, R20, UR6 ;  /* 0x0000000614147c36 */ /* 0x001fe20008000000 */
[----:B------:R-:W0:Y:S02]  /*b98b0*/  LDCU UR6, c[0x0][0x3b8] ;  /* 0x00007700ff0677ac */ /* 0x000e240008000800 */
[----:B------:R1:W-:Y:S02]  /*b98c0*/  STL [R1+0x1d4c], R19 ;  /* 0x001d4c1301007387 */ /* 0x0003e40000100800 */
[----:B------:R-:W-:-:S02]  /*b98d0*/  SHF.R.S32.HI R21, RZ, 0x1f, R20 ;  /* 0x0000001fff157819 */ /* 0x000fc40000011414 */
[----:B------:R-:W-:Y:S02]  /*b98e0*/  IADD3 R46, P1, PT, R20, R0, RZ ;  /* 0x00000000142e7210 */ /* 0x000fe40007f3e0ff */
[----:B-1----:R-:W-:-:S03]  /*b98f0*/  F2FP.SATFINITE.E5M2.F32.PACK_AB_MERGE_C R19, R51, R50, RZ ;  /* 0x000000323313723e */ /* 0x002fc600048060ff */
[----:B------:R-:W-:Y:S02]  /*b9900*/  IMAD.X R47, R21, 0x1, R2, P1 ;  /* 0x00000001152f7824 */ /* 0x000fe400008e0602 */
[----:B------:R4:W-:Y:S04]  /*b9910*/  STL [R1+0x1c8c], R19 ;  /* 0x001c8c1301007387 */ /* 0x0009e80000100800 */
[----:B------:R-:W-:Y:S01]  /*b9920*/  STL.64 [R1+0x1678], R46 ;  /* 0x0016782e01007387 */ /* 0x000fe20000100a00 */
[----:B----4-:R-:W-:Y:S02]  /*b9930*/  F2FP.SATFINITE.E5M2.F32.PACK_AB_MERGE_C R19, R17, R59, RZ ;  /* 0x0000003b1113723e */ /* 0x010fe400048060ff */
[----:B------:R-:W-:Y:S02]  /*b9940*/  F2FP.SATFINITE.E5M2.F32.PACK_AB_MERGE_C R17, R44, R45, RZ ;  /* 0x0000002d2c11723e */ /* 0x000fe400048060ff */
[----:B------:R-:W-:Y:S01]  /*b9950*/  IADD3 R44, P1, PT, R20, R3, RZ ;  /* 0x00000003142c7210 */ /* 0x000fe20007f3e0ff */
[----:B------:R1:W-:Y:S04]  /*b9960*/  STL [R1+0x191c], R19 ;  /* 0x00191c1301007387 */ /* 0x0003e80000100800 */
[----:B------:R-:W-:Y:S01]  /*b9970*/  IMAD.X R45, R21, 0x1, R4, P1 ;  /* 0x00000001152d7824 */ /* 0x000fe200008e0604 */
[----:B------:R4:W-:Y:S01]  /*b9980*/  STL [R1+0x1898], R17 ;  /* 0x0018981101007387 */ /* 0x0009e20000100800 */
[----:B-1----:R-:W-:-:S03]  /*b9990*/  F2FP.SATFINITE.E5M2.F32.PACK_AB_MERGE_C R19, R42, R43, RZ ;  /* 0x0000002b2a13723e */ /* 0x002fc600048060ff */
[----:B------:R-:W-:Y:S01]  /*b99a0*/  STL.64 [R1+0x1670], R44 ;  /* 0x0016702c01007387 */ /* 0x000fe20000100a00 */
[----:B----4-:R-:W-:Y:S02]  /*b99b0*/  F2FP.SATFINITE.E5M2.F32.PACK_AB_MERGE_C R17, R40, R41, RZ ;  /* 0x000000292811723e */ /* 0x010fe400048060ff */
[----:B------:R-:W-:Y:S01]  /*b99c0*/  IADD3 R40, P1, PT, R20, R5, RZ ;  /* 0x0000000514287210 */ /* 0x000fe20007f3e0ff */
[----:B------:R1:W-:Y:S04]  /*b99d0*/  STL [R1+0x189c], R19 ;  /* 0x00189c1301007387 */ /* 0x0003e80000100800 */
[----:B------:R-:W-:Y:S01]  /*b99e0*/  IMAD.X R41, R21, 0x1, R6, P1 ;  /* 0x0000000115297824 */ /* 0x000fe200008e0606 */
[----:B------:R4:W-:Y:S01]  /*b99f0*/  STL [R1+0x1878], R17 ;  /* 0x0018781101007387 */ /* 0x0009e20000100800 */
[----:B-1----:R-:W-:-:S02]  /*b9a00*/  F2FP.SATFINITE.E5M2.F32.PACK_AB_MERGE_C R19, R26, R24, RZ ;  /* 0x000000181a13723e */ /* 0x002fc400048060ff */
[----:B------:R-:W-:Y:S02]  /*b9a10*/  IADD3 R24, P1, PT, R20, R13, RZ ;  /* 0x0000000d14187210 */ /* 0x000fe40007f3e0ff */
[----:B----4-:R-:W-:-:S03]  /*b9a20*/  F2FP.SATFINITE.E5M2.F32.PACK_AB_MERGE_C R17, R27, R25, RZ ;  /* 0x000000191b11723e */ /* 0x010fc600048060ff */
[----:B------:R-:W-:Y:S01]  /*b9a30*/  IMAD.X R25, R21, 0x1, R15, P1 ;  /* 0x0000000115197824 */ /* 0x000fe200008e060f */
[----:B------:R-:W-:Y:S04]  /*b9a40*/  STL.64 [R1+0x1668], R40 ;  /* 0x0016682801007387 */ /* 0x000fe80000100a00 */
[----:B------:R1:W-:Y:S04]  /*b9a50*/  STL [R1+0x187c], R19 ;  /* 0x00187c1301007387 */ /* 0x0003e80000100800 */
[----:B------:R4:W-:Y:S04]  /*b9a60*/  STL [R1+0x1858], R17 ;  /* 0x0018581101007387 */ /* 0x0009e80000100800 */
[----:B------:R0:W-:Y:S01]  /*b9a70*/  STL.64 [R1+0x1660], R24 ;  /* 0x0016601801007387 */ /* 0x0001e20000100a00 */
[----:B-1----:R-:W-:-:S02]  /*b9a80*/  F2FP.SATFINITE.E5M2.F32.PACK_AB_MERGE_C R19, R28, R29, RZ ;  /* 0x0000001d1c13723e */ /* 0x002fc400048060ff */
[----:B----4-:R-:W-:Y:S02]  /*b9a90*/  F2FP.SATFINITE.E5M2.F32.PACK_AB_MERGE_C R17, R31, R30, RZ ;  /* 0x0000001e1f11723e */ /* 0x010fe400048060ff */
[----:B0-----:R-:W-:Y:S01]  /*b9aa0*/  IADD3 R24, P1, PT, R20, R14, RZ ;  /* 0x0000000e14187210 */ /* 0x001fe20007f3e0ff */
[----:B------:R0:W-:Y:S04]  /*b9ab0*/  STL [R1+0x1868], R19 ;  /* 0x0018681301007387 */ /* 0x0001e80000100800 */
[----:B------:R-:W-:Y:S01]  /*b9ac0*/  IMAD.X R25, R21, 0x1, R16, P1 ;  /* 0x0000000115197824 */ /* 0x000fe200008e0610 */
[----:B------:R1:W-:Y:S04]  /*b9ad0*/  STL [R1+0x181c], R17 ;  /* 0x00181c1101007387 */ /* 0x0003e80000100800 */
[----:B------:R4:W-:Y:S01]  /*b9ae0*/  STL.64 [R1+0x1658], R24 ;  /* 0x0016581801007387 */ /* 0x0009e20000100a00 */
[----:B0-----:R-:W-:-:S02]  /*b9af0*/  F2FP.SATFINITE.E5M2.F32.PACK_AB_MERGE_C R19, R33, R32, RZ ;  /* 0x000000202113723e */ /* 0x001fc400048060ff */
[----:B------:R-:W-:Y:S02]  /*b9b00*/  F2FP.SATFINITE.E5M2.F32.PACK_AB_MERGE_C R47, R37, R36, RZ ;  /* 0x00000024252f723e */ /* 0x000fe400048060ff */
[----:B-1----:R-:W-:Y:S02]  /*b9b10*/  F2FP.SATFINITE.E5M2.F32.PACK_AB_MERGE_C R17, R35, R34, RZ ;  /* 0x000000222311723e */ /* 0x002fe400048060ff */
[----:B----4-:R-:W-:Y:S01]  /*b9b20*/  IADD3 R24, P1, PT, R20, R7, RZ ;  /* 0x0000000714187210 */ /* 0x010fe20007f3e0ff */
[----:B------:R-:W-:Y:S04]  /*b9b30*/  STL [R1+0x182c], R19 ;  /* 0x00182c1301007387 */ /* 0x000fe80000100800 */
[----:B------:R-:W-:Y:S01]  /*b9b40*/  IMAD.X R25, R21, 0x1, R8, P1 ;  /* 0x0000000115197824 */ /* 0x000fe200008e0608 */
[----:B------:R2:W-:Y:S04]  /*b9b50*/  STL [R1+0x77c], R17 ;  /* 0x00077c1101007387 */ /* 0x0005e80000100800 */
[----:B------:R-:W-:Y:S04]  /*b9b60*/  STL [R1+0x5720], R47 ;  /* 0x0057202f01007387 */ /* 0x000fe80000100800 */
[----:B------:R0:W-:Y:S01]  /*b9b70*/  STL.64 [R1+0x1650], R24 ;  /* 0x0016501801007387 */ /* 0x0001e20000100a00 */
[----:B--2---:R-:W-:-:S02]  /*b9b80*/  F2FP.SATFINITE.E5M2.F32.PACK_AB_MERGE_C R17, R39, R38, RZ ;  /* 0x000000262711723e */ /* 0x004fc400048060ff */
[----:B0-----:R-:W-:-:S03]  /*b9b90*/  IADD3 R24, P1, PT, R20, R9, RZ ;  /* 0x0000000914187210 */ /* 0x001fc60007f3e0ff */
[----:B------:R3:W-:Y:S02]  /*b9ba0*/  STL [R1+0x768], R17 ;  /* 0x0007681101007387 */ /* 0x0007e40000100800 */
[----:B------:R-:W-:Y:S02]  /*b9bb0*/  IMAD.X R25, R21, 0x1, R11, P1 ;  /* 0x0000000115197824 */ /* 0x000fe400008e060b */
[----:B------:R-:W2:Y:S04]  /*b9bc0*/  LDL.LU R48, [R1+0x1490] ;  /* 0x0014900001307983 */ /* 0x000ea80000300800 */
[----:B------:R-:W2:Y:S04]  /*b9bd0*/  LDL.LU R49, [R1+0x1494] ;  /* 0x0014940001317983 */ /* 0x000ea80000300800 */
[----:B------:R-:W-:Y:S01]  /*b9be0*/  STL.64 [R1+0x1648], R24 ;  /* 0x0016481801007387 */ /* 0x000fe20000100a00 */
[----:B---3--:R-:W-:-:S05]  /*b9bf0*/  F2FP.SATFINITE.E5M2.F32.PACK_AB_MERGE_C R17, R23, R22, RZ ;  /* 0x000000161711723e */ /* 0x008fca00048060ff */
[----:B------:R0:W-:Y:S04]  /*b9c00*/  STL [R1+0x76c], R17 ;  /* 0x00076c1101007387 */ /* 0x0001e80000100800 */
[----:B------:R-:W3:Y:S04]  /*b9c10*/  LDL.LU R50, [R1+0x1498] ;  /* 0x0014980001327983 */ /* 0x000ee80000300800 */
[----:B------:R-:W3:Y:S04]  /*b9c20*/  LDL.LU R51, [R1+0x149c] ;  /* 0x00149c0001337983 */ /* 0x000ee80000300800 */
[----:B------:R-:W4:Y:S04]  /*b9c30*/  LDL.LU R34, [R1+0x1480] ;  /* 0x0014800001227983 */ /* 0x000f280000300800 */
[----:B------:R-:W4:Y:S01]  /*b9c40*/  LDL.LU R35, [R1+0x1484] ;  /* 0x0014840001237983 */ /* 0x000f220000300800 */
[----:B------:R-:W-:-:S03]  /*b9c50*/  IADD3 R22, P1, PT, R20, R10, RZ ;  /* 0x0000000a14167210 */ /* 0x000fc60007f3e0ff */
[----:B------:R-:W4:Y:S02]  /*b9c60*/  LDL.LU R59, [R1+0x1488] ;  /* 0x00148800013b7983 */ /* 0x000f240000300800 */
[----:B------:R-:W-:Y:S02]  /*b9c70*/  IMAD.X R23, R21, 0x1, R12, P1 ;  /* 0x0000000115177824 */ /* 0x000fe400008e060c */
[----:B0-----:R-:W4:Y:S04]  /*b9c80*/  LDL.LU R17, [R1+0x148c] ;  /* 0x00148c0001117983 */ /* 0x001f280000300800 */
        /* <DEDUP_REMOVED lines=22> */
[----:B------:R-:W4:Y:S01]  /*b9df0*/  LDL.LU R23, [R1+0x1424] ;  /* 0x0014240001177983 */ /* 0x000f220000300800 */
[----:B------:R-:W-:Y:S01]  /*b9e00*/  VIADD R20, R20, UR6 ;  /* 0x0000000614147c36 */ /* 0x000fe20008000000 */
[----:B------:R-:W0:Y:S01]  /*b9e10*/  LDCU UR6, c[0x0][0x3b8] ;  /* 0x00007700ff0677ac */ /* 0x000e220008000800 */
[----:B--2---:R-:W-:-:S05]  /*b9e20*/  F2FP.SATFINITE.E5M2.F32.PACK_AB_MERGE_C R19, R49, R48, RZ ;  /* 0x000000303113723e */ /* 0x004fca00048060ff */
[----:B------:R4:W-:Y:S01]  /*b9e30*/  STL [R1+0x760], R19 ;  /* 0x0007601301007387 */ /* 0x0009e20000100800 */
[----:B---3--:R-:W-:-:S05]  /*b9e40*/  F2FP.SATFINITE.E5M2.F32.PACK_AB_MERGE_C R21, R51, R50, RZ ;  /* 0x000000323315723e */ /* 0x008fca00048060ff */
[----:B------:R1:W-:Y:S01]  /*b9e50*/  STL [R1+0x764], R21 ;  /* 0x0007641501007387 */ /* 0x0003e20000100800 */
[----:B----4-:R-:W-:Y:S02]  /*b9e60*/  F2FP.SATFINITE.E5M2.F32.PACK_AB_MERGE_C R19, R35, R34, RZ ;  /* 0x000000222313723e */ /* 0x010fe400048060ff */
[----:B------:R-:W-:Y:S02]  /*b9e70*/  IADD3 R34, P1, PT, R20, R0, RZ ;  /* 0x0000000014227210 */ /* 0x000fe40007f3e0ff */
[----:B-1----:R-:W-:Y:S01]  /*b9e80*/  SHF.R.S32.HI R21, RZ, 0x1f, R20 ;  /* 0x0000001fff157819 */ /* 0x002fe20000011414 */
[----:B------:R1:W-:Y:S04]  /*b9e90*/  STL [R1+0x574], R19 ;  /* 0x0005741301007387 */ /* 0x0003e80000100800 */
[----:B------:R-:W-:-:S05]  /*b9ea0*/  IMAD.X R35, R21, 0x1, R2, P1 ;  /* 0x0000000115237824 */ /* 0x000fca00008e0602 */
[----:B------:R2:W-:Y:S01]  /*b9eb0*/  STL.64 [R1+0x1638], R34 ;  /* 0x0016382201007387 */ /* 0x0005e20000100a00 */
[----:B-1----:R-:W-:Y:S02]  /*b9ec0*/  F2FP.SATFINITE.E5M2.F32.PACK_AB_MERGE_C R19, R17, R59, RZ ;  /* 0x0000003b1113723e */ /* 0x002fe400048060ff */
[----:B------:R-:W-:Y:S02]  /*b9ed0*/  F2FP.SATFINITE.E5M2.F32.PACK_AB_MERGE_C R17, R44, R45, RZ ;  /* 0x0000002d2c11723e */ /* 0x000fe400048060ff */
[----:B------:R-:W-:Y:S01]  /*b9ee0*/  IADD3 R44, P1, PT, R20, R3, RZ ;  /* 0x00000003142c7210 */ /* 0x000fe20007f3e0ff */
[----:B--2---:R-:W2:Y:S04]  /*b9ef0*/  LDL.LU R34, [R1+0x1428] ;  /* 0x0014280001227983 */ /* 0x004ea80000300800 */
[----:B------:R-:W2:Y:S01]  /*b9f00*/  LDL.LU R35, [R1+0x142c] ;  /* 0x00142c0001237983 */ /* 0x000ea20000300800 */
[----:B------:R-:W-:-:S03]  /*b9f10*/  IMAD.X R45, R21, 0x1, R4, P1 ;  /* 0x00000001152d7824 */ /* 0x000fc600008e0604 */
[----:B------:R1:W-:Y:S04]  /*b9f20*/  STL [R1+0x570], R19 ;  /* 0x0005701301007387 */ /* 0x0003e80000100800 */
        /* <DEDUP_REMOVED lines=30> */
[----:B------:R-:W4:Y:S01]  /*ba110*/  LDL.LU R38, [R1+0x1410] ;  /* 0x0014100001267983 */ /* 0x000f220000300800 */
[----:B---3--:R-:W-:-:S03]  /*ba120*/  F2FP.SATFINITE.E5M2.F32.PACK_AB_MERGE_C R17, R23, R22, RZ ;  /* 0x000000161711723e */ /* 0x008fc600048060ff */
[----:B------:R1:W-:Y:S04]  /*ba130*/  STL.64 [R1+0x1610], R24 ;  /* 0x0016101801007387 */ /* 0x0003e80000100a00 */
[----:B------:R-:W-:Y:S04]  /*ba140*/  STL [R1+0x518], R19 ;  /* 0x0005181301007387 */ /* 0x000fe80000100800 */
[----:B------:R-:W4:Y:S04]  /*ba150*/  LDL.LU R39, [R1+0x1414] ;  /* 0x0014140001277983 */ /* 0x000f280000300800 */
[----:B------:R-:W-:Y:S04]  /*ba160*/  STL [R1+0x500], R17 ;  /* 0x0005001101007387 */ /* 0x000fe80000100800 */
[----:B------:R-:W3:Y:S04]  /*ba170*/  LDL.LU R36, [R1+0x1418] ;  /* 0x0014180001247983 */ /* 0x000ee80000300800 */
[----:B------:R-:W3:Y:S04]  /*ba180*/  LDL.LU R37, [R1+0x141c] ;  /* 0x00141c0001257983 */ /* 0x000ee80000300800 */
[----:B------:R-:W3:Y:S04]  /*ba190*/  LDL.LU R22, [R1+0x1400] ;  /* 0x0014000001167983 */ /* 0x000ee80000300800 */
[----:B------:R-:W3:Y:S01]  /*ba1a0*/  LDL.LU R23, [R1+0x1404] ;  /* 0x0014040001177983 */ /* 0x000ee20000300800 */
[----:B-1----:R-:W-:-:S05]  /*ba1b0*/  IADD3 R24, P1, PT, R20, R9, RZ ;  /* 0x0000000914187210 */ /* 0x002fca0007f3e0ff */
[----:B------:R-:W-:-:S05]  /*ba1c0*/  IMAD.X R25, R21, 0x1, R11, P1 ;  /* 0x0000000115197824 */ /* 0x000fca00008e060b */
[----:B------:R1:W-:Y:S02]  /*ba1d0*/  STL.64 [R1+0x1608], R24 ;  /* 0x0016081801007387 */ /* 0x0003e40000100a00 */
[----:B-1----:R-:W-:-:S05]  /*ba1e0*/  IADD3 R24, P1, PT, R20, R10, RZ ;  /* 0x0000000a14187210 */ /* 0x002fca0007f3e0ff */
[----:B------:R-:W-:Y:S02]  /*ba1f0*/  IMAD.X R25, R21, 0x1, R12, P1 ;  /* 0x0000000115197824 */ /* 0x000fe400008e060c */
[----:B0-----:R-:W-:Y:S01]  /*ba200*/  VIADD R20, R20, UR6 ;  /* 0x0000000614147c36 */ /* 0x001fe20008000000 */
[----:B------:R-:W0:Y:S01]  /*ba210*/  LDCU UR6, c[0x0][0x3b8] ;  /* 0x00007700ff0677ac */ /* 0x000e220008000800 */
[----:B--2---:R-:W-:-:S05]  /*ba220*/  F2FP.SATFINITE.E5M2.F32.PACK_AB_MERGE_C R17, R35, R34, RZ ;  /* 0x000000222311723e */ /* 0x004fca00048060ff */
[----:B------:R1:W-:Y:S04]  /*ba230*/  STL [R1+0x504], R17 ;  /* 0x0005041101007387 */ /* 0x0003e80000100800 */
[----:B------:R-:W2:Y:S04]  /*ba240*/  LDL.LU R59, [R1+0x1408] ;  /* 0x00140800013b7983 */ /* 0x000ea80000300800 */
[----:B-1----:R-:W2:Y:S04]  /*ba250*/  LDL.LU R17, [R1+0x140c] ;  /* 0x00140c0001117983 */ /* 0x002ea80000300800 */
[----:B------:R-:W2:Y:S04]  /*ba260*/  LDL.LU R45, [R1+0x13f0] ;  /* 0x0013f000012d7983 */ /* 0x000ea80000300800 */
[----:B------:R1:W-:Y:S04]  /*ba270*/  STL.64 [R1+0x1600], R24 ;  /* 0x0016001801007387 */ /* 0x0003e80000100a00 */
        /* <DEDUP_REMOVED lines=17> */
[----:B----4-:R-:W-:-:S03]  /*ba390*/  F2FP.SATFINITE.E5M2.F32.PACK_AB_MERGE_C R19, R39, R38, RZ ;  /* 0x000000262713723e */ /* 0x010fc600048060ff */
[----:B------:R-:W4:Y:S04]  /*ba3a0*/  LDL.LU R38, [R1+0x13b8] ;  /* 0x0013b80001267983 */ /* 0x000f280000300800 */
[----:B------:R-:W4:Y:S01]  /*ba3b0*/  LDL.LU R39, [R1+0x13bc] ;  /* 0x0013bc0001277983 */ /* 0x000f220000300800 */
[----:B---3--:R-:W-:-:S03]  /*ba3c0*/  F2FP.SATFINITE.E5M2.F32.PACK_AB_MERGE_C R21, R37, R36, RZ ;  /* 0x000000242515723e */ /* 0x008fc600048060ff */
[----:B------:R1:W-:Y:S04]  /*ba3d0*/  STL [R1+0x4e4], R19 ;  /* 0x0004e41301007387 */ /* 0x0003e80000100800 */
[----:B------:R3:W-:Y:S04]  /*ba3e0*/  STL [R1+0x4e8], R21 ;  /* 0x0004e81501007387 */ /* 0x0007e80000100800 */
[----:B------:R-:W4:Y:S01]  /*ba3f0*/  LDL.LU R36, [R1+0x13a0] ;  /* 0x0013a00001247983 */ /* 0x000f220000300800 */
[----:B-1----:R-:W-:Y:S02]  /*ba400*/  F2FP.SATFINITE.E5M2.F32.PACK_AB_MERGE_C R19, R23, R22, RZ ;  /* 0x000000161713723e */ /* 0x002fe400048060ff */
[----:B------:R-:W-:Y:S01]  /*ba410*/  IADD3 R22, P1, PT, R20, R0, RZ ;  /* 0x0000000014167210 */ /* 0x000fe20007f3e0ff */
[----:B------:R-:W4:Y:S01]  /*ba420*/  LDL.LU R37, [R1+0x13a4] ;  /* 0x0013a40001257983 */ /* 0x000f220000300800 */
[----:B---3--:R-:W-:-:S05]  /*ba430*/  SHF.R.S32.HI R21, RZ, 0x1f, R20 ;  /* 0x0000001fff157819 */ /* 0x008fca0000011414 */
[----:B------:R-:W-:Y:S01]  /*ba440*/  IMAD.X R23, R21, 0x1, R2, P1 ;  /* 0x0000000115177824 */ /* 0x000fe200008e0602 */
[----:B------:R-:W-:Y:S04]  /*ba450*/  STL [R1+0x4d0], R19 ;  /* 0x0004d01301007387 */ /* 0x000fe80000100800 */
[----:B------:R1:W-:Y:S04]  /*ba460*/  STL.64 [R1+0x15f8], R22 ;  /* 0x0015f81601007387 */ /* 0x0003e80000100a00 */
[----:B-1----:R-:W3:Y:S04]  /*ba470*/  LDL.LU R22, [R1+0x13a8] ;  /* 0x0013a80001167983 */ /* 0x002ee80000300800 */
[----:B------:R-:W3:Y:S01]  /*ba480*/  LDL.LU R23, [R1+0x13ac] ;  /* 0x0013ac0001177983 */ /* 0x000ee20000300800 */
[----:B--2---:R-:W-:-:S05]  /*ba490*/  F2FP.SATFINITE.E5M2.F32.PACK_AB_MERGE_C R19, R17, R59, RZ ;  /* 0x0000003b1113723e */ /* 0x004fca00048060ff */
[----:B------:R1:W-:Y:S01]  /*ba4a0*/  STL [R1+0x4d4], R19 ;  /* 0x0004d41301007387 */ /* 0x0003e20000100800 */
[----:B------:R-:W-:Y:S02]  /*ba4b0*/  F2FP.SATFINITE.E5M2.F32.PACK_AB_MERGE_C R17, R44, R45, RZ ;  /* 0x0000002d2c11723e */ /* 0x000fe400048060ff */
[----:B------:R-:W-:-:S03]  /*ba4c0*/  IADD3 R44, P1, PT, R20, R3, RZ ;  /* 0x00000003142c7210 */ /* 0x000fc60007f3e0ff */
[----:B------:R2:W-:Y:S02]  /*ba4d0*/  STL [R1+0x4b0], R17 ;  /* 0x0004b01101007387 */ /* 0x0005e40000100800 */
[----:B------:R-:W-:Y:S01]  /*ba4e0*/  IMAD.X R45, R21, 0x1, R4, P1 ;  /* 0x00000001152d7824 */ /* 0x000fe200008e0604 */
[----:B-1----:R-:W-:-:S04]  /*ba4f0*/  F2FP.SATFINITE.E5M2.F32.PACK_AB_MERGE_C R19, R42, R43, RZ ;  /* 0x0000002b2a13723e */ /* 0x002fc800048060ff */
        /* <DEDUP_REMOVED lines=16> */
[----:B0-----:R-:W-:Y:S01]  /*ba600*/  IADD3 R24, P1, PT, R20, R14, RZ ;  /* 0x0000000e14187210 */ /* 0x001fe20007f3e0ff */
[----:B------:R0:W-:Y:S04]  /*ba610*/  STL [R1+0x470], R19 ;  /* 0x0004701301007387 */ /* 0x0001e80000100800 */
[----:B------:R-:W-:Y:S01]  /*ba620*/  IMAD.X R25, R21, 0x1, R16, P1 ;  /* 0x0000000115197824 */ /* 0x000fe200008e0610 */
[----:B------:R1:W-:Y:S04]  /*ba630*/  STL [R1+0x448], R17 ;  /* 0x0004481101007387 */ /* 0x0003e80000100800 */
[----:B------:R2:W-:Y:S01]  /*ba640*/  STL.64 [R1+0x15d8], R24 ;  /* 0x0015d81801007387 */ /* 0x0005e20000100a00 */
[----:B0-----:R-:W-:-:S02]  /*ba650*/  F2FP.SATFINITE.E5M2.F32.PACK_AB_MERGE_C R19, R33, R32, RZ ;  /* 0x000000202113723e */ /* 0x001fc400048060ff */
[----:B-1----:R-:W-:-:S03]  /*ba660*/  F2FP.SATFINITE.E5M2.F32.PACK_AB_MERGE_C R17, R35, R34, RZ ;  /* 0x000000222311723e */ /* 0x002fc600048060ff */
[----:B------:R-:W-:Y:S01]  /*ba670*/  STL [R1+0x38c], R19 ;  /* 0x00038c1301007387 */ /* 0x000fe20000100800 */
[----:B--2---:R-:W-:-:S03]  /*ba680*/  IADD3 R24, P1, PT, R20, R7, RZ ;  /* 0x0000000714187210 */ /* 0x004fc60007f3e0ff */
[----:B------:R4:W-:Y:S02]  /*ba690*/  STL [R1+0x354], R17 ;  /* 0x0003541101007387 */ /* 0x0009e40000100800 */
[----:B------:R-:W-:Y:S02]  /*ba6a0*/  IMAD.X R25, R21, 0x1, R8, P1 ;  /* 0x0000000115197824 */ /* 0x000fe400008e0608 */
[----:B------:R-:W2:Y:S04]  /*ba6b0*/  LDL.LU R30, [R1+0x1390] ;  /* 0x00139000011e7983 */ /* 0x000ea80000300800 */
[----:B------:R-:W2:Y:S01]  /*ba6c0*/  LDL.LU R31, [R1+0x1394] ;  /* 0x00139400011f7983 */ /* 0x000ea20000300800 */
[----:B----4-:R-:W-:-:S03]  /*ba6d0*/  F2FP.SATFINITE.E5M2.F32.PACK_AB_MERGE_C R17, R39, R38, RZ ;  /* 0x000000262711723e */ /* 0x010fc600048060ff */
[----:B------:R-:W-:Y:S04]  /*ba6e0*/  STL.64 [R1+0x15d0], R24 ;  /* 0x0015d01801007387 */ /* 0x000fe80000100a00 */
[----:B------:R0:W-:Y:S04]  /*ba6f0*/  STL [R1+0x350], R17 ;  /* 0x0003501101007387 */ /* 0x0001e80000100800 */
[----:B------:R-:W4:Y:S04]  /*ba700*/  LDL.LU R32, [R1+0x1398] ;  /* 0x0013980001207983 */ /* 0x000f280000300800 */
[----:B------:R-:W4:Y:S04]  /*ba710*/  LDL.LU R33, [R1+0x139c] ;  /* 0x00139c0001217983 */ /* 0x000f280000300800 */
[----:B------:R-:W4:Y:S04]  /*ba720*/  LDL.LU R38, [R1+0x1380] ;  /* 0x0013800001267983 */ /* 0x000f280000300800 */
[----:B------:R-:W4:Y:S01]  /*ba730*/  LDL.LU R39, [R1+0x1384] ;  /* 0x0013840001277983 */ /* 0x000f220000300800 */
[----:B0-----:R-:W-:-:S02]  /*ba740*/  F2FP.SATFINITE.E5M2.F32.PACK_AB_MERGE_C R17, R37, R36, RZ ;  /* 0x000000242511723e */ /* 0x001fc400048060ff */
[----:B------:R-:W-:-:S03]  /*ba750*/  IADD3 R24, P1, PT, R20, R9, RZ ;  /* 0x0000000914187210 */ /* 0x000fc60007f3e0ff */
[----:B------:R3:W-:Y:S02]  /*ba760*/  STL [R1+0x320], R17 ;  /* 0x0003201101007387 */ /* 0x0007e40000100800 */
[----:B------:R-:W-:Y:S01]  /*ba770*/  IMAD.X R25, R21, 0x1, R11, P1 ;  /* 0x0000000115197824 */ /* 0x000fe200008e060b */
[----:B---3--:R-:W-:Y:S02]  /*ba780*/  F2FP.SATFINITE.E5M2.F32.PACK_AB_MERGE_C R17, R23, R22, RZ ;  /* 0x000000161711723e */ /* 0x008fe400048060ff */
[C---:B------:R-:W-:Y:S02]  /*ba790*/  IADD3 R22, P1, PT, R20.reuse, R10, RZ ;  /* 0x0000000a14167210 */ /* 0x040fe40007f3e0ff */
[----:B------:R-:W-:Y:S03]  /*ba7a0*/  STL.64 [R1+0x15c8], R24 ;  /* 0x0015c81801007387 */ /* 0x000fe60000100a00 */
[----:B------:R-:W-:Y:S01]  /*ba7b0*/  IMAD.X R23, R21, 0x1, R12, P1 ;  /* 0x0000000115177824 */ /* 0x000fe200008e060c */
[----:B------:R0:W-:Y:S04]  /*ba7c0*/  STL [R1+0x334], R17 ;  /* 0x0003341101007387 */ /* 0x0001e80000100800 */
[----:B------:R-:W3:Y:S04]  /*ba7d0*/  LDL.LU R59, [R1+0x1388] ;  /* 0x00138800013b7983 */ /* 0x000ee80000300800 */
[----:B0-----:R-:W3:Y:S04]  /*ba7e0*/  LDL.LU R17, [R1+0x138c] ;  /* 0x00138c0001117983 */ /* 0x001ee80000300800 */
        /* <DEDUP_REMOVED lines=18> */
[----:B------:R-:W3:Y:S01]  /*ba910*/  LDL.LU R23, [R1+0x1344] ;  /* 0x0013440001177983 */ /* 0x000ee20000300800 */
[----:B------:R-:W-:Y:S01]  /*ba920*/  VIADD R20, R20, UR6 ;  /* 0x0000000614147c36 */ /* 0x000fe20008000000 */
[----:B------:R-:W0:Y:S01]  /*ba930*/  LDCU UR6, c[0x0][0x3b8] ;  /* 0x00007700ff0677ac */ /* 0x000e220008000800 */
[----:B--2---:R-:W-:-:S05]  /*ba940*/  F2FP.SATFINITE.E5M2.F32.PACK_AB_MERGE_C R19, R31, R30, RZ ;  /* 0x0000001e1f13723e */ /* 0x004fca00048060ff */
[----:B------:R1:W-:Y:S01]  /*ba950*/  STL [R1+0x300], R19 ;  /* 0x0003001301007387 */ /* 0x0003e20000100800 */
[----:B----4-:R-:W-:-:S05]  /*ba960*/  F2FP.SATFINITE.E5M2.F32.PACK_AB_MERGE_C R21, R33, R32, RZ ;  /* 0x000000202115723e */ /* 0x010fca00048060ff */
[----:B------:R2:W-:Y:S01]  /*ba970*/  STL [R1+0x2f0], R21 ;  /* 0x0002f01501007387 */ /* 0x0005e20000100800 */
[----:B-1----:R-:W-:-:S03]  /*ba980*/  F2FP.SATFINITE.E5M2.F32.PACK_AB_MERGE_C R19, R39, R38, RZ ;  /* 0x000000262713723e */ /* 0x002fc600048060ff */
[----:B------:R-:W4:Y:S01]  /*ba990*/  LDL.LU R30, [R1+0x1348] ;  /* 0x00134800011e7983 */ /* 0x000f220000300800 */
[----:B------:R-:W-:-:S03]  /*ba9a0*/  IADD3 R38, P1, PT, R20, R0, RZ ;  /* 0x0000000014267210 */ /* 0x000fc60007f3e0ff */
[----:B------:R-:W4:Y:S01]  /*ba9b0*/  LDL.LU R31, [R1+0x134c] ;  /* 0x00134c00011f7983 */ /* 0x000f220000300800 */
[----:B--2---:R-:W-:-:S03]  /*ba9c0*/  SHF.R.S32.HI R21, RZ, 0x1f, R20 ;  /* 0x0000001fff157819 */ /* 0x004fc60000011414 */
[----:B------:R-:W-:Y:S02]  /*ba9d0*/  STL [R1+0x13c], R19 ;  /* 0x00013c1301007387 */ /* 0x000fe40000100800 */
[----:B------:R-:W-:Y:S02]  /*ba9e0*/  IMAD.X R39, R21, 0x1, R2, P1 ;  /* 0x0000000115277824 */ /* 0x000fe400008e0602 */
[----:B------:R-:W2:Y:S04]  /*ba9f0*/  LDL.LU R32, [R1+0x1330] ;  /* 0x0013300001207983 */ /* 0x000ea80000300800 */
[----:B------:R-:W2:Y:S04]  /*baa00*/  LDL.LU R33, [R1+0x1334] ;  /* 0x0013340001217983 */ /* 0x000ea80000300800 */
[----:B------:R1:W-:Y:S04]  /*baa10*/  STL.64 [R1+0x15b8], R38 ;  /* 0x0015b82601007387 */ /* 0x0003e80000100a00 */
[----:B-1----:R-:W2:Y:S04]  /*baa20*/  LDL.LU R38, [R1+0x1338] ;  /* 0x0013380001267983 */ /* 0x002ea80000300800 */
[----:B------:R-:W2:Y:S01]  /*baa30*/  LDL.LU R39, [R1+0x133c] ;  /* 0x00133c0001277983 */ /* 0x000ea20000300800 */
[----:B---3--:R-:W-:-:S02]  /*baa40*/  F2FP.SATFINITE.E5M2.F32.PACK_AB_MERGE_C R19, R17, R59, RZ ;  /* 0x0000003b1113723e */ /* 0x008fc400048060ff */
[----:B------:R-:W-:Y:S02]  /*baa50*/  F2FP.SATFINITE.E5M2.F32.PACK_AB_MERGE_C R17, R44, R45, RZ ;  /* 0x0000002d2c11723e */ /* 0x000fe400048060ff */
[----:B------:R-:W-:Y:S01]  /*baa60*/  IADD3 R44, P1, PT, R20, R3, RZ ;  /* 0x00000003142c7210 */ /* 0x000fe20007f3e0ff */
[----:B------:R1:W-:Y:S04]  /*baa70*/  STL [R1+0x144], R19 ;  /* 0x0001441301007387 */ /* 0x0003e80000100800 */
[----:B------:R-:W-:Y:S01]  /*baa80*/  IMAD.X R45, R21, 0x1, R4, P1 ;  /* 0x00000001152d7824 */ /* 0x000fe200008e0604 */
[----:B------:R3:W-:Y:S01]  /*baa90*/  STL [R1+0x12c], R17 ;  /* 0x00012c1101007387 */ /* 0x0007e20000100800 */
[----:B-1----:R-:W-:-:S03]  /*baaa0*/  F2FP.SATFINITE.E5M2.F32.PACK_AB_MERGE_C R19, R42, R43, RZ ;  /* 0x0000002b2a13723e */ /* 0x002fc600048060ff */
[----:B------:R-:W-:Y:S01]  /*baab0*/  STL.64 [R1+0x15b0], R44 ;  /* 0x0015b02c01007387 */ /* 0x000fe20000100a00 */
[----:B---3--:R-:W-:Y:S02]  /*baac0*/  F2FP.SATFINITE.E5M2.F32.PACK_AB_MERGE_C R17, R40, R41, RZ ;  /* 0x000000292811723e */ /* 0x008fe400048060ff */
[----:B------:R-:W-:Y:S01]  /*baad0*/  IADD3 R40, P1, PT, R20, R5, RZ ;  /* 0x0000000514287210 */ /* 0x000fe20007f3e0ff */
[----:B------:R1:W-:Y:S04]  /*baae0*/  STL [R1+0x138], R19 ;  /* 0x0001381301007387 */ /* 0x0003e80000100800 */
[----:B------:R-:W-:Y:S01]  /*baaf0*/  IMAD.X R41, R21, 0x1, R6, P1 ;  /* 0x0000000115297824 */ /* 0x000fe200008e0606 */
[----:B------:R3:W-:Y:S01]  /*bab00*/  STL [R1+0x124], R17 ;  /* 0x0001241101007387 */ /* 0x0007e20000100800 */
[----:B-1----:R-:W-:-:S02]  /*bab10*/  F2FP.SATFINITE.E5M2.F32.PACK_AB_MERGE_C R19, R26, R24, RZ ;  /* 0x000000181a13723e */ /* 0x002fc400048060ff */
[----:B------:R-:W-:Y:S02]  /*bab20*/  IADD3 R24, P1, PT, R20, R13, RZ ;  /* 0x0000000d14187210 */ /* 0x000fe40007f3e0ff */
[----:B---3--:R-:W-:-:S03]  /*bab30*/  F2FP.SATFINITE.E5M2.F32.PACK_AB_MERGE_C R17, R27, R25, RZ ;  /* 0x000000191b11723e */ /* 0x008fc600048060ff */
[----:B------:R-:W-:Y:S01]  /*bab40*/  IMAD.X R25, R21, 0x1, R15, P1 ;  /* 0x0000000115197824 */ /* 0x000fe200008e060f */
[----:B------:R-:W-:Y:S04]  /*bab50*/  STL.64 [R1+0x15a8], R40 ;  /* 0x0015a82801007387 */ /* 0x000fe80000100a00 */
[----:B------:R1:W-:Y:S04]  /*bab60*/  STL [R1+0x128], R19 ;  /* 0x0001281301007387 */ /* 0x0003e80000100800 */
[----:B------:R3:W-:Y:S04]  /*bab70*/  STL [R1+0x4eec], R17 ;  /* 0x004eec1101007387 */ /* 0x0007e80000100800 */
[----:B------:R0:W-:Y:S01]  /*bab80*/  STL.64 [R1+0x15a0], R24 ;  /* 0x0015a01801007387 */ /* 0x0001e20000100a00 */
[----:B-1----:R-:W-:-:S02]  /*bab90*/  F2FP.SATFINITE.E5M2.F32.PACK_AB_MERGE_C R19, R28, R29, RZ ;  /* 0x0000001d1c13723e */ /* 0x002fc400048060ff */
[----:B---3--:R-:W-:-:S03]  /*baba0*/  F2FP.SATFINITE.E5M2.F32.PACK_AB_MERGE_C R17, R35, R34, RZ ;  /* 0x000000222311723e */ /* 0x008fc600048060ff */
[----:B------:R1:W-:Y:S01]  /*babb0*/  STL [R1+0x4f0c], R19 ;  /* 0x004f0c1301007387 */ /* 0x0003e20000100800 */
[----:B0-----:R-:W-:-:S03]  /*babc0*/  IADD3 R24, P1, PT, R20, R14, RZ ;  /* 0x0000000e14187210 */ /* 0x001fc60007f3e0ff */
[----:B------:R0:W-:Y:S02]  /*babd0*/  STL [R1+0x20b8], R17 ;  /* 0x0020b81101007387 */ /* 0x0001e40000100800 */
[----:B------:R-:W-:Y:S01]  /*babe0*/  IMAD.X R25, R21, 0x1, R16, P1 ;  /* 0x0000000115197824 */ /* 0x000fe200008e0610 */
[----:B-1----:R-:W-:Y:S02]  /*babf0*/  F2FP.SATFINITE.E5M2.F32.PACK_AB_MERGE_C R19, R37, R36, RZ ;  /* 0x000000242513723e */ /* 0x002fe400048060ff */
[----:B0-----:R-:W-:Y:S02]  /*bac00*/  F2FP.SATFINITE.E5M2.F32.PACK_AB_MERGE_C R17, R23, R22, RZ ;  /* 0x000000161711723e */ /* 0x001fe400048060ff */
[----:B------:R-:W3:Y:S04]  /*bac10*/  LDL.LU R22, [R1+0x1320] ;  /* 0x0013200001167983 */ /* 0x000ee80000300800 */
[----:B------:R0:W-:Y:S04]  /*bac20*/  STL.64 [R1+0x1598], R24 ;  /* 0x0015981801007387 */ /* 0x0001e80000100a00 */
[----:B------:R-:W-:Y:S04]  /*bac30*/  STL [R1+0x20fc], R19 ;  /* 0x0020fc1301007387 */ /* 0x000fe80000100800 */
[----:B------:R-:W3:Y:S04]  /*bac40*/  LDL.LU R23, [R1+0x1324] ;  /* 0x0013240001177983 */ /* 0x000ee80000300800 */
[----:B------:R-:W-:Y:S01]  /*bac50*/  STL [R1+0x1ebc], R17 ;  /* 0x001ebc1101007387 */ /* 0x000fe20000100800 */
[----:B0-----:R-:W-:-:S03]  /*bac60*/  IADD3 R24, P1, PT, R20, R7, RZ ;  /* 0x0000000714187210 */ /* 0x001fc60007f3e0ff */
[----:B------:R-:W3:Y:S04]  /*bac70*/  LDL.LU R34, [R1+0x1328] ;  /* 0x0013280001227983 */ /* 0x000ee80000300800 */
[----:B------:R-:W3:Y:S01]  /*bac80*/  LDL.LU R35, [R1+0x132c] ;  /* 0x00132c0001237983 */ /* 0x000ee20000300800 */
[----:B------:R-:W-:-:S03]  /*bac90*/  IMAD.X R25, R21, 0x1, R8, P1 ;  /* 0x0000000115197824 */ /* 0x000fc600008e0608 */
[----:B------:R-:W3:Y:S04]  /*baca0*/  LDL.LU R36, [R1+0x1310] ;  /* 0x0013100001247983 */ /* 0x000ee80000300800 */
[----:B------:R-:W3:Y:S04]  /*bacb0*/  LDL.LU R37, [R1+0x1314] ;  /* 0x0013140001257983 */ /* 0x000ee80000300800 */
[----:B------:R0:W-:Y:S02]  /*bacc0*/  STL.64 [R1+0x1590], R24 ;  /* 0x0015901801007387 */ /* 0x0001e40000100a00 */
[----:B0-----:R-:W-:-:S05]  /*bacd0*/  IADD3 R24, P1, PT, R20, R9, RZ ;  /* 0x0000000914187210 */ /* 0x001fca0007f3e0ff */
[----:B------:R-:W-:Y:S01]  /*bace0*/  IMAD.X R25, R21, 0x1, R11, P1 ;  /* 0x0000000115197824 */ /* 0x000fe200008e060b */
[----:B----4-:R-:W-:-:S05]  /*bacf0*/  F2FP.SATFINITE.E5M2.F32.PACK_AB_MERGE_C R19, R31, R30, RZ ;  /* 0x0000001e1f13723e */ /* 0x010fca00048060ff */
[----:B------:R-:W-:Y:S01]  /*bad00*/  STL [R1+0x1ed8], R19 ;  /* 0x001ed81301007387 */ /* 0x000fe20000100800 */
[----:B--2---:R-:W-:-:S05]  /*bad10*/  F2FP.SATFINITE.E5M2.F32.PACK_AB_MERGE_C R17, R33, R32, RZ ;  /* 0x000000202111723e */ /* 0x004fca00048060ff */
[----:B------:R0:W-:Y:S04]  /*bad20*/  STL [R1+0x1d48], R17 ;  /* 0x001d481101007387 */ /* 0x0001e80000100800 */
[----:B------:R-:W2:Y:S04]  /*bad30*/  LDL.LU R45, [R1+0x1318] ;  /* 0x00131800012d7983 */ /* 0x000ea80000300800 */
[----:B------:R-:W2:Y:S01]  /*bad40*/  LDL.LU R44, [R1+0x131c] ;  /* 0x00131c00012c7983 */ /* 0x000ea20000300800 */
[----:B0-----:R-:W-:-:S03]  /*bad50*/  F2FP.SATFINITE.E5M2.F32.PACK_AB_MERGE_C R17, R39, R38, RZ ;  /* 0x000000262711723e */ /* 0x001fc600048060ff */
[----:B------:R0:W-:Y:S04]  /*bad60*/  STL.64 [R1+0x1588], R24 ;  /* 0x0015881801007387 */ /* 0x0001e80000100a00 */
[----:B------:R-:W-:Y:S04]  /*bad70*/  STL [R1+0x1e0c], R17 ;  /* 0x001e0c1101007387 */ /* 0x000fe80000100800 */
[----:B------:R-:W4:Y:S04]  /*bad80*/  LDL.LU R38, [R1+0x1300] ;  /* 0x0013000001267983 */ /* 0x000f280000300800 */
[----:B------:R-:W4:Y:S01]  /*bad90*/  LDL.LU R39, [R1+0x1304] ;  /* 0x0013040001277983 */ /* 0x000f220000300800 */
[----:B0-----:R-:W-:-:S03]  /*bada0*/  IADD3 R24, P1, PT, R20, R10, RZ ;  /* 0x0000000a14187210 */ /* 0x001fc60007f3e0ff */
[----:B------:R-:W4:Y:S02]  /*badb0*/  LDL.LU R43, [R1+0x1308] ;  /* 0x00130800012b7983 */ /* 0x000f240000300800 */
[----:B------:R-:W-:Y:S02]  /*badc0*/  IMAD.X R25, R21, 0x1, R12, P1 ;  /* 0x0000000115197824 */ /* 0x000fe400008e060c */
[----:B------:R-:W4:Y:S04]  /*badd0*/  LDL.LU R42, [R1+0x130c] ;  /* 0x00130c00012a7983 */ /* 0x000f280000300800 */
[----:B------:R-:W4:Y:S04]  /*bade0*/  LDL.LU R41, [R1+0x12f0] ;  /* 0x0012f00001297983 */ /* 0x000f280000300800 */
[----:B------:R0:W-:Y:S04]  /*badf0*/  STL.64 [R1+0x1580], R24 ;  /* 0x0015801801007387 */ /* 0x0001e80000100a00 */
        /* <DEDUP_REMOVED lines=8> */
[----:B------:R-:W4:Y:S01]  /*bae80*/  LDL.LU R31, [R1+0x12d4] ;  /* 0x0012d400011f7983 */ /* 0x000f220000300800 */
[----:B---3--:R-:W-:-:S03]  /*bae90*/  F2FP.SATFINITE.E5M2.F32.PACK_AB_MERGE_C R17, R23, R22, RZ ;  /* 0x000000161711723e */ /* 0x008fc600048060ff */
[----:B------:R-:W3:Y:S04]  /*baea0*/  LDL.LU R22, [R1+0x12d8] ;  /* 0x0012d80001167983 */ /* 0x000ee80000300800 */
[----:B------:R-:W3:Y:S01]  /*baeb0*/  LDL.LU R23, [R1+0x12dc] ;  /* 0x0012dc0001177983 */ /* 0x000ee20000300800 */
[----:B------:R-:W-:Y:S01]  /*baec0*/  VIADD R20, R20, UR6 ;  /* 0x0000000614147c36 */ /* 0x000fe20008000000 */
[----:B------:R-:W0:Y:S01]  /*baed0*/  LDCU UR6, c[0x0][0x3b8] ;  /* 0x00007700ff0677ac */ /* 0x000e220008000800 */
[----:B------:R-:W-:-:S03]  /*baee0*/  F2FP.SATFINITE.E5M2.F32.PACK_AB_MERGE_C R19, R35, R34, RZ ;  /* 0x000000222313723e */ /* 0x000fc600048060ff */
[----:B------:R-:W-:Y:S02]  /*baef0*/  SHF.R.S32.HI R21, RZ, 0x1f, R20 ;  /* 0x0000001fff157819 */ /* 0x000fe40000011414 */
[----:B------:R-:W-:Y:S01]  /*baf00*/  IADD3 R34, P1, PT, R20, R0, RZ ;  /* 0x0000000014227210 */ /* 0x000fe20007f3e0ff */
[----:B------:R1:W-:Y:S04]  /*baf10*/  STL [R1+0x1cdc], R17 ;  /* 0x001cdc1101007387 */ /* 0x0003e80000100800 */
[----:B------:R-:W-:Y:S01]  /*baf20*/  STL [R1+0x1cf8], R19 ;  /* 0x001cf81301007387 */ /* 0x000fe20000100800 */
[----:B------:R-:W-:-:S03]  /*baf30*/  IMAD.X R35, R21, 0x1, R2, P1 ;  /* 0x0000000115237824 */ /* 0x000fc600008e0602 */
[----:B------:R-:W3:Y:S01]  /*baf40*/  LDL.LU R32, [R1+0x12c0] ;  /* 0x0012c00001207983 */ /* 0x000ee20000300800 */
[----:B-1----:R-:W-:-:S03]  /*baf50*/  F2FP.SATFINITE.E5M2.F32.PACK_AB_MERGE_C R17, R37, R36, RZ ;  /* 0x000000242511723e */ /* 0x002fc600048060ff */
[----:B------:R-:W3:Y:S04]  /*baf60*/  LDL.LU R33, [R1+0x12c4] ;  /* 0x0012c40001217983 */ /* 0x000ee80000300800 */
[----:B------:R-:W-:Y:S04]  /*baf70*/  STL [R1+0x1b48], R17 ;  /* 0x001b481101007387 */ /* 0x000fe80000100800 */
[----:B------:R1:W-:Y:S04]  /*baf80*/  STL.64 [R1+0x1578], R34 ;  /* 0x0015782201007387 */ /* 0x0003e80000100a00 */
[----:B-1----:R-:W3:Y:S04]  /*baf90*/  LDL.LU R34, [R1+0x12c8] ;  /* 0x0012c80001227983 */ /* 0x002ee80000300800 */
[----:B------:R-:W3:Y:S04]  /*bafa0*/  LDL.LU R35, [R1+0x12cc] ;  /* 0x0012cc0001237983 */ /* 0x000ee80000300800 */
[----:B------:R-:W3:Y:S04]  /*bafb0*/  LDL.LU R36, [R1+0x12b0] ;  /* 0x0012b00001247983 */ /* 0x000ee80000300800 */
[----:B------:R-:W3:Y:S01]  /*bafc0*/  LDL.LU R37, [R1+0x12b4] ;  /* 0x0012b40001257983 */ /* 0x000ee20000300800 */
[----:B--2---:R-:W-:-:S02]  /*bafd0*/  F2FP.SATFINITE.E5M2.F32.PACK_AB_MERGE_C R19, R44, R45, RZ ;  /* 0x0000002d2c13723e */ /* 0x004fc400048060ff */
[----:B------:R-:W-:Y:S02]  /*bafe0*/  IADD3 R44, P1, PT, R20, R3, RZ ;  /* 0x00000003142c7210 */ /* 0x000fe40007f3e0ff */
[----:B----4-:R-:W-:Y:S02]  /*baff0*/  F2FP.SATFINITE.E5M2.F32.PACK_AB_MERGE_C R17, R39, R38, RZ ;  /* 0x000000262711723e */ /* 0x010fe400048060ff */
[----:B------:R-:W2:Y:S04]  /*bb000*/  LDL.LU R38, [R1+0x12b8] ;  /* 0x0012b80001267983 */ /* 0x000ea80000300800 */
[----:B------:R1:W-:Y:S04]  /*bb010*/  STL [R1+0x1b6c], R19 ;  /* 0x001b6c1301007387 */ /* 0x0003e80000100800 */
[----:B------:R-:W2:Y:S01]  /*bb020*/  LDL.LU R39, [R1+0x12bc] ;  /* 0x0012bc0001277983 */ /* 0x000ea20000300800 */
[----:B------:R-:W-:-:S03]  /*bb030*/  IMAD.X R45, R21, 0x1, R4, P1 ;  /* 0x00000001152d7824 */ /* 0x000fc600008e0604 */
        /* <DEDUP_REMOVED lines=10> */
[----:B----4-:R-:W-:Y:S01]  /*bb0e0*/  F2FP.SATFINITE.E5M2.F32.PACK_AB_MERGE_C R17, R27, R25, RZ ;  /* 0x000000191b11723e */ /* 0x010fe200048060ff */
[----:B------:R-:W-:Y:S02]  /*bb0f0*/  STL.64 [R1+0x1568], R40 ;  /* 0x0015682801007387 */ /* 0x000fe40000100a00 */
[----:B------:R-:W-:Y:S02]  /*bb100*/  IMAD.X R25, R21, 0x1, R15, P1 ;  /* 0x0000000115197824 */ /* 0x000fe400008e060f */
[----:B------:R1:W-:Y:S04]  /*bb110*/  STL [R1+0x186c], R19 ;  /* 0x00186c1301007387 */ /* 0x0003e80000100800 */
[----:B------:R4:W-:Y:S01]  /*bb120*/  STL [R1+0x1828], R17 ;  /* 0x0018281101007387 */ /* 0x0009e20000100800 */
[----:B-1----:R-:W-:-:S03]  /*bb130*/  F2FP.SATFINITE.E5M2.F32.PACK_AB_MERGE_C R19, R28, R29, RZ ;  /* 0x0000001d1c13723e */ /* 0x002fc600048060ff */
[----:B------:R-:W-:Y:S01]  /*bb140*/  STL.64 [R1+0x1560], R24 ;  /* 0x0015601801007387 */ /* 0x000fe20000100a00 */
[----:B----4-:R-:W-:-:S03]  /*bb150*/  F2FP.SATFINITE.E5M2.F32.PACK_AB_MERGE_C R17, R31, R30, RZ ;  /* 0x0000001e1f11723e */ /* 0x010fc600048060ff */
[----:B------:R-:W-:Y:S04]  /*bb160*/  STL [R1+0x183c], R19 ;  /* 0x00183c1301007387 */ /* 0x000fe80000100800 */
[----:B------:R3:W-:Y:S02]  /*bb170*/  STL [R1+0x780], R17 ;  /* 0x0007801101007387 */ /* 0x0007e40000100800 */
[----:B---3--:R-:W-:Y:S02]  /*bb180*/  F2FP.SATFINITE.E5M2.F32.PACK_AB_MERGE_C R17, R23, R22, RZ ;  /* 0x000000161711723e */ /* 0x008fe400048060ff */
[----:B------:R-:W3:Y:S04]  /*bb190*/  LDL.LU R22, [R1+0x12a0] ;  /* 0x0012a00001167983 */ /* 0x000ee80000300800 */
[----:B------:R-:W3:Y:S01]  /*bb1a0*/  LDL.LU R23, [R1+0x12a4] ;  /* 0x0012a40001177983 */ /* 0x000ee20000300800 */
[----:B------:R-:W-:-:S05]  /*bb1b0*/  IADD3 R24, P1, PT, R20, R14, RZ ;  /* 0x0000000e14187210 */ /* 0x000fca0007f3e0ff */
[----:B------:R-:W-:-:S05]  /*bb1c0*/  IMAD.X R25, R21, 0x1, R16, P1 ;  /* 0x0000000115197824 */ /* 0x000fca00008e0610 */
[----:B------:R1:W-:Y:S04]  /*bb1d0*/  STL.64 [R1+0x1558], R24 ;  /* 0x0015581801007387 */ /* 0x0003e80000100a00 */
[----:B------:R4:W-:Y:S04]  /*bb1e0*/  STL [R1+0x784], R17 ;  /* 0x0007841101007387 */ /* 0x0009e80000100800 */
[----:B------:R-:W3:Y:S04]  /*bb1f0*/  LDL.LU R29, [R1+0x12a8] ;  /* 0x0012a800011d7983 */ /* 0x000ee80000300800 */
[----:B------:R-:W3:Y:S01]  /*bb200*/  LDL.LU R28, [R1+0x12ac] ;  /* 0x0012ac00011c7983 */ /* 0x000ee20000300800 */
[----:B-1----:R-:W-:-:S03]  /*bb210*/  IADD3 R24, P1, PT, R20, R7, RZ ;  /* 0x0000000714187210 */ /* 0x002fc60007f3e0ff */
[----:B------:R-:W3:Y:S01]  /*bb220*/  LDL.LU R30, [R1+0x1290] ;  /* 0x00129000011e7983 */ /* 0x000ee20000300800 */
[----:B------:R-:W-:-:S03]  /*bb230*/  F2FP.SATFINITE.E5M2.F32.PACK_AB_MERGE_C R47, R33, R32, RZ ;  /* 0x00000020212f723e */ /* 0x000fc600048060ff */
[----:B------:R-:W3:Y:S01]  /*bb240*/  LDL.LU R31, [R1+0x1294] ;  /* 0x00129400011f7983 */ /* 0x000ee20000300800 */
[----:B------:R-:W-:-:S03]  /*bb250*/  IMAD.X R25, R21, 0x1, R8, P1 ;  /* 0x0000000115197824 */ /* 0x000fc600008e0608 */
[----:B------:R-:W-:Y:S04]  /*bb260*/  STL [R1+0x5724], R47 ;  /* 0x0057242f01007387 */ /* 0x000fe80000100800 */
[----:B------:R-:W3:Y:S01]  /*bb270*/  LDL.LU R32, [R1+0x1298] ;  /* 0x0012980001207983 */ /* 0x000ee20000300800 */
[----:B------:R-:W-:-:S03]  /*bb280*/  F2FP.SATFINITE.E5M2.F32.PACK_AB_MERGE_C R19, R35, R34, RZ ;  /* 0x000000222313723e */ /* 0x000fc600048060ff */
[----:B------:R1:W-:Y:S04]  /*bb290*/  STL.64 [R1+0x1550], R24 ;  /* 0x0015501801007387 */ /* 0x0003e80000100a00 */
[----:B------:R-:W-:Y:S01]  /*bb2a0*/  STL [R1+0x75c], R19 ;  /* 0x00075c1301007387 */ /* 0x000fe20000100800 */
[----:B----4-:R-:W-:-:S03]  /*bb2b0*/  F2FP.SATFINITE.E5M2.F32.PACK_AB_MERGE_C R17, R37, R36, RZ ;  /* 0x000000242511723e */ /* 0x010fc600048060ff */
[----:B------:R-:W4:Y:S01]  /*bb2c0*/  LDL.LU R33, [R1+0x129c] ;  /* 0x00129c0001217983 */ /* 0x000f220000300800 */
[----:B-1----:R-:W-:-:S03]  /*bb2d0*/  IADD3 R24, P1, PT, R20, R9, RZ ;  /* 0x0000000914187210 */ /* 0x002fc60007f3e0ff */
[----:B------:R-:W-:Y:S02]  /*bb2e0*/  STL [R1+0x750], R17 ;  /* 0x0007501101007387 */ /* 0x000fe40000100800 */
[----:B------:R-:W-:Y:S02]  /*bb2f0*/  IMAD.X R25, R21, 0x1, R11, P1 ;  /* 0x0000000115197824 */ /* 0x000fe400008e060b */
[----:B------:R-:W4:Y:S04]  /*bb300*/  LDL.LU R34, [R1+0x1280] ;  /* 0x0012800001227983 */ /* 0x000f280000300800 */
[----:B------:R-:W4:Y:S04]  /*bb310*/  LDL.LU R35, [R1+0x1284] ;  /* 0x0012840001237983 */ /* 0x000f280000300800 */
[----:B------:R1:W-:Y:S02]  /*bb320*/  STL.64 [R1+0x1548], R24 ;  /* 0x0015481801007387 */ /* 0x0003e40000100a00 */
[----:B-1----:R-:W-:-:S05]  /*bb330*/  IADD3 R24, P1, PT, R20, R10, RZ ;  /* 0x0000000a14187210 */ /* 0x002fca0007f3e0ff */
[----:B------:R-:W-:Y:S01]  /*bb340*/  IMAD.X R25, R21, 0x1, R12, P1 ;  /* 0x0000000115197824 */ /* 0x000fe200008e060c */
[----:B--2---:R-:W-:-:S05]  /*bb350*/  F2FP.SATFINITE.E5M2.F32.PACK_AB_MERGE_C R17, R39, R38, RZ ;  /* 0x000000262711723e */ /* 0x004fca00048060ff */
[----:B------:R-:W-:Y:S04]  /*bb360*/  STL [R1+0x754], R17 ;  /* 0x0007541101007387 */ /* 0x000fe80000100800 */
[----:B------:R-:W2:Y:S04]  /*bb370*/  LDL.LU R43, [R1+0x1288] ;  /* 0x00128800012b7983 */ /* 0x000ea80000300800 */
[----:B------:R-:W2:Y:S04]  /*bb380*/  LDL.LU R42, [R1+0x128c] ;  /* 0x00128c00012a7983 */ /* 0x000ea80000300800 */
[----:B------:R-:W2:Y:S04]  /*bb390*/  LDL.LU R41, [R1+0x1270] ;  /* 0x0012700001297983 */ /* 0x000ea80000300800 */
[----:B------:R1:W-:Y:S04]  /*bb3a0*/  STL.64 [R1+0x1540], R24 ;  /* 0x0015401801007387 */ /* 0x0003e80000100a00 */
        /* <DEDUP_REMOVED lines=8> */
[----:B------:R-:W2:Y:S01]  /*bb430*/  LDL.LU R39, [R1+0x1254] ;  /* 0x0012540001277983 */ /* 0x000ea20000300800 */
[----:B---3--:R-:W-:-:S03]  /*bb440*/  F2FP.SATFINITE.E5M2.F32.PACK_AB_MERGE_C R17, R23, R22, RZ ;  /* 0x000000161711723e */ /* 0x008fc600048060ff */
[----:B------:R-:W3:Y:S04]  /*bb450*/  LDL.LU R22, [R1+0x1258] ;  /* 0x0012580001167983 */ /* 0x000ee80000300800 */
[----:B------:R-:W3:Y:S01]  /*bb460*/  LDL.LU R23, [R1+0x125c] ;  /* 0x00125c0001177983 */ /* 0x000ee20000300800 */
[----:B0-----:R-:W-:Y:S01]  /*bb470*/  VIADD R20, R20, UR6 ;  /* 0x0000000614147c36 */ /* 0x001fe20008000000 */
[----:B------:R-:W0:Y:S04]  /*bb480*/  LDCU UR6, c[0x0][0x3b8] ;  /* 0x00007700ff0677ac */ /* 0x000e280008000800 */
[----:B------:R-:W-:Y:S01]  /*bb490*/  SHF.R.S32.HI R21, RZ, 0x1f, R20 ;  /* 0x0000001fff157819 */ /* 0x000fe20000011414 */
[----:B------:R1:W-:Y:S01]  /*bb4a0*/  STL [R1+0x53c], R17 ;  /* 0x00053c1101007387 */ /* 0x0003e20000100800 */
[----:B------:R-:W-:-:S02]  /*bb4b0*/  F2FP.SATFINITE.E5M2.F32.PACK_AB_MERGE_C R19, R28, R29, RZ ;  /* 0x0000001d1c13723e */ /* 0x000fc400048060ff */
[----:B------:R-:W-:-:S05]  /*bb4c0*/  IADD3 R28, P1, PT, R20, R0, RZ ;  /* 0x00000000141c7210 */ /* 0x000fca0007f3e0ff */
[----:B------:R-:W-:Y:S01]  /*bb4d0*/  IMAD.X R29, R21, 0x1, R2, P1 ;  /* 0x00000001151d7824 */ /* 0x000fe200008e0602 */
[----:B-1----:R-:W-:Y:S01]  /*bb4e0*/  F2FP.SATFINITE.E5M2.F32.PACK_AB_MERGE_C R17, R31, R30, RZ ;  /* 0x0000001e1f11723e */ /* 0x002fe200048060ff */
[----:B------:R-:W-:Y:S04]  /*bb4f0*/  STL [R1+0x540], R19 ;  /* 0x0005401301007387 */ /* 0x000fe80000100800 */
[----:B------:R-:W-:Y:S04]  /*bb500*/  STL [R1+0x520], R17 ;  /* 0x0005201101007387 */ /* 0x000fe80000100800 */
[----:B------:R1:W-:Y:S04]  /*bb510*/  STL.64 [R1+0x1538], R28 ;  /* 0x0015381c01007387 */ /* 0x0003e80000100a00 */
[----:B-1----:R-:W3:Y:S04]  /*bb520*/  LDL.LU R29, [R1+0x1240] ;  /* 0x00124000011d7983 */ /* 0x002ee80000300800 */
[----:B------:R-:W3:Y:S01]  /*bb530*/  LDL.LU R28, [R1+0x1244] ;  /* 0x00124400011c7983 */ /* 0x000ee20000300800 */
[----:B----4-:R-:W-:-:S03]  /*bb540*/  F2FP.SATFINITE.E5M2.F32.PACK_AB_MERGE_C R17, R33, R32, RZ ;  /* 0x000000202111723e */ /* 0x010fc600048060ff */
[----:B------:R-:W4:Y:S04]  /*bb550*/  LDL.LU R30, [R1+0x1248] ;  /* 0x00124800011e7983 */ /* 0x000f280000300800 */
[----:B------:R-:W4:Y:S04]  /*bb560*/  LDL.LU R31, [R1+0x124c] ;  /* 0x00124c00011f7983 */ /* 0x000f280000300800 */
[----:B------:R1:W-:Y:S04]  /*bb570*/  STL [R1+0x52c], R17 ;  /* 0x00052c1101007387 */ /* 0x0003e80000100800 */
[----:B------:R-:W4:Y:S04]  /*bb580*/  LDL.LU R32, [R1+0x1230] ;  /* 0x0012300001207983 */ /* 0x000f280000300800 */
[----:B------:R-:W4:Y:S01]  /*bb590*/  LDL.LU R33, [R1+0x1234] ;  /* 0x0012340001217983 */ /* 0x000f220000300800 */
[----:B-1----:R-:W-:-:S03]  /*bb5a0*/  F2FP.SATFINITE.E5M2.F32.PACK_AB_MERGE_C R17, R35, R34, RZ ;  /* 0x000000222311723e */ /* 0x002fc600048060ff */
[----:B------:R-:W4:Y:S04]  /*bb5b0*/  LDL.LU R34, [R1+0x1238] ;  /* 0x0012380001227983 */ /* 0x000f280000300800 */
[----:B------:R-:W4:Y:S01]  /*bb5c0*/  LDL.LU R35, [R1+0x123c] ;  /* 0x00123c0001237983 */ /* 0x000f220000300800 */
[----:B------:R-:W-:-:S03]  /*bb5d0*/  IADD3 R44, P1, PT, R20, R3, RZ ;  /* 0x00000003142c7210 */ /* 0x000fc60007f3e0ff */
[----:B------:R1:W-:Y:S02]  /*bb5e0*/  STL [R1+0x510], R17 ;  /* 0x0005101101007387 */ /* 0x0003e40000100800 */
[----:B------:R-:W-:-:S05]  /*bb5f0*/  IMAD.X R45, R21, 0x1, R4, P1 ;  /* 0x00000001152d7824 */ /* 0x000fca00008e0604 */
[----:B------:R-:W-:Y:S01]  /*bb600*/  STL.64 [R1+0x1530], R44 ;  /* 0x0015302c01007387 */ /* 0x000fe20000100a00 */
[----:B--2---:R-:W-:-:S05]  /*bb610*/  F2FP.SATFINITE.E5M2.F32.PACK_AB_MERGE_C R19, R42, R43, RZ ;  /* 0x0000002b2a13723e */ /* 0x004fca00048060ff */
[----:B------:R2:W-:Y:S01]  /*bb620*/  STL [R1+0x51c], R19 ;  /* 0x00051c1301007387 */ /* 0x0005e20000100800 */
[----:B-1----:R-:W-:Y:S02]  /*bb630*/  F2FP.SATFINITE.E5M2.F32.PACK_AB_MERGE_C R17, R40, R41, RZ ;  /* 0x000000292811723e */ /* 0x002fe400048060ff */
[----:B------:R-:W-:-:S05]  /*bb640*/  IADD3 R40, P1, PT, R20, R5, RZ ;  /* 0x0000000514287210 */ /* 0x000fca0007f3e0ff */
[----:B------:R-:W-:Y:S01]  /*bb650*/  IMAD.X R41, R21, 0x1, R6, P1 ;  /* 0x0000000115297824 */ /* 0x000fe200008e0606 */
[----:B------:R1:W-:Y:S01]  /*bb660*/  STL [R1+0x4fc], R17 ;  /* 0x0004fc1101007387 */ /* 0x0003e20000100800 */
[----:B--2---:R-:W-:Y:S02]  /*bb670*/  F2FP.SATFINITE.E5M2.F32.PACK_AB_MERGE_C R19, R26, R24, RZ ;  /* 0x000000181a13723e */ /* 0x004fe400048060ff */
[----:B------:R-:W-:Y:S01]  /*bb680*/  IADD3 R24, P1, PT, R20, R13, RZ ;  /* 0x0000000d14187210 */ /* 0x000fe20007f3e0ff */
[----:B------:R-:W-:Y:S01]  /*bb690*/  STL.64 [R1+0x1528], R40 ;  /* 0x0015282801007387 */ /* 0x000fe20000100a00 */
[----:B-1----:R-:W-:-:S03]  /*bb6a0*/  F2FP.SATFINITE.E5M2.F32.PACK_AB_MERGE_C R17, R27, R25, RZ ;  /* 0x000000191b11723e */ /* 0x002fc600048060ff */
[----:B------:R-:W-:Y:S01]  /*bb6b0*/  IMAD.X R25, R21, 0x1, R15, P1 ;  /* 0x0000000115197824 */ /* 0x000fe200008e060f */
[----:B------:R1:W-:Y:S04]  /*bb6c0*/  STL [R1+0x508], R19 ;  /* 0x0005081301007387 */ /* 0x0003e80000100800 */
[----:B------:R2:W-:Y:S04]  /*bb6d0*/  STL [R1+0x4ec], R17 ;  /* 0x0004ec1101007387 */ /* 0x0005e80000100800 */
[----:B------:R0:W-:Y:S01]  /*bb6e0*/  STL.64 [R1+0x1520], R24 ;  /* 0x0015201801007387 */ /* 0x0001e20000100a00 */
[----:B-1----:R-:W-:-:S02]  /*bb6f0*/  F2FP.SATFINITE.E5M2.F32.PACK_AB_MERGE_C R19, R37, R36, RZ ;  /* 0x000000242513723e */ /* 0x002fc400048060ff */
[----:B--2---:R-:W-:Y:S02]  /*bb700*/  F2FP.SATFINITE.E5M2.F32.PACK_AB_MERGE_C R17, R39, R38, RZ ;  /* 0x000000262711723e */ /* 0x004fe400048060ff */
[----:B0-----:R-:W-:Y:S01]  /*bb710*/  IADD3 R24, P1, PT, R20, R14, RZ ;  /* 0x0000000e14187210 */ /* 0x001fe20007f3e0ff */
[----:B------:R-:W-:Y:S04]  /*bb720*/  STL [R1+0x4f0], R19 ;  /* 0x0004f01301007387 */ /* 0x000fe80000100800 */
[----:B------:R-:W-:Y:S01]  /*bb730*/  IMAD.X R25, R21, 0x1, R16, P1 ;  /* 0x0000000115197824 */ /* 0x000fe200008e0610 */
[----:B------:R3:W-:Y:S04]  /*bb740*/  STL [R1+0x4cc], R17 ;  /* 0x0004cc1101007387 */ /* 0x0007e80000100800 */
[----:B------:R-:W2:Y:S04]  /*bb750*/  LDL.LU R36, [R1+0x1220] ;  /* 0x0012200001247983 */ /* 0x000ea80000300800 */
[----:B------:R-:W2:Y:S04]  /*bb760*/  LDL.LU R37, [R1+0x1224] ;  /* 0x0012240001257983 */ /* 0x000ea80000300800 */
[----:B------:R0:W-:Y:S04]  /*bb770*/  STL.64 [R1+0x1518], R24 ;  /* 0x0015181801007387 */ /* 0x0001e80000100a00 */
[----:B------:R-:W2:Y:S04]  /*bb780*/  LDL.LU R38, [R1+0x1228] ;  /* 0x0012280001267983 */ /* 0x000ea80000300800 */
[----:B------:R-:W2:Y:S01]  /*bb790*/  LDL.LU R39, [R1+0x122c] ;  /* 0x00122c0001277983 */ /* 0x000ea20000300800 */
[----:B---3--:R-:W-:-:S03]  /*bb7a0*/  F2FP.SATFINITE.E5M2.F32.PACK_AB_MERGE_C R17, R23, R22, RZ ;  /* 0x000000161711723e */ /* 0x008fc600048060ff */
[----:B------:R-:W3:Y:S04]  /*bb7b0*/  LDL.LU R22, [R1+0x1210] ;  /* 0x0012100001167983 */ /* 0x000ee80000300800 */
[----:B------:R-:W3:Y:S01]  /*bb7c0*/  LDL.LU R23, [R1+0x1214] ;  /* 0x0012140001177983 */ /* 0x000ee20000300800 */
[----:B0-----:R-:W-:-:S03]  /*bb7d0*/  IADD3 R24, P1, PT, R20, R7, RZ ;  /* 0x0000000714187210 */ /* 0x001fc60007f3e0ff */
[----:B------:R0:W-:Y:S02]  /*bb7e0*/  STL [R1+0x579c], R17 ;  /* 0x00579c1101007387 */ /* 0x0001e40000100800 */
[----:B------:R-:W-:Y:S01]  /*bb7f0*/  IMAD.X R25, R21, 0x1, R8, P1 ;  /* 0x0000000115197824 */ /* 0x000fe200008e0608 */
[----:B0-----:R-:W-:Y:S02]  /*bb800*/  F2FP.SATFINITE.E5M2.F32.PACK_AB_MERGE_C R17, R28, R29, RZ ;  /* 0x0000001d1c11723e */ /* 0x001fe400048060ff */
[----:B----4-:R-:W-:-:S03]  /*bb810*/  F2FP.SATFINITE.E5M2.F32.PACK_AB_MERGE_C R61, R31, R30, RZ ;  /* 0x0000001e1f3d723e */ /* 0x010fc600048060ff */
[----:B------:R0:W-:Y:S04]  /*bb820*/  STL [R1+0x4b8], R17 ;  /* 0x0004b81101007387 */ /* 0x0001e80000100800 */
[----:B------:R-:W-:Y:S04]  /*bb830*/  STL [R1+0x57c8], R61 ;  /* 0x0057c83d01007387 */ /* 0x000fe80000100800 */
[----:B------:R1:W-:Y:S01]  /*bb840*/  STL.64 [R1+0x1510], R24 ;  /* 0x0015101801007387 */ /* 0x0003e20000100a00 */
[----:B0-----:R-:W-:Y:S02]  /*bb850*/  F2FP.SATFINITE.E5M2.F32.PACK_AB_MERGE_C R17, R33, R32, RZ ;  /* 0x000000202111723e */ /* 0x001fe400048060ff */
[----:B-1----:R-:W-:-:S02]  /*bb860*/  IADD3 R24, P1, PT, R20, R9, RZ ;  /* 0x0000000914187210 */ /* 0x002fc40007f3e0ff */
[----:B------:R-:W-:-:S03]  /*bb870*/  F2FP.SATFINITE.E5M2.F32.PACK_AB_MERGE_C R57, R35, R34, RZ ;  /* 0x000000222339723e */ /* 0x000fc600048060ff */
[----:B------:R-:W-:Y:S01]  /*bb880*/  IMAD.X R25, R21, 0x1, R11, P1 ;  /* 0x0000000115197824 */ /* 0x000fe200008e060b */
[----:B------:R-:W-:Y:S04]  /*bb890*/  STL [R1+0x49c], R17 ;  /* 0x00049c1101007387 */ /* 0x000fe80000100800 */
[----:B------:R-:W-:Y:S04]  /*bb8a0*/  STL [R1+0x57e0], R57 ;  /* 0x0057e03901007387 */ /* 0x000fe80000100800 */
[----:B------:R0:W-:Y:S04]  /*bb8b0*/  STL.64 [R1+0x1508], R24 ;  /* 0x0015081801007387 */ /* 0x0001e80000100a00 */
[----:B------:R-:W4:Y:S04]  /*bb8c0*/  LDL.LU R51, [R1+0x1218] ;  /* 0x0012180001337983 */ /* 0x000f280000300800 */
[----:B------:R-:W4:Y:S01]  /*bb8d0*/  LDL.LU R59, [R1+0x121c] ;  /* 0x00121c00013b7983 */ /* 0x000f220000300800 */
[----:B0-----:R-:W-:-:S03]  /*bb8e0*/  IADD3 R24, P1, PT, R20, R10, RZ ;  /* 0x0000000a14187210 */ /* 0x001fc60007f3e0ff */
[----:B------:R-:W4:Y:S02]  /*bb8f0*/  LDL.LU R45, [R1+0x1200] ;  /* 0x00120000012d7983 */ /* 0x000f240000300800 */
[----:B------:R-:W-:-:S05]  /*bb900*/  IMAD.X R25, R21, 0x1, R12, P1 ;  /* 0x0000000115197824 */ /* 0x000fca00008e060c */
[----:B------:R0:W-:Y:S04]  /*bb910*/  STL.64 [R1+0x1500], R24 ;  /* 0x0015001801007387 */ /* 0x0001e80000100a00 */
        /* <DEDUP_REMOVED lines=10> */
[----:B------:R-:W4:Y:S01]  /*bb9c0*/  LDL.LU R35, [R1+0x11ec] ;  /* 0x0011ec0001237983 */ /* 0x000f220000300800 */
[----:B------:R-:W-:Y:S01]  /*bb9d0*/  VIADD R20, R20, UR6 ;  /* 0x0000000614147c36 */ /* 0x000fe20008000000 */
[----:B------:R-:W0:Y:S04]  /*bb9e0*/  LDCU UR6, c[0x0][0x3b8] ;  /* 0x00007700ff0677ac */ /* 0x000e280008000800 */
[----:B------:R-:W-:-:S02]  /*bb9f0*/  SHF.R.S32.HI R21, RZ, 0x1f, R20 ;  /* 0x0000001fff157819 */ /* 0x000fc40000011414 */
[----:B--2---:R-:W-:-:S05]  /*bba00*/  F2FP.SATFINITE.E5M2.F32.PACK_AB_MERGE_C R17, R37, R36, RZ ;  /* 0x000000242511723e */ /* 0x004fca00048060ff */
[----:B------:R3:W-:Y:S01]  /*bba10*/  STL [R1+0x478], R17 ;  /* 0x0004781101007387 */ /* 0x0007e20000100800 */
[----:B------:R-:W-:-:S05]  /*bba20*/  F2FP.SATFINITE.E5M2.F32.PACK_AB_MERGE_C R19, R39, R38, RZ ;  /* 0x000000262713723e */ /* 0x000fca00048060ff */
[----:B------:R-:W-:Y:S01]  /*bba30*/  STL [R1+0x480], R19 ;  /* 0x0004801301007387 */ /* 0x000fe20000100800 */
[----:B---3--:R-:W-:-:S03]  /*bba40*/  F2FP.SATFINITE.E5M2.F32.PACK_AB_MERGE_C R17, R23, R22, RZ ;  /* 0x000000161711723e */ /* 0x008fc600048060ff */
[----:B------:R-:W2:Y:S04]  /*bba50*/  LDL.LU R25, [R1+0x11d0] ;  /* 0x0011d00001197983 */ /* 0x000ea80000300800 */
[----:B------:R-:W2:Y:S04]  /*bba60*/  LDL.LU R27, [R1+0x11d4] ;  /* 0x0011d400011b7983 */ /* 0x000ea80000300800 */
[----:B------:R-:W-:Y:S04]  /*bba70*/  STL [R1+0x454], R17 ;  /* 0x0004541101007387 */ /* 0x000fe80000100800 */
[----:B------:R-:W3:Y:S04]  /*bba80*/  LDL.LU R29, [R1+0x11d8] ;  /* 0x0011d800011d7983 */ /* 0x000ee80000300800 */
[----:B------:R-:W3:Y:S04]  /*bba90*/  LDL.LU R28, [R1+0x11dc] ;  /* 0x0011dc00011c7983 */ /* 0x000ee80000300800 */
[----:B------:R-:W3:Y:S04]  /*bbaa0*/  LDL.LU R36, [R1+0x11c0] ;  /* 0x0011c00001247983 */ /* 0x000ee80000300800 */
[----:B------:R-:W3:Y:S01]  /*bbab0*/  LDL.LU R37, [R1+0x11c4] ;  /* 0x0011c40001257983 */ /* 0x000ee20000300800 */
[----:B------:R-:W-:-:S03]  /*bbac0*/  IADD3 R22, P1, PT, R20, R0, RZ ;  /* 0x0000000014167210 */ /* 0x000fc60007f3e0ff */
[----:B------:R-:W3:Y:S02]  /*bbad0*/  LDL.LU R30, [R1+0x11c8] ;  /* 0x0011c800011e7983 */ /* 0x000ee40000300800 */
[----:B------:R-:W-:Y:S02]  /*bbae0*/  IMAD.X R23, R21, 0x1, R2, P1 ;  /* 0x0000000115177824 */ /* 0x000fe400008e0602 */
[----:B------:R-:W3:Y:S04]  /*bbaf0*/  LDL.LU R31, [R1+0x11cc] ;  /* 0x0011cc00011f7983 */ /* 0x000ee80000300800 */
[----:B------:R-:W3:Y:S04]  /*bbb00*/  LDL.LU R38, [R1+0x11b0] ;  /* 0x0011b00001267983 */ /* 0x000ee80000300800 */
[----:B------:R-:W3:Y:S04]  /*bbb10*/  LDL.LU R39, [R1+0x11b4] ;  /* 0x0011b40001277983 */ /* 0x000ee80000300800 */
[----:B------:R1:W-:Y:S04]  /*bbb20*/  STL.64 [R1+0x14f8], R22 ;  /* 0x0014f81601007387 */ /* 0x0003e80000100a00 */
[----:B-1----:R-:W3:Y:S04]  /*bbb30*/  LDL.LU R22, [R1+0x11b8] ;  /* 0x0011b80001167983 */ /* 0x002ee80000300800 */
[----:B------:R-:W3:Y:S01]  /*bbb40*/  LDL.LU R23, [R1+0x11bc] ;  /* 0x0011bc0001177983 */ /* 0x000ee20000300800 */
[----:B----4-:R-:W-:-:S05]  /*bbb50*/  F2FP.SATFINITE.E5M2.F32.PACK_AB_MERGE_C R19, R59, R51, RZ ;  /* 0x000000333b13723e */ /* 0x010fca00048060ff */
[----:B------:R1:W-:Y:S01]  /*bbb60*/  STL [R1+0x458], R19 ;  /* 0x0004581301007387 */ /* 0x0003e20000100800 */
[----:B------:R-:W-:Y:S02]  /*bbb70*/  F2FP.SATFINITE.E5M2.F32.PACK_AB_MERGE_C R17, R44, R45, RZ ;  /* 0x0000002d2c11723e */ /* 0x000fe400048060ff */
[----:B------:R-:W-:-:S03]  /*bbb80*/  IADD3 R44, P1, PT, R20, R3, RZ ;  /* 0x00000003142c7210 */ /* 0x000fc60007f3e0ff */
[----:B------:R4:W-:Y:S02]  /*bbb90*/  STL [R1+0x368], R17 ;  /* 0x0003681101007387 */ /* 0x0009e40000100800 */
[----:B------:R-:W-:Y:S01]  /*bbba0*/  IMAD.X R45, R21, 0x1, R4, P1 ;  /* 0x00000001152d7824 */ /* 0x000fe200008e0604 */
[----:B-1----:R-:W-:-:S04]  /*bbbb0*/  F2FP.SATFINITE.E5M2.F32.PACK_AB_MERGE_C R19, R42, R43, RZ ;  /* 0x0000002b2a13723e */ /* 0x002fc800048060ff */
[----:B------:R-:W-:Y:S01]  /*bbbc0*/  STL.64 [R1+0x14f0], R44 ;  /* 0x0014f02c01007387 */ /* 0x000fe20000100a00 */
[----:B----4-:R-:W-:Y:S02]  /*bbbd0*/  F2FP.SATFINITE.E5M2.F32.PACK_AB_MERGE_C R17, R40, R41, RZ ;  /* 0x000000292811723e */ /* 0x010fe400048060ff */
[----:B------:R-:W-:Y:S01]  /*bbbe0*/  IADD3 R40, P1, PT, R20, R5, RZ ;  /* 0x0000000514287210 */ /* 0x000fe20007f3e0ff */
[----:B------:R1:W-:Y:S04]  /*bbbf0*/  STL [R1+0x380], R19 ;  /* 0x0003801301007387 */ /* 0x0003e80000100800 */
[----:B------:R4:W-:Y:S01]  /*bbc00*/  STL [R1+0x340], R17 ;  /* 0x0003401101007387 */ /* 0x0009e20000100800 */
[----:B------:R-:W-:Y:S01]  /*bbc10*/  IMAD.X R41, R21, 0x1, R6, P1 ;  /* 0x0000000115297824 */ /* 0x000fe200008e0606 */
[----:B-1----:R-:W-:-:S02]  /*bbc20*/  F2FP.SATFINITE.E5M2.F32.PACK_AB_MERGE_C R19, R26, R24, RZ ;  /* 0x000000181a13723e */ /* 0x002fc400048060ff */
[----:B----4-:R-:W-:Y:S02]  /*bbc30*/  F2FP.SATFINITE.E5M2.F32.PACK_AB_MERGE_C R17, R33, R32, RZ ;  /* 0x000000202111723e */ /* 0x010fe400048060ff */
[C---:B------:R-:W-:Y:S01]  /*bbc40*/  IADD3 R32, P1, PT, R20.reuse, R13, RZ ;  /* 0x0000000d14207210 */ /* 0x040fe20007f3e0ff */
[----:B------:R-:W-:Y:S04]  /*bbc50*/  STL.64 [R1+0x14e8], R40 ;  /* 0x0014e82801007387 */ /* 0x000fe80000100a00 */
[----:B------:R-:W-:Y:S01]  /*bbc60*/  IMAD.X R33, R21, 0x1, R15, P1 ;  /* 0x0000000115217824 */ /* 0x000fe200008e060f */
[----:B------:R-:W-:Y:S04]  /*bbc70*/  STL [R1+0x348], R19 ;  /* 0x0003481301007387 */ /* 0x000fe80000100800 */
[----:B------:R1:W-:Y:S01]  /*bbc80*/  STL [R1+0x314], R17 ;  /* 0x0003141101007387 */ /* 0x0003e20000100800 */
[----:B------:R-:W-:-:S03]  /*bbc90*/  IADD3 R24, P1, PT, R20, R14, RZ ;  /* 0x0000000e14187210 */ /* 0x000fc60007f3e0ff */
[----:B------:R4:W-:Y:S01]  /*bbca0*/  STL.64 [R1+0x14e0], R32 ;  /* 0x0014e02001007387 */ /* 0x0009e20000100a00 */
[----:B-1----:R-:W-:-:S03]  /*bbcb0*/  F2FP.SATFINITE.E5M2.F32.PACK_AB_MERGE_C R17, R35, R34, RZ ;  /* 0x000000222311723e */ /* 0x002fc600048060ff */
[----:B----4-:R-:W4:Y:S04]  /*bbcc0*/  LDL.LU R32, [R1+0x11a0] ;  /* 0x0011a00001207983 */ /* 0x010f280000300800 */
[----:B------:R-:W4:Y:S04]  /*bbcd0*/  LDL.LU R33, [R1+0x11a4] ;  /* 0x0011a40001217983 */ /* 0x000f280000300800 */
[----:B------:R2:W-:Y:S04]  /*bbce0*/  STL [R1+0x308], R17 ;  /* 0x0003081101007387 */ /* 0x0005e80000100800 */
[----:B------:R-:W4:Y:S04]  /*bbcf0*/  LDL.LU R34, [R1+0x11a8] ;  /* 0x0011a80001227983 */ /* 0x000f280000300800 */
[----:B------:R-:W4:Y:S01]  /*bbd00*/  LDL.LU R35, [R1+0x11ac] ;  /* 0x0011ac0001237983 */ /* 0x000f220000300800 */
[----:B--2---:R-:W-:Y:S01]  /*bbd10*/  F2FP.SATFINITE.E5M2.F32.PACK_AB_MERGE_C R17, R27, R25, RZ ;  /* 0x000000191b11723e */ /* 0x004fe200048060ff */
[----:B------:R-:W-:-:S04]  /*bbd20*/  IMAD.X R25, R21, 0x1, R16, P1 ;  /* 0x0000000115197824 */ /* 0x000fc800008e0610 */
[----:B------:R1:W-:Y:S01]  /*bbd30*/  STL [R1+0x2cc], R17 ;  /* 0x0002cc1101007387 */ /* 0x0003e20000100800 */
[----:B---3--:R-:W-:Y:S02]  /*bbd40*/  F2FP.SATFINITE.E5M2.F32.PACK_AB_MERGE_C R19, R28, R29, RZ ;  /* 0x0000001d1c13723e */ /* 0x008fe400048060ff */
[----:B-1----:R-:W-:Y:S02]  /*bbd50*/  F2FP.SATFINITE.E5M2.F32.PACK_AB_MERGE_C R17, R37, R36, RZ ;  /* 0x000000242511723e */ /* 0x002fe400048060ff */
[----:B------:R-:W2:Y:S04]  /*bbd60*/  LDL.LU R36, [R1+0x1190] ;  /* 0x0011900001247983 */ /* 0x000ea80000300800 */
[----:B------:R1:W-:Y:S04]  /*bbd70*/  STL.64 [R1+0x14d8], R24 ;  /* 0x0014d81801007387 */ /* 0x0003e80000100a00 */
[----:B------:R3:W-:Y:S04]  /*bbd80*/  STL [R1+0x2d4], R19 ;  /* 0x0002d41301007387 */ /* 0x0007e80000100800 */
[----:B------:R-:W2:Y:S01]  /*bbd90*/  LDL.LU R37, [R1+0x1194] ;  /* 0x0011940001257983 */ /* 0x000ea20000300800 */
[----:B-1----:R-:W-:-:S03]  /*bbda0*/  IADD3 R24, P1, PT, R20, R7, RZ ;  /* 0x0000000714187210 */ /* 0x002fc60007f3e0ff */
[----:B------:R1:W-:Y:S02]  /*bbdb0*/  STL [R1+0x2a8], R17 ;  /* 0x0002a81101007387 */ /* 0x0003e40000100800 */
[----:B------:R-:W-:Y:S01]  /*bbdc0*/  IMAD.X R25, R21, 0x1, R8, P1 ;  /* 0x0000000115197824 */ /* 0x000fe200008e0608 */
[----:B---3--:R-:W-:-:S04]  /*bbdd0*/  F2FP.SATFINITE.E5M2.F32.PACK_AB_MERGE_C R19, R31, R30, RZ ;  /* 0x0000001e1f13723e */ /* 0x008fc800048060ff */
[----:B------:R3:W-:Y:S01]  /*bbde0*/  STL.64 [R1+0x14d0], R24 ;  /* 0x0014d01801007387 */ /* 0x0007e20000100a00 */
[----:B-1----:R-:W-:-:S03]  /*bbdf0*/  F2FP.SATFINITE.E5M2.F32.PACK_AB_MERGE_C R17, R39, R38, RZ ;  /* 0x000000262711723e */ /* 0x002fc600048060ff */
[----:B------:R-:W-:Y:S01]  /*bbe00*/  STL [R1+0x2ac], R19 ;  /* 0x0002ac1301007387 */ /* 0x000fe20000100800 */
[----:B---3--:R-:W-:-:S03]  /*bbe10*/  IADD3 R24, P1, PT, R20, R9, RZ ;  /* 0x0000000914187210 */ /* 0x008fc60007f3e0ff */
[----:B------:R1:W-:Y:S02]  /*bbe20*/  STL [R1+0x280], R17 ;  /* 0x0002801101007387 */ /* 0x0003e40000100800 */
[----:B------:R-:W-:Y:S02]  /*bbe30*/  IMAD.X R25, R21, 0x1, R11, P1 ;  /* 0x0000000115197824 */ /* 0x000fe400008e060b */
[----:B------:R-:W3:Y:S04]  /*bbe40*/  LDL.LU R45, [R1+0x1198] ;  /* 0x00119800012d7983 */ /* 0x000ee80000300800 */
[----:B------:R-:W3:Y:S01]  /*bbe50*/  LDL.LU R44, [R1+0x119c] ;  /* 0x00119c00012c7983 */ /* 0x000ee20000300800 */
[----:B-1----:R-:W-:-:S03]  /*bbe60*/  F2FP.SATFINITE.E5M2.F32.PACK_AB_MERGE_C R17, R23, R22, RZ ;  /* 0x000000161711723e */ /* 0x002fc600048060ff */
[----:B------:R1:W-:Y:S04]  /*bbe70*/  STL.64 [R1+0x14c8], R24 ;  /* 0x0014c81801007387 */ /* 0x0003e80000100a00 */
[----:B------:R-:W-:Y:S04]  /*bbe80*/  STL [R1+0x294], R17 ;  /* 0x0002941101007387 */ /* 0x000fe80000100800 */
[----:B------:R-:W3:Y:S04]  /*bbe90*/  LDL.LU R38, [R1+0x1180] ;  /* 0x0011800001267983 */ /* 0x000ee80000300800 */
[----:B------:R-:W3:Y:S01]  /*bbea0*/  LDL.LU R39, [R1+0x1184] ;  /* 0x0011840001277983 */ /* 0x000ee20000300800 */
[----:B------:R-:W-:-:S03]  /*bbeb0*/  IADD3 R22, P1, PT, R20, R10, RZ ;  /* 0x0000000a14167210 */ /* 0x000fc60007f3e0ff */
[----:B------:R-:W3:Y:S02]  /*bbec0*/  LDL.LU R43, [R1+0x1188] ;  /* 0x00118800012b7983 */ /* 0x000ee40000300800 */
[----:B------:R-:W-:Y:S02]  /*bbed0*/  IMAD.X R23, R21, 0x1, R12, P1 ;  /* 0x0000000115177824 */ /* 0x000fe400008e060c */
[----:B------:R-:W3:Y:S04]  /*bbee0*/  LDL.LU R42, [R1+0x118c] ;  /* 0x00118c00012a7983 */ /* 0x000ee80000300800 */
[----:B------:R-:W3:Y:S04]  /*bbef0*/  LDL.LU R41, [R1+0x740] ;  /* 0x0007400001297983 */ /* 0x000ee80000300800 */
[----:B------:R0:W-:Y:S04]  /*bbf00*/  STL.64 [R1+0x14c0], R22 ;  /* 0x0014c01601007387 */ /* 0x0001e80000100a00 */
[----:B------:R-:W3:Y:S04]  /*bbf10*/  LDL.LU R40, [R1+0x744] ;  /* 0x0007440001287983 */ /* 0x000ee80000300800 */
[----:B-1----:R-:W3:Y:S04]  /*bbf20*/  LDL.LU R24, [R1+0x748] ;  /* 0x0007480001187983 */ /* 0x002ee80000300800 */
[----:B------:R-:W3:Y:S04]  /*bbf30*/  LDL.LU R26, [R1+0x74c] ;  /* 0x00074c00011a7983 */ /* 0x000ee80000300800 */
[----:B0-----:R-:W3:Y:S04]  /*bbf40*/  LDL.LU R22, [R1+0x1170] ;  /* 0x0011700001167983 */ /* 0x001ee80000300800 */
[----:B------:R-:W3:Y:S04]  /*bbf50*/  LDL.LU R23, [R1+0x1174] ;  /* 0x0011740001177983 */ /* 0x000ee80000300800 */
[----:B------:R-:W3:Y:S01]  /*bbf60*/  LDL.LU R25, [R1+0x1178] ;  /* 0x0011780001197983 */ /* 0x000ee20000300800 */
[----:B------:R-:W-:Y:S01]  /*bbf70*/  VIADD R20, R20, UR6 ;  /* 0x0000000614147c36 */ /* 0x000fe20008000000 */
[----:B------:R-:W0:Y:S04]  /*bbf80*/  LDCU UR6, c[0x0][0x3b8] ;  /* 0x00007700ff0677ac */ /* 0x000e280008000800 */
[----:B------:R-:W-:-:S02]  /*bbf90*/  SHF.R.S32.HI R21, RZ, 0x1f, R20 ;  /* 0x0000001fff157819 */ /* 0x000fc40000011414 */
[----:B------:R-:W-:Y:S02]  /*bbfa0*/  IADD3 R46, P1, PT, R20, R0, RZ ;  /* 0x00000000142e7210 */ /* 0x000fe40007f3e0ff */
[----:B----4-:R-:W-:-:S05]  /*bbfb0*/  F2FP.SATFINITE.E5M2.F32.PACK_AB_MERGE_C R19, R33, R32, RZ ;  /* 0x000000202113723e */ /* 0x010fca00048060ff */
[----:B------:R-:W-:Y:S04]  /*bbfc0*/  STL [R1+0xf8], R19 ;  /* 0x0000f81301007387 */ /* 0x000fe80000100800 */
        /* <DEDUP_REMOVED lines=8> */
[----:B------:R-:W4:Y:S01]  /*bc050*/  LDL.LU R28, [R1+0x1154] ;  /* 0x00115400011c7983 */ /* 0x000f220000300800 */
[----:B------:R-:W-:Y:S01]  /*bc060*/  IMAD.X R47, R21, 0x1, R2, P1 ;  /* 0x00000001152f7824 */ /* 0x000fe200008e0602 */
[----:B--2---:R-:W-:-:S05]  /*bc070*/  F2FP.SATFINITE.E5M2.F32.PACK_AB_MERGE_C R17, R37, R36, RZ ;  /* 0x000000242511723e */ /* 0x004fca00048060ff */
[----:B------:R1:W-:Y:S04]  /*bc080*/  STL [R1+0xe8], R17 ;  /* 0x0000e81101007387 */ /* 0x0003e80000100800 */
[----:B------:R-:W2:Y:S04]  /*bc090*/  LDL.LU R34, [R1+0x1158] ;  /* 0x0011580001227983 */ /* 0x000ea80000300800 */
[----:B------:R-:W2:Y:S04]  /*bc0a0*/  LDL.LU R35, [R1+0x115c] ;  /* 0x00115c0001237983 */ /* 0x000ea80000300800 */
[----:B------:R-:W2:Y:S04]  /*bc0b0*/  LDL.LU R36, [R1+0x1140] ;  /* 0x0011400001247983 */ /* 0x000ea80000300800 */
[----:B------:R-:W2:Y:S04]  /*bc0c0*/  LDL.LU R37, [R1+0x1144] ;  /* 0x0011440001257983 */ /* 0x000ea80000300800 */
[----:B------:R-:W-:Y:S01]  /*bc0d0*/  STL.64 [R1+0x14b8], R46 ;  /* 0x0014b82e01007387 */ /* 0x000fe20000100a00 */
[----:B---3--:R-:W-:-:S05]  /*bc0e0*/  F2FP.SATFINITE.E5M2.F32.PACK_AB_MERGE_C R19, R44, R45, RZ ;  /* 0x0000002d2c13723e */ /* 0x008fca00048060ff */
[----:B------:R-:W-:Y:S01]  /*bc0f0*/  STL [R1+0xf0], R19 ;  /* 0x0000f01301007387 */ /* 0x000fe20000100800 */
[----:B-1----:R-:W-:Y:S02]  /*bc100*/  F2FP.SATFINITE.E5M2.F32.PACK_AB_MERGE_C R17, R39, R38, RZ ;  /* 0x000000262711723e */ /* 0x002fe400048060ff */
[----:B------:R-:W-:-:S05]  /*bc110*/  IADD3 R38, P1, PT, R20, R3, RZ ;  /* 0x0000000314267210 */ /* 0x000fca0007f3e0ff */
[----:B------:R-:W-:Y:S01]  /*bc120*/  IMAD.X R39, R21, 0x1, R4, P1 ;  /* 0x0000000115277824 */ /* 0x000fe200008e0604 */
[----:B------:R-:W-:Y:S04]  /*bc130*/  STL [R1+0xc8], R17 ;  /* 0x0000c81101007387 */ /* 0x000fe80000100800 */
[----:B------:R1:W-:Y:S04]  /*bc140*/  STL.64 [R1+0x14b0], R38 ;  /* 0x0014b02601007387 */ /* 0x0003e80000100a00 */
[----:B-1----:R-:W3:Y:S04]  /*bc150*/  LDL.LU R38, [R1+0x1148] ;  /* 0x0011480001267983 */ /* 0x002ee80000300800 */
[----:B------:R-:W3:Y:S01]  /*bc160*/  LDL.LU R39, [R1+0x114c] ;  /* 0x00114c0001277983 */ /* 0x000ee20000300800 */
[----:B------:R-:W-:-:S02]  /*bc170*/  F2FP.SATFINITE.E5M2.F32.PACK_AB_MERGE_C R17, R40, R41, RZ ;  /* 0x000000292811723e */ /* 0x000fc400048060ff */
[----:B------:R-:W-:Y:S02]  /*bc180*/  F2FP.SATFINITE.E5M2.F32.PACK_AB_MERGE_C R19, R42, R43, RZ ;  /* 0x0000002b2a13723e */ /* 0x000fe400048060ff */
[----:B------:R-:W-:-:S03]  /*bc190*/  IADD3 R40, P1, PT, R20, R5, RZ ;  /* 0x0000000514287210 */ /* 0x000fc60007f3e0ff */
[----:B------:R1:W-:Y:S02]  /*bc1a0*/  STL [R1+0xe0], R19 ;  /* 0x0000e01301007387 */ /* 0x0003e40000100800 */
[----:B------:R-:W-:Y:S02]  /*bc1b0*/  IMAD.X R41, R21, 0x1, R6, P1 ;  /* 0x0000000115297824 */ /* 0x000fe400008e0606 */
[----:B------:R0:W-:Y:S01]  /*bc1c0*/  STL [R1+0xb8], R17 ;  /* 0x0000b81101007387 */ /* 0x0001e20000100800 */
[----:B-1----:R-:W-:Y:S02]  /*bc1d0*/  F2FP.SATFINITE.E5M2.F32.PACK_AB_MERGE_C R19, R26, R24, RZ ;  /* 0x000000181a13723e */ /* 0x002fe400048060ff */
[----:B0-----:R-:W-:Y:S02]  /*bc1e0*/  F2FP.SATFINITE.E5M2.F32.PACK_AB_MERGE_C R17, R23, R22, RZ ;  /* 0x000000161711723e */ /* 0x001fe400048060ff */
[----:B------:R-:W3:Y:S04]  /*bc1f0*/  LDL.LU R22, [R1+0x1130] ;  /* 0x0011300001167983 */ /* 0x000ee80000300800 */
[----:B------:R0:W-:Y:S04]  /*bc200*/  STL.64 [R1+0x14a8], R40 ;  /* 0x0014a82801007387 */ /* 0x0001e80000100a00 */
[----:B------:R4:W-:Y:S04]  /*bc210*/  STL [R1+0xbc], R19 ;  /* 0x0000bc1301007387 */ /* 0x0009e80000100800 */
[----:B------:R-:W3:Y:S01]  /*bc220*/  LDL.LU R23, [R1+0x1134] ;  /* 0x0011340001177983 */ /* 0x000ee20000300800 */
[----:B0-----:R-:W-:-:S03]  /*bc230*/  IADD3 R40, P1, PT, R20, R13, RZ ;  /* 0x0000000d14287210 */ /* 0x001fc60007f3e0ff */
[----:B------:R0:W-:Y:S02]  /*bc240*/  STL [R1+0x20dc], R17 ;  /* 0x0020dc1101007387 */ /* 0x0001e40000100800 */
[----:B------:R-:W-:Y:S01]  /*bc250*/  IMAD.X R41, R21, 0x1, R15, P1 ;  /* 0x0000000115297824 */ /* 0x000fe200008e060f */
[----:B------:R-:W-:-:S04]  /*bc260*/  IADD3 R24, P1, PT, R20, R14, RZ ;  /* 0x0000000e14187210 */ /* 0x000fc80007f3e0ff */
[----:B------:R-:W-:Y:S01]  /*bc270*/  STL.64 [R1+0x14a0], R40 ;  /* 0x0014a02801007387 */ /* 0x000fe20000100a00 */
[----:B----4-:R-:W-:Y:S01]  /*bc280*/  F2FP.SATFINITE.E5M2.F32.PACK_AB_MERGE_C R19, R27, R25, RZ ;  /* 0x000000191b13723e */ /* 0x010fe200048060ff */
[----:B------:R-:W-:-:S04]  /*bc290*/  IMAD.X R25, R21, 0x1, R16, P1 ;  /* 0x0000000115197824 */ /* 0x000fc800008e0610 */
[----:B------:R-:W-:Y:S01]  /*bc2a0*/  STL [R1+0x20e8], R19 ;  /* 0x0020e81301007387 */ /* 0x000fe20000100800 */
[----:B0-----:R-:W-:-:S05]  /*bc2b0*/  F2FP.SATFINITE.E5M2.F32.PACK_AB_MERGE_C R17, R31, R30, RZ ;  /* 0x0000001e1f11723e */ /* 0x001fca00048060ff */
[----:B------:R0:W-:Y:S04]  /*bc2c0*/  STL [R1+0x1eac], R17 ;  /* 0x001eac1101007387 */ /* 0x0001e80000100800 */
[----:B------:R-:W4:Y:S04]  /*bc2d0*/  LDL.LU R30, [R1+0x1138] ;  /* 0x00113800011e7983 */ /* 0x000f280000300800 */
[----:B------:R-:W4:Y:S01]  /*bc2e0*/  LDL.LU R31, [R1+0x113c] ;  /* 0x00113c00011f7983 */ /* 0x000f220000300800 */
[----:B0-----:R-:W-:-:S03]  /*bc2f0*/  F2FP.SATFINITE.E5M2.F32.PACK_AB_MERGE_C R17, R33, R32, RZ ;  /* 0x000000202111723e */ /* 0x001fc600048060ff */
[----:B------:R0:W-:Y:S04]  /*bc300*/  STL.64 [R1+0x1498], R24 ;  /* 0x0014981801007387 */ /* 0x0001e80000100a00 */
[----:B------:R1:W-:Y:S04]  /*bc310*/  STL [R1+0x1ec8], R17 ;  /* 0x001ec81101007387 */ /* 0x0003e80000100800 */
[----:B------:R-:W4:Y:S01]  /*bc320*/  LDL.LU R32, [R1+0x1120] ;  /* 0x0011200001207983 */ /* 0x000f220000300800 */
[----:B0-----:R-:W-:-:S03]  /*bc330*/  IADD3 R24, P1, PT, R20, R7, RZ ;  /* 0x0000000714187210 */ /* 0x001fc60007f3e0ff */
[----:B------:R-:W4:Y:S01]  /*bc340*/  LDL.LU R33, [R1+0x1124] ;  /* 0x0011240001217983 */ /* 0x000f220000300800 */
[----:B-1----:R-:W-:Y:S01]  /*bc350*/  F2FP.SATFINITE.E5M2.F32.PACK_AB_MERGE_C R17, R28, R29, RZ ;  /* 0x0000001d1c11723e */ /* 0x002fe200048060ff */
[----:B------:R-:W-:-:S04]  /*bc360*/  IMAD.X R25, R21, 0x1, R8, P1 ;  /* 0x0000000115197824 */ /* 0x000fc800008e0608 */
[----:B------:R0:W-:Y:S01]  /*bc370*/  STL [R1+0x1d08], R17 ;  /* 0x001d081101007387 */ /* 0x0001e20000100800 */
[----:B--2---:R-:W-:-:S03]  /*bc380*/  F2FP.SATFINITE.E5M2.F32.PACK_AB_MERGE_C R19, R35, R34, RZ ;  /* 0x000000222313723e */ /* 0x004fc600048060ff */
[----:B------:R-:W2:Y:S04]  /*bc390*/  LDL.LU R34, [R1+0x1128] ;  /* 0x0011280001227983 */ /* 0x000ea80000300800 */
[----:B------:R1:W-:Y:S04]  /*bc3a0*/  STL.64 [R1+0x1490], R24 ;  /* 0x0014901801007387 */ /* 0x0003e80000100a00 */
[----:B------:R-:W-:Y:S01]  /*bc3b0*/  STL [R1+0x1d18], R19 ;  /* 0x001d181301007387 */ /* 0x000fe20000100800 */
[----:B0-----:R-:W-:-:S03]  /*bc3c0*/  F2FP.SATFINITE.E5M2.F32.PACK_AB_MERGE_C R17, R37, R36, RZ ;  /* 0x000000242511723e */ /* 0x001fc600048060ff */
[----:B------:R-:W2:Y:S04]  /*bc3d0*/  LDL.LU R35, [R1+0x112c] ;  /* 0x00112c0001237983 */ /* 0x000ea80000300800 */
[----:B------:R3:W-:Y:S01]  /*bc3e0*/  STL [R1+0x1ca8], R17 ;  /* 0x001ca81101007387 */ /* 0x0007e20000100800 */
[----:B-1----:R-:W-:-:S03]  /*bc3f0*/  IADD3 R24, P1, PT, R20, R9, RZ ;  /* 0x0000000914187210 */ /* 0x002fc60007f3e0ff */
[----:B------:R-:W2:Y:S04]  /*bc400*/  LDL.LU R36, [R1+0x1110] ;  /* 0x0011100001247983 */ /* 0x000ea80000300800 */
[----:B------:R-:W2:Y:S01]  /*bc410*/  LDL.LU R37, [R1+0x1114] ;  /* 0x0011140001257983 */ /* 0x000ea20000300800 */
[----:B------:R-:W-:-:S05]  /*bc420*/  IMAD.X R25, R21, 0x1, R11, P1 ;  /* 0x0000000115197824 */ /* 0x000fca00008e060b */
[----:B------:R0:W-:Y:S01]  /*bc430*/  STL.64 [R1+0x1488], R24 ;  /* 0x0014881801007387 */ /* 0x0001e20000100a00 */
[----:B---3--:R-:W-:-:S05]  /*bc440*/  F2FP.SATFINITE.E5M2.F32.PACK_AB_MERGE_C R17, R39, R38, RZ ;  /* 0x000000262711723e */ /* 0x008fca00048060ff */
[----:B------:R1:W-:Y:S04]  /*bc450*/  STL [R1+0x1cb8], R17 ;  /* 0x001cb81101007387 */ /* 0x0003e80000100800 */
[----:B------:R-:W3:Y:S04]  /*bc460*/  LDL.LU R38, [R1+0x1118] ;  /* 0x0011180001267983 */ /* 0x000ee80000300800 */
[----:B------:R-:W3:Y:S01]  /*bc470*/  LDL.LU R39, [R1+0x111c] ;  /* 0x00111c0001277983 */ /* 0x000ee20000300800 */
[----:B0-----:R-:W-:-:S03]  /*bc480*/  IADD3 R24, P1, PT, R20, R10, RZ ;  /* 0x0000000a14187210 */ /* 0x001fc60007f3e0ff */
[----:B------:R-:W3:Y:S02]  /*bc490*/  LDL.LU R41, [R1+0x1100] ;  /* 0x0011000001297983 */ /* 0x000ee40000300800 */
[----:B------:R-:W-:-:S05]  /*bc4a0*/  IMAD.X R25, R21, 0x1, R12, P1 ;  /* 0x0000000115197824 */ /* 0x000fca00008e060c */
[----:B------:R0:W-:Y:S04]  /*bc4b0*/  STL.64 [R1+0x1480], R24 ;  /* 0x0014801801007387 */ /* 0x0001e80000100a00 */
[----:B------:R-:W3:Y:S01]  /*bc4c0*/  LDL.LU R40, [R1+0x1104] ;  /* 0x0011040001287983 */ /* 0x000ee20000300800 */
[----:B-1----:R-:W-:-:S03]  /*bc4d0*/  F2FP.SATFINITE.E5M2.F32.PACK_AB_MERGE_C R17, R23, R22, RZ ;  /* 0x000000161711723e */ /* 0x002fc600048060ff */
[----:B0-----:R-:W3:Y:S04]  /*bc4e0*/  LDL.LU R24, [R1+0x1108] ;  /* 0x0011080001187983 */ /* 0x001ee80000300800 */
[----:B------:R-:W3:Y:S04]  /*bc4f0*/  LDL.LU R26, [R1+0x110c] ;  /* 0x00110c00011a7983 */ /* 0x000ee80000300800 */
[----:B------:R0:W-:Y:S04]  /*bc500*/  STL [R1+0x1b2c], R17 ;  /* 0x001b2c1101007387 */ /* 0x0001e80000100800 */
        /* <DEDUP_REMOVED lines=9> */
[----:B----4-:R-:W-:-:S05]  /*bc5a0*/  F2FP.SATFINITE.E5M2.F32.PACK_AB_MERGE_C R19, R31, R30, RZ ;  /* 0x0000001e1f13723e */ /* 0x010fca00048060ff */
[----:B------:R-:W-:Y:S04]  /*bc5b0*/  STL [R1+0x1b68], R19 ;  /* 0x001b681301007387 */ /* 0x000fe80000100800 */
[----:B------:R-:W4:Y:S04]  /*bc5c0*/  LDL.LU R30, [R1+0x10e8] ;  /* 0x0010e800011e7983 */ /* 0x000f280000300800 */
[----:B------:R-:W4:Y:S01]  /*bc5d0*/  LDL.LU R31, [R1+0x10ec] ;  /* 0x0010ec00011f7983 */ /* 0x000f220000300800 */
[----:B0-----:R-:W-:Y:S02]  /*bc5e0*/  F2FP.SATFINITE.E5M2.F32.PACK_AB_MERGE_C R17, R33, R32, RZ ;  /* 0x000000202111723e */ /* 0x001fe400048060ff */
[----:B------:R-:W-:-:S05]  /*bc5f0*/  IADD3 R32, P1, PT, R20, R0, RZ ;  /* 0x0000000014207210 */ /* 0x000fca0007f3e0ff */
[----:B------:R-:W-:Y:S01]  /*bc600*/  IMAD.X R33, R21, 0x1, R2, P1 ;  /* 0x0000000115217824 */ /* 0x000fe200008e0602 */
[----:B------:R-:W-:Y:S04]  /*bc610*/  STL [R1+0x1918], R17 ;  /* 0x0019181101007387 */ /* 0x000fe80000100800 */
[----:B------:R0:W-:Y:S04]  /*bc620*/  STL.64 [R1+0x1478], R32 ;  /* 0x0014782001007387 */ /* 0x0001e80000100a00 */
[----:B0-----:R-:W4:Y:S04]  /*bc630*/  LDL.LU R32, [R1+0x10d0] ;  /* 0x0010d00001207983 */ /* 0x001f280000300800 */
[----:B------:R-:W4:Y:S01]  /*bc640*/  LDL.LU R33, [R1+0x10d4] ;  /* 0x0010d40001217983 */ /* 0x000f220000300800 */
[----:B------:R-:W-:-:S05]  /*bc650*/  IADD3 R42, P1, PT, R20, R3, RZ ;  /* 0x00000003142a7210 */ /* 0x000fca0007f3e0ff */
[----:B------:R-:W-:Y:S01]  /*bc660*/  IMAD.X R43, R21, 0x1, R4, P1 ;  /* 0x00000001152b7824 */ /* 0x000fe200008e0604 */
[----:B--2---:R-:W-:Y:S02]  /*bc670*/  F2FP.SATFINITE.E5M2.F32.PACK_AB_MERGE_C R19, R35, R34, RZ ;  /* 0x000000222313723e */ /* 0x004fe400048060ff */
[----:B------:R-:W2:Y:S04]  /*bc680*/  LDL.LU R34, [R1+0x10d8] ;  /* 0x0010d80001227983 */ /* 0x000ea80000300800 */
[----:B------:R-:W-:Y:S04]  /*bc690*/  STL [R1+0x190c], R19 ;  /* 0x00190c1301007387 */ /* 0x000fe80000100800 */
[----:B------:R-:W2:Y:S01]  /*bc6a0*/  LDL.LU R35, [R1+0x10dc] ;  /* 0x0010dc0001237983 */ /* 0x000ea20000300800 */
[----:B------:R-:W-:-:S05]  /*bc6b0*/  F2FP.SATFINITE.E5M2.F32.PACK_AB_MERGE_C R17, R37, R36, RZ ;  /* 0x000000242511723e */ /* 0x000fca00048060ff */
[----:B------:R3:W-:Y:S04]  /*bc6c0*/  STL [R1+0x1848], R17 ;  /* 0x0018481101007387 */ /* 0x0007e80000100800 */
[----:B------:R-:W2:Y:S04]  /*bc6d0*/  LDL.LU R36, [R1+0x10c0] ;  /* 0x0010c00001247983 */ /* 0x000ea80000300800 */
[----:B------:R-:W2:Y:S01]  /*bc6e0*/  LDL.LU R37, [R1+0x10c4] ;  /* 0x0010c40001257983 */ /* 0x000ea20000300800 */
[----:B---3--:R-:W-:-:S03]  /*bc6f0*/  F2FP.SATFINITE.E5M2.F32.PACK_AB_MERGE_C R17, R39, R38, RZ ;  /* 0x000000262711723e */ /* 0x008fc600048060ff */
[----:B------:R-:W3:Y:S04]  /*bc700*/  LDL.LU R38, [R1+0x10c8] ;  /* 0x0010c80001267983 */ /* 0x000ee80000300800 */
[----:B------:R-:W3:Y:S04]  /*bc710*/  LDL.LU R39, [R1+0x10cc] ;  /* 0x0010cc0001277983 */ /* 0x000ee80000300800 */
[----:B------:R0:W-:Y:S01]  /*bc720*/  STL.64 [R1+0x1470], R42 ;  /* 0x0014702a01007387 */ /* 0x0001e20000100a00 */
[----:B------:R-:W-:Y:S02]  /*bc730*/  F2FP.SATFINITE.E5M2.F32.PACK_AB_MERGE_C R40, R40, R41, RZ ;  /* 0x000000292828723e */ /* 0x000fe400048060ff */
[----:B0-----:R-:W-:Y:S01]  /*bc740*/  IADD3 R42, P1, PT, R20, R5, RZ ;  /* 0x00000005142a7210 */ /* 0x001fe20007f3e0ff */
[----:B------:R0:W-:Y:S04]  /*bc750*/  STL [R1+0x184c], R17 ;  /* 0x00184c1101007387 */ /* 0x0001e80000100800 */
[----:B------:R-:W-:Y:S01]  /*bc760*/  IMAD.X R43, R21, 0x1, R6, P1 ;  /* 0x00000001152b7824 */ /* 0x000fe200008e0606 */
[----:B------:R-:W-:-:S02]  /*bc770*/  F2FP.SATFINITE.E5M2.F32.PACK_AB_MERGE_C R19, R26, R24, RZ ;  /* 0x000000181a13723e */ /* 0x000fc400048060ff */
[----:B------:R-:W-:Y:S01]  /*bc780*/  IADD3 R24, P1, PT, R20, R13, RZ ;  /* 0x0000000d14187210 */ /* 0x000fe20007f3e0ff */
[----:B------:R-:W-:Y:S04]  /*bc790*/  STL [R1+0x56e4], R40 ;  /* 0x0056e42801007387 */ /* 0x000fe80000100800 */
[----:B------:R-:W-:Y:S01]  /*bc7a0*/  STL.64 [R1+0x1468], R42 ;  /* 0x0014682a01007387 */ /* 0x000fe20000100a00 */
[----:B0-----:R-:W-:-:S03]  /*bc7b0*/  F2FP.SATFINITE.E5M2.F32.PACK_AB_MERGE_C R17, R27, R25, RZ ;  /* 0x000000191b11723e */ /* 0x001fc600048060ff */
[----:B------:R0:W-:Y:S01]  /*bc7c0*/  STL [R1+0x1808], R19 ;  /* 0x0018081301007387 */ /* 0x0001e20000100800 */
[----:B------:R-:W-:-:S03]  /*bc7d0*/  IMAD.X R25, R21, 0x1, R15, P1 ;  /* 0x0000000115197824 */ /* 0x000fc600008e060f */
[----:B------:R1:W-:Y:S01]  /*bc7e0*/  STL [R1+0x74c], R17 ;  /* 0x00074c1101007387 */ /* 0x0003e20000100800 */
[----:B0-----:R-:W-:-:S03]  /*bc7f0*/  F2FP.SATFINITE.E5M2.F32.PACK_AB_MERGE_C R19, R28, R29, RZ ;  /* 0x0000001d1c13723e */ /* 0x001fc600048060ff */
[----:B------:R-:W3:Y:S01]  /*bc800*/  LDL.LU R29, [R1+0x10b0] ;  /* 0x0010b000011d7983 */ /* 0x000ee20000300800 */
[----:B-1----:R-:W-:-:S03]  /*bc810*/  F2FP.SATFINITE.E5M2.F32.PACK_AB_MERGE_C R17, R23, R22, RZ ;  /* 0x000000161711723e */ /* 0x002fc600048060ff */
[----:B------:R0:W-:Y:S04]  /*bc820*/  STL.64 [R1+0x1460], R24 ;  /* 0x0014601801007387 */ /* 0x0001e80000100a00 */
[----:B------:R-:W-:Y:S04]  /*bc830*/  STL [R1+0x774], R19 ;  /* 0x0007741301007387 */ /* 0x000fe80000100800 */
[----:B------:R-:W3:Y:S04]  /*bc840*/  LDL.LU R28, [R1+0x10b4] ;  /* 0x0010b400011c7983 */ /* 0x000ee80000300800 */
[----:B------:R4:W-:Y:S04]  /*bc850*/  STL [R1+0x744], R17 ;  /* 0x0007441101007387 */ /* 0x0009e80000100800 */
[----:B------:R-:W3:Y:S04]  /*bc860*/  LDL.LU R22, [R1+0x10b8] ;  /* 0x0010b80001167983 */ /* 0x000ee80000300800 */
[----:B------:R-:W3:Y:S01]  /*bc870*/  LDL.LU R23, [R1+0x10bc] ;  /* 0x0010bc0001177983 */ /* 0x000ee20000300800 */
[----:B0-----:R-:W-:-:S05]  /*bc880*/  IADD3 R24, P1, PT, R20, R14, RZ ;  /* 0x0000000e14187210 */ /* 0x001fca0007f3e0ff */
[----:B------:R-:W-:Y:S01]  /*bc890*/  IMAD.X R25, R21, 0x1, R16, P1 ;  /* 0x0000000115197824 */ /* 0x000fe200008e0610 */
[----:B----4-:R-:W-:Y:S02]  /*bc8a0*/  F2FP.SATFINITE.E5M2.F32.PACK_AB_MERGE_C R17, R31, R30, RZ ;  /* 0x0000001e1f11723e */ /* 0x010fe400048060ff */
[----:B------:R-:W4:Y:S04]  /*bc8b0*/  LDL.LU R30, [R1+0x10a0] ;  /* 0x0010a000011e7983 */ /* 0x000f280000300800 */
[----:B------:R-:W4:Y:S04]  /*bc8c0*/  LDL.LU R31, [R1+0x10a4] ;  /* 0x0010a400011f7983 */ /* 0x000f280000300800 */
[----:B------:R0:W-:Y:S04]  /*bc8d0*/  STL.64 [R1+0x1458], R24 ;  /* 0x0014581801007387 */ /* 0x0001e80000100a00 */
[----:B------:R1:W-:Y:S01]  /*bc8e0*/  STL [R1+0x748], R17 ;  /* 0x0007481101007387 */ /* 0x0003e20000100800 */
[----:B0-----:R-:W-:-:S05]  /*bc8f0*/  IADD3 R24, P1, PT, R20, R7, RZ ;  /* 0x0000000714187210 */ /* 0x001fca0007f3e0ff */
[----:B------:R-:W-:Y:S01]  /*bc900*/  IMAD.X R25, R21, 0x1, R8, P1 ;  /* 0x0000000115197824 */ /* 0x000fe200008e0608 */
[----:B------:R-:W-:-:S05]  /*bc910*/  F2FP.SATFINITE.E5M2.F32.PACK_AB_MERGE_C R47, R33, R32, RZ ;  /* 0x00000020212f723e */ /* 0x000fca00048060ff */
[----:B------:R-:W-:Y:S01]  /*bc920*/  STL [R1+0x572c], R47 ;  /* 0x00572c2f01007387 */ /* 0x000fe20000100800 */
[----:B--2---:R-:W-:-:S05]  /*bc930*/  F2FP.SATFINITE.E5M2.F32.PACK_AB_MERGE_C R48, R35, R34, RZ ;  /* 0x000000222330723e */ /* 0x004fca00048060ff */
[----:B------:R-:W-:Y:S04]  /*bc940*/  STL [R1+0x5728], R48 ;  /* 0x0057283001007387 */ /* 0x000fe80000100800 */
[----:B------:R0:W-:Y:S04]  /*bc950*/  STL.64 [R1+0x1450], R24 ;  /* 0x0014501801007387 */ /* 0x0001e80000100a00 */
[----:B------:R-:W2:Y:S04]  /*bc960*/  LDL.LU R32, [R1+0x10a8] ;  /* 0x0010a80001207983 */ /* 0x000ea80000300800 */
[----:B------:R-:W2:Y:S01]  /*bc970*/  LDL.LU R33, [R1+0x10ac] ;  /* 0x0010ac0001217983 */ /* 0x000ea20000300800 */
[----:B-1----:R-:W-:-:S05]  /*bc980*/  F2FP.SATFINITE.E5M2.F32.PACK_AB_MERGE_C R17, R37, R36, RZ ;  /* 0x000000242511723e */ /* 0x002fca00048060ff */
[----:B------:R3:W-:Y:S01]  /*bc990*/  STL [R1+0x4f4], R17 ;  /* 0x0004f41101007387 */ /* 0x0007e20000100800 */
[----:B0-----:R-:W-:-:S05]  /*bc9a0*/  IADD3 R24, P1, PT, R20, R9, RZ ;  /* 0x0000000914187210 */ /* 0x001fca0007f3e0ff */
[----:B------:R-:W-:Y:S01]  /*bc9b0*/  IMAD.X R25, R21, 0x1, R11, P1 ;  /* 0x0000000115197824 */ /* 0x000fe200008e060b */
[----:B---3--:R-:W-:Y:S02]  /*bc9c0*/  F2FP.SATFINITE.E5M2.F32.PACK_AB_MERGE_C R17, R39, R38, RZ ;  /* 0x000000262711723e */ /* 0x008fe400048060ff */
[----:B------:R-:W3:Y:S04]  /*bc9d0*/  LDL.LU R38, [R1+0x1090] ;  /* 0x0010900001267983 */ /* 0x000ee80000300800 */
[----:B------:R-:W3:Y:S04]  /*bc9e0*/  LDL.LU R39, [R1+0x1094] ;  /* 0x0010940001277983 */ /* 0x000ee80000300800 */
        /* <DEDUP_REMOVED lines=12> */
[----:B------:R-:W3:Y:S01]  /*bcab0*/  LDL.LU R37, [R1+0x1074] ;  /* 0x0010740001257983 */ /* 0x000ee20000300800 */
[----:B------:R-:W-:-:S02]  /*bcac0*/  F2FP.SATFINITE.E5M2.F32.PACK_AB_MERGE_C R19, R28, R29, RZ ;  /* 0x0000001d1c13723e */ /* 0x000fc400048060ff */
[----:B-1----:R-:W-:Y:S02]  /*bcad0*/  F2FP.SATFINITE.E5M2.F32.PACK_AB_MERGE_C R17, R23, R22, RZ ;  /* 0x000000161711723e */ /* 0x002fe400048060ff */
[----:B------:R-:W3:Y:S04]  /*bcae0*/  LDL.LU R22, [R1+0x1078] ;  /* 0x0010780001167983 */ /* 0x000ee80000300800 */
[----:B------:R-:W-:Y:S04]  /*bcaf0*/  STL [R1+0x4dc], R19 ;  /* 0x0004dc1301007387 */ /* 0x000fe80000100800 */
[----:B------:R-:W3:Y:S01]  /*bcb00*/  LDL.LU R23, [R1+0x107c] ;  /* 0x00107c0001177983 */ /* 0x000ee20000300800 */
[----:B------:R-:W-:Y:S01]  /*bcb10*/  VIADD R20, R20, UR6 ;  /* 0x0000000614147c36 */ /* 0x000fe20008000000 */
[----:B------:R-:W1:Y:S02]  /*bcb20*/  LDCU UR6, c[0x0][0x3b8] ;  /* 0x00007700ff0677ac */ /* 0x000e640008000800 */
[----:B------:R4:W-:Y:S02]  /*bcb30*/  STL [R1+0x4e0], R17 ;  /* 0x0004e01101007387 */ /* 0x0009e40000100800 */
[----:B------:R-:W-:-:S02]  /*bcb40*/  SHF.R.S32.HI R21, RZ, 0x1f, R20 ;  /* 0x0000001fff157819 */ /* 0x000fc40000011414 */
[----:B0-----:R-:W3:Y:S01]  /*bcb50*/  LDL.LU R24, [R1+0x1060] ;  /* 0x0010600001187983 */ /* 0x001ee20000300800 */
[----:B------:R-:W-:-:S03]  /*bcb60*/  IADD3 R28, P1, PT, R20, R0, RZ ;  /* 0x00000000141c7210 */ /* 0x000fc60007f3e0ff */
[----:B------:R-:W3:Y:S01]  /*bcb70*/  LDL.LU R26, [R1+0x1064] ;  /* 0x00106400011a7983 */ /* 0x000ee20000300800 */
[----:B----4-:R-:W-:Y:S01]  /*bcb80*/  F2FP.SATFINITE.E5M2.F32.PACK_AB_MERGE_C R17, R31, R30, RZ ;  /* 0x0000001e1f11723e */ /* 0x010fe200048060ff */
[----:B------:R-:W-:-:S04]  /*bcb90*/  IMAD.X R29, R21, 0x1, R2, P1 ;  /* 0x00000001151d7824 */ /* 0x000fc800008e0602 */
[----:B------:R-:W-:Y:S04]  /*bcba0*/  STL [R1+0x4c8], R17 ;  /* 0x0004c81101007387 */ /* 0x000fe80000100800 */
[----:B------:R-:W4:Y:S04]  /*bcbb0*/  LDL.LU R25, [R1+0x1068] ;  /* 0x0010680001197983 */ /* 0x000f280000300800 */
[----:B------:R-:W4:Y:S04]  /*bcbc0*/  LDL.LU R27, [R1+0x106c] ;  /* 0x00106c00011b7983 */ /* 0x000f280000300800 */
[----:B------:R0:W-:Y:S04]  /*bcbd0*/  STL.64 [R1+0x1438], R28 ;  /* 0x0014381c01007387 */ /* 0x0001e80000100a00 */
[----:B0-----:R-:W4:Y:S04]  /*bcbe0*/  LDL.LU R29, [R1+0x1050] ;  /* 0x00105000011d7983 */ /* 0x001f280000300800 */
[----:B------:R-:W4:Y:S04]  /*bcbf0*/  LDL.LU R28, [R1+0x1054] ;  /* 0x00105400011c7983 */ /* 0x000f280000300800 */
[----:B------:R-:W4:Y:S04]  /*bcc00*/  LDL.LU R30, [R1+0x1058] ;  /* 0x00105800011e7983 */ /* 0x000f280000300800 */
[----:B------:R-:W4:Y:S01]  /*bcc10*/  LDL.LU R31, [R1+0x105c] ;  /* 0x00105c00011f7983 */ /* 0x000f220000300800 */
[----:B------:R-:W-:-:S05]  /*bcc20*/  IADD3 R46, P1, PT, R20, R3, RZ ;  /* 0x00000003142e7210 */ /* 0x000fca0007f3e0ff */
[----:B------:R-:W-:Y:S01]  /*bcc30*/  IMAD.X R47, R21, 0x1, R4, P1 ;  /* 0x00000001152f7824 */ /* 0x000fe200008e0604 */
[----:B------:R-:W-:Y:S02]  /*bcc40*/  IADD3 R40, P1, PT, R20, R5, RZ ;  /* 0x0000000514287210 */ /* 0x000fe40007f3e0ff */
[----:B--2---:R-:W-:-:S05]  /*bcc50*/  F2FP.SATFINITE.E5M2.F32.PACK_AB_MERGE_C R17, R33, R32, RZ ;  /* 0x000000202111723e */ /* 0x004fca00048060ff */
[----:B------:R3:W-:Y:S04]  /*bcc60*/  STL [R1+0x4c4], R17 ;  /* 0x0004c41101007387 */ /* 0x0007e80000100800 */
[----:B------:R-:W2:Y:S04]  /*bcc70*/  LDL.LU R32, [R1+0x1040] ;  /* 0x0010400001207983 */ /* 0x000ea80000300800 */
[----:B------:R-:W2:Y:S01]  /*bcc80*/  LDL.LU R33, [R1+0x1044] ;  /* 0x0010440001217983 */ /* 0x000ea20000300800 */
[----:B---3--:R-:W-:-:S03]  /*bcc90*/  F2FP.SATFINITE.E5M2.F32.PACK_AB_MERGE_C R17, R39, R38, RZ ;  /* 0x000000262711723e */ /* 0x008fc600048060ff */
[----:B------:R-:W3:Y:S04]  /*bcca0*/  LDL.LU R38, [R1+0x1048] ;  /* 0x0010480001267983 */ /* 0x000ee80000300800 */
[----:B------:R-:W3:Y:S04]  /*bccb0*/  LDL.LU R39, [R1+0x104c] ;  /* 0x00104c0001277983 */ /* 0x000ee80000300800 */
[----:B------:R0:W-:Y:S01]  /*bccc0*/  STL [R1+0x4a4], R17 ;  /* 0x0004a41101007387 */ /* 0x0001e20000100800 */
[----:B------:R-:W-:-:S03]  /*bccd0*/  F2FP.SATFINITE.E5M2.F32.PACK_AB_MERGE_C R19, R43, R44, RZ ;  /* 0x0000002c2b13723e */ /* 0x000fc600048060ff */
[----:B------:R-:W-:Y:S04]  /*bcce0*/  STL.64 [R1+0x1430], R46 ;  /* 0x0014302e01007387 */ /* 0x000fe80000100a00 */
[----:B------:R1:W-:Y:S01]  /*bccf0*/  STL [R1+0x4ac], R19 ;  /* 0x0004ac1301007387 */ /* 0x0003e20000100800 */
[----:B0-----:R-:W-:Y:S01]  /*bcd00*/  F2FP.SATFINITE.E5M2.F32.PACK_AB_MERGE_C R17, R41, R42, RZ ;  /* 0x0000002a2911723e */ /* 0x001fe200048060ff */
[----:B------:R-:W-:Y:S01]  /*bcd10*/  IMAD.X R41, R21, 0x1, R6, P1 ;  /* 0x0000000115297824 */ /* 0x000fe200008e0606 */
[----:B-1----:R-:W-:Y:S02]  /*bcd20*/  F2FP.SATFINITE.E5M2.F32.PACK_AB_MERGE_C R19, R35, R34, RZ ;  /* 0x000000222313723e */ /* 0x002fe400048060ff */
[----:B------:R-:W-:Y:S01]  /*bcd30*/  IADD3 R34, P1, PT, R20, R13, RZ ;  /* 0x0000000d14227210 */ /* 0x000fe20007f3e0ff */
[----:B------:R0:W-:Y:S04]  /*bcd40*/  STL [R1+0x488], R17 ;  /* 0x0004881101007387 */ /* 0x0001e80000100800 */
[----:B------:R-:W-:Y:S01]  /*bcd50*/  IMAD.X R35, R21, 0x1, R15, P1 ;  /* 0x0000000115237824 */ /* 0x000fe200008e060f */
[----:B------:R-:W-:Y:S01]  /*bcd60*/  STL.64 [R1+0x1428], R40 ;  /* 0x0014282801007387 */ /* 0x000fe20000100a00 */
[----:B0-----:R-:W-:-:S03]  /*bcd70*/  F2FP.SATFINITE.E5M2.F32.PACK_AB_MERGE_C R17, R37, R36, RZ ;  /* 0x000000242511723e */ /* 0x001fc600048060ff */
[----:B------:R-:W-:Y:S04]  /*bcd80*/  STL [R1+0x490], R19 ;  /* 0x0004901301007387 */ /* 0x000fe80000100800 */
[----:B------:R-:W-:Y:S04]  /*bcd90*/  STL [R1+0x464], R17 ;  /* 0x0004641101007387 */ /* 0x000fe80000100800 */
[----:B------:R0:W-:Y:S04]  /*bcda0*/  STL.64 [R1+0x1420], R34 ;  /* 0x0014202201007387 */ /* 0x0001e80000100a00 */
[----:B0-----:R-:W3:Y:S01]  /*bcdb0*/  LDL.LU R34, [R1+0x1030] ;  /* 0x0010300001227983 */ /* 0x001ee20000300800 */
[----:B------:R-:W-:-:S03]  /*bcdc0*/  F2FP.SATFINITE.E5M2.F32.PACK_AB_MERGE_C R17, R23, R22, RZ ;  /* 0x000000161711723e */ /* 0x000fc600048060ff */
[----:B------:R-:W3:Y:S04]  /*bcdd0*/  LDL.LU R35, [R1+0x1034] ;  /* 0x0010340001237983 */ /* 0x000ee80000300800 */
[----:B------:R-:W3:Y:S04]  /*bcde0*/  LDL.LU R36, [R1+0x1038] ;  /* 0x0010380001247983 */ /* 0x000ee80000300800 */
[----:B------:R-:W3:Y:S04]  /*bcdf0*/  LDL.LU R37, [R1+0x103c] ;  /* 0x00103c0001257983 */ /* 0x000ee80000300800 */
[----:B------:R0:W-:Y:S04]  /*bce00*/  STL [R1+0x46c], R17 ;  /* 0x00046c1101007387 */ /* 0x0001e80000100800 */
[----:B------:R-:W3:Y:S04]  /*bce10*/  LDL.LU R22, [R1+0x1020] ;  /* 0x0010200001167983 */ /* 0x000ee80000300800 */
[----:B------:R-:W3:Y:S01]  /*bce20*/  LDL.LU R23, [R1+0x1024] ;  /* 0x0010240001177983 */ /* 0x000ee20000300800 */
[----:B0-----:R-:W-:-:S02]  /*bce30*/  F2FP.SATFINITE.E5M2.F32.PACK_AB_MERGE_C R17, R26, R24, RZ ;  /* 0x000000181a11723e */ /* 0x001fc400048060ff */
[----:B------:R-:W-:-:S03]  /*bce40*/  IADD3 R40, P1, PT, R20, R14, RZ ;  /* 0x0000000e14287210 */ /* 0x000fc60007f3e0ff */
[----:B------:R4:W-:Y:S02]  /*bce50*/  STL [R1+0x444], R17 ;  /* 0x0004441101007387 */ /* 0x0009e40000100800 */
[----:B------:R-:W-:Y:S01]  /*bce60*/  IMAD.X R41, R21, 0x1, R16, P1 ;  /* 0x0000000115297824 */ /* 0x000fe200008e0610 */
[----:B------:R-:W-:Y:S02]  /*bce70*/  IADD3 R24, P1, PT, R20, R7, RZ ;  /* 0x0000000714187210 */ /* 0x000fe40007f3e0ff */
[----:B----4-:R-:W-:-:S03]  /*bce80*/  F2FP.SATFINITE.E5M2.F32.PACK_AB_MERGE_C R17, R27, R25, RZ ;  /* 0x000000191b11723e */ /* 0x010fc600048060ff */
[----:B------:R-:W-:Y:S02]  /*bce90*/  IMAD.X R25, R21, 0x1, R8, P1 ;  /* 0x0000000115197824 */ /* 0x000fe400008e0608 */
[----:B------:R0:W-:Y:S04]  /*bcea0*/  STL [R1+0x57a0], R17 ;  /* 0x0057a01101007387 */ /* 0x0001e80000100800 */
[----:B------:R-:W-:Y:S01]  /*bceb0*/  STL.64 [R1+0x1418], R40 ;  /* 0x0014182801007387 */ /* 0x000fe20000100a00 */
[----:B0-----:R-:W-:Y:S02]  /*bcec0*/  F2FP.SATFINITE.E5M2.F32.PACK_AB_MERGE_C R17, R28, R29, RZ ;  /* 0x0000001d1c11723e */ /* 0x001fe400048060ff */
[----:B------:R-:W-:-:S03]  /*bced0*/  F2FP.SATFINITE.E5M2.F32.PACK_AB_MERGE_C R61, R31, R30, RZ ;  /* 0x0000001e1f3d723e */ /* 0x000fc600048060ff */
[----:B------:R-:W-:Y:S04]  /*bcee0*/  STL [R1+0x35c], R17 ;  /* 0x00035c1101007387 */ /* 0x000fe80000100800 */
[----:B------:R-:W-:Y:S04]  /*bcef0*/  STL [R1+0x57d0], R61 ;  /* 0x0057d03d01007387 */ /* 0x000fe80000100800 */
[----:B------:R0:W-:Y:S02]  /*bcf00*/  STL.64 [R1+0x1410], R24 ;  /* 0x0014101801007387 */ /* 0x0001e40000100a00 */
[----:B0-----:R-:W-:-:S05]  /*bcf10*/  IADD3 R24, P1, PT, R20, R9, RZ ;  /* 0x0000000914187210 */ /* 0x001fca0007f3e0ff */
[----:B------:R-:W-:Y:S01]  /*bcf20*/  IMAD.X R25, R21, 0x1, R11, P1 ;  /* 0x0000000115197824 */ /* 0x000fe200008e060b */
[----:B--2---:R-:W-:-:S05]  /*bcf30*/  F2FP.SATFINITE.E5M2.F32.PACK_AB_MERGE_C R17, R33, R32, RZ ;  /* 0x000000202111723e */ /* 0x004fca00048060ff */
[----:B------:R3:W-:Y:S04]  /*bcf40*/  STL [R1+0x330], R17 ;  /* 0x0003301101007387 */ /* 0x0007e80000100800 */
[----:B------:R-:W2:Y:S04]  /*bcf50*/  LDL.LU R59, [R1+0x1028] ;  /* 0x00102800013b7983 */ /* 0x000ea80000300800 */
[----:B------:R-:W2:Y:S04]  /*bcf60*/  LDL.LU R45, [R1+0x102c] ;  /* 0x00102c00012d7983 */ /* 0x000ea80000300800 */
[----:B------:R0:W-:Y:S01]  /*bcf70*/  STL.64 [R1+0x1408], R24 ;  /* 0x0014081801007387 */ /* 0x0001e20000100a00 */
[----:B---3--:R-:W-:-:S05]  /*bcf80*/  F2FP.SATFINITE.E5M2.F32.PACK_AB_MERGE_C R17, R39, R38, RZ ;  /* 0x000000262711723e */ /* 0x008fca00048060ff */
[----:B------:R1:W-:Y:S04]  /*bcf90*/  STL [R1+0x33c], R17 ;  /* 0x00033c1101007387 */ /* 0x0003e80000100800 */
[----:B------:R-:W3:Y:S04]  /*bcfa0*/  LDL.LU R38, [R1+0x1010] ;  /* 0x0010100001267983 */ /* 0x000ee80000300800 */
[----:B------:R-:W3:Y:S01]  /*bcfb0*/  LDL.LU R39, [R1+0x1014] ;  /* 0x0010140001277983 */ /* 0x000ee20000300800 */
[----:B0-----:R-:W-:-:S03]  /*bcfc0*/  IADD3 R24, P1, PT, R20, R10, RZ ;  /* 0x0000000a14187210 */ /* 0x001fc60007f3e0ff */
[----:B------:R-:W4:Y:S02]  /*bcfd0*/  LDL.LU R29, [R1+0x1018] ;  /* 0x00101800011d7983 */ /* 0x000f240000300800 */
[----:B------:R-:W-:Y:S02]  /*bcfe0*/  IMAD.X R25, R21, 0x1, R12, P1 ;  /* 0x0000000115197824 */ /* 0x000fe400008e060c */
[----:B------:R-:W4:Y:S04]  /*bcff0*/  LDL.LU R28, [R1+0x101c] ;  /* 0x00101c00011c7983 */ /* 0x000f280000300800 */
[----:B------:R-:W4:Y:S04]  /*bd000*/  LDL.LU R30, [R1+0x1000] ;  /* 0x00100000011e7983 */ /* 0x000f280000300800 */
[----:B------:R-:W-:Y:S04]  /*bd010*/  STL.64 [R1+0x1400], R24 ;  /* 0x0014001801007387 */ /* 0x000fe80000100a00 */
[----:B------:R-:W4:Y:S04]  /*bd020*/  LDL.LU R31, [R1+0x1004] ;  /* 0x00100400011f7983 */ /* 0x000f280000300800 */
[----:B------:R-:W4:Y:S04]  /*bd030*/  LDL.LU R32, [R1+0x1008] ;  /* 0x0010080001207983 */ /* 0x000f280000300800 */
[----:B------:R-:W4:Y:S01]  /*bd040*/  LDL.LU R33, [R1+0x100c] ;  /* 0x00100c0001217983 */ /* 0x000f220000300800 */
[----:B-1----:R-:W-:-:S02]  /*bd050*/  F2FP.SATFINITE.E5M2.F32.PACK_AB_MERGE_C R17, R35, R34, RZ ;  /* 0x000000222311723e */ /* 0x002fc400048060ff */
[----:B------:R-:W-:-:S03]  /*bd060*/  F2FP.SATFINITE.E5M2.F32.PACK_AB_MERGE_C R19, R37, R36, RZ ;  /* 0x000000242513723e */ /* 0x000fc600048060ff */
[----:B------:R0:W-:Y:S04]  /*bd070*/  STL [R1+0x2fc], R17 ;  /* 0x0002fc1101007387 */ /* 0x0001e80000100800 */
[----:B------:R2:W-:Y:S04]  /*bd080*/  STL [R1+0x30c], R19 ;  /* 0x00030c1301007387 */ /* 0x0005e80000100800 */
[----:B------:R-:W4:Y:S01]  /*bd090*/  LDL.LU R44, [R1+0xff0] ;  /* 0x000ff000012c7983 */ /* 0x000f220000300800 */
[----:B0-----:R-:W-:-:S03]  /*bd0a0*/  F2FP.SATFINITE.E5M2.F32.PACK_AB_MERGE_C R17, R23, R22, RZ ;  /* 0x000000161711723e */ /* 0x001fc600048060ff */
        /* <DEDUP_REMOVED lines=17> */
[----:B------:R-:W-:-:S05]  /*bd1c0*/  IADD3 R46, P1, PT, R20, R0, RZ ;  /* 0x00000000142e7210 */ /* 0x000fca0007f3e0ff */
[----:B------:R-:W-:-:S05]  /*bd1d0*/  IMAD.X R47, R21, 0x1, R2, P1 ;  /* 0x00000001152f7824 */ /* 0x000fca00008e0602 */
[----:B------:R-:W-:Y:S01]  /*bd1e0*/  STL.64 [R1+0x13f8], R46 ;  /* 0x0013f82e01007387 */ /* 0x000fe20000100a00 */
[----:B--2---:R-:W-:-:S05]  /*bd1f0*/  F2FP.SATFINITE.E5M2.F32.PACK_AB_MERGE_C R19, R45, R59, RZ ;  /* 0x0000003b2d13723e */ /* 0x004fca00048060ff */
[----:B------:R-:W-:Y:S01]  /*bd200*/  STL [R1+0x2d0], R19 ;  /* 0x0002d01301007387 */ /* 0x000fe20000100800 */
[----:B---3--:R-:W-:Y:S02]  /*bd210*/  F2FP.SATFINITE.E5M2.F32.PACK_AB_MERGE_C R17, R39, R38, RZ ;  /* 0x000000262711723e */ /* 0x008fe400048060ff */
[----:B------:R-:W-:-:S05]  /*bd220*/  IADD3 R38, P1, PT, R20, R3, RZ ;  /* 0x0000000314267210 */ /* 0x000fca0007f3e0ff */
[----:B------:R-:W-:Y:S01]  /*bd230*/  IMAD.X R39, R21, 0x1, R4, P1 ;  /* 0x0000000115277824 */ /* 0x000fe200008e0604 */
[----:B------:R-:W-:Y:S04]  /*bd240*/  STL [R1+0x2a4], R17 ;  /* 0x0002a41101007387 */ /* 0x000fe80000100800 */
[----:B------:R1:W-:Y:S04]  /*bd250*/  STL.64 [R1+0x13f0], R38 ;  /* 0x0013f02601007387 */ /* 0x0003e80000100a00 */
[----:B-1----:R-:W2:Y:S04]  /*bd260*/  LDL.LU R38, [R1+0xfc8] ;  /* 0x000fc80001267983 */ /* 0x002ea80000300800 */
[----:B------:R-:W2:Y:S01]  /*bd270*/  LDL.LU R39, [R1+0xfcc] ;  /* 0x000fcc0001277983 */ /* 0x000ea20000300800 */
[----:B----4-:R-:W-:-:S02]  /*bd280*/  F2FP.SATFINITE.E5M2.F32.PACK_AB_MERGE_C R19, R28, R29, RZ ;  /* 0x0000001d1c13723e */ /* 0x010fc400048060ff */
[----:B------:R-:W-:Y:S02]  /*bd290*/  IADD3 R28, P1, PT, R20, R5, RZ ;  /* 0x00000005141c7210 */ /* 0x000fe40007f3e0ff */
[----:B------:R-:W-:Y:S01]  /*bd2a0*/  F2FP.SATFINITE.E5M2.F32.PACK_AB_MERGE_C R17, R31, R30, RZ ;  /* 0x0000001e1f11723e */ /* 0x000fe200048060ff */
[----:B------:R-:W-:Y:S02]  /*bd2b0*/  STL [R1+0x2b0], R19 ;  /* 0x0002b01301007387 */ /* 0x000fe40000100800 */
[----:B------:R-:W-:Y:S02]  /*bd2c0*/  IMAD.X R29, R21, 0x1, R6, P1 ;  /* 0x00000001151d7824 */ /* 0x000fe400008e0606 */
[----:B------:R1:W-:Y:S04]  /*bd2d0*/  STL [R1+0x288], R17 ;  /* 0x0002881101007387 */ /* 0x0003e80000100800 */
[----:B------:R3:W-:Y:S01]  /*bd2e0*/  STL.64 [R1+0x13e8], R28 ;  /* 0x0013e81c01007387 */ /* 0x0007e20000100a00 */
[----:B-1----:R-:W-:-:S03]  /*bd2f0*/  F2FP.SATFINITE.E5M2.F32.PACK_AB_MERGE_C R17, R33, R32, RZ ;  /* 0x000000202111723e */ /* 0x002fc600048060ff */
[----:B---3--:R-:W3:Y:S04]  /*bd300*/  LDL.LU R29, [R1+0xfb0] ;  /* 0x000fb000011d7983 */ /* 0x008ee80000300800 */
[----:B------:R-:W3:Y:S04]  /*bd310*/  LDL.LU R28, [R1+0xfb4] ;  /* 0x000fb400011c7983 */ /* 0x000ee80000300800 */
[----:B------:R1:W-:Y:S04]  /*bd320*/  STL [R1+0x27c], R17 ;  /* 0x00027c1101007387 */ /* 0x0003e80000100800 */
[----:B------:R-:W4:Y:S04]  /*bd330*/  LDL.LU R30, [R1+0xfb8] ;  /* 0x000fb800011e7983 */ /* 0x000f280000300800 */
[----:B------:R-:W4:Y:S04]  /*bd340*/  LDL.LU R31, [R1+0xfbc] ;  /* 0x000fbc00011f7983 */ /* 0x000f280000300800 */
[----:B------:R-:W4:Y:S01]  /*bd350*/  LDL.LU R32, [R1+0xfa0] ;  /* 0x000fa00001207983 */ /* 0x000f220000300800 */
[----:B-1----:R-:W-:-:S03]  /*bd360*/  F2FP.SATFINITE.E5M2.F32.PACK_AB_MERGE_C R17, R43, R44, RZ ;  /* 0x0000002c2b11723e */ /* 0x002fc600048060ff */
[----:B------:R-:W4:Y:S01]  /*bd370*/  LDL.LU R33, [R1+0xfa4] ;  /* 0x000fa40001217983 */ /* 0x000f220000300800 */
[----:B------:R-:W-:-:S03]  /*bd380*/  IADD3 R44, P1, PT, R20, R13, RZ ;  /* 0x0000000d142c7210 */ /* 0x000fc60007f3e0ff */
[----:B------:R1:W-:Y:S02]  /*bd390*/  STL [R1+0x258], R17 ;  /* 0x0002581101007387 */ /* 0x0003e40000100800 */
[----:B------:R-:W-:Y:S01]  /*bd3a0*/  IMAD.X R45, R21, 0x1, R15, P1 ;  /* 0x00000001152d7824 */ /* 0x000fe200008e060f */
[----:B------:R-:W-:Y:S02]  /*bd3b0*/  IADD3 R40, P1, PT, R20, R14, RZ ;  /* 0x0000000e14287210 */ /* 0x000fe40007f3e0ff */
[----:B------:R-:W-:Y:S02]  /*bd3c0*/  F2FP.SATFINITE.E5M2.F32.PACK_AB_MERGE_C R19, R41, R42, RZ ;  /* 0x0000002a2913723e */ /* 0x000fe400048060ff */
[----:B------:R-:W-:Y:S01]  /*bd3d0*/  STL.64 [R1+0x13e0], R44 ;  /* 0x0013e02c01007387 */ /* 0x000fe20000100a00 */
[----:B------:R-:W-:Y:S01]  /*bd3e0*/  IMAD.X R41, R21, 0x1, R16, P1 ;  /* 0x0000000115297824 */ /* 0x000fe200008e0610 */
[----:B-1----:R-:W-:Y:S02]  /*bd3f0*/  F2FP.SATFINITE.E5M2.F32.PACK_AB_MERGE_C R17, R26, R24, RZ ;  /* 0x000000181a11723e */ /* 0x002fe400048060ff */
[----:B------:R1:W-:Y:S01]  /*bd400*/  STL [R1+0x260], R19 ;  /* 0x0002601301007387 */ /* 0x0003e20000100800 */
[----:B------:R-:W-:-:S03]  /*bd410*/  IADD3 R24, P1, PT, R20, R7, RZ ;  /* 0x0000000714187210 */ /* 0x000fc60007f3e0ff */
[----:B------:R0:W-:Y:S01]  /*bd420*/  STL [R1+0xf4], R17 ;  /* 0x0000f41101007387 */ /* 0x0001e20000100800 */
[----:B-1----:R-:W-:-:S03]  /*bd430*/  F2FP.SATFINITE.E5M2.F32.PACK_AB_MERGE_C R19, R27, R25, RZ ;  /* 0x000000191b13723e */ /* 0x002fc600048060ff */
[----:B------:R-:W-:Y:S01]  /*bd440*/  STL.64 [R1+0x13d8], R40 ;  /* 0x0013d82801007387 */ /* 0x000fe20000100a00 */
[----:B0-----:R-:W-:-:S03]  /*bd450*/  F2FP.SATFINITE.E5M2.F32.PACK_AB_MERGE_C R17, R35, R34, RZ ;  /* 0x000000222311723e */ /* 0x001fc600048060ff */
[----:B------:R0:W-:Y:S01]  /*bd460*/  STL [R1+0xe4], R19 ;  /* 0x0000e41301007387 */ /* 0x0001e20000100800 */
[----:B------:R-:W-:-:S03]  /*bd470*/  IMAD.X R25, R21, 0x1, R8, P1 ;  /* 0x0000000115197824 */ /* 0x000fc600008e0608 */
[----:B------:R1:W-:Y:S04]  /*bd480*/  STL [R1+0xc4], R17 ;  /* 0x0000c41101007387 */ /* 0x0003e80000100800 */
[----:B------:R-:W4:Y:S01]  /*bd490*/  LDL.LU R34, [R1+0xfa8] ;  /* 0x000fa80001227983 */ /* 0x000f220000300800 */
[----:B0-----:R-:W-:Y:S02]  /*bd4a0*/  F2FP.SATFINITE.E5M2.F32.PACK_AB_MERGE_C R19, R37, R36, RZ ;  /* 0x000000242513723e */ /* 0x001fe400048060ff */
[----:B-1----:R-:W-:Y:S02]  /*bd4b0*/  F2FP.SATFINITE.E5M2.F32.PACK_AB_MERGE_C R17, R23, R22, RZ ;  /* 0x000000161711723e */ /* 0x002fe400048060ff */
[----:B------:R-:W-:Y:S01]  /*bd4c0*/  IADD3 R22, P1, PT, R20, R9, RZ ;  /* 0x0000000914167210 */ /* 0x000fe20007f3e0ff */
[----:B------:R-:W-:Y:S04]  /*bd4d0*/  STL.64 [R1+0x13d0], R24 ;  /* 0x0013d01801007387 */ /* 0x000fe80000100a00 */
[----:B------:R-:W-:Y:S01]  /*bd4e0*/  STL [R1+0xc0], R19 ;  /* 0x0000c01301007387 */ /* 0x000fe20000100800 */
[----:B------:R-:W-:-:S03]  /*bd4f0*/  IMAD.X R23, R21, 0x1, R11, P1 ;  /* 0x0000000115177824 */ /* 0x000fc600008e060b */
[----:B------:R-:W4:Y:S04]  /*bd500*/  LDL.LU R35, [R1+0xfac] ;  /* 0x000fac0001237983 */ /* 0x000f280000300800 */
[----:B------:R-:W-:Y:S04]  /*bd510*/  STL [R1+0xb0], R17 ;  /* 0x0000b01101007387 */ /* 0x000fe80000100800 */
[----:B------:R0:W-:Y:S04]  /*bd520*/  STL.64 [R1+0x13c8], R22 ;  /* 0x0013c81601007387 */ /* 0x0001e80000100a00 */
[----:B0-----:R-:W4:Y:S04]  /*bd530*/  LDL.LU R22, [R1+0xf90] ;  /* 0x000f900001167983 */ /* 0x001f280000300800 */
[----:B------:R-:W4:Y:S01]  /*bd540*/  LDL.LU R23, [R1+0xf94] ;  /* 0x000f940001177983 */ /* 0x000f220000300800 */
[----:B------:R-:W-:-:S05]  /*bd550*/  IADD3 R24, P1, PT, R20, R10, RZ ;  /* 0x0000000a14187210 */ /* 0x000fca0007f3e0ff */
        /* <DEDUP_REMOVED lines=9> */
[----:B------:R-:W-:Y:S04]  /*bd5f0*/  STL.64 [R1+0x13c0], R24 ;  /* 0x0013c01801007387 */ /* 0x000fe80000100a00 */
[----:B------:R-:W2:Y:S01]  /*bd600*/  LDL.LU R39, [R1+0x734] ;  /* 0x0007340001277983 */ /* 0x000ea20000300800 */
[----:B---3--:R-:W-:-:S05]  /*bd610*/  F2FP.SATFINITE.E5M2.F32.PACK_AB_MERGE_C R17, R28, R29, RZ ;  /* 0x0000001d1c11723e */ /* 0x008fca00048060ff */
[----:B------:R1:W-:Y:S01]  /*bd620*/  STL [R1+0xac], R17 ;  /* 0x0000ac1101007387 */ /* 0x0003e20000100800 */
[----:B----4-:R-:W-:-:S05]  /*bd630*/  F2FP.SATFINITE.E5M2.F32.PACK_AB_MERGE_C R19, R31, R30, RZ ;  /* 0x0000001e1f13723e */ /* 0x010fca00048060ff */
[----:B------:R-:W-:Y:S01]  /*bd640*/  STL [R1+0xa8], R19 ;  /* 0x0000a81301007387 */ /* 0x000fe20000100800 */
[----:B-1----:R-:W-:-:S03]  /*bd650*/  F2FP.SATFINITE.E5M2.F32.PACK_AB_MERGE_C R17, R33, R32, RZ ;  /* 0x000000202111723e */ /* 0x002fc600048060ff */
[----:B------:R-:W3:Y:S04]  /*bd660*/  LDL.LU R44, [R1+0x738] ;  /* 0x00073800012c7983 */ /* 0x000ee80000300800 */
[----:B------:R-:W3:Y:S04]  /*bd670*/  LDL.LU R43, [R1+0x73c] ;  /* 0x00073c00012b7983 */ /* 0x000ee80000300800 */
[----:B------:R1:W-:Y:S04]  /*bd680*/  STL [R1+0x98], R17 ;  /* 0x0000981101007387 */ /* 0x0003e80000100800 */
[----:B------:R-:W4:Y:S04]  /*bd690*/  LDL.LU R42, [R1+0xf80] ;  /* 0x000f8000012a7983 */ /* 0x000f280000300800 */
[----:B------:R-:W4:Y:S04]  /*bd6a0*/  LDL.LU R41, [R1+0xf84] ;  /* 0x000f840001297983 */ /* 0x000f280000300800 */
[----:B------:R-:W4:Y:S01]  /*bd6b0*/  LDL.LU R24, [R1+0xf88] ;  /* 0x000f880001187983 */ /* 0x000f220000300800 */
[----:B------:R-:W-:-:S03]  /*bd6c0*/  IADD3 R30, P1, PT, R20, R0, RZ ;  /* 0x00000000141e7210 */ /* 0x000fc60007f3e0ff */
[----:B------:R-:W4:Y:S04]  /*bd6d0*/  LDL.LU R26, [R1+0xf8c] ;  /* 0x000f8c00011a7983 */ /* 0x000f280000300800 */
[----:B------:R-:W4:Y:S04]  /*bd6e0*/  LDL.LU R25, [R1+0xf70] ;  /* 0x000f700001197983 */ /* 0x000f280000300800 */
[----:B------:R-:W4:Y:S01]  /*bd6f0*/  LDL.LU R27, [R1+0xf74] ;  /* 0x000f7400011b7983 */ /* 0x000f220000300800 */
[----:B------:R-:W-:-:S03]  /*bd700*/  IMAD.X R31, R21, 0x1, R2, P1 ;  /* 0x00000001151f7824 */ /* 0x000fc600008e0602 */
[----:B------:R-:W4:Y:S04]  /*bd710*/  LDL.LU R29, [R1+0xf78] ;  /* 0x000f7800011d7983 */ /* 0x000f280000300800 */
[----:B------:R-:W4:Y:S04]  /*bd720*/  LDL.LU R28, [R1+0xf7c] ;  /* 0x000f7c00011c7983 */ /* 0x000f280000300800 */
[----:B------:R-:W4:Y:S04]  /*bd730*/  LDL.LU R32, [R1+0xf60] ;  /* 0x000f600001207983 */ /* 0x000f280000300800 */
[----:B------:R-:W4:Y:S01]  /*bd740*/  LDL.LU R33, [R1+0xf64] ;  /* 0x000f640001217983 */ /* 0x000f220000300800 */
[----:B-1----:R-:W-:-:S03]  /*bd750*/  F2FP.SATFINITE.E5M2.F32.PACK_AB_MERGE_C R17, R35, R34, RZ ;  /* 0x000000222311723e */ /* 0x002fc600048060ff */
[----:B------:R-:W4:Y:S04]  /*bd760*/  LDL.LU R34, [R1+0xf68] ;  /* 0x000f680001227983 */ /* 0x000f280000300800 */
[----:B------:R-:W4:Y:S04]  /*bd770*/  LDL.LU R35, [R1+0xf6c] ;  /* 0x000f6c0001237983 */ /* 0x000f280000300800 */
[----:B------:R1:W-:Y:S04]  /*bd780*/  STL.64 [R1+0x13b8], R30 ;  /* 0x0013b81e01007387 */ /* 0x0003e80000100a00 */
[----:B------:R0:W-:Y:S04]  /*bd790*/  STL [R1+0x9c], R17 ;  /* 0x00009c1101007387 */ /* 0x0001e80000100800 */
[----:B-1----:R-:W4:Y:S01]  /*bd7a0*/  LDL.LU R30, [R1+0xf50] ;  /* 0x000f5000011e7983 */ /* 0x002f220000300800 */
[----:B0-----:R-:W-:-:S02]  /*bd7b0*/  F2FP.SATFINITE.E5M2.F32.PACK_AB_MERGE_C R17, R23, R22, RZ ;  /* 0x000000161711723e */ /* 0x001fc400048060ff */
[C---:B------:R-:W-:Y:S01]  /*bd7c0*/  IADD3 R22, P1, PT, R20.reuse, R3, RZ ;  /* 0x0000000314167210 */ /* 0x040fe20007f3e0ff */
[----:B------:R-:W4:Y:S04]  /*bd7d0*/  LDL.LU R31, [R1+0xf54] ;  /* 0x000f5400011f7983 */ /* 0x000f280000300800 */
[----:B------:R-:W-:Y:S01]  /*bd7e0*/  IMAD.X R23, R21, 0x1, R4, P1 ;  /* 0x0000000115177824 */ /* 0x000fe200008e0604 */
[----:B------:R-:W-:Y:S04]  /*bd7f0*/  STL [R1+0x88], R17 ;  /* 0x0000881101007387 */ /* 0x000fe80000100800 */
[----:B------:R0:W-:Y:S04]  /*bd800*/  STL.64 [R1+0x13b0], R22 ;  /* 0x0013b01601007387 */ /* 0x0001e80000100a00 */
[----:B0-----:R-:W4:Y:S04]  /*bd810*/  LDL.LU R22, [R1+0xf58] ;  /* 0x000f580001167983 */ /* 0x001f280000300800 */
[----:B------:R-:W4:Y:S01]  /*bd820*/  LDL.LU R23, [R1+0xf5c] ;  /* 0x000f5c0001177983 */ /* 0x000f220000300800 */
[----:B------:R-:W-:-:S05]  /*bd830*/  IADD3 R46, P1, PT, R20, R5, RZ ;  /* 0x00000005142e7210 */ /* 0x000fca0007f3e0ff */
[----:B------:R-:W-:Y:S01]  /*bd840*/  IMAD.X R47, R21, 0x1, R6, P1 ;  /* 0x00000001152f7824 */ /* 0x000fe200008e0606 */
[----:B------:R-:W-:Y:S02]  /*bd850*/  IADD3 R40, P1, PT, R20, R13, RZ ;  /* 0x0000000d14287210 */ /* 0x000fe40007f3e0ff */
[----:B--2---:R-:W-:Y:S02]  /*bd860*/  F2FP.SATFINITE.E5M2.F32.PACK_AB_MERGE_C R19, R37, R36, RZ ;  /* 0x000000242513723e */ /* 0x004fe400048060ff */
[----:B------:R-:W2:Y:S04]  /*bd870*/  LDL.LU R36, [R1+0xf40] ;  /* 0x000f400001247983 */ /* 0x000ea80000300800 */
[----:B------:R3:W-:Y:S04]  /*bd880*/  STL [R1+0x94], R19 ;  /* 0x0000941301007387 */ /* 0x0007e80000100800 */
[----:B------:R-:W2:Y:S01]  /*bd890*/  LDL.LU R37, [R1+0xf44] ;  /* 0x000f440001257983 */ /* 0x000ea20000300800 */
[----:B------:R-:W-:-:S05]  /*bd8a0*/  F2FP.SATFINITE.E5M2.F32.PACK_AB_MERGE_C R17, R39, R38, RZ ;  /* 0x000000262711723e */ /* 0x000fca00048060ff */
[----:B------:R4:W-:Y:S04]  /*bd8b0*/  STL [R1+0x80], R17 ;  /* 0x0000801101007387 */ /* 0x0009e80000100800 */
[----:B------:R-:W2:Y:S04]  /*bd8c0*/  LDL.LU R38, [R1+0xf48] ;  /* 0x000f480001267983 */ /* 0x000ea80000300800 */
[----:B------:R-:W2:Y:S04]  /*bd8d0*/  LDL.LU R39, [R1+0xf4c] ;  /* 0x000f4c0001277983 */ /* 0x000ea80000300800 */
[----:B------:R-:W-:Y:S01]  /*bd8e0*/  STL.64 [R1+0x13a8], R46 ;  /* 0x0013a82e01007387 */ /* 0x000fe20000100a00 */
[----:B---3--:R-:W-:-:S05]  /*bd8f0*/  F2FP.SATFINITE.E5M2.F32.PACK_AB_MERGE_C R19, R43, R44, RZ ;  /* 0x0000002c2b13723e */ /* 0x008fca00048060ff */
[----:B------:R-:W-:Y:S01]  /*bd900*/  STL [R1+0x84], R19 ;  /* 0x0000841301007387 */ /* 0x000fe20000100800 */
[----:B----4-:R-:W-:Y:S01]  /*bd910*/  F2FP.SATFINITE.E5M2.F32.PACK_AB_MERGE_C R17, R41, R42, RZ ;  /* 0x0000002a2911723e */ /* 0x010fe200048060ff */
[----:B------:R-:W-:-:S04]  /*bd920*/  IMAD.X R41, R21, 0x1, R15, P1 ;  /* 0x0000000115297824 */ /* 0x000fc800008e060f */
[----:B------:R0:W-:Y:S02]  /*bd930*/  STL [R1+0x1ee8], R17 ;  /* 0x001ee81101007387 */ /* 0x0001e40000100800 */
[----:B0-----:R-:W-:Y:S02]  /*bd940*/  F2FP.SATFINITE.E5M2.F32.PACK_AB_MERGE_C R17, R26, R24, RZ ;  /* 0x000000181a11723e */ /* 0x001fe400048060ff */
[----:B------:R-:W-:Y:S02]  /*bd950*/  IADD3 R24, P1, PT, R20, R14, RZ ;  /* 0x0000000e14187210 */ /* 0x000fe40007f3e0ff */
[----:B------:R-:W-:-:S03]  /*bd960*/  F2FP.SATFINITE.E5M2.F32.PACK_AB_MERGE_C R45, R27, R25, RZ ;  /* 0x000000191b2d723e */ /* 0x000fc600048060ff */
[----:B------:R-:W-:Y:S02]  /*bd970*/  IMAD.X R25, R21, 0x1, R16, P1 ;  /* 0x0000000115197824 */ /* 0x000fe400008e0610 */
[----:B------:R-:W-:Y:S04]  /*bd980*/  STL [R1+0x5694], R45 ;  /* 0x0056942d01007387 */ /* 0x000fe80000100800 */
[----:B------:R-:W-:Y:S01]  /*bd990*/  STL.64 [R1+0x13a0], R40 ;  /* 0x0013a02801007387 */ /* 0x000fe20000100a00 */
[----:B------:R-:W-:-:S03]  /*bd9a0*/  F2FP.SATFINITE.E5M2.F32.PACK_AB_MERGE_C R19, R28, R29, RZ ;  /* 0x0000001d1c13723e */ /* 0x000fc600048060ff */
[----:B------:R0:W-:Y:S04]  /*bd9b0*/  STL [R1+0x207c], R17 ;  /* 0x00207c1101007387 */ /* 0x0001e80000100800 */
[----:B------:R1:W-:Y:S01]  /*bd9c0*/  STL.64 [R1+0x1398], R24 ;  /* 0x0013981801007387 */ /* 0x0003e20000100a00 */
[----:B0-----:R-:W-:Y:S02]  /*bd9d0*/  F2FP.SATFINITE.E5M2.F32.PACK_AB_MERGE_C R17, R33, R32, RZ ;  /* 0x000000202111723e */ /* 0x001fe400048060ff */
[----:B-1----:R-:W-:Y:S01]  /*bd9e0*/  IADD3 R24, P1, PT, R20, R7, RZ ;  /* 0x0000000714187210 */ /* 0x002fe20007f3e0ff */
[----:B------:R-:W-:Y:S04]  /*bd9f0*/  STL [R1+0x1e4c], R19 ;  /* 0x001e4c1301007387 */ /* 0x000fe80000100800 */
[----:B------:R-:W-:Y:S01]  /*bda00*/  IMAD.X R25, R21, 0x1, R8, P1 ;  /* 0x0000000115197824 */ /* 0x000fe200008e0608 */
[----:B------:R0:W-:Y:S04]  /*bda10*/  STL [R1+0x1cc8], R17 ;  /* 0x001cc81101007387 */ /* 0x0001e80000100800 */
[----:B------:R-:W3:Y:S04]  /*bda20*/  LDL.LU R32, [R1+0xf30] ;  /* 0x000f300001207983 */ /* 0x000ee80000300800 */
[----:B------:R-:W3:Y:S01]  /*bda30*/  LDL.LU R33, [R1+0xf34] ;  /* 0x000f340001217983 */ /* 0x000ee20000300800 */
[----:B0-----:R-:W-:-:S03]  /*bda40*/  F2FP.SATFINITE.E5M2.F32.PACK_AB_MERGE_C R17, R35, R34, RZ ;  /* 0x000000222311723e */ /* 0x001fc600048060ff */
[----:B------:R0:W-:Y:S04]  /*bda50*/  STL.64 [R1+0x1390], R24 ;  /* 0x0013901801007387 */ /* 0x0001e80000100a00 */
[----:B------:R-:W4:Y:S04]  /*bda60*/  LDL.LU R34, [R1+0xf38] ;  /* 0x000f380001227983 */ /* 0x000f280000300800 */
[----:B------:R-:W4:Y:S01]  /*bda70*/  LDL.LU R35, [R1+0xf3c] ;  /* 0x000f3c0001237983 */ /* 0x000f220000300800 */
[----:B0-----:R-:W-:-:S03]  /*bda80*/  IADD3 R24, P1, PT, R20, R9, RZ ;  /* 0x0000000914187210 */ /* 0x001fc60007f3e0ff */
[----:B------:R0:W-:Y:S01]  /*bda90*/  STL [R1+0x1cec], R17 ;  /* 0x001cec1101007387 */ /* 0x0001e20000100800 */
[----:B------:R-:W-:Y:S01]  /*bdaa0*/  F2FP.SATFINITE.E5M2.F32.PACK_AB_MERGE_C R44, R31, R30, RZ ;  /* 0x0000001e1f2c723e */ /* 0x000fe200048060ff */
[----:B------:R-:W-:-:S04]  /*bdab0*/  IMAD.X R25, R21, 0x1, R11, P1 ;  /* 0x0000000115197824 */ /* 0x000fc800008e060b */
[----:B------:R-:W-:Y:S01]  /*bdac0*/  STL [R1+0x56bc], R44 ;  /* 0x0056bc2c01007387 */ /* 0x000fe20000100800 */
[----:B0-----:R-:W-:Y:S02]  /*bdad0*/  F2FP.SATFINITE.E5M2.F32.PACK_AB_MERGE_C R17, R23, R22, RZ ;  /* 0x000000161711723e */ /* 0x001fe400048060ff */
[C---:B------:R-:W-:Y:S01]  /*bdae0*/  IADD3 R22, P1, PT, R20.reuse, R10, RZ ;  /* 0x0000000a14167210 */ /* 0x040fe20007f3e0ff */
[----:B------:R-:W-:Y:S04]  /*bdaf0*/  STL.64 [R1+0x1388], R24 ;  /* 0x0013881801007387 */ /* 0x000fe80000100a00 */
[----:B------:R-:W-:Y:S01]  /*bdb00*/  IMAD.X R23, R21, 0x1, R12, P1 ;  /* 0x0000000115177824 */ /* 0x000fe200008e060c */
[----:B------:R-:W-:Y:S04]  /*bdb10*/  STL [R1+0x1b8c], R17 ;  /* 0x001b8c1101007387 */ /* 0x000fe80000100800 */
[----:B------:R0:W-:Y:S04]  /*bdb20*/  STL.64 [R1+0x1380], R22 ;  /* 0x0013801601007387 */ /* 0x0001e80000100a00 */
[----:B0-----:R-:W4:Y:S04]  /*bdb30*/  LDL.LU R22, [R1+0xf20] ;  /* 0x000f200001167983 */ /* 0x001f280000300800 */
[----:B------:R-:W4:Y:S04]  /*bdb40*/  LDL.LU R23, [R1+0xf24] ;  /* 0x000f240001177983 */ /* 0x000f280000300800 */
[----:B------:R-:W4:Y:S01]  /*bdb50*/  LDL.LU R50, [R1+0xf28] ;  /* 0x000f280001327983 */ /* 0x000f220000300800 */
[----:B------:R-:W-:Y:S01]  /*bdb60*/  VIADD R20, R20, UR6 ;  /* 0x0000000614147c36 */ /* 0x000fe20008000000 */
[----:B------:R-:W0:Y:S04]  /*bdb70*/  LDCU UR6, c[0x0][0x3b8] ;  /* 0x00007700ff0677ac */ /* 0x000e280008000800 */
[----:B------:R-:W-:-:S02]  /*bdb80*/  SHF.R.S32.HI R21, RZ, 0x1f, R20 ;  /* 0x0000001fff157819 */ /* 0x000fc40000011414 */
[----:B------:R-:W-:-:S05]  /*bdb90*/  IADD3 R30, P1, PT, R20, R0, RZ ;  /* 0x00000000141e7210 */ /* 0x000fca0007f3e0ff */
[----:B------:R-:W-:Y:S01]  /*bdba0*/  IMAD.X R31, R21, 0x1, R2, P1 ;  /* 0x00000001151f7824 */ /* 0x000fe200008e0602 */
[----:B--2---:R-:W-:-:S05]  /*bdbb0*/  F2FP.SATFINITE.E5M2.F32.PACK_AB_MERGE_C R19, R37, R36, RZ ;  /* 0x000000242513723e */ /* 0x004fca00048060ff */
[----:B------:R-:W-:Y:S04]  /*bdbc0*/  STL [R1+0x1abc], R19 ;  /* 0x001abc1301007387 */ /* 0x000fe80000100800 */
[----:B------:R-:W2:Y:S01]  /*bdbd0*/  LDL.LU R51, [R1+0xf2c] ;  /* 0x000f2c0001337983 */ /* 0x000ea20000300800 */
[----:B------:R-:W-:-:S05]  /*bdbe0*/  F2FP.SATFINITE.E5M2.F32.PACK_AB_MERGE_C R17, R39, R38, RZ ;  /* 0x000000262711723e */ /* 0x000fca00048060ff */
[----:B------:R4:W-:Y:S04]  /*bdbf0*/  STL [R1+0x1ad8], R17 ;  /* 0x001ad81101007387 */ /* 0x0009e80000100800 */
        /* <DEDUP_REMOVED lines=12> */
[----:B---3--:R-:W-:-:S05]  /*bdcc0*/  F2FP.SATFINITE.E5M2.F32.PACK_AB_MERGE_C R43, R33, R32, RZ ;  /* 0x00000020212b723e */ /* 0x008fca00048060ff */
[----:B------:R-:W-:Y:S04]  /*bdcd0*/  STL [R1+0x56c4], R43 ;  /* 0x0056c42b01007387 */ /* 0x000fe80000100800 */
[----:B------:R1:W-:Y:S01]  /*bdce0*/  STL.64 [R1+0x1378], R30 ;  /* 0x0013781e01007387 */ /* 0x0003e20000100a00 */
[----:B----4-:R-:W-:-:S03]  /*bdcf0*/  F2FP.SATFINITE.E5M2.F32.PACK_AB_MERGE_C R17, R35, R34, RZ ;  /* 0x000000222311723e */ /* 0x010fc600048060ff */
[----:B-1----:R-:W3:Y:S04]  /*bdd00*/  LDL.LU R30, [R1+0xee0] ;  /* 0x000ee000011e7983 */ /* 0x002ee80000300800 */
[----:B------:R-:W3:Y:S04]  /*bdd10*/  LDL.LU R31, [R1+0xee4] ;  /* 0x000ee400011f7983 */ /* 0x000ee80000300800 */
[----:B------:R-:W-:Y:S04]  /*bdd20*/  STL [R1+0x1908], R17 ;  /* 0x0019081101007387 */ /* 0x000fe80000100800 */
[----:B------:R-:W4:Y:S04]  /*bdd30*/  LDL.LU R32, [R1+0xee8] ;  /* 0x000ee80001207983 */ /* 0x000f280000300800 */
[----:B------:R-:W4:Y:S04]  /*bdd40*/  LDL.LU R33, [R1+0xeec] ;  /* 0x000eec0001217983 */ /* 0x000f280000300800 */
[----:B------:R-:W4:Y:S04]  /*bdd50*/  LDL.LU R34, [R1+0xed0] ;  /* 0x000ed00001227983 */ /* 0x000f280000300800 */
[----:B------:R-:W4:Y:S01]  /*bdd60*/  LDL.LU R35, [R1+0xed4] ;  /* 0x000ed40001237983 */ /* 0x000f220000300800 */
[----:B------:R-:W-:-:S02]  /*bdd70*/  F2FP.SATFINITE.E5M2.F32.PACK_AB_MERGE_C R42, R23, R22, RZ ;  /* 0x00000016172a723e */ /* 0x000fc400048060ff */
[----:B------:R-:W-:-:S05]  /*bdd80*/  IADD3 R22, P1, PT, R20, R3, RZ ;  /* 0x0000000314167210 */ /* 0x000fca0007f3e0ff */
[----:B------:R-:W-:Y:S01]  /*bdd90*/  IMAD.X R23, R21, 0x1, R4, P1 ;  /* 0x0000000115177824 */ /* 0x000fe200008e0604 */
[----:B------:R-:W-:Y:S04]  /*bdda0*/  STL [R1+0x56d0], R42 ;  /* 0x0056d02a01007387 */ /* 0x000fe80000100800 */
[----:B------:R1:W-:Y:S04]  /*bddb0*/  STL.64 [R1+0x1370], R22 ;  /* 0x0013701601007387 */ /* 0x0003e80000100a00 */
[----:B-1----:R-:W4:Y:S04]  /*bddc0*/  LDL.LU R22, [R1+0xed8] ;  /* 0x000ed80001167983 */ /* 0x002f280000300800 */
[----:B------:R-:W4:Y:S01]  /*bddd0*/  LDL.LU R23, [R1+0xedc] ;  /* 0x000edc0001177983 */ /* 0x000f220000300800 */
[----:B------:R-:W-:-:S02]  /*bdde0*/  IADD3 R40, P1, PT, R20, R5, RZ ;  /* 0x0000000514287210 */ /* 0x000fc40007f3e0ff */
[----:B--2---:R-:W-:-:S05]  /*bddf0*/  F2FP.SATFINITE.E5M2.F32.PACK_AB_MERGE_C R19, R51, R50, RZ ;  /* 0x000000323313723e */ /* 0x004fca00048060ff */
[----:B------:R-:W-:Y:S01]  /*bde00*/  STL [R1+0x1838], R19 ;  /* 0x0018381301007387 */ /* 0x000fe20000100800 */
[----:B------:R-:W-:Y:S01]  /*bde10*/  F2FP.SATFINITE.E5M2.F32.PACK_AB_MERGE_C R17, R41, R59, RZ ;  /* 0x0000003b2911723e */ /* 0x000fe200048060ff */
[----:B------:R-:W-:-:S04]  /*bde20*/  IMAD.X R41, R21, 0x1, R6, P1 ;  /* 0x0000000115297824 */ /* 0x000fc800008e0606 */
[----:B------:R-:W-:Y:S04]  /*bde30*/  STL [R1+0x770], R17 ;  /* 0x0007701101007387 */ /* 0x000fe80000100800 */
[----:B------:R1:W-:Y:S01]  /*bde40*/  STL.64 [R1+0x1368], R40 ;  /* 0x0013682801007387 */ /* 0x0003e20000100a00 */
[----:B------:R-:W-:Y:S02]  /*bde50*/  F2FP.SATFINITE.E5M2.F32.PACK_AB_MERGE_C R51, R27, R25, RZ ;  /* 0x000000191b33723e */ /* 0x000fe400048060ff */
[----:B-1----:R-:W-:Y:S02]  /*bde60*/  F2FP.SATFINITE.E5M2.F32.PACK_AB_MERGE_C R41, R26, R24, RZ ;  /* 0x000000181a29723e */ /* 0x002fe400048060ff */
[----:B------:R-:W-:Y:S02]  /*bde70*/  IADD3 R24, P1, PT, R20, R13, RZ ;  /* 0x0000000d14187210 */ /* 0x000fe40007f3e0ff */
[----:B------:R-:W-:Y:S01]  /*bde80*/  F2FP.SATFINITE.E5M2.F32.PACK_AB_MERGE_C R46, R28, R29, RZ ;  /* 0x0000001d1c2e723e */ /* 0x000fe200048060ff */
[----:B------:R-:W-:Y:S02]  /*bde90*/  STL [R1+0x56dc], R41 ;  /* 0x0056dc2901007387 */ /* 0x000fe40000100800 */
[----:B------:R-:W-:-:S02]  /*bdea0*/  IMAD.X R25, R21, 0x1, R15, P1 ;  /* 0x0000000115197824 */ /* 0x000fc400008e060f */
[----:B------:R-:W-:Y:S04]  /*bdeb0*/  STL [R1+0x56ec], R51 ;  /* 0x0056ec3301007387 */ /* 0x000fe80000100800 */
[----:B------:R-:W-:Y:S01]  /*bdec0*/  STL [R1+0x56e8], R46 ;  /* 0x0056e82e01007387 */ /* 0x000fe20000100800 */
[----:B------:R-:W-:-:S03]  /*bded0*/  F2FP.SATFINITE.E5M2.F32.PACK_AB_MERGE_C R17, R37, R36, RZ ;  /* 0x000000242511723e */ /* 0x000fc600048060ff */
[----:B------:R1:W-:Y:S04]  /*bdee0*/  STL.64 [R1+0x1360], R24 ;  /* 0x0013601801007387 */ /* 0x0003e80000100a00 */
[----:B------:R-:W-:Y:S01]  /*bdef0*/  STL [R1+0x730], R17 ;  /* 0x0007301101007387 */ /* 0x000fe20000100800 */
[----:B------:R-:W-:-:S03]  /*bdf00*/  F2FP.SATFINITE.E5M2.F32.PACK_AB_MERGE_C R52, R39, R38, RZ ;  /* 0x000000262734723e */ /* 0x000fc600048060ff */
[----:B------:R-:W2:Y:S01]  /*bdf10*/  LDL.LU R36, [R1+0xec0] ;  /* 0x000ec00001247983 */ /* 0x000ea20000300800 */
[----:B-1----:R-:W-:-:S03]  /*bdf20*/  IADD3 R24, P1, PT, R20, R14, RZ ;  /* 0x0000000e14187210 */ /* 0x002fc60007f3e0ff */
[----:B------:R-:W2:Y:S02]  /*bdf30*/  LDL.LU R37, [R1+0xec4] ;  /* 0x000ec40001257983 */ /* 0x000ea40000300800 */
[----:B------:R-:W-:-:S05]  /*bdf40*/  IMAD.X R25, R21, 0x1, R16, P1 ;  /* 0x0000000115197824 */ /* 0x000fca00008e0610 */
[----:B------:R1:W-:Y:S04]  /*bdf50*/  STL.64 [R1+0x1358], R24 ;  /* 0x0013581801007387 */ /* 0x0003e80000100a00 */
[----:B------:R-:W2:Y:S04]  /*bdf60*/  LDL.LU R38, [R1+0xec8] ;  /* 0x000ec80001267983 */ /* 0x000ea80000300800 */
[----:B------:R-:W2:Y:S01]  /*bdf70*/  LDL.LU R39, [R1+0xecc] ;  /* 0x000ecc0001277983 */ /* 0x000ea20000300800 */
[----:B-1----:R-:W-:-:S03]  /*bdf80*/  IADD3 R24, P1, PT, R20, R7, RZ ;  /* 0x0000000714187210 */ /* 0x002fc60007f3e0ff */
[----:B------:R-:W-:Y:S02]  /*bdf90*/  STL [R1+0x5700], R52 ;  /* 0x0057003401007387 */ /* 0x000fe40000100800 */
[----:B------:R-:W-:Y:S01]  /*bdfa0*/  IMAD.X R25, R21, 0x1, R8, P1 ;  /* 0x0000000115197824 */ /* 0x000fe200008e0608 */
[----:B---3--:R-:W-:-:S05]  /*bdfb0*/  F2FP.SATFINITE.E5M2.F32.PACK_AB_MERGE_C R50, R31, R30, RZ ;  /* 0x0000001e1f32723e */ /* 0x008fca00048060ff */
[----:B------:R-:W-:Y:S01]  /*bdfc0*/  STL [R1+0x5730], R50 ;  /* 0x0057303201007387 */ /* 0x000fe20000100800 */
[----:B----4-:R-:W-:-:S05]  /*bdfd0*/  F2FP.SATFINITE.E5M2.F32.PACK_AB_MERGE_C R55, R33, R32, RZ ;  /* 0x000000202137723e */ /* 0x010fca00048060ff */
[----:B------:R-:W-:Y:S04]  /*bdfe0*/  STL [R1+0x5734], R55 ;  /* 0x0057343701007387 */ /* 0x000fe80000100800 */
[----:B------:R1:W-:Y:S01]  /*bdff0*/  STL.64 [R1+0x1350], R24 ;  /* 0x0013501801007387 */ /* 0x0003e20000100a00 */
[----:B------:R-:W-:Y:S02]  /*be000*/  F2FP.SATFINITE.E5M2.F32.PACK_AB_MERGE_C R17, R35, R34, RZ ;  /* 0x000000222311723e */ /* 0x000fe400048060ff */
[----:B-1----:R-:W-:-:S03]  /*be010*/  IADD3 R24, P1, PT, R20, R9, RZ ;  /* 0x0000000914187210 */ /* 0x002fc60007f3e0ff */
[----:B------:R-:W-:Y:S02]  /*be020*/  STL [R1+0x484], R17 ;  /* 0x0004841101007387 */ /* 0x000fe40000100800 */
[----:B------:R-:W-:Y:S02]  /*be030*/  IMAD.X R25, R21, 0x1, R11, P1 ;  /* 0x0000000115197824 */ /* 0x000fe400008e060b */
[----:B------:R-:W3:Y:S04]  /*be040*/  LDL.LU R54, [R1+0xeb0] ;  /* 0x000eb00001367983 */ /* 0x000ee80000300800 */
[----:B------:R-:W3:Y:S04]  /*be050*/  LDL.LU R58, [R1+0xeb4] ;  /* 0x000eb400013a7983 */ /* 0x000ee80000300800 */
[----:B------:R1:W-:Y:S04]  /*be060*/  STL.64 [R1+0x1348], R24 ;  /* 0x0013481801007387 */ /* 0x0003e80000100a00 */
[----:B------:R-:W4:Y:S04]  /*be070*/  LDL.LU R32, [R1+0xeb8] ;  /* 0x000eb80001207983 */ /* 0x000f280000300800 */
[----:B------:R-:W4:Y:S01]  /*be080*/  LDL.LU R33, [R1+0xebc] ;  /* 0x000ebc0001217983 */ /* 0x000f220000300800 */
[----:B------:R-:W-:-:S03]  /*be090*/  F2FP.SATFINITE.E5M2.F32.PACK_AB_MERGE_C R47, R23, R22, RZ ;  /* 0x00000016172f723e */ /* 0x000fc600048060ff */
[----:B------:R-:W4:Y:S04]  /*be0a0*/  LDL.LU R22, [R1+0xea0] ;  /* 0x000ea00001167983 */ /* 0x000f280000300800 */
[----:B------:R-:W4:Y:S01]  /*be0b0*/  LDL.LU R23, [R1+0xea4] ;  /* 0x000ea40001177983 */ /* 0x000f220000300800 */
[----:B-1----:R-:W-:-:S03]  /*be0c0*/  IADD3 R24, P1, PT, R20, R10, RZ ;  /* 0x0000000a14187210 */ /* 0x002fc60007f3e0ff */
[----:B------:R-:W-:Y:S02]  /*be0d0*/  STL [R1+0x5738], R47 ;  /* 0x0057382f01007387 */ /* 0x000fe40000100800 */
[----:B------:R-:W-:Y:S02]  /*be0e0*/  IMAD.X R25, R21, 0x1, R12, P1 ;  /* 0x0000000115197824 */ /* 0x000fe400008e060c */
[----:B------:R-:W4:Y:S04]  /*be0f0*/  LDL.LU R53, [R1+0xea8] ;  /* 0x000ea80001357983 */ /* 0x000f280000300800 */
[----:B------:R-:W4:Y:S04]  /*be100*/  LDL.LU R60, [R1+0xeac] ;  /* 0x000eac00013c7983 */ /* 0x000f280000300800 */
[----:B------:R-:W4:Y:S04]  /*be110*/  LDL.LU R49, [R1+0xe90] ;  /* 0x000e900001317983 */ /* 0x000f280000300800 */
[----:B------:R1:W-:Y:S04]  /*be120*/  STL.64 [R1+0x1340], R24 ;  /* 0x0013401801007387 */ /* 0x0003e80000100a00 */
[----:B------:R-:W4:Y:S04]  /*be130*/  LDL.LU R59, [R1+0xe94] ;  /* 0x000e9400013b7983 */ /* 0x000f280000300800 */
[----:B-1----:R-:W4:Y:S04]  /*be140*/  LDL.LU R24, [R1+0xe98] ;  /* 0x000e980001187983 */ /* 0x002f280000300800 */
[----:B------:R-:W4:Y:S04]  /*be150*/  LDL.LU R26, [R1+0xe9c] ;  /* 0x000e9c00011a7983 */ /* 0x000f280000300800 */
[----:B------:R-:W4:Y:S04]  /*be160*/  LDL.LU R34, [R1+0xe80] ;  /* 0x000e800001227983 */ /* 0x000f280000300800 */
[----:B------:R-:W4:Y:S01]  /*be170*/  LDL.LU R35, [R1+0xe84] ;  /* 0x000e840001237983 */ /* 0x000f220000300800 */
[----:B0-----:R-:W-:Y:S01]  /*be180*/  VIADD R20, R20, UR6 ;  /* 0x0000000614147c36 */ /* 0x001fe20008000000 */
[----:B------:R-:W0:Y:S04]  /*be190*/  LDCU UR6, c[0x0][0x3b8] ;  /* 0x00007700ff0677ac */ /* 0x000e280008000800 */
[----:B------:R-:W-:-:S02]  /*be1a0*/  SHF.R.S32.HI R21, RZ, 0x1f, R20 ;  /* 0x0000001fff157819 */ /* 0x000fc40000011414 */
[----:B------:R-:W-:-:S05]  /*be1b0*/  IADD3 R40, P1, PT, R20, R0, RZ ;  /* 0x0000000014287210 */ /* 0x000fca0007f3e0ff */
[----:B------:R-:W-:Y:S01]  /*be1c0*/  IMAD.X R41, R21, 0x1, R2, P1 ;  /* 0x0000000115297824 */ /* 0x000fe200008e0602 */
[----:B--2---:R-:W-:-:S05]  /*be1d0*/  F2FP.SATFINITE.E5M2.F32.PACK_AB_MERGE_C R19, R37, R36, RZ ;  /* 0x000000242513723e */ /* 0x004fca00048060ff */
[----:B------:R4:W-:Y:S04]  /*be1e0*/  STL [R1+0x5754], R19 ;  /* 0x0057541301007387 */ /* 0x0009e80000100800 */
[----:B------:R-:W2:Y:S04]  /*be1f0*/  LDL.LU R25, [R1+0xe88] ;  /* 0x000e880001197983 */ /* 0x000ea80000300800 */
        /* <DEDUP_REMOVED lines=12> */
[----:B------:R-:W-:Y:S01]  /*be2c0*/  STL [R1+0x5774], R54 ;  /* 0x0057743601007387 */ /* 0x000fe20000100800 */
[----:B----4-:R-:W-:-:S03]  /*be2d0*/  F2FP.SATFINITE.E5M2.F32.PACK_AB_MERGE_C R19, R33, R32, RZ ;  /* 0x000000202113723e */ /* 0x010fc600048060ff */
[----:B------:R-:W3:Y:S04]  /*be2e0*/  LDL.LU R32, [R1+0xe50] ;  /* 0x000e500001207983 */ /* 0x000ee80000300800 */
[----:B------:R-:W-:Y:S04]  /*be2f0*/  STL.64 [R1+0x1338], R40 ;  /* 0x0013382801007387 */ /* 0x000fe80000100a00 */
[----:B------:R-:W-:Y:S04]  /*be300*/  STL [R1+0x450], R19 ;  /* 0x0004501301007387 */ /* 0x000fe80000100800 */
[----:B------:R-:W3:Y:S01]  /*be310*/  LDL.LU R33, [R1+0xe54] ;  /* 0x000e540001217983 */ /* 0x000ee20000300800 */
[----:B-1----:R-:W-:-:S02]  /*be320*/  F2FP.SATFINITE.E5M2.F32.PACK_AB_MERGE_C R17, R23, R22, RZ ;  /* 0x000000161711723e */ /* 0x002fc400048060ff */
[----:B------:R-:W-:-:S05]  /*be330*/  IADD3 R22, P1, PT, R20, R3, RZ ;  /* 0x0000000314167210 */ /* 0x000fca0007f3e0ff */
[----:B------:R-:W-:Y:S01]  /*be340*/  IMAD.X R23, R21, 0x1, R4, P1 ;  /* 0x0000000115177824 */ /* 0x000fe200008e0604 */
[----:B------:R-:W-:Y:S04]  /*be350*/  STL [R1+0x360], R17 ;  /* 0x0003601101007387 */ /* 0x000fe80000100800 */
[----:B------:R1:W-:Y:S04]  /*be360*/  STL.64 [R1+0x1330], R22 ;  /* 0x0013301601007387 */ /* 0x0003e80000100a00 */
[----:B-1----:R-:W4:Y:S04]  /*be370*/  LDL.LU R22, [R1+0xe58] ;  /* 0x000e580001167983 */ /* 0x002f280000300800 */
[----:B------:R-:W4:Y:S01]  /*be380*/  LDL.LU R23, [R1+0xe5c] ;  /* 0x000e5c0001177983 */ /* 0x000f220000300800 */
[----:B------:R-:W-:-:S02]  /*be390*/  F2FP.SATFINITE.E5M2.F32.PACK_AB_MERGE_C R19, R60, R53, RZ ;  /* 0x000000353c13723e */ /* 0x000fc400048060ff */
[----:B------:R-:W-:Y:S02]  /*be3a0*/  IADD3 R40, P1, PT, R20, R5, RZ ;  /* 0x0000000514287210 */ /* 0x000fe40007f3e0ff */
[----:B------:R-:W-:Y:S01]  /*be3b0*/  F2FP.SATFINITE.E5M2.F32.PACK_AB_MERGE_C R17, R59, R49, RZ ;  /* 0x000000313b11723e */ /* 0x000fe200048060ff */
[----:B------:R1:W-:Y:S02]  /*be3c0*/  STL [R1+0x36c], R19 ;  /* 0x00036c1301007387 */ /* 0x0003e40000100800 */
[----:B------:R-:W-:Y:S02]  /*be3d0*/  IMAD.X R41, R21, 0x1, R6, P1 ;  /* 0x0000000115297824 */ /* 0x000fe400008e0606 */
[----:B------:R0:W-:Y:S01]  /*be3e0*/  STL [R1+0x32c], R17 ;  /* 0x00032c1101007387 */ /* 0x0001e20000100800 */
[----:B-1----:R-:W-:Y:S02]  /*be3f0*/  F2FP.SATFINITE.E5M2.F32.PACK_AB_MERGE_C R19, R26, R24, RZ ;  /* 0x000000181a13723e */ /* 0x002fe400048060ff */
[----:B0-----:R-:W-:-:S02]  /*be400*/  F2FP.SATFINITE.E5M2.F32.PACK_AB_MERGE_C R17, R35, R34, RZ ;  /* 0x000000222311723e */ /* 0x001fc400048060ff */
[----:B------:R-:W4:Y:S04]  /*be410*/  LDL.LU R34, [R1+0xe40] ;  /* 0x000e400001227983 */ /* 0x000f280000300800 */
[----:B------:R0:W-:Y:S04]  /*be420*/  STL.64 [R1+0x1328], R40 ;  /* 0x0013282801007387 */ /* 0x0001e80000100a00 */
[----:B------:R2:W-:Y:S04]  /*be430*/  STL [R1+0x344], R19 ;  /* 0x0003441301007387 */ /* 0x0005e80000100800 */
[----:B------:R-:W4:Y:S01]  /*be440*/  LDL.LU R35, [R1+0xe44] ;  /* 0x000e440001237983 */ /* 0x000f220000300800 */
[----:B0-----:R-:W-:-:S03]  /*be450*/  IADD3 R40, P1, PT, R20, R13, RZ ;  /* 0x0000000d14287210 */ /* 0x001fc60007f3e0ff */
[----:B------:R0:W-:Y:S02]  /*be460*/  STL [R1+0x310], R17 ;  /* 0x0003101101007387 */ /* 0x0001e40000100800 */
[----:B------:R-:W-:Y:S01]  /*be470*/  IMAD.X R41, R21, 0x1, R15, P1 ;  /* 0x0000000115297824 */ /* 0x000fe200008e060f */
[----:B------:R-:W-:Y:S02]  /*be480*/  IADD3 R24, P1, PT, R20, R14, RZ ;  /* 0x0000000e14187210 */ /* 0x000fe40007f3e0ff */
[----:B--2---:R-:W-:-:S03]  /*be490*/  F2FP.SATFINITE.E5M2.F32.PACK_AB_MERGE_C R19, R27, R25, RZ ;  /* 0x000000191b13723e */ /* 0x004fc600048060ff */
[----:B------:R-:W-:Y:S01]  /*be4a0*/  IMAD.X R25, R21, 0x1, R16, P1 ;  /* 0x0000000115197824 */ /* 0x000fe200008e0610 */
[----:B0-----:R-:W-:-:S05]  /*be4b0*/  F2FP.SATFINITE.E5M2.F32.PACK_AB_MERGE_C R17, R28, R29, RZ ;  /* 0x0000001d1c11723e */ /* 0x001fca00048060ff */
[----:B------:R0:W-:Y:S04]  /*be4c0*/  STL [R1+0x57a4], R17 ;  /* 0x0057a41101007387 */ /* 0x0001e80000100800 */
[----:B------:R-:W-:Y:S01]  /*be4d0*/  STL.64 [R1+0x1320], R40 ;  /* 0x0013202801007387 */ /* 0x000fe20000100a00 */
[----:B------:R-:W-:Y:S02]  /*be4e0*/  F2FP.SATFINITE.E5M2.F32.PACK_AB_MERGE_C R60, R37, R36, RZ ;  /* 0x00000024253c723e */ /* 0x000fe400048060ff */
[----:B0-----:R-:W-:Y:S01]  /*be4f0*/  F2FP.SATFINITE.E5M2.F32.PACK_AB_MERGE_C R17, R31, R30, RZ ;  /* 0x0000001e1f11723e */ /* 0x001fe200048060ff */
[----:B------:R-:W-:Y:S04]  /*be500*/  STL [R1+0x318], R19 ;  /* 0x0003181301007387 */ /* 0x000fe80000100800 */
[----:B------:R-:W-:Y:S04]  /*be510*/  STL [R1+0x57cc], R60 ;  /* 0x0057cc3c01007387 */ /* 0x000fe80000100800 */
[----:B------:R0:W-:Y:S04]  /*be520*/  STL.64 [R1+0x1318], R24 ;  /* 0x0013181801007387 */ /* 0x0001e80000100a00 */
[----:B------:R-:W-:Y:S04]  /*be530*/  STL [R1+0x2e8], R17 ;  /* 0x0002e81101007387 */ /* 0x000fe80000100800 */
[----:B------:R-:W2:Y:S04]  /*be540*/  LDL.LU R36, [R1+0xe48] ;  /* 0x000e480001247983 */ /* 0x000ea80000300800 */
[----:B------:R-:W2:Y:S01]  /*be550*/  LDL.LU R37, [R1+0xe4c] ;  /* 0x000e4c0001257983 */ /* 0x000ea20000300800 */
[----:B0-----:R-:W-:-:S05]  /*be560*/  IADD3 R24, P1, PT, R20, R7, RZ ;  /* 0x0000000714187210 */ /* 0x001fca0007f3e0ff */
[----:B------:R-:W-:Y:S01]  /*be570*/  IMAD.X R25, R21, 0x1, R8, P1 ;  /* 0x0000000115197824 */ /* 0x000fe200008e0608 */
[----:B------:R-:W-:-:S04]  /*be580*/  F2FP.SATFINITE.E5M2.F32.PACK_AB_MERGE_C R59, R39, R38, RZ ;  /* 0x00000026273b723e */ /* 0x000fc800048060ff */
[----:B------:R0:W-:Y:S04]  /*be590*/  STL.64 [R1+0x1310], R24 ;  /* 0x0013101801007387 */ /* 0x0001e80000100a00 */
[----:B------:R-:W2:Y:S04]  /*be5a0*/  LDL.LU R38, [R1+0xe30] ;  /* 0x000e300001267983 */ /* 0x000ea80000300800 */
[----:B------:R-:W2:Y:S04]  /*be5b0*/  LDL.LU R39, [R1+0xe34] ;  /* 0x000e340001277983 */ /* 0x000ea80000300800 */
[----:B------:R-:W-:Y:S01]  /*be5c0*/  STL [R1+0x57e4], R59 ;  /* 0x0057e43b01007387 */ /* 0x000fe20000100800 */
[----:B---3--:R-:W-:-:S05]  /*be5d0*/  F2FP.SATFINITE.E5M2.F32.PACK_AB_MERGE_C R57, R33, R32, RZ ;  /* 0x000000202139723e */ /* 0x008fca00048060ff */
[----:B------:R-:W-:Y:S01]  /*be5e0*/  STL [R1+0x57e8], R57 ;  /* 0x0057e83901007387 */ /* 0x000fe20000100800 */
[----:B----4-:R-:W-:-:S03]  /*be5f0*/  F2FP.SATFINITE.E5M2.F32.PACK_AB_MERGE_C R56, R23, R22, RZ ;  /* 0x000000161738723e */ /* 0x010fc600048060ff */
[----:B------:R-:W3:Y:S04]  /*be600*/  LDL.LU R22, [R1+0xe38] ;  /* 0x000e380001167983 */ /* 0x000ee80000300800 */
[----:B------:R-:W3:Y:S01]  /*be610*/  LDL.LU R23, [R1+0xe3c] ;  /* 0x000e3c0001177983 */ /* 0x000ee20000300800 */
[----:B0-----:R-:W-:-:S05]  /*be620*/  IADD3 R24, P1, PT, R20, R9, RZ ;  /* 0x0000000914187210 */ /* 0x001fca0007f3e0ff */
[----:B------:R-:W-:-:S05]  /*be630*/  IMAD.X R25, R21, 0x1, R11, P1 ;  /* 0x0000000115197824 */ /* 0x000fca00008e060b */
[----:B------:R0:W-:Y:S04]  /*be640*/  STL.64 [R1+0x1308], R24 ;  /* 0x0013081801007387 */ /* 0x0001e80000100a00 */
[----:B------:R-:W-:Y:S04]  /*be650*/  STL [R1+0x57ec], R56 ;  /* 0x0057ec3801007387 */ /* 0x000fe80000100800 */
[----:B------:R-:W4:Y:S01]  /*be660*/  LDL.LU R61, [R1+0xe20] ;  /* 0x000e2000013d7983 */ /* 0x000f220000300800 */
[----:B0-----:R-:W-:-:S03]  /*be670*/  IADD3 R24, P1, PT, R20, R10, RZ ;  /* 0x0000000a14187210 */ /* 0x001fc60007f3e0ff */
[----:B------:R-:W4:Y:S02]  /*be680*/  LDL.LU R48, [R1+0xe24] ;  /* 0x000e240001307983 */ /* 0x000f240000300800 */
[----:B------:R-:W-:Y:S01]  /*be690*/  IMAD.X R25, R21, 0x1, R12, P1 ;  /* 0x0000000115197824 */ /* 0x000fe200008e060c */
[----:B------:R-:W-:-:S04]  /*be6a0*/  F2FP.SATFINITE.E5M2.F32.PACK_AB_MERGE_C R17, R35, R34, RZ ;  /* 0x000000222311723e */ /* 0x000fc800048060ff */
[----:B------:R0:W-:Y:S04]  /*be6b0*/  STL.64 [R1+0x1300], R24 ;  /* 0x0013001801007387 */ /* 0x0001e80000100a00 */
[----:B------:R-:W4:Y:S04]  /*be6c0*/  LDL.LU R40, [R1+0xe28] ;  /* 0x000e280001287983 */ /* 0x000f280000300800 */
[----:B------:R-:W4:Y:S04]  /*be6d0*/  LDL.LU R58, [R1+0xe2c] ;  /* 0x000e2c00013a7983 */ /* 0x000f280000300800 */
[----:B------:R1:W-:Y:S04]  /*be6e0*/  STL [R1+0x268], R17 ;  /* 0x0002681101007387 */ /* 0x0003e80000100800 */
        /* <DEDUP_REMOVED lines=18> */
[----:B------:R-:W-:Y:S04]  /*be810*/  STL [R1+0x270], R19 ;  /* 0x0002701301007387 */ /* 0x000fe80000100800 */
[----:B------:R-:W2:Y:S04]  /*be820*/  LDL.LU R36, [R1+0xde8] ;  /* 0x000de80001247983 */ /* 0x000ea80000300800 */
[----:B------:R-:W2:Y:S01]  /*be830*/  LDL.LU R37, [R1+0xdec] ;  /* 0x000dec0001257983 */ /* 0x000ea20000300800 */
[----:B-1----:R-:W-:Y:S02]  /*be840*/  F2FP.SATFINITE.E5M2.F32.PACK_AB_MERGE_C R17, R39, R38, RZ ;  /* 0x000000262711723e */ /* 0x002fe400048060ff */
[----:B------:R-:W-:-:S05]  /*be850*/  IADD3 R38, P1, PT, R20, R0, RZ ;  /* 0x0000000014267210 */ /* 0x000fca0007f3e0ff */
[----:B------:R-:W-:Y:S01]  /*be860*/  IMAD.X R39, R21, 0x1, R2, P1 ;  /* 0x0000000115277824 */ /* 0x000fe200008e0602 */
[----:B------:R-:W-:Y:S04]  /*be870*/  STL [R1+0x24c], R17 ;  /* 0x00024c1101007387 */ /* 0x000fe80000100800 */
[----:B------:R1:W-:Y:S04]  /*be880*/  STL.64 [R1+0x12f8], R38 ;  /* 0x0012f82601007387 */ /* 0x0003e80000100a00 */
[----:B-1----:R-:W2:Y:S04]  /*be890*/  LDL.LU R38, [R1+0xdd0] ;  /* 0x000dd00001267983 */ /* 0x002ea80000300800 */
[----:B------:R-:W2:Y:S01]  /*be8a0*/  LDL.LU R39, [R1+0xdd4] ;  /* 0x000dd40001277983 */ /* 0x000ea20000300800 */
[----:B---3--:R-:W-:-:S05]  /*be8b0*/  F2FP.SATFINITE.E5M2.F32.PACK_AB_MERGE_C R17, R23, R22, RZ ;  /* 0x000000161711723e */ /* 0x008fca00048060ff */
[----:B------:R1:W-:Y:S04]  /*be8c0*/  STL [R1+0x250], R17 ;  /* 0x0002501101007387 */ /* 0x0003e80000100800 */
[----:B------:R-:W3:Y:S04]  /*be8d0*/  LDL.LU R22, [R1+0xdd8] ;  /* 0x000dd80001167983 */ /* 0x000ee80000300800 */
[----:B------:R-:W3:Y:S01]  /*be8e0*/  LDL.LU R23, [R1+0xddc] ;  /* 0x000ddc0001177983 */ /* 0x000ee20000300800 */
[----:B------:R-:W-:-:S05]  /*be8f0*/  IADD3 R42, P1, PT, R20, R3, RZ ;  /* 0x00000003142a7210 */ /* 0x000fca0007f3e0ff */
[----:B------:R-:W-:Y:S01]  /*be900*/  IMAD.X R43, R21, 0x1, R4, P1 ;  /* 0x00000001152b7824 */ /* 0x000fe200008e0604 */
[----:B----4-:R-:W-:-:S05]  /*be910*/  F2FP.SATFINITE.E5M2.F32.PACK_AB_MERGE_C R45, R48, R61, RZ ;  /* 0x0000003d302d723e */ /* 0x010fca00048060ff */
[----:B------:R-:W-:Y:S04]  /*be920*/  STL [R1+0x5810], R45 ;  /* 0x0058102d01007387 */ /* 0x000fe80000100800 */
[----:B------:R-:W-:Y:S01]  /*be930*/  STL.64 [R1+0x12f0], R42 ;  /* 0x0012f02a01007387 */ /* 0x000fe20000100a00 */
[----:B------:R-:W-:Y:S02]  /*be940*/  F2FP.SATFINITE.E5M2.F32.PACK_AB_MERGE_C R19, R58, R40, RZ ;  /* 0x000000283a13723e */ /* 0x000fe400048060ff */
[----:B------:R-:W-:-:S03]  /*be950*/  IADD3 R40, P1, PT, R20, R5, RZ ;  /* 0x0000000514287210 */ /* 0x000fc60007f3e0ff */
[----:B------:R4:W-:Y:S02]  /*be960*/  STL [R1+0x238], R19 ;  /* 0x0002381301007387 */ /* 0x0009e40000100800 */
[----:B------:R-:W-:Y:S01]  /*be970*/  IMAD.X R41, R21, 0x1, R6, P1 ;  /* 0x0000000115297824 */ /* 0x000fe200008e0606 */
[----:B-1----:R-:W-:Y:S02]  /*be980*/  F2FP.SATFINITE.E5M2.F32.PACK_AB_MERGE_C R17, R49, R53, RZ ;  /* 0x000000353111723e */ /* 0x002fe400048060ff */
[----:B----4-:R-:W-:Y:S02]  /*be990*/  F2FP.SATFINITE.E5M2.F32.PACK_AB_MERGE_C R19, R26, R24, RZ ;  /* 0x000000181a13723e */ /* 0x010fe400048060ff */
[----:B------:R-:W-:Y:S01]  /*be9a0*/  IADD3 R24, P1, PT, R20, R13, RZ ;  /* 0x0000000d14187210 */ /* 0x000fe20007f3e0ff */
[----:B------:R1:W-:Y:S04]  /*be9b0*/  STL [R1+0x1f8], R17 ;  /* 0x0001f81101007387 */ /* 0x0003e80000100800 */
[----:B------:R-:W-:Y:S01]  /*be9c0*/  STL.64 [R1+0x12e8], R40 ;  /* 0x0012e82801007387 */ /* 0x000fe20000100a00 */
[----:B-1----:R-:W-:Y:S01]  /*be9d0*/  F2FP.SATFINITE.E5M2.F32.PACK_AB_MERGE_C R17, R27, R25, RZ ;  /* 0x000000191b11723e */ /* 0x002fe200048060ff */
[----:B------:R-:W-:-:S02]  /*be9e0*/  IMAD.X R25, R21, 0x1, R15, P1 ;  /* 0x0000000115197824 */ /* 0x000fc400008e060f */
[----:B------:R1:W-:Y:S04]  /*be9f0*/  STL [R1+0x210], R19 ;  /* 0x0002101301007387 */ /* 0x0003e80000100800 */
[----:B------:R4:W-:Y:S04]  /*bea00*/  STL [R1+0x1d4], R17 ;  /* 0x0001d41101007387 */ /* 0x0009e80000100800 */
[----:B------:R0:W-:Y:S01]  /*bea10*/  STL.64 [R1+0x12e0], R24 ;  /* 0x0012e01801007387 */ /* 0x0001e20000100a00 */
[----:B-1----:R-:W-:Y:S02]  /*bea20*/  F2FP.SATFINITE.E5M2.F32.PACK_AB_MERGE_C R19, R28, R29, RZ ;  /* 0x0000001d1c13723e */ /* 0x002fe400048060ff */
[----:B----4-:R-:W-:-:S03]  /*bea30*/  F2FP.SATFINITE.E5M2.F32.PACK_AB_MERGE_C R17, R31, R30, RZ ;  /* 0x0000001e1f11723e */ /* 0x010fc600048060ff */
[----:B------:R1:W-:Y:S01]  /*bea40*/  STL [R1+0x1bc], R19 ;  /* 0x0001bc1301007387 */ /* 0x0003e20000100800 */
[----:B0-----:R-:W-:-:S03]  /*bea50*/  IADD3 R24, P1, PT, R20, R14, RZ ;  /* 0x0000000e14187210 */ /* 0x001fc60007f3e0ff */
[----:B------:R0:W-:Y:S02]  /*bea60*/  STL [R1+0xa0], R17 ;  /* 0x0000a01101007387 */ /* 0x0001e40000100800 */
[----:B------:R-:W-:Y:S01]  /*bea70*/  IMAD.X R25, R21, 0x1, R16, P1 ;  /* 0x0000000115197824 */ /* 0x000fe200008e0610 */
[----:B-1----:R-:W-:Y:S02]  /*bea80*/  F2FP.SATFINITE.E5M2.F32.PACK_AB_MERGE_C R19, R33, R32, RZ ;  /* 0x000000202113723e */ /* 0x002fe400048060ff */
[----:B------:R-:W4:Y:S01]  /*bea90*/  LDL.LU R32, [R1+0xdc0] ;  /* 0x000dc00001207983 */ /* 0x000f220000300800 */
[----:B0-----:R-:W-:-:S03]  /*beaa0*/  F2FP.SATFINITE.E5M2.F32.PACK_AB_MERGE_C R17, R35, R34, RZ ;  /* 0x000000222311723e */ /* 0x001fc600048060ff */
[----:B------:R0:W-:Y:S04]  /*beab0*/  STL.64 [R1+0x12d8], R24 ;  /* 0x0012d81801007387 */ /* 0x0001e80000100a00 */
[----:B------:R-:W-:Y:S04]  /*beac0*/  STL [R1+0xa4], R19 ;  /* 0x0000a41301007387 */ /* 0x000fe80000100800 */
[----:B------:R-:W4:Y:S04]  /*bead0*/  LDL.LU R33, [R1+0xdc4] ;  /* 0x000dc40001217983 */ /* 0x000f280000300800 */
[----:B------:R-:W-:Y:S04]  /*beae0*/  STL [R1+0x8c], R17 ;  /* 0x00008c1101007387 */ /* 0x000fe80000100800 */
[----:B------:R-:W4:Y:S04]  /*beaf0*/  LDL.LU R34, [R1+0xdc8] ;  /* 0x000dc80001227983 */ /* 0x000f280000300800 */
[----:B------:R-:W4:Y:S01]  /*beb00*/  LDL.LU R35, [R1+0xdcc] ;  /* 0x000dcc0001237983 */ /* 0x000f220000300800 */
[----:B0-----:R-:W-:-:S05]  /*beb10*/  IADD3 R24, P1, PT, R20, R7, RZ ;  /* 0x0000000714187210 */ /* 0x001fca0007f3e0ff */
[----:B------:R-:W-:Y:S01]  /*beb20*/  IMAD.X R25, R21, 0x1, R8, P1 ;  /* 0x0000000115197824 */ /* 0x000fe200008e0608 */
[----:B--2---:R-:W-:Y:S02]  /*beb30*/  F2FP.SATFINITE.E5M2.F32.PACK_AB_MERGE_C R43, R37, R36, RZ ;  /* 0x00000024252b723e */ /* 0x004fe400048060ff */
[----:B------:R-:W2:Y:S04]  /*beb40*/  LDL.LU R36, [R1+0xdb0] ;  /* 0x000db00001247983 */ /* 0x000ea80000300800 */
[----:B------:R-:W2:Y:S04]  /*beb50*/  LDL.LU R37, [R1+0xdb4] ;  /* 0x000db40001257983 */ /* 0x000ea80000300800 */
[----:B------:R0:W-:Y:S04]  /*beb60*/  STL.64 [R1+0x12d0], R24 ;  /* 0x0012d01801007387 */ /* 0x0001e80000100a00 */
[----:B------:R-:W-:Y:S01]  /*beb70*/  STL [R1+0x582c], R43 ;  /* 0x00582c2b01007387 */ /* 0x000fe20000100800 */
[----:B0-----:R-:W-:-:S05]  /*beb80*/  IADD3 R24, P1, PT, R20, R9, RZ ;  /* 0x0000000914187210 */ /* 0x001fca0007f3e0ff */
[----:B------:R-:W-:Y:S01]  /*beb90*/  IMAD.X R25, R21, 0x1, R11, P1 ;  /* 0x0000000115197824 */ /* 0x000fe200008e060b */
[----:B------:R-:W-:-:S05]  /*beba0*/  F2FP.SATFINITE.E5M2.F32.PACK_AB_MERGE_C R17, R39, R38, RZ ;  /* 0x000000262711723e */ /* 0x000fca00048060ff */
[----:B------:R3:W-:Y:S04]  /*bebb0*/  STL [R1+0x74], R17 ;  /* 0x0000741101007387 */ /* 0x0007e80000100800 */
[----:B------:R-:W2:Y:S04]  /*bebc0*/  LDL.LU R61, [R1+0xdb8] ;  /* 0x000db800013d7983 */ /* 0x000ea80000300800 */
[----:B------:R-:W2:Y:S04]  /*bebd0*/  LDL.LU R48, [R1+0xdbc] ;  /* 0x000dbc0001307983 */ /* 0x000ea80000300800 */
[----:B------:R0:W-:Y:S01]  /*bebe0*/  STL.64 [R1+0x12c8], R24 ;  /* 0x0012c81801007387 */ /* 0x0001e20000100a00 */
[----:B---3--:R-:W-:-:S05]  /*bebf0*/  F2FP.SATFINITE.E5M2.F32.PACK_AB_MERGE_C R17, R23, R22, RZ ;  /* 0x000000161711723e */ /* 0x008fca00048060ff */
        /* <DEDUP_REMOVED lines=10> */
[----:B0-----:R-:W3:Y:S04]  /*beca0*/  LDL.LU R24, [R1+0x728] ;  /* 0x0007280001187983 */ /* 0x001ee80000300800 */
[----:B------:R-:W3:Y:S04]  /*becb0*/  LDL.LU R26, [R1+0x72c] ;  /* 0x00072c00011a7983 */ /* 0x000ee80000300800 */
[----:B------:R-:W3:Y:S04]  /*becc0*/  LDL.LU R25, [R1+0xd90] ;  /* 0x000d900001197983 */ /* 0x000ee80000300800 */
[----:B------:R-:W3:Y:S04]  /*becd0*/  LDL.LU R27, [R1+0xd94] ;  /* 0x000d9400011b7983 */ /* 0x000ee80000300800 */
[----:B------:R-:W3:Y:S04]  /*bece0*/  LDL.LU R29, [R1+0xd98] ;  /* 0x000d9800011d7983 */ /* 0x000ee80000300800 */
[----:B------:R-:W3:Y:S04]  /*becf0*/  LDL.LU R28, [R1+0xd9c] ;  /* 0x000d9c00011c7983 */ /* 0x000ee80000300800 */
[----:B-1----:R-:W3:Y:S04]  /*bed00*/  LDL.LU R22, [R1+0xd80] ;  /* 0x000d800001167983 */ /* 0x002ee80000300800 */
[----:B------:R-:W3:Y:S04]  /*bed10*/  LDL.LU R23, [R1+0xd84] ;  /* 0x000d840001177983 */ /* 0x000ee80000300800 */
[----:B------:R-:W3:Y:S01]  /*bed20*/  LDL.LU R30, [R1+0xd88] ;  /* 0x000d8800011e7983 */ /* 0x000ee20000300800 */
        /* <DEDUP_REMOVED lines=18> */
[----:B------:R-:W-:Y:S02]  /*bee50*/  F2FP.SATFINITE.E5M2.F32.PACK_AB_MERGE_C R19, R48, R61, RZ ;  /* 0x0000003d3013723e */ /* 0x000fe400048060ff */
[----:B---3--:R-:W-:-:S02]  /*bee60*/  F2FP.SATFINITE.E5M2.F32.PACK_AB_MERGE_C R17, R39, R38, RZ ;  /* 0x000000262711723e */ /* 0x008fc400048060ff */
[----:B------:R-:W3:Y:S04]  /*bee70*/  LDL.LU R38, [R1+0xd68] ;  /* 0x000d680001267983 */ /* 0x000ee80000300800 */
[----:B------:R1:W-:Y:S04]  /*bee80*/  STL.64 [R1+0x12b0], R42 ;  /* 0x0012b02a01007387 */ /* 0x0003e80000100a00 */
[----:B------:R0:W-:Y:S04]  /*bee90*/  STL [R1+0x60], R19 ;  /* 0x0000601301007387 */ /* 0x0001e80000100800 */
[----:B------:R-:W3:Y:S01]  /*beea0*/  LDL.LU R39, [R1+0xd6c] ;  /* 0x000d6c0001277983 */ /* 0x000ee20000300800 */
[----:B-1----:R-:W-:-:S02]  /*beeb0*/  IADD3 R42, P1, PT, R20, R3, RZ ;  /* 0x00000003142a7210 */ /* 0x002fc40007f3e0ff */
[----:B0-----:R-:W-:-:S03]  /*beec0*/  F2FP.SATFINITE.E5M2.F32.PACK_AB_MERGE_C R19, R58, R40, RZ ;  /* 0x000000283a13723e */ /* 0x001fc600048060ff */
[C---:B------:R-:W-:Y:S01]  /*beed0*/  IMAD.X R43, R21.reuse, 0x1, R4, P1 ;  /* 0x00000001152b7824 */ /* 0x040fe200008e0604 */
[----:B------:R-:W-:Y:S01]  /*beee0*/  IADD3 R40, P1, PT, R20, R5, RZ ;  /* 0x0000000514287210 */ /* 0x000fe20007f3e0ff */
[----:B------:R0:W-:Y:S04]  /*beef0*/  STL [R1+0x48], R17 ;  /* 0x0000481101007387 */ /* 0x0001e80000100800 */
[----:B------:R-:W-:Y:S01]  /*bef00*/  STL.64 [R1+0x12a0], R42 ;  /* 0x0012a02a01007387 */ /* 0x000fe20000100a00 */
[----:B------:R-:W-:-:S03]  /*bef10*/  IMAD.X R41, R21, 0x1, R6, P1 ;  /* 0x0000000115297824 */ /* 0x000fc600008e0606 */
[----:B------:R1:W-:Y:S01]  /*bef20*/  STL [R1+0x50], R19 ;  /* 0x0000501301007387 */ /* 0x0003e20000100800 */
[----:B0-----:R-:W-:-:S05]  /*bef30*/  F2FP.SATFINITE.E5M2.F32.PACK_AB_MERGE_C R17, R49, R53, RZ ;  /* 0x000000353111723e */ /* 0x001fca00048060ff */
[----:B------:R0:W-:Y:S01]  /*bef40*/  STL [R1+0x38], R17 ;  /* 0x0000381101007387 */ /* 0x0001e20000100800 */
[----:B-1----:R-:W-:Y:S02]  /*bef50*/  F2FP.SATFINITE.E5M2.F32.PACK_AB_MERGE_C R19, R26, R24, RZ ;  /* 0x000000181a13723e */ /* 0x002fe400048060ff */
[----:B------:R-:W-:Y:S01]  /*bef60*/  IADD3 R24, P1, PT, R20, R13, RZ ;  /* 0x0000000d14187210 */ /* 0x000fe20007f3e0ff */
[----:B------:R-:W-:Y:S01]  /*bef70*/  STL.64 [R1+0x1298], R40 ;  /* 0x0012982801007387 */ /* 0x000fe20000100a00 */
[----:B0-----:R-:W-:-:S03]  /*bef80*/  F2FP.SATFINITE.E5M2.F32.PACK_AB_MERGE_C R17, R27, R25, RZ ;  /* 0x000000191b11723e */ /* 0x001fc600048060ff */
[----:B------:R0:W-:Y:S01]  /*bef90*/  STL [R1+0x3c], R19 ;  /* 0x00003c1301007387 */ /* 0x0001e20000100800 */
[----:B------:R-:W-:-:S03]  /*befa0*/  IMAD.X R25, R21, 0x1, R15, P1 ;  /* 0x0000000115197824 */ /* 0x000fc600008e060f */
[----:B------:R1:W-:Y:S01]  /*befb0*/  STL [R1+0x1dbc], R17 ;  /* 0x001dbc1101007387 */ /* 0x0003e20000100800 */
[----:B0-----:R-:W-:Y:S02]  /*befc0*/  F2FP.SATFINITE.E5M2.F32.PACK_AB_MERGE_C R19, R28, R29, RZ ;  /* 0x0000001d1c13723e */ /* 0x001fe400048060ff */
[----:B-1----:R-:W-:Y:S02]  /*befd0*/  F2FP.SATFINITE.E5M2.F32.PACK_AB_MERGE_C R17, R23, R22, RZ ;  /* 0x000000161711723e */ /* 0x002fe400048060ff */
[----:B------:R-:W3:Y:S04]  /*befe0*/  LDL.LU R22, [R1+0xd50] ;  /* 0x000d500001167983 */ /* 0x000ee80000300800 */
[----:B------:R0:W-:Y:S04]  /*beff0*/  STL.64 [R1+0x1290], R24 ;  /* 0x0012901801007387 */ /* 0x0001e80000100a00 */
[----:B------:R4:W-:Y:S04]  /*bf000*/  STL [R1+0x1dcc], R19 ;  /* 0x001dcc1301007387 */ /* 0x0009e80000100800 */
[----:B------:R-:W3:Y:S01]  /*bf010*/  LDL.LU R23, [R1+0xd54] ;  /* 0x000d540001177983 */ /* 0x000ee20000300800 */
[----:B0-----:R-:W-:-:S03]  /*bf020*/  IADD3 R24, P1, PT, R20, R14, RZ ;  /* 0x0000000e14187210 */ /* 0x001fc60007f3e0ff */
[----:B------:R-:W-:Y:S02]  /*bf030*/  STL [R1+0x1cac], R17 ;  /* 0x001cac1101007387 */ /* 0x000fe40000100800 */
[----:B------:R-:W-:Y:S02]  /*bf040*/  IMAD.X R25, R21, 0x1, R16, P1 ;  /* 0x0000000115197824 */ /* 0x000fe400008e0610 */
[----:B------:R-:W3:Y:S04]  /*bf050*/  LDL.LU R29, [R1+0xd58] ;  /* 0x000d5800011d7983 */ /* 0x000ee80000300800 */
[----:B------:R0:W-:Y:S01]  /*bf060*/  STL.64 [R1+0x1288], R24 ;  /* 0x0012881801007387 */ /* 0x0001e20000100a00 */
[----:B----4-:R-:W-:Y:S02]  /*bf070*/  F2FP.SATFINITE.E5M2.F32.PACK_AB_MERGE_C R19, R31, R30, RZ ;  /* 0x0000001e1f13723e */ /* 0x010fe400048060ff */
[----:B0-----:R-:W-:-:S03]  /*bf080*/  IADD3 R24, P1, PT, R20, R7, RZ ;  /* 0x0000000714187210 */ /* 0x001fc60007f3e0ff */
[----:B------:R0:W-:Y:S04]  /*bf090*/  STL [R1+0x1cd8], R19 ;  /* 0x001cd81301007387 */ /* 0x0001e80000100800 */
[----:B------:R-:W4:Y:S01]  /*bf0a0*/  LDL.LU R28, [R1+0xd5c] ;  /* 0x000d5c00011c7983 */ /* 0x000f220000300800 */
[----:B------:R-:W-:Y:S01]  /*bf0b0*/  IMAD.X R25, R21, 0x1, R8, P1 ;  /* 0x0000000115197824 */ /* 0x000fe200008e0608 */
[----:B------:R-:W-:-:S05]  /*bf0c0*/  F2FP.SATFINITE.E5M2.F32.PACK_AB_MERGE_C R17, R33, R32, RZ ;  /* 0x000000202111723e */ /* 0x000fca00048060ff */
[----:B------:R-:W-:Y:S04]  /*bf0d0*/  STL [R1+0x1b0c], R17 ;  /* 0x001b0c1101007387 */ /* 0x000fe80000100800 */
[----:B------:R-:W4:Y:S01]  /*bf0e0*/  LDL.LU R30, [R1+0xd40] ;  /* 0x000d4000011e7983 */ /* 0x000f220000300800 */
[----:B0-----:R-:W-:-:S03]  /*bf0f0*/  F2FP.SATFINITE.E5M2.F32.PACK_AB_MERGE_C R19, R35, R34, RZ ;  /* 0x000000222313723e */ /* 0x001fc600048060ff */
[----:B------:R-:W4:Y:S04]  /*bf100*/  LDL.LU R31, [R1+0xd44] ;  /* 0x000d4400011f7983 */ /* 0x000f280000300800 */
[----:B------:R0:W-:Y:S04]  /*bf110*/  STL.64 [R1+0x1280], R24 ;  /* 0x0012801801007387 */ /* 0x0001e80000100a00 */
[----:B------:R-:W-:Y:S01]  /*bf120*/  STL [R1+0x1b1c], R19 ;  /* 0x001b1c1301007387 */ /* 0x000fe20000100800 */
[----:B0-----:R-:W-:-:S05]  /*bf130*/  IADD3 R24, P1, PT, R20, R9, RZ ;  /* 0x0000000914187210 */ /* 0x001fca0007f3e0ff */
[----:B------:R-:W-:Y:S01]  /*bf140*/  IMAD.X R25, R21, 0x1, R11, P1 ;  /* 0x0000000115197824 */ /* 0x000fe200008e060b */
[----:B--2---:R-:W-:-:S05]  /*bf150*/  F2FP.SATFINITE.E5M2.F32.PACK_AB_MERGE_C R17, R37, R36, RZ ;  /* 0x000000242511723e */ /* 0x004fca00048060ff */
[----:B------:R-:W-:Y:S04]  /*bf160*/  STL [R1+0x1a98], R17 ;  /* 0x001a981101007387 */ /* 0x000fe80000100800 */
        /* <DEDUP_REMOVED lines=8> */
[----:B0-----:R-:W-:-:S05]  /*bf1f0*/  IADD3 R24, P1, PT, R20, R10, RZ ;  /* 0x0000000a14187210 */ /* 0x001fca0007f3e0ff */
[----:B------:R-:W-:Y:S01]  /*bf200*/  IMAD.X R25, R21, 0x1, R12, P1 ;  /* 0x0000000115197824 */ /* 0x000fe200008e060c */
[----:B---3--:R-:W-:Y:S02]  /*bf210*/  F2FP.SATFINITE.E5M2.F32.PACK_AB_MERGE_C R44, R39, R38, RZ ;  /* 0x00000026272c723e */ /* 0x008fe400048060ff */
[----:B------:R-:W3:Y:S04]  /*bf220*/  LDL.LU R38, [R1+0xd24] ;  /* 0x000d240001267983 */ /* 0x000ee80000300800 */
[----:B------:R-:W-:Y:S04]  /*bf230*/  STL [R1+0x56c0], R44 ;  /* 0x0056c02c01007387 */ /* 0x000fe80000100800 */
[----:B------:R0:W-:Y:S04]  /*bf240*/  STL.64 [R1+0x12a8], R24 ;  /* 0x0012a81801007387 */ /* 0x0001e80000100a00 */
[----:B0-----:R-:W3:Y:S04]  /*bf250*/  LDL.LU R24, [R1+0xd28] ;  /* 0x000d280001187983 */ /* 0x001ee80000300800 */
[----:B------:R-:W3:Y:S04]  /*bf260*/  LDL.LU R26, [R1+0xd2c] ;  /* 0x000d2c00011a7983 */ /* 0x000ee80000300800 */
[----:B------:R-:W3:Y:S04]  /*bf270*/  LDL.LU R25, [R1+0xd10] ;  /* 0x000d100001197983 */ /* 0x000ee80000300800 */
[----:B------:R-:W3:Y:S04]  /*bf280*/  LDL.LU R27, [R1+0xd14] ;  /* 0x000d1400011b7983 */ /* 0x000ee80000300800 */
[----:B------:R-:W3:Y:S04]  /*bf290*/  LDL.LU R33, [R1+0xd18] ;  /* 0x000d180001217983 */ /* 0x000ee80000300800 */
[----:B------:R-:W3:Y:S01]  /*bf2a0*/  LDL.LU R39, [R1+0xd1c] ;  /* 0x000d1c0001277983 */ /* 0x000ee20000300800 */
[----:B------:R-:W-:-:S05]  /*bf2b0*/  F2FP.SATFINITE.E5M2.F32.PACK_AB_MERGE_C R17, R23, R22, RZ ;  /* 0x000000161711723e */ /* 0x000fca00048060ff */
[----:B------:R0:W-:Y:S04]  /*bf2c0*/  STL [R1+0x198c], R17 ;  /* 0x00198c1101007387 */ /* 0x0001e80000100800 */
[----:B------:R-:W3:Y:S04]  /*bf2d0*/  LDL.LU R22, [R1+0xd00] ;  /* 0x000d000001167983 */ /* 0x000ee80000300800 */
[----:B------:R-:W3:Y:S01]  /*bf2e0*/  LDL.LU R23, [R1+0xd04] ;  /* 0x000d040001177983 */ /* 0x000ee20000300800 */
[----:B------:R-:W-:Y:S01]  /*bf2f0*/  VIADD R20, R20, UR6 ;  /* 0x0000000614147c36 */ /* 0x000fe20008000000 */
[----:B------:R-:W1:Y:S04]  /*bf300*/  LDCU UR6, c[0x0][0x3b8] ;  /* 0x00007700ff0677ac */ /* 0x000e680008000800 */
[----:B------:R-:W-:-:S02]  /*bf310*/  SHF.R.S32.HI R21, RZ, 0x1f, R20 ;  /* 0x0000001fff157819 */ /* 0x000fc40000011414 */
[----:B------:R-:W-:Y:S02]  /*bf320*/  IADD3 R40, P1, PT, R20, R0, RZ ;  /* 0x0000000014287210 */ /* 0x000fe40007f3e0ff */
[----:B----4-:R-:W-:-:S05]  /*bf330*/  F2FP.SATFINITE.E5M2.F32.PACK_AB_MERGE_C R19, R28, R29, RZ ;  /* 0x0000001d1c13723e */ /* 0x010fca00048060ff */
[----:B------:R-:W-:Y:S04]  /*bf340*/  STL [R1+0x199c], R19 ;  /* 0x00199c1301007387 */ /* 0x000fe80000100800 */
[----:B------:R-:W4:Y:S04]  /*bf350*/  LDL.LU R29, [R1+0xd08] ;  /* 0x000d0800011d7983 */ /* 0x000f280000300800 */
[----:B------:R-:W4:Y:S01]  /*bf360*/  LDL.LU R28, [R1+0xd0c] ;  /* 0x000d0c00011c7983 */ /* 0x000f220000300800 */
[----:B0-----:R-:W-:Y:S01]  /*bf370*/  F2FP.SATFINITE.E5M2.F32.PACK_AB_MERGE_C R17, R31, R30, RZ ;  /* 0x0000001e1f11723e */ /* 0x001fe200048060ff */
[----:B------:R-:W-:-:S04]  /*bf380*/  IMAD.X R41, R21, 0x1, R2, P1 ;  /* 0x0000000115297824 */ /* 0x000fc800008e0602 */
[----:B------:R2:W-:Y:S04]  /*bf390*/  STL [R1+0x18f8], R17 ;  /* 0x0018f81101007387 */ /* 0x0005e80000100800 */
[----:B------:R-:W4:Y:S04]  /*bf3a0*/  LDL.LU R30, [R1+0xcf0] ;  /* 0x000cf000011e7983 */ /* 0x000f280000300800 */
[----:B------:R-:W4:Y:S01]  /*bf3b0*/  LDL.LU R31, [R1+0xcf4] ;  /* 0x000cf400011f7983 */ /* 0x000f220000300800 */
[----:B--2---:R-:W-:-:S03]  /*bf3c0*/  F2FP.SATFINITE.E5M2.F32.PACK_AB_MERGE_C R17, R34, R32, RZ ;  /* 0x000000202211723e */ /* 0x004fc600048060ff */
[----:B------:R-:W2:Y:S04]  /*bf3d0*/  LDL.LU R32, [R1+0xcf8] ;  /* 0x000cf80001207983 */ /* 0x000ea80000300800 */
[----:B------:R-:W2:Y:S04]  /*bf3e0*/  LDL.LU R34, [R1+0xcfc] ;  /* 0x000cfc0001227983 */ /* 0x000ea80000300800 */
[----:B------:R-:W-:Y:S04]  /*bf3f0*/  STL.64 [R1+0x1278], R40 ;  /* 0x0012782801007387 */ /* 0x000fe80000100a00 */
[----:B------:R0:W-:Y:S02]  /*bf400*/  STL [R1+0x180c], R17 ;  /* 0x00180c1101007387 */ /* 0x0001e40000100800 */
[----:B0-----:R-:W-:-:S05]  /*bf410*/  F2FP.SATFINITE.E5M2.F32.PACK_AB_MERGE_C R17, R36, R35, RZ ;  /* 0x000000232411723e */ /* 0x001fca00048060ff */
[----:B------:R-:W-:Y:S04]  /*bf420*/  STL [R1+0x728], R17 ;  /* 0x0007281101007387 */ /* 0x000fe80000100800 */
[----:B------:R-:W2:Y:S04]  /*bf430*/  LDL.LU R35, [R1+0xce0] ;  /* 0x000ce00001237983 */ /* 0x000ea80000300800 */
[----:B------:R-:W2:Y:S01]  /*bf440*/  LDL.LU R36, [R1+0xce4] ;  /* 0x000ce40001247983 */ /* 0x000ea20000300800 */
[----:B------:R-:W-:Y:S02]  /*bf450*/  IADD3 R40, P1, PT, R20, R3, RZ ;  /* 0x0000000314287210 */ /* 0x000fe40007f3e0ff */
[----:B------:R-:W-:-:S03]  /*bf460*/  F2FP.SATFINITE.E5M2.F32.PACK_AB_MERGE_C R19, R49, R53, RZ ;  /* 0x000000353113723e */ /* 0x000fc600048060ff */
[----:B------:R-:W-:-:S05]  /*bf470*/  IMAD.X R41, R21, 0x1, R4, P1 ;  /* 0x0000000115297824 */ /* 0x000fca00008e0604 */
[----:B------:R0:W-:Y:S04]  /*bf480*/  STL.64 [R1+0x1270], R40 ;  /* 0x0012702801007387 */ /* 0x0001e80000100a00 */
[----:B------:R1:W-:Y:S01]  /*bf490*/  STL [R1+0x72c], R19 ;  /* 0x00072c1301007387 */ /* 0x0003e20000100800 */
[----:B0-----:R-:W-:-:S05]  /*bf4a0*/  IADD3 R40, P1, PT, R20, R5, RZ ;  /* 0x0000000514287210 */ /* 0x001fca0007f3e0ff */
[----:B------:R-:W-:Y:S01]  /*bf4b0*/  IMAD.X R41, R21, 0x1, R6, P1 ;  /* 0x0000000115297824 */ /* 0x000fe200008e0606 */
[----:B---3--:R-:W-:-:S05]  /*bf4c0*/  F2FP.SATFINITE.E5M2.F32.PACK_AB_MERGE_C R17, R38, R37, RZ ;  /* 0x000000252611723e */ /* 0x008fca00048060ff */
[----:B------:R0:W-:Y:S04]  /*bf4d0*/  STL [R1+0x720], R17 ;  /* 0x0007201101007387 */ /* 0x0001e80000100800 */
[----:B------:R-:W3:Y:S04]  /*bf4e0*/  LDL.LU R37, [R1+0xce8] ;  /* 0x000ce80001257983 */ /* 0x000ee80000300800 */
[----:B------:R-:W3:Y:S04]  /*bf4f0*/  LDL.LU R38, [R1+0xcec] ;  /* 0x000cec0001267983 */ /* 0x000ee80000300800 */
[----:B------:R-:W-:Y:S01]  /*bf500*/  STL.64 [R1+0x1268], R40 ;  /* 0x0012682801007387 */ /* 0x000fe20000100a00 */
[----:B-1----:R-:W-:-:S02]  /*bf510*/  F2FP.SATFINITE.E5M2.F32.PACK_AB_MERGE_C R19, R26, R24, RZ ;  /* 0x000000181a13723e */ /* 0x002fc400048060ff */
[----:B------:R-:W-:Y:S02]  /*bf520*/  IADD3 R24, P1, PT, R20, R13, RZ ;  /* 0x0000000d14187210 */ /* 0x000fe40007f3e0ff */
[----:B0-----:R-:W-:-:S03]  /*bf530*/  F2FP.SATFINITE.E5M2.F32.PACK_AB_MERGE_C R17, R27, R25, RZ ;  /* 0x000000191b11723e */ /* 0x001fc600048060ff */
[----:B------:R-:W-:Y:S01]  /*bf540*/  IMAD.X R25, R21, 0x1, R15, P1 ;  /* 0x0000000115197824 */ /* 0x000fe200008e060f */
[----:B------:R-:W-:Y:S01]  /*bf550*/  STL [R1+0x724], R19 ;  /* 0x0007241301007387 */ /* 0x000fe20000100800 */
[----:B------:R-:W-:-:S03]  /*bf560*/  F2FP.SATFINITE.E5M2.F32.PACK_AB_MERGE_C R51, R39, R33, RZ ;  /* 0x000000212733723e */ /* 0x000fc600048060ff */
[----:B------:R0:W-:Y:S04]  /*bf570*/  STL [R1+0x45c], R17 ;  /* 0x00045c1101007387 */ /* 0x0001e80000100800 */
[----:B------:R-:W-:Y:S04]  /*bf580*/  STL [R1+0x5704], R51 ;  /* 0x0057043301007387 */ /* 0x000fe80000100800 */
[----:B------:R1:W-:Y:S04]  /*bf590*/  STL.64 [R1+0x1260], R24 ;  /* 0x0012601801007387 */ /* 0x0003e80000100a00 */
[----:B------:R-:W3:Y:S04]  /*bf5a0*/  LDL.LU R33, [R1+0xcd0] ;  /* 0x000cd00001217983 */ /* 0x000ee80000300800 */
[----:B------:R-:W3:Y:S01]  /*bf5b0*/  LDL.LU R39, [R1+0xcd4] ;  /* 0x000cd40001277983 */ /* 0x000ee20000300800 */
[----:B0-----:R-:W-:-:S05]  /*bf5c0*/  F2FP.SATFINITE.E5M2.F32.PACK_AB_MERGE_C R17, R23, R22, RZ ;  /* 0x000000161711723e */ /* 0x001fca00048060ff */
[----:B------:R-:W-:Y:S04]  /*bf5d0*/  STL [R1+0x384], R17 ;  /* 0x0003841101007387 */ /* 0x000fe80000100800 */
[----:B------:R-:W3:Y:S04]  /*bf5e0*/  LDL.LU R22, [R1+0xcd8] ;  /* 0x000cd80001167983 */ /* 0x000ee80000300800 */
[----:B------:R-:W3:Y:S01]  /*bf5f0*/  LDL.LU R23, [R1+0xcdc] ;  /* 0x000cdc0001177983 */ /* 0x000ee20000300800 */
[----:B-1----:R-:W-:-:S05]  /*bf600*/  IADD3 R24, P1, PT, R20, R14, RZ ;  /* 0x0000000e14187210 */ /* 0x002fca0007f3e0ff */
[----:B------:R-:W-:Y:S01]  /*bf610*/  IMAD.X R25, R21, 0x1, R16, P1 ;  /* 0x0000000115197824 */ /* 0x000fe200008e0610 */
[----:B----4-:R-:W-:-:S05]  /*bf620*/  F2FP.SATFINITE.E5M2.F32.PACK_AB_MERGE_C R51, R28, R29, RZ ;  /* 0x0000001d1c33723e */ /* 0x010fca00048060ff */
[----:B------:R-:W-:Y:S04]  /*bf630*/  STL [R1+0x5718], R51 ;  /* 0x0057183301007387 */ /* 0x000fe80000100800 */
[----:B------:R0:W-:Y:S01]  /*bf640*/  STL.64 [R1+0x1258], R24 ;  /* 0x0012581801007387 */ /* 0x0001e20000100a00 */
[----:B------:R-:W-:Y:S02]  /*bf650*/  F2FP.SATFINITE.E5M2.F32.PACK_AB_MERGE_C R48, R31, R30, RZ ;  /* 0x0000001e1f30723e */ /* 0x000fe400048060ff */
[----:B0-----:R-:W-:-:S03]  /*bf660*/  IADD3 R24, P1, PT, R20, R7, RZ ;  /* 0x0000000714187210 */ /* 0x001fc60007f3e0ff */
[----:B------:R-:W-:Y:S04]  /*bf670*/  STL [R1+0x573c], R48 ;  /* 0x00573c3001007387 */ /* 0x000fe80000100800 */
[----:B------:R-:W4:Y:S01]  /*bf680*/  LDL.LU R29, [R1+0xcc0] ;  /* 0x000cc000011d7983 */ /* 0x000f220000300800 */
[----:B------:R-:W-:-:S03]  /*bf690*/  IMAD.X R25, R21, 0x1, R8, P1 ;  /* 0x0000000115197824 */ /* 0x000fc600008e0608 */
[----:B------:R-:W4:Y:S04]  /*bf6a0*/  LDL.LU R28, [R1+0xcc4] ;  /* 0x000cc400011c7983 */ /* 0x000f280000300800 */
[----:B------:R0:W-:Y:S04]  /*bf6b0*/  STL.64 [R1+0x1240], R24 ;  /* 0x0012401801007387 */ /* 0x0001e80000100a00 */
[----:B------:R-:W4:Y:S04]  /*bf6c0*/  LDL.LU R30, [R1+0xcc8] ;  /* 0x000cc800011e7983 */ /* 0x000f280000300800 */
[----:B------:R-:W4:Y:S01]  /*bf6d0*/  LDL.LU R31, [R1+0xccc] ;  /* 0x000ccc00011f7983 */ /* 0x000f220000300800 */
[----:B0-----:R-:W-:-:S05]  /*bf6e0*/  IADD3 R24, P1, PT, R20, R9, RZ ;  /* 0x0000000914187210 */ /* 0x001fca0007f3e0ff */
[----:B------:R-:W-:Y:S01]  /*bf6f0*/  IMAD.X R25, R21, 0x1, R11, P1 ;  /* 0x0000000115197824 */ /* 0x000fe200008e060b */
[----:B--2---:R-:W-:Y:S02]  /*bf700*/  F2FP.SATFINITE.E5M2.F32.PACK_AB_MERGE_C R49, R34, R32, RZ ;  /* 0x000000202231723e */ /* 0x004fe400048060ff */
[----:B------:R-:W-:-:S05]  /*bf710*/  F2FP.SATFINITE.E5M2.F32.PACK_AB_MERGE_C R48, R36, R35, RZ ;  /* 0x000000232430723e */ /* 0x000fca00048060ff */
[----:B------:R-:W-:Y:S04]  /*bf720*/  STL.64 [R1+0x5740], R48 ;  /* 0x0057403001007387 */ /* 0x000fe80000100a00 */
[----:B------:R-:W2:Y:S04]  /*bf730*/  LDL.LU R32, [R1+0xcb0] ;  /* 0x000cb00001207983 */ /* 0x000ea80000300800 */
[----:B------:R-:W2:Y:S04]  /*bf740*/  LDL.LU R34, [R1+0xcb4] ;  /* 0x000cb40001227983 */ /* 0x000ea80000300800 */
[----:B------:R0:W-:Y:S04]  /*bf750*/  STL.64 [R1+0x1250], R24 ;  /* 0x0012501801007387 */ /* 0x0001e80000100a00 */
[----:B------:R-:W2:Y:S04]  /*bf760*/  LDL.LU R35, [R1+0xcb8] ;  /* 0x000cb80001237983 */ /* 0x000ea80000300800 */
[----:B------:R-:W2:Y:S01]  /*bf770*/  LDL.LU R36, [R1+0xcbc] ;  /* 0x000cbc0001247983 */ /* 0x000ea20000300800 */
[----:B0-----:R-:W-:-:S05]  /*bf780*/  IADD3 R24, P1, PT, R20, R10, RZ ;  /* 0x0000000a14187210 */ /* 0x001fca0007f3e0ff */
[----:B------:R-:W-:Y:S01]  /*bf790*/  IMAD.X R25, R21, 0x1, R12, P1 ;  /* 0x0000000115197824 */ /* 0x000fe200008e060c */
[----:B---3--:R-:W-:-:S05]  /*bf7a0*/  F2FP.SATFINITE.E5M2.F32.PACK_AB_MERGE_C R55, R38, R37, RZ ;  /* 0x000000252637723e */ /* 0x008fca00048060ff */
[----:B------:R-:W-:Y:S04]  /*bf7b0*/  STL [R1+0x5748], R55 ;  /* 0x0057483701007387 */ /* 0x000fe80000100800 */
[----:B------:R-:W3:Y:S04]  /*bf7c0*/  LDL.LU R37, [R1+0xca0] ;  /* 0x000ca00001257983 */ /* 0x000ee80000300800 */
[----:B------:R-:W3:Y:S04]  /*bf7d0*/  LDL.LU R38, [R1+0xca4] ;  /* 0x000ca40001267983 */ /* 0x000ee80000300800 */
[----:B------:R0:W-:Y:S01]  /*bf7e0*/  STL.64 [R1+0x1248], R24 ;  /* 0x0012481801007387 */ /* 0x0001e20000100a00 */
[----:B------:R-:W-:-:S05]  /*bf7f0*/  F2FP.SATFINITE.E5M2.F32.PACK_AB_MERGE_C R48, R39, R33, RZ ;  /* 0x000000212730723e */ /* 0x000fca00048060ff */
[----:B------:R-:W-:Y:S04]  /*bf800*/  STL [R1+0x5758], R48 ;  /* 0x0057583001007387 */ /* 0x000fe80000100800 */
[----:B0-----:R-:W3:Y:S04]  /*bf810*/  LDL.LU R24, [R1+0xca8] ;  /* 0x000ca80001187983 */ /* 0x001ee80000300800 */
[----:B------:R-:W3:Y:S04]  /*bf820*/  LDL.LU R26, [R1+0xcac] ;  /* 0x000cac00011a7983 */ /* 0x000ee80000300800 */
[----:B------:R-:W3:Y:S04]  /*bf830*/  LDL.LU R33, [R1+0xc90] ;  /* 0x000c900001217983 */ /* 0x000ee80000300800 */
[----:B------:R-:W3:Y:S01]  /*bf840*/  LDL.LU R39, [R1+0xc94] ;  /* 0x000c940001277983 */ /* 0x000ee20000300800 */
[----:B------:R-:W-:-:S03]  /*bf850*/  F2FP.SATFINITE.E5M2.F32.PACK_AB_MERGE_C R19, R23, R22, RZ ;  /* 0x000000161713723e */ /* 0x000fc600048060ff */
[----:B------:R-:W3:Y:S04]  /*bf860*/  LDL.LU R22, [R1+0xc98] ;  /* 0x000c980001167983 */ /* 0x000ee80000300800 */
[----:B------:R-:W3:Y:S01]  /*bf870*/  LDL.LU R23, [R1+0xc9c] ;  /* 0x000c9c0001177983 */ /* 0x000ee20000300800 */
[----:B------:R-:W-:Y:S01]  /*bf880*/  VIADD R20, R20, UR6 ;  /* 0x0000000614147c36 */ /* 0x000fe20008000000 */
[----:B------:R-:W0:Y:S02]  /*bf890*/  LDCU UR6, c[0x0][0x3b8] ;  /* 0x00007700ff0677ac */ /* 0x000e240008000800 */
[----:B------:R-:W3:Y:S02]  /*bf8a0*/  LDL.LU R25, [R1+0xc80] ;  /* 0x000c800001197983 */ /* 0x000ee40000300800 */
[----:B------:R-:W-:-:S02]  /*bf8b0*/  SHF.R.S32.HI R21, RZ, 0x1f, R20 ;  /* 0x0000001fff157819 */ /* 0x000fc40000011414 */
[----:B------:R-:W3:Y:S04]  /*bf8c0*/  LDL.LU R27, [R1+0xc84] ;  /* 0x000c8400011b7983 */ /* 0x000ee80000300800 */
[----:B------:R-:W-:Y:S01]  /*bf8d0*/  STL [R1+0x576c], R19 ;  /* 0x00576c1301007387 */ /* 0x000fe20000100800 */
[----:B----4-:R-:W-:Y:S02]  /*bf8e0*/  F2FP.SATFINITE.E5M2.F32.PACK_AB_MERGE_C R54, R28, R29, RZ ;  /* 0x0000001d1c36723e */ /* 0x010fe400048060ff */
[----:B------:R-:W-:-:S05]  /*bf8f0*/  IADD3 R28, P1, PT, R20, R0, RZ ;  /* 0x00000000141c7210 */ /* 0x000fca0007f3e0ff */
[----:B------:R-:W-:Y:S01]  /*bf900*/  IMAD.X R29, R21, 0x1, R2, P1 ;  /* 0x00000001151d7824 */ /* 0x000fe200008e0602 */
[----:B------:R-:W-:Y:S01]  /*bf910*/  STL [R1+0x5778], R54 ;  /* 0x0057783601007387 */ /* 0x000fe20000100800 */
[----:B------:R-:W-:-:S03]  /*bf920*/  F2FP.SATFINITE.E5M2.F32.PACK_AB_MERGE_C R17, R31, R30, RZ ;  /* 0x0000001e1f11723e */ /* 0x000fc600048060ff */
[----:B------:R1:W-:Y:S01]  /*bf930*/  STL.64 [R1+0x1230], R28 ;  /* 0x0012301c01007387 */ /* 0x0003e20000100a00 */
[----:B------:R-:W-:-:S05]  /*bf940*/  IADD3 R40, P1, PT, R20, R3, RZ ;  /* 0x0000000314287210 */ /* 0x000fca0007f3e0ff */
[----:B------:R-:W-:Y:S01]  /*bf950*/  IMAD.X R41, R21, 0x1, R4, P1 ;  /* 0x0000000115297824 */ /* 0x000fe200008e0604 */
[----:B-1----:R-:W4:Y:S04]  /*bf960*/  LDL.LU R29, [R1+0xc88] ;  /* 0x000c8800011d7983 */ /* 0x002f280000300800 */
[----:B------:R-:W4:Y:S04]  /*bf970*/  LDL.LU R28, [R1+0xc8c] ;  /* 0x000c8c00011c7983 */ /* 0x000f280000300800 */
[----:B------:R2:W-:Y:S04]  /*bf980*/  STL [R1+0x2bc], R17 ;  /* 0x0002bc1101007387 */ /* 0x0005e80000100800 */
[----:B------:R-:W4:Y:S04]  /*bf990*/  LDL.LU R30, [R1+0xc70] ;  /* 0x000c7000011e7983 */ /* 0x000f280000300800 */
[----:B------:R-:W4:Y:S01]  /*bf9a0*/  LDL.LU R31, [R1+0xc74] ;  /* 0x000c7400011f7983 */ /* 0x000f220000300800 */
[----:B--2---:R-:W-:-:S05]  /*bf9b0*/  F2FP.SATFINITE.E5M2.F32.PACK_AB_MERGE_C R17, R34, R32, RZ ;  /* 0x000000202211723e */ /* 0x004fca00048060ff */
[----:B------:R-:W-:Y:S04]  /*bf9c0*/  STL [R1+0x29c], R17 ;  /* 0x00029c1101007387 */ /* 0x000fe80000100800 */
[----:B------:R-:W2:Y:S01]  /*bf9d0*/  LDL.LU R32, [R1+0xc78] ;  /* 0x000c780001207983 */ /* 0x000ea20000300800 */
[----:B------:R-:W-:-:S03]  /*bf9e0*/  F2FP.SATFINITE.E5M2.F32.PACK_AB_MERGE_C R49, R36, R35, RZ ;  /* 0x000000232431723e */ /* 0x000fc600048060ff */
[----:B------:R-:W2:Y:S04]  /*bf9f0*/  LDL.LU R34, [R1+0xc7c] ;  /* 0x000c7c0001227983 */ /* 0x000ea80000300800 */
[----:B------:R1:W-:Y:S04]  /*bfa00*/  STL.64 [R1+0x1238], R40 ;  /* 0x0012382801007387 */ /* 0x0003e80000100a00 */
[----:B------:R-:W-:Y:S04]  /*bfa10*/  STL [R1+0x5788], R49 ;  /* 0x0057883101007387 */ /* 0x000fe80000100800 */
[----:B------:R-:W2:Y:S04]  /*bfa20*/  LDL.LU R35, [R1+0xc60] ;  /* 0x000c600001237983 */ /* 0x000ea80000300800 */
[----:B------:R-:W2:Y:S01]  /*bfa30*/  LDL.LU R36, [R1+0xc64] ;  /* 0x000c640001247983 */ /* 0x000ea20000300800 */
[----:B-1----:R-:W-:-:S05]  /*bfa40*/  IADD3 R40, P1, PT, R20, R5, RZ ;  /* 0x0000000514287210 */ /* 0x002fca0007f3e0ff */
[----:B------:R-:W-:Y:S01]  /*bfa50*/  IMAD.X R41, R21, 0x1, R6, P1 ;  /* 0x0000000115297824 */ /* 0x000fe200008e0606 */
[----:B---3--:R-:W-:-:S05]  /*bfa60*/  F2FP.SATFINITE.E5M2.F32.PACK_AB_MERGE_C R17, R38, R37, RZ ;  /* 0x000000252611723e */ /* 0x008fca00048060ff */
[----:B------:R-:W-:Y:S04]  /*bfa70*/  STL [R1+0x278], R17 ;  /* 0x0002781101007387 */ /* 0x000fe80000100800 */
[----:B------:R-:W3:Y:S04]  /*bfa80*/  LDL.LU R37, [R1+0xc68] ;  /* 0x000c680001257983 */ /* 0x000ee80000300800 */
[----:B------:R-:W3:Y:S04]  /*bfa90*/  LDL.LU R38, [R1+0xc6c] ;  /* 0x000c6c0001267983 */ /* 0x000ee80000300800 */
[----:B------:R1:W-:Y:S02]  /*bfaa0*/  STL.64 [R1+0x1228], R40 ;  /* 0x0012282801007387 */ /* 0x0003e40000100a00 */
[----:B-1----:R-:W-:-:S02]  /*bfab0*/  IADD3 R40, P1, PT, R20, R13, RZ ;  /* 0x0000000d14287210 */ /* 0x002fc40007f3e0ff */
[----:B------:R-:W-:Y:S02]  /*bfac0*/  F2FP.SATFINITE.E5M2.F32.PACK_AB_MERGE_C R49, R26, R24, RZ ;  /* 0x000000181a31723e */ /* 0x000fe400048060ff */
[----:B------:R-:W-:-:S03]  /*bfad0*/  F2FP.SATFINITE.E5M2.F32.PACK_AB_MERGE_C R17, R39, R33, RZ ;  /* 0x000000212711723e */ /* 0x000fc600048060ff */
[----:B------:R-:W-:Y:S04]  /*bfae0*/  STL [R1+0x578c], R49 ;  /* 0x00578c3101007387 */ /* 0x000fe80000100800 */
[----:B------:R1:W-:Y:S04]  /*bfaf0*/  STL [R1+0x254], R17 ;  /* 0x0002541101007387 */ /* 0x0003e80000100800 */
[----:B------:R-:W3:Y:S04]  /*bfb00*/  LDL.LU R33, [R1+0xc50] ;  /* 0x000c500001217983 */ /* 0x000ee80000300800 */
[----:B------:R-:W3:Y:S01]  /*bfb10*/  LDL.LU R39, [R1+0xc54] ;  /* 0x000c540001277983 */ /* 0x000ee20000300800 */
[----:B------:R-:W-:Y:S01]  /*bfb20*/  IMAD.X R41, R21, 0x1, R15, P1 ;  /* 0x0000000115297824 */ /* 0x000fe200008e060f */
[----:B-1----:R-:W-:-:S04]  /*bfb30*/  F2FP.SATFINITE.E5M2.F32.PACK_AB_MERGE_C R17, R23, R22, RZ ;  /* 0x000000161711723e */ /* 0x002fc800048060ff */
[----:B------:R-:W-:Y:S04]  /*bfb40*/  STL.64 [R1+0x1218], R40 ;  /* 0x0012182801007387 */ /* 0x000fe80000100a00 */
[----:B------:R1:W-:Y:S04]  /*bfb50*/  STL [R1+0x25c], R17 ;  /* 0x00025c1101007387 */ /* 0x0003e80000100800 */
[----:B------:R-:W3:Y:S04]  /*bfb60*/  LDL.LU R22, [R1+0xc58] ;  /* 0x000c580001167983 */ /* 0x000ee80000300800 */
[----:B------:R-:W3:Y:S01]  /*bfb70*/  LDL.LU R23, [R1+0xc5c] ;  /* 0x000c5c0001177983 */ /* 0x000ee20000300800 */
[----:B------:R-:W-:-:S02]  /*bfb80*/  IADD3 R24, P1, PT, R20, R14, RZ ;  /* 0x0000000e14187210 */ /* 0x000fc40007f3e0ff */
[----:B-1----:R-:W-:-:S03]  /*bfb90*/  F2FP.SATFINITE.E5M2.F32.PACK_AB_MERGE_C R17, R27, R25, RZ ;  /* 0x000000191b11723e */ /* 0x002fc600048060ff */
[----:B------:R-:W-:Y:S02]  /*bfba0*/  IMAD.X R25, R21, 0x1, R16, P1 ;  /* 0x0000000115197824 */ /* 0x000fe400008e0610 */
[----:B------:R-:W-:Y:S01]  /*bfbb0*/  STL [R1+0x57f0], R17 ;  /* 0x0057f01101007387 */ /* 0x000fe20000100800 */
[----:B----4-:R-:W-:-:S03]  /*bfbc0*/  F2FP.SATFINITE.E5M2.F32.PACK_AB_MERGE_C R48, R28, R29, RZ ;  /* 0x0000001d1c30723e */ /* 0x010fc600048060ff */
[----:B------:R-:W4:Y:S04]  /*bfbd0*/  LDL.LU R29, [R1+0xc40] ;  /* 0x000c4000011d7983 */ /* 0x000f280000300800 */
[----:B------:R-:W4:Y:S04]  /*bfbe0*/  LDL.LU R28, [R1+0xc44] ;  /* 0x000c4400011c7983 */ /* 0x000f280000300800 */
[----:B------:R1:W-:Y:S01]  /*bfbf0*/  STL.64 [R1+0x1220], R24 ;  /* 0x0012201801007387 */ /* 0x0003e20000100a00 */
[----:B------:R-:W-:-:S03]  /*bfc00*/  F2FP.SATFINITE.E5M2.F32.PACK_AB_MERGE_C R61, R31, R30, RZ ;  /* 0x0000001e1f3d723e */ /* 0x000fc600048060ff */
[----:B------:R-:W-:Y:S01]  /*bfc10*/  STL [R1+0x57f4], R48 ;  /* 0x0057f43001007387 */ /* 0x000fe20000100800 */
[----:B-1----:R-:W-:-:S03]  /*bfc20*/  IADD3 R24, P1, PT, R20, R7, RZ ;  /* 0x0000000714187210 */ /* 0x002fc60007f3e0ff */
[----:B------:R-:W-:Y:S02]  /*bfc30*/  STL [R1+0x57f8], R61 ;  /* 0x0057f83d01007387 */ /* 0x000fe40000100800 */
[----:B------:R-:W-:Y:S01]  /*bfc40*/  IMAD.X R25, R21, 0x1, R8, P1 ;  /* 0x0000000115197824 */ /* 0x000fe200008e0608 */
[----:B--2---:R-:W-:Y:S02]  /*bfc50*/  F2FP.SATFINITE.E5M2.F32.PACK_AB_MERGE_C R60, R34, R32, RZ ;  /* 0x00000020223c723e */ /* 0x004fe400048060ff */
[----:B------:R-:W2:Y:S04]  /*bfc60*/  LDL.LU R32, [R1+0xc48] ;  /* 0x000c480001207983 */ /* 0x000ea80000300800 */
[----:B------:R-:W2:Y:S04]  /*bfc70*/  LDL.LU R34, [R1+0xc4c] ;  /* 0x000c4c0001227983 */ /* 0x000ea80000300800 */
[----:B------:R1:W-:Y:S01]  /*bfc80*/  STL.64 [R1+0x1210], R24 ;  /* 0x0012101801007387 */ /* 0x0003e20000100a00 */
[----:B------:R-:W-:-:S03]  /*bfc90*/  F2FP.SATFINITE.E5M2.F32.PACK_AB_MERGE_C R56, R36, R35, RZ ;  /* 0x000000232438723e */ /* 0x000fc600048060ff */
[----:B------:R-:W-:Y:S04]  /*bfca0*/  STL [R1+0x57fc], R60 ;  /* 0x0057fc3c01007387 */ /* 0x000fe80000100800 */
[----:B------:R-:W-:Y:S04]  /*bfcb0*/  STL [R1+0x5800], R56 ;  /* 0x0058003801007387 */ /* 0x000fe80000100800 */
[----:B------:R-:W2:Y:S04]  /*bfcc0*/  LDL.LU R35, [R1+0xc30] ;  /* 0x000c300001237983 */ /* 0x000ea80000300800 */
[----:B------:R-:W2:Y:S01]  /*bfcd0*/  LDL.LU R36, [R1+0xc34] ;  /* 0x000c340001247983 */ /* 0x000ea20000300800 */
[----:B-1----:R-:W-:-:S05]  /*bfce0*/  IADD3 R24, P1, PT, R20, R9, RZ ;  /* 0x0000000914187210 */ /* 0x002fca0007f3e0ff */
[----:B------:R-:W-:-:S05]  /*bfcf0*/  IMAD.X R25, R21, 0x1, R11, P1 ;  /* 0x0000000115197824 */ /* 0x000fca00008e060b */
[----:B------:R1:W-:Y:S01]  /*bfd00*/  STL.64 [R1+0x1208], R24 ;  /* 0x0012081801007387 */ /* 0x0003e20000100a00 */
[----:B---3--:R-:W-:-:S05]  /*bfd10*/  F2FP.SATFINITE.E5M2.F32.PACK_AB_MERGE_C R57, R38, R37, RZ ;  /* 0x000000252639723e */ /* 0x008fca00048060ff */
[----:B------:R-:W-:Y:S04]  /*bfd20*/  STL [R1+0x5804], R57 ;  /* 0x0058043901007387 */ /* 0x000fe80000100800 */
[----:B------:R-:W3:Y:S04]  /*bfd30*/  LDL.LU R37, [R1+0xc38] ;  /* 0x000c380001257983 */ /* 0x000ee80000300800 */
[----:B------:R-:W3:Y:S01]  /*bfd40*/  LDL.LU R38, [R1+0xc3c] ;  /* 0x000c3c0001267983 */ /* 0x000ee20000300800 */
[----:B-1----:R-:W-:-:S05]  /*bfd50*/  IADD3 R24, P1, PT, R20, R10, RZ ;  /* 0x0000000a14187210 */ /* 0x002fca0007f3e0ff */
[----:B------:R-:W-:-:S05]  /*bfd60*/  IMAD.X R25, R21, 0x1, R12, P1 ;  /* 0x0000000115197824 */ /* 0x000fca00008e060c */
[----:B------:R1:W-:Y:S01]  /*bfd70*/  STL.64 [R1+0x1200], R24 ;  /* 0x0012001801007387 */ /* 0x0003e20000100a00 */
[----:B------:R-:W-:-:S05]  /*bfd80*/  F2FP.SATFINITE.E5M2.F32.PACK_AB_MERGE_C R61, R39, R33, RZ ;  /* 0x00000021273d723e */ /* 0x000fca00048060ff */
[----:B------:R-:W-:Y:S04]  /*bfd90*/  STL [R1+0x5808], R61 ;  /* 0x0058083d01007387 */ /* 0x000fe80000100800 */
[----:B------:R-:W3:Y:S04]  /*bfda0*/  LDL.LU R30, [R1+0xc20] ;  /* 0x000c2000011e7983 */ /* 0x000ee80000300800 */
[----:B------:R-:W3:Y:S04]  /*bfdb0*/  LDL.LU R31, [R1+0xc24] ;  /* 0x000c2400011f7983 */ /* 0x000ee80000300800 */
[----:B------:R-:W3:Y:S01]  /*bfdc0*/  LDL.LU R33, [R1+0xc28] ;  /* 0x000c280001217983 */ /* 0x000ee20000300800 */
[----:B------:R-:W-:-:S03]  /*bfdd0*/  F2FP.SATFINITE.E5M2.F32.PACK_AB_MERGE_C R48, R23, R22, RZ ;  /* 0x000000161730723e */ /* 0x000fc600048060ff */
[----:B------:R-:W3:Y:S04]  /*bfde0*/  LDL.LU R39, [R1+0xc2c] ;  /* 0x000c2c0001277983 */ /* 0x000ee80000300800 */
[----:B------:R-:W3:Y:S04]  /*bfdf0*/  LDL.LU R22, [R1+0xc10] ;  /* 0x000c100001167983 */ /* 0x000ee80000300800 */
[----:B------:R-:W3:Y:S01]  /*bfe00*/  LDL.LU R23, [R1+0xc14] ;  /* 0x000c140001177983 */ /* 0x000ee20000300800 */
[----:B0-----:R-:W-:Y:S01]  /*bfe10*/  VIADD R20, R20, UR6 ;  /* 0x0000000614147c36 */ /* 0x001fe20008000000 */
[----:B------:R-:W0:Y:S04]  /*bfe20*/  LDCU UR6, c[0x0][0x3b8] ;  /* 0x00007700ff0677ac */ /* 0x000e280008000800 */
[----:B------:R-:W-:-:S02]  /*bfe30*/  SHF.R.S32.HI R21, RZ, 0x1f, R20 ;  /* 0x0000001fff157819 */ /* 0x000fc40000011414 */
[----:B-1----:R-:W-:Y:S01]  /*bfe40*/  IADD3 R24, P1, PT, R20, R0, RZ ;  /* 0x0000000014187210 */ /* 0x002fe20007f3e0ff */
[----:B------:R-:W-:Y:S04]  /*bfe50*/  STL [R1+0x580c], R48 ;  /* 0x00580c3001007387 */ /* 0x000fe80000100800 */
[----:B------:R-:W-:Y:S01]  /*bfe60*/  IMAD.X R25, R21, 0x1, R2, P1 ;  /* 0x0000000115197824 */ /* 0x000fe200008e0602 */
[----:B----4-:R-:W-:Y:S02]  /*bfe70*/  F2FP.SATFINITE.E5M2.F32.PACK_AB_MERGE_C R44, R28, R29, RZ ;  /* 0x0000001d1c2c723e */ /* 0x010fe400048060ff */
[----:B------:R-:W-:-:S03]  /*bfe80*/  IADD3 R28, P1, PT, R20, R3, RZ ;  /* 0x00000003141c7210 */ /* 0x000fc60007f3e0ff */
[----:B------:R-:W-:Y:S04]  /*bfe90*/  STL [R1+0x5814], R44 ;  /* 0x0058142c01007387 */ /* 0x000fe80000100800 */
[----:B------:R-:W4:Y:S04]  /*bfea0*/  LDL.LU R58, [R1+0xc18] ;  /* 0x000c1800013a7983 */ /* 0x000f280000300800 */
[----:B------:R-:W4:Y:S04]  /*bfeb0*/  LDL.LU R53, [R1+0xc1c] ;  /* 0x000c1c0001357983 */ /* 0x000f280000300800 */
[----:B------:R1:W-:Y:S01]  /*bfec0*/  STL.64 [R1+0x11f8], R24 ;  /* 0x0011f81801007387 */ /* 0x0003e20000100a00 */
[----:B------:R-:W-:-:S03]  /*bfed0*/  IMAD.X R29, R21, 0x1, R4, P1 ;  /* 0x00000001151d7824 */ /* 0x000fc600008e0604 */
[----:B-1----:R-:W4:Y:S04]  /*bfee0*/  LDL.LU R24, [R1+0xc00] ;  /* 0x000c000001187983 */ /* 0x002f280000300800 */
[----:B------:R-:W4:Y:S04]  /*bfef0*/  LDL.LU R26, [R1+0xc04] ;  /* 0x000c0400011a7983 */ /* 0x000f280000300800 */
[----:B------:R-:W4:Y:S04]  /*bff00*/  LDL.LU R25, [R1+0xc08] ;  /* 0x000c080001197983 */ /* 0x000f280000300800 */
[----:B------:R-:W4:Y:S01]  /*bff10*/  LDL.LU R27, [R1+0xc0c] ;  /* 0x000c0c00011b7983 */ /* 0x000f220000300800 */
[----:B--2---:R-:W-:-:S03]  /*bff20*/  F2FP.SATFINITE.E5M2.F32.PACK_AB_MERGE_C R57, R34, R32, RZ ;  /* 0x000000202239723e */ /* 0x004fc600048060ff */
[----:B------:R-:W2:Y:S04]  /*bff30*/  LDL.LU R32, [R1+0xbf0] ;  /* 0x000bf00001207983 */ /* 0x000ea80000300800 */
[----:B------:R-:W2:Y:S04]  /*bff40*/  LDL.LU R34, [R1+0xbf4] ;  /* 0x000bf40001227983 */ /* 0x000ea80000300800 */
[----:B------:R-:W-:Y:S01]  /*bff50*/  STL [R1+0x5818], R57 ;  /* 0x0058183901007387 */ /* 0x000fe20000100800 */
[----:B------:R-:W-:-:S05]  /*bff60*/  F2FP.SATFINITE.E5M2.F32.PACK_AB_MERGE_C R45, R36, R35, RZ ;  /* 0x00000023242d723e */ /* 0x000fca00048060ff */
[----:B------:R-:W-:Y:S04]  /*bff70*/  STL [R1+0x581c], R45 ;  /* 0x00581c2d01007387 */ /* 0x000fe80000100800 */
[----:B------:R1:W-:Y:S04]  /*bff80*/  STL.64 [R1+0x11f0], R28 ;  /* 0x0011f01c01007387 */ /* 0x0003e80000100a00 */
[----:B-1----:R-:W2:Y:S04]  /*bff90*/  LDL.LU R29, [R1+0xbf8] ;  /* 0x000bf800011d7983 */ /* 0x002ea80000300800 */
[----:B------:R-:W2:Y:S04]  /*bffa0*/  LDL.LU R28, [R1+0xbfc] ;  /* 0x000bfc00011c7983 */ /* 0x000ea80000300800 */
[----:B------:R-:W2:Y:S04]  /*bffb0*/  LDL.LU R35, [R1+0xbe0] ;  /* 0x000be00001237983 */ /* 0x000ea80000300800 */
[----:B------:R-:W2:Y:S01]  /*bffc0*/  LDL.LU R36, [R1+0xbe4] ;  /* 0x000be40001247983 */ /* 0x000ea20000300800 */
[----:B---3--:R-:W-:-:S03]  /*bffd0*/  F2FP.SATFINITE.E5M2.F32.PACK_AB_MERGE_C R48, R38, R37, RZ ;  /* 0x000000252630723e */ /* 0x008fc600048060ff */
[----:B------:R-:W3:Y:S04]  /*bffe0*/  LDL.LU R37, [R1+0xbe8] ;  /* 0x000be80001257983 */ /* 0x000ee80000300800 */
[----:B------:R-:W3:Y:S04]  /*bfff0*/  LDL.LU R38, [R1+0xbec] ;  /* 0x000bec0001267983 */ /* 0x000ee80000300800 */
[----:B------:R1:W-:Y:S01]  /*c0000*/  STL [R1+0x5820], R48 ;  /* 0x0058203001007387 */ /* 0x0003e20000100800 */
[----:B------:R-:W-:Y:S02]  /*c0010*/  F2FP.SATFINITE.E5M2.F32.PACK_AB_MERGE_C R45, R31, R30, RZ ;  /* 0x0000001e1f2d723e */ /* 0x000fe400048060ff */
[----:B------:R-:W-:-:S05]  /*c0020*/  IADD3 R30, P1, PT, R20, R5, RZ ;  /* 0x00000005141e7210 */ /* 0x000fca0007f3e0ff */
[----:B------:R-:W-:Y:S01]  /*c0030*/  IMAD.X R31, R21, 0x1, R6, P1 ;  /* 0x00000001151f7824 */ /* 0x000fe200008e0606 */
[----:B-1----:R-:W-:Y:S01]  /*c0040*/  F2FP.SATFINITE.E5M2.F32.PACK_AB_MERGE_C R48, R39, R33, RZ ;  /* 0x000000212730723e */ /* 0x002fe200048060ff */
[----:B------:R-:W-:Y:S04]  /*c0050*/  STL [R1+0x5824], R45 ;  /* 0x0058242d01007387 */ /* 0x000fe80000100800 */
[----:B------:R-:W-:Y:S01]  /*c0060*/  STL [R1+0x5828], R48 ;  /* 0x0058283001007387 */ /* 0x000fe20000100800 */
[----:B------:R-:W-:-:S03]  /*c0070*/  F2FP.SATFINITE.E5M2.F32.PACK_AB_MERGE_C R17, R23, R22, RZ ;  /* 0x000000161711723e */ /* 0x000fc600048060ff */
[----:B------:R1:W-:Y:S04]  /*c0080*/  STL.64 [R1+0x11e8], R30 ;  /* 0x0011e81e01007387 */ /* 0x0003e80000100a00 */
[----:B-1----:R-:W3:Y:S04]  /*c0090*/  LDL.LU R30, [R1+0xbd0] ;  /* 0x000bd000011e7983 */ /* 0x002ee80000300800 */
[----:B------:R-:W3:Y:S04]  /*c00a0*/  LDL.LU R31, [R1+0xbd4] ;  /* 0x000bd400011f7983 */ /* 0x000ee80000300800 */
[----:B------:R-:W-:Y:S04]  /*c00b0*/  STL [R1+0x5c], R17 ;  /* 0x00005c1101007387 */ /* 0x000fe80000100800 */
[----:B------:R-:W3:Y:S04]  /*c00c0*/  LDL.LU R33, [R1+0xbd8] ;  /* 0x000bd80001217983 */ /* 0x000ee80000300800 */
[----:B------:R-:W3:Y:S04]  /*c00d0*/  LDL.LU R22, [R1+0xbdc] ;  /* 0x000bdc0001167983 */ /* 0x000ee80000300800 */
[----:B------:R-:W3:Y:S04]  /*c00e0*/  LDL.LU R39, [R1+0xbc0] ;  /* 0x000bc00001277983 */ /* 0x000ee80000300800 */
[----:B------:R-:W3:Y:S01]  /*c00f0*/  LDL.LU R23, [R1+0xbc4] ;  /* 0x000bc40001177983 */ /* 0x000ee20000300800 */
[----:B------:R-:W-:-:S05]  /*c0100*/  IADD3 R40, P1, PT, R20, R13, RZ ;  /* 0x0000000d14287210 */ /* 0x000fca0007f3e0ff */
[----:B------:R-:W-:-:S05]  /*c0110*/  IMAD.X R41, R21, 0x1, R15, P1 ;  /* 0x0000000115297824 */ /* 0x000fca00008e060f */
[----:B------:R1:W-:Y:S02]  /*c0120*/  STL.64 [R1+0x11e0], R40 ;  /* 0x0011e02801007387 */ /* 0x0003e40000100a00 */
[----:B-1----:R-:W-:Y:S02]  /*c0130*/  IADD3 R40, P1, PT, R20, R14, RZ ;  /* 0x0000000e14287210 */ /* 0x002fe40007f3e0ff */
[----:B----4-:R-:W-:-:S03]  /*c0140*/  F2FP.SATFINITE.E5M2.F32.PACK_AB_MERGE_C R19, R53, R58, RZ ;  /* 0x0000003a3513723e */ /* 0x010fc600048060ff */
[----:B------:R-:W-:Y:S02]  /*c0150*/  IMAD.X R41, R21, 0x1, R16, P1 ;  /* 0x0000000115297824 */ /* 0x000fe400008e0610 */
[----:B------:R1:W-:Y:S01]  /*c0160*/  STL [R1+0x64], R19 ;  /* 0x0000641301007387 */ /* 0x0003e20000100800 */
[----:B------:R-:W-:Y:S02]  /*c0170*/  F2FP.SATFINITE.E5M2.F32.PACK_AB_MERGE_C R17, R26, R24, RZ ;  /* 0x000000181a11723e */ /* 0x000fe400048060ff */
[----:B------:R-:W-:-:S03]  /*c0180*/  IADD3 R24, P1, PT, R20, R7, RZ ;  /* 0x0000000714187210 */ /* 0x000fc60007f3e0ff */
[----:B------:R2:W-:Y:S01]  /*c0190*/  STL [R1+0x44], R17 ;  /* 0x0000441101007387 */ /* 0x0005e20000100800 */
[----:B-1----:R-:W-:Y:S01]  /*c01a0*/  F2FP.SATFINITE.E5M2.F32.PACK_AB_MERGE_C R19, R27, R25, RZ ;  /* 0x000000191b13723e */ /* 0x002fe200048060ff */
[----:B------:R-:W-:Y:S01]  /*c01b0*/  IMAD.X R25, R21, 0x1, R8, P1 ;  /* 0x0000000115197824 */ /* 0x000fe200008e0608 */
[----:B--2---:R-:W-:Y:S02]  /*c01c0*/  F2FP.SATFINITE.E5M2.F32.PACK_AB_MERGE_C R17, R34, R32, RZ ;  /* 0x000000202211723e */ /* 0x004fe400048060ff */
[----:B------:R-:W2:Y:S04]  /*c01d0*/  LDL.LU R32, [R1+0xbc8] ;  /* 0x000bc80001207983 */ /* 0x000ea80000300800 */
[----:B------:R-:W-:Y:S04]  /*c01e0*/  STL.64 [R1+0x11d8], R40 ;  /* 0x0011d82801007387 */ /* 0x000fe80000100a00 */
[----:B------:R-:W-:Y:S04]  /*c01f0*/  STL [R1+0x40], R19 ;  /* 0x0000401301007387 */ /* 0x000fe80000100800 */
[----:B------:R-:W2:Y:S04]  /*c0200*/  LDL.LU R34, [R1+0xbcc] ;  /* 0x000bcc0001227983 */ /* 0x000ea80000300800 */
[----:B------:R1:W-:Y:S01]  /*c0210*/  STL [R1+0x34], R17 ;  /* 0x0000341101007387 */ /* 0x0003e20000100800 */
[----:B------:R-:W-:-:S05]  /*c0220*/  F2FP.SATFINITE.E5M2.F32.PACK_AB_MERGE_C R43, R28, R29, RZ ;  /* 0x0000001d1c2b723e */ /* 0x000fca00048060ff */
[----:B------:R-:W-:Y:S01]  /*c0230*/  STL [R1+0x5838], R43 ;  /* 0x0058382b01007387 */ /* 0x000fe20000100800 */
[----:B-1----:R-:W-:-:S03]  /*c0240*/  F2FP.SATFINITE.E5M2.F32.PACK_AB_MERGE_C R17, R36, R35, RZ ;  /* 0x000000232411723e */ /* 0x002fc600048060ff */
[----:B------:R1:W-:Y:S04]  /*c0250*/  STL.64 [R1+0x11d0], R24 ;  /* 0x0011d01801007387 */ /* 0x0003e80000100a00 */
[----:B------:R-:W-:Y:S04]  /*c0260*/  STL [R1+0x20], R17 ;  /* 0x0000201101007387 */ /* 0x000fe80000100800 */
[----:B------:R-:W4:Y:S04]  /*c0270*/  LDL.LU R35, [R1+0xbb0] ;  /* 0x000bb00001237983 */ /* 0x000f280000300800 */
[----:B------:R-:W4:Y:S01]  /*c0280*/  LDL.LU R36, [R1+0xbb4] ;  /* 0x000bb40001247983 */ /* 0x000f220000300800 */
[----:B-1----:R-:W-:-:S05]  /*c0290*/  IADD3 R24, P1, PT, R20, R9, RZ ;  /* 0x0000000914187210 */ /* 0x002fca0007f3e0ff */
[----:B------:R-:W-:Y:S01]  /*c02a0*/  IMAD.X R25, R21, 0x1, R11, P1 ;  /* 0x0000000115197824 */ /* 0x000fe200008e060b */
[----:B---3--:R-:W-:-:S04]  /*c02b0*/  F2FP.SATFINITE.E5M2.F32.PACK_AB_MERGE_C R43, R38, R37, RZ ;  /* 0x00000025262b723e */ /* 0x008fc800048060ff */
[----:B------:R1:W-:Y:S04]  /*c02c0*/  STL.64 [R1+0x11c0], R24 ;  /* 0x0011c01801007387 */ /* 0x0003e80000100a00 */
[----:B------:R-:W3:Y:S04]  /*c02d0*/  LDL.LU R37, [R1+0xbb8] ;  /* 0x000bb80001257983 */ /* 0x000ee80000300800 */
[----:B------:R-:W3:Y:S01]  /*c02e0*/  LDL.LU R38, [R1+0xbbc] ;  /* 0x000bbc0001267983 */ /* 0x000ee20000300800 */
[----:B-1----:R-:W-:-:S03]  /*c02f0*/  IADD3 R24, P1, PT, R20, R10, RZ ;  /* 0x0000000a14187210 */ /* 0x002fc60007f3e0ff */
[----:B------:R1:W-:Y:S02]  /*c0300*/  STL [R1+0x5848], R43 ;  /* 0x0058482b01007387 */ /* 0x0003e40000100800 */
[----:B------:R-:W-:Y:S01]  /*c0310*/  IMAD.X R25, R21, 0x1, R12, P1 ;  /* 0x0000000115197824 */ /* 0x000fe200008e060c */
[----:B-1----:R-:W-:-:S05]  /*c0320*/  F2FP.SATFINITE.E5M2.F32.PACK_AB_MERGE_C R43, R31, R30, RZ ;  /* 0x0000001e1f2b723e */ /* 0x002fca00048060ff */
[----:B------:R-:W-:Y:S04]  /*c0330*/  STL [R1+0x584c], R43 ;  /* 0x00584c2b01007387 */ /* 0x000fe80000100800 */
[----:B------:R-:W-:Y:S01]  /*c0340*/  STL.64 [R1+0x11c8], R24 ;  /* 0x0011c81801007387 */ /* 0x000fe20000100a00 */
[----:B------:R-:W-:-:S03]  /*c0350*/  F2FP.SATFINITE.E5M2.F32.PACK_AB_MERGE_C R17, R22, R33, RZ ;  /* 0x000000211611723e */ /* 0x000fc600048060ff */
[----:B------:R-:W3:Y:S04]  /*c0360*/  LDL.LU R29, [R1+0x710] ;  /* 0x00071000011d7983 */ /* 0x000ee80000300800 */
[----:B------:R-:W3:Y:S04]  /*c0370*/  LDL.LU R22, [R1+0x714] ;  /* 0x0007140001167983 */ /* 0x000ee80000300800 */
[----:B------:R1:W-:Y:S04]  /*c0380*/  STL [R1+0x10], R17 ;  /* 0x0000101101007387 */ /* 0x0003e80000100800 */
[----:B------:R-:W3:Y:S04]  /*c0390*/  LDL.LU R28, [R1+0x718] ;  /* 0x00071800011c7983 */ /* 0x000ee80000300800 */
[----:B------:R-:W3:Y:S01]  /*c03a0*/  LDL.LU R33, [R1+0x71c] ;  /* 0x00071c0001217983 */ /* 0x000ee20000300800 */
[----:B-1----:R-:W-:-:S05]  /*c03b0*/  F2FP.SATFINITE.E5M2.F32.PACK_AB_MERGE_C R17, R23, R39, RZ ;  /* 0x000000271711723e */ /* 0x002fca00048060ff */
[----:B------:R-:W-:Y:S04]  /*c03c0*/  STL [R1], R17 ;  /* 0x0000001101007387 */ /* 0x000fe80000100800 */
[----:B------:R-:W3:Y:S04]  /*c03d0*/  LDL.LU R39, [R1+0xba0] ;  /* 0x000ba00001277983 */ /* 0x000ee80000300800 */
[----:B------:R-:W3:Y:S01]  /*c03e0*/  LDL.LU R23, [R1+0xba4] ;  /* 0x000ba40001177983 */ /* 0x000ee20000300800 */
[----:B0-----:R-:W-:Y:S01]  /*c03f0*/  VIADD R20, R20, UR6 ;  /* 0x0000000614147c36 */ /* 0x001fe20008000000 */
[----:B------:R-:W0:Y:S02]  /*c0400*/  LDCU UR6, c[0x0][0x3b8] ;  /* 0x00007700ff0677ac */ /* 0x000e240008000800 */
[----:B------:R-:W3:Y:S02]  /*c0410*/  LDL.LU R46, [R1+0xba8] ;  /* 0x000ba800012e7983 */ /* 0x000ee40000300800 */
[----:B------:R-:W-:-:S02]  /*c0420*/  SHF.R.S32.HI R21, RZ, 0x1f, R20 ;  /* 0x0000001fff157819 */ /* 0x000fc40000011414 */
[----:B------:R-:W-:Y:S01]  /*c0430*/  IADD3 R24, P1, PT, R20, R0, RZ ;  /* 0x0000000014187210 */ /* 0x000fe20007f3e0ff */
[----:B------:R-:W3:Y:S04]  /*c0440*/  LDL.LU R41, [R1+0xbac] ;  /* 0x000bac0001297983 */ /* 0x000ee80000300800 */
[----:B------:R-:W-:-:S05]  /*c0450*/  IMAD.X R25, R21, 0x1, R2, P1 ;  /* 0x0000000115197824 */ /* 0x000fca00008e0602 */
[----:B------:R1:W-:Y:S04]  /*c0460*/  STL.64 [R1+0x11b8], R24 ;  /* 0x0011b81801007387 */ /* 0x0003e80000100a00 */
[----:B------:R-:W3:Y:S04]  /*c0470*/  LDL.LU R42, [R1+0xb90] ;  /* 0x000b9000012a7983 */ /* 0x000ee80000300800 */
[----:B------:R-:W3:Y:S04]  /*c0480*/  LDL.LU R40, [R1+0xb94] ;  /* 0x000b940001287983 */ /* 0x000ee80000300800 */
[----:B-1----:R-:W3:Y:S04]  /*c0490*/  LDL.LU R25, [R1+0xb98] ;  /* 0x000b980001197983 */ /* 0x002ee80000300800 */
[----:B------:R-:W3:Y:S04]  /*c04a0*/  LDL.LU R27, [R1+0xb9c] ;  /* 0x000b9c00011b7983 */ /* 0x000ee80000300800 */
[----:B------:R-:W3:Y:S04]  /*c04b0*/  LDL.LU R30, [R1+0xb80] ;  /* 0x000b8000011e7983 */ /* 0x000ee80000300800 */
[----:B------:R-:W3:Y:S01]  /*c04c0*/  LDL.LU R31, [R1+0xb84] ;  /* 0x000b8400011f7983 */ /* 0x000ee20000300800 */
[----:B--2---:R-:W-:-:S02]  /*c04d0*/  F2FP.SATFINITE.E5M2.F32.PACK_AB_MERGE_C R43, R34, R32, RZ ;  /* 0x00000020222b723e */ /* 0x004fc400048060ff */
[----:B------:R-:W-:-:S03]  /*c04e0*/  IADD3 R34, P1, PT, R20, R3, RZ ;  /* 0x0000000314227210 */ /* 0x000fc60007f3e0ff */
[----:B------:R-:W-:Y:S04]  /*c04f0*/  STL [R1+0x5868], R43 ;  /* 0x0058682b01007387 */ /* 0x000fe80000100800 */
[----:B------:R-:W2:Y:S01]  /*c0500*/  LDL.LU R32, [R1+0xb88] ;  /* 0x000b880001207983 */ /* 0x000ea20000300800 */
[----:B----4-:R-:W-:Y:S01]  /*c0510*/  F2FP.SATFINITE.E5M2.F32.PACK_AB_MERGE_C R36, R36, R35, RZ ;  /* 0x000000232424723e */ /* 0x010fe200048060ff */
[----:B------:R-:W-:-:S05]  /*c0520*/  IMAD.X R35, R21, 0x1, R4, P1 ;  /* 0x0000000115237824 */ /* 0x000fca00008e0604 */
[----:B------:R1:W-:Y:S04]  /*c0530*/  STL.64 [R1+0x11b0], R34 ;  /* 0x0011b02201007387 */ /* 0x0003e80000100a00 */
[----:B-1----:R-:W2:Y:S04]  /*c0540*/  LDL.LU R34, [R1+0xb8c] ;  /* 0x000b8c0001227983 */ /* 0x002ea80000300800 */
[----:B------:R-:W4:Y:S04]  /*c0550*/  LDL.LU R58, [R1+0xb70] ;  /* 0x000b7000013a7983 */ /* 0x000f280000300800 */
[----:B------:R-:W4:Y:S01]  /*c0560*/  LDL.LU R53, [R1+0xb74] ;  /* 0x000b740001357983 */ /* 0x000f220000300800 */
[----:B---3--:R-:W-:-:S03]  /*c0570*/  F2FP.SATFINITE.E5M2.F32.PACK_AB_MERGE_C R37, R38, R37, RZ ;  /* 0x000000252625723e */ /* 0x008fc600048060ff */
[----:B------:R-:W3:Y:S04]  /*c0580*/  LDL.LU R35, [R1+0xb78] ;  /* 0x000b780001237983 */ /* 0x000ee80000300800 */
[----:B------:R-:W3:Y:S04]  /*c0590*/  LDL.LU R38, [R1+0xb7c] ;  /* 0x000b7c0001267983 */ /* 0x000ee80000300800 */
[----:B------:R1:W-:Y:S02]  /*c05a0*/  STL.64 [R1+0x5850], R36 ;  /* 0x0058502401007387 */ /* 0x0003e40000100a00 */
[----:B-1----:R-:W-:-:S05]  /*c05b0*/  IADD3 R36, P1, PT, R20, R5, RZ ;  /* 0x0000000514247210 */ /* 0x002fca0007f3e0ff */
[----:B------:R-:W-:Y:S01]  /*c05c0*/  IMAD.X R37, R21, 0x1, R6, P1 ;  /* 0x0000000115257824 */ /* 0x000fe200008e0606 */
[----:B------:R-:W-:-:S05]  /*c05d0*/  F2FP.SATFINITE.E5M2.F32.PACK_AB_MERGE_C R22, R22, R29, RZ ;  /* 0x0000001d1616723e */ /* 0x000fca00048060ff */
[----:B------:R-:W-:Y:S01]  /*c05e0*/  STL [R1+0x5878], R22 ;  /* 0x0058781601007387 */ /* 0x000fe20000100800 */
[----:B------:R-:W-:-:S05]  /*c05f0*/  F2FP.SATFINITE.E5M2.F32.PACK_AB_MERGE_C R33, R33, R28, RZ ;  /* 0x0000001c2121723e */ /* 0x000fca00048060ff */
[----:B------:R-:W-:Y:S04]  /*c0600*/  STL [R1+0x587c], R33 ;  /* 0x00587c2101007387 */ /* 0x000fe80000100800 */
[----:B------:R1:W-:Y:S01]  /*c0610*/  STL.64 [R1+0x11a0], R36 ;  /* 0x0011a02401007387 */ /* 0x0003e20000100a00 */
[----:B------:R-:W-:-:S03]  /*c0620*/  F2FP.SATFINITE.E5M2.F32.PACK_AB_MERGE_C R17, R23, R39, RZ ;  /* 0x000000271711723e */ /* 0x000fc600048060ff */
[----:B------:R-:W3:Y:S04]  /*c0630*/  LDL.LU R39, [R1+0xb60] ;  /* 0x000b600001277983 */ /* 0x000ee80000300800 */
[----:B------:R-:W3:Y:S04]  /*c0640*/  LDL.LU R23, [R1+0xb64] ;  /* 0x000b640001177983 */ /* 0x000ee80000300800 */
[----:B------:R0:W-:Y:S04]  /*c0650*/  STL [R1+0x1cfc], R17 ;  /* 0x001cfc1101007387 */ /* 0x0001e80000100800 */
[----:B------:R-:W3:Y:S04]  /*c0660*/  LDL.LU R24, [R1+0xb68] ;  /* 0x000b680001187983 */ /* 0x000ee80000300800 */
[----:B------:R-:W3:Y:S04]  /*c0670*/  LDL.LU R26, [R1+0xb6c] ;  /* 0x000b6c00011a7983 */ /* 0x000ee80000300800 */
[----:B------:R-:W3:Y:S04]  /*c0680*/  LDL.LU R29, [R1+0xb50] ;  /* 0x000b5000011d7983 */ /* 0x000ee80000300800 */
[----:B------:R-:W3:Y:S01]  /*c0690*/  LDL.LU R28, [R1+0xb54] ;  /* 0x000b5400011c7983 */ /* 0x000ee20000300800 */
[----:B-1----:R-:W-:-:S05]  /*c06a0*/  IADD3 R36, P1, PT, R20, R13, RZ ;  /* 0x0000000d14247210 */ /* 0x002fca0007f3e0ff */
[----:B------:R-:W-:Y:S01]  /*c06b0*/  IMAD.X R37, R21, 0x1, R15, P1 ;  /* 0x0000000115257824 */ /* 0x000fe200008e060f */
[----:B------:R-:W-:-:S04]  /*c06c0*/  F2FP.SATFINITE.E5M2.F32.PACK_AB_MERGE_C R19, R41, R46, RZ ;  /* 0x0000002e2913723e */ /* 0x000fc800048060ff */
[----:B------:R1:W-:Y:S01]  /*c06d0*/  STL.64 [R1+0x11a8], R36 ;  /* 0x0011a82401007387 */ /* 0x0003e20000100a00 */
[----:B0-----:R-:W-:-:S03]  /*c06e0*/  F2FP.SATFINITE.E5M2.F32.PACK_AB_MERGE_C R17, R40, R42, RZ ;  /* 0x0000002a2811723e */ /* 0x001fc600048060ff */
[----:B------:R0:W-:Y:S01]  /*c06f0*/  STL [R1+0x1d0c], R19 ;  /* 0x001d0c1301007387 */ /* 0x0001e20000100800 */
[----:B-1----:R-:W-:-:S03]  /*c0700*/  IADD3 R36, P1, PT, R20, R14, RZ ;  /* 0x0000000e14247210 */ /* 0x002fc60007f3e0ff */
[----:B------:R1:W-:Y:S01]  /*c0710*/  STL [R1+0x1b7c], R17 ;  /* 0x001b7c1101007387 */ /* 0x0003e20000100800 */
[----:B0-----:R-:W-:Y:S01]  /*c0720*/  F2FP.SATFINITE.E5M2.F32.PACK_AB_MERGE_C R19, R27, R25, RZ ;  /* 0x000000191b13723e */ /* 0x001fe200048060ff */
[----:B------:R-:W-:Y:S02]  /*c0730*/  IMAD.X R37, R21, 0x1, R16, P1 ;  /* 0x0000000115257824 */ /* 0x000fe400008e0610 */
        /* <DEDUP_REMOVED lines=10> */
[----:B--2---:R-:W-:Y:S02]  /*c07e0*/  F2FP.SATFINITE.E5M2.F32.PACK_AB_MERGE_C R17, R34, R32, RZ ;  /* 0x000000202211723e */ /* 0x004fe400048060ff */
[----:B------:R-:W2:Y:S04]  /*c07f0*/  LDL.LU R32, [R1+0xb48] ;  /* 0x000b480001207983 */ /* 0x000ea80000300800 */
[----:B------:R-:W2:Y:S04]  /*c0800*/  LDL.LU R34, [R1+0xb4c] ;  /* 0x000b4c0001227983 */ /* 0x000ea80000300800 */
[----:B------:R0:W-:Y:S04]  /*c0810*/  STL.64 [R1+0x1190], R36 ;  /* 0x0011902401007387 */ /* 0x0001e80000100a00 */
[----:B------:R4:W-:Y:S01]  /*c0820*/  STL [R1+0x1acc], R17 ;  /* 0x001acc1101007387 */ /* 0x0009e20000100800 */
[----:B0-----:R-:W-:-:S02]  /*c0830*/  IADD3 R36, P1, PT, R20, R9, RZ ;  /* 0x0000000914247210 */ /* 0x001fc40007f3e0ff */
[----:B----4-:R-:W-:-:S03]  /*c0840*/  F2FP.SATFINITE.E5M2.F32.PACK_AB_MERGE_C R17, R53, R58, RZ ;  /* 0x0000003a3511723e */ /* 0x010fc600048060ff */
[----:B------:R-:W-:Y:S02]  /*c0850*/  IMAD.X R37, R21, 0x1, R11, P1 ;  /* 0x0000000115257824 */ /* 0x000fe400008e060b */
[----:B------:R3:W-:Y:S04]  /*c0860*/  STL [R1+0x1998], R17 ;  /* 0x0019981101007387 */ /* 0x0007e80000100800 */
[----:B------:R0:W-:Y:S01]  /*c0870*/  STL.64 [R1+0x1180], R36 ;  /* 0x0011802401007387 */ /* 0x0001e20000100a00 */
[----:B---3--:R-:W-:-:S05]  /*c0880*/  F2FP.SATFINITE.E5M2.F32.PACK_AB_MERGE_C R17, R38, R35, RZ ;  /* 0x000000232611723e */ /* 0x008fca00048060ff */
[----:B------:R1:W-:Y:S04]  /*c0890*/  STL [R1+0x19a8], R17 ;  /* 0x0019a81101007387 */ /* 0x0003e80000100800 */
[----:B------:R-:W3:Y:S04]  /*c08a0*/  LDL.LU R35, [R1+0xb30] ;  /* 0x000b300001237983 */ /* 0x000ee80000300800 */
[----:B------:R-:W3:Y:S01]  /*c08b0*/  LDL.LU R38, [R1+0xb34] ;  /* 0x000b340001267983 */ /* 0x000ee20000300800 */
[----:B0-----:R-:W-:-:S05]  /*c08c0*/  IADD3 R36, P1, PT, R20, R10, RZ ;  /* 0x0000000a14247210 */ /* 0x001fca0007f3e0ff */
[----:B------:R-:W-:-:S05]  /*c08d0*/  IMAD.X R37, R21, 0x1, R12, P1 ;  /* 0x0000000115257824 */ /* 0x000fca00008e060c */
[----:B------:R-:W-:Y:S01]  /*c08e0*/  STL.64 [R1+0x1188], R36 ;  /* 0x0011882401007387 */ /* 0x000fe20000100a00 */
[----:B-1----:R-:W-:-:S03]  /*c08f0*/  F2FP.SATFINITE.E5M2.F32.PACK_AB_MERGE_C R17, R23, R39, RZ ;  /* 0x000000271711723e */ /* 0x002fc600048060ff */
[----:B------:R-:W4:Y:S04]  /*c0900*/  LDL.LU R39, [R1+0xb38] ;  /* 0x000b380001277983 */ /* 0x000f280000300800 */
[----:B------:R-:W4:Y:S01]  /*c0910*/  LDL.LU R23, [R1+0xb3c] ;  /* 0x000b3c0001177983 */ /* 0x000f220000300800 */
[----:B------:R-:W-:Y:S01]  /*c0920*/  VIADD R20, R20, UR6 ;  /* 0x0000000614147c36 */ /* 0x000fe20008000000 */
[----:B------:R-:W0:Y:S02]  /*c0930*/  LDCU UR6, c[0x0][0x3b8] ;  /* 0x00007700ff0677ac */ /* 0x000e240008000800 */
[----:B------:R1:W-:Y:S01]  /*c0940*/  STL [R1+0x1928], R17 ;  /* 0x0019281101007387 */ /* 0x0003e20000100800 */
[----:B------:R-:W-:Y:S02]  /*c0950*/  F2FP.SATFINITE.E5M2.F32.PACK_AB_MERGE_C R19, R26, R24, RZ ;  /* 0x000000181a13723e */ /* 0x000fe400048060ff */
[----:B------:R-:W-:-:S02]  /*c0960*/  SHF.R.S32.HI R21, RZ, 0x1f, R20 ;  /* 0x0000001fff157819 */ /* 0x000fc40000011414 */
[----:B-1----:R-:W-:Y:S02]  /*c0970*/  F2FP.SATFINITE.E5M2.F32.PACK_AB_MERGE_C R17, R28, R29, RZ ;  /* 0x0000001d1c11723e */ /* 0x002fe400048060ff */
[----:B------:R-:W-:Y:S01]  /*c0980*/  IADD3 R28, P1, PT, R20, R0, RZ ;  /* 0x00000000141c7210 */ /* 0x000fe20007f3e0ff */
[----:B------:R-:W-:Y:S04]  /*c0990*/  STL [R1+0x1988], R19 ;  /* 0x0019881301007387 */ /* 0x000fe80000100800 */
[----:B------:R-:W4:Y:S01]  /*c09a0*/  LDL.LU R52, [R1+0xb20] ;  /* 0x000b200001347983 */ /* 0x000f220000300800 */
[----:B------:R-:W-:-:S03]  /*c09b0*/  IMAD.X R29, R21, 0x1, R2, P1 ;  /* 0x00000001151d7824 */ /* 0x000fc600008e0602 */
[----:B------:R-:W4:Y:S04]  /*c09c0*/  LDL.LU R46, [R1+0xb24] ;  /* 0x000b2400012e7983 */ /* 0x000f280000300800 */
[----:B------:R-:W-:Y:S04]  /*c09d0*/  STL [R1+0x718], R17 ;  /* 0x0007181101007387 */ /* 0x000fe80000100800 */
[----:B------:R-:W4:Y:S04]  /*c09e0*/  LDL.LU R40, [R1+0xb28] ;  /* 0x000b280001287983 */ /* 0x000f280000300800 */
[----:B------:R-:W4:Y:S04]  /*c09f0*/  LDL.LU R53, [R1+0xb2c] ;  /* 0x000b2c0001357983 */ /* 0x000f280000300800 */
[----:B------:R1:W-:Y:S04]  /*c0a00*/  STL.64 [R1+0x1178], R28 ;  /* 0x0011781c01007387 */ /* 0x0003e80000100a00 */
[----:B-1----:R-:W4:Y:S04]  /*c0a10*/  LDL.LU R29, [R1+0xb10] ;  /* 0x000b1000011d7983 */ /* 0x002f280000300800 */
[----:B------:R-:W4:Y:S01]  /*c0a20*/  LDL.LU R28, [R1+0xb14] ;  /* 0x000b1400011c7983 */ /* 0x000f220000300800 */
[----:B------:R-:W-:-:S02]  /*c0a30*/  F2FP.SATFINITE.E5M2.F32.PACK_AB_MERGE_C R19, R27, R25, RZ ;  /* 0x000000191b13723e */ /* 0x000fc400048060ff */
[----:B------:R-:W-:Y:S02]  /*c0a40*/  IADD3 R24, P1, PT, R20, R3, RZ ;  /* 0x0000000314187210 */ /* 0x000fe40007f3e0ff */
[----:B------:R-:W-:Y:S02]  /*c0a50*/  F2FP.SATFINITE.E5M2.F32.PACK_AB_MERGE_C R17, R31, R30, RZ ;  /* 0x0000001e1f11723e */ /* 0x000fe400048060ff */
[----:B------:R-:W4:Y:S01]  /*c0a60*/  LDL.LU R30, [R1+0xb18] ;  /* 0x000b1800011e7983 */ /* 0x000f220000300800 */
[----:B------:R-:W-:-:S03]  /*c0a70*/  IMAD.X R25, R21, 0x1, R4, P1 ;  /* 0x0000000115197824 */ /* 0x000fc600008e0604 */
[----:B------:R-:W-:Y:S04]  /*c0a80*/  STL [R1+0x71c], R19 ;  /* 0x00071c1301007387 */ /* 0x000fe80000100800 */
[----:B------:R-:W4:Y:S04]  /*c0a90*/  LDL.LU R31, [R1+0xb1c] ;  /* 0x000b1c00011f7983 */ /* 0x000f280000300800 */
[----:B------:R2:W-:Y:S04]  /*c0aa0*/  STL [R1+0x710], R17 ;  /* 0x0007101101007387 */ /* 0x0005e80000100800 */
[----:B------:R-:W4:Y:S04]  /*c0ab0*/  LDL.LU R50, [R1+0xb00] ;  /* 0x000b000001327983 */ /* 0x000f280000300800 */
[----:B------:R-:W4:Y:S04]  /*c0ac0*/  LDL.LU R42, [R1+0xb04] ;  /* 0x000b0400012a7983 */ /* 0x000f280000300800 */
[----:B------:R1:W-:Y:S01]  /*c0ad0*/  STL.64 [R1+0x1170], R24 ;  /* 0x0011701801007387 */ /* 0x0003e20000100a00 */
[----:B------:R-:W-:-:S05]  /*c0ae0*/  IADD3 R36, P1, PT, R20, R5, RZ ;  /* 0x0000000514247210 */ /* 0x000fca0007f3e0ff */
[----:B------:R-:W-:Y:S01]  /*c0af0*/  IMAD.X R37, R21, 0x1, R6, P1 ;  /* 0x0000000115257824 */ /* 0x000fe200008e0606 */
[----:B--2---:R-:W-:-:S05]  /*c0b00*/  F2FP.SATFINITE.E5M2.F32.PACK_AB_MERGE_C R17, R34, R32, RZ ;  /* 0x000000202211723e */ /* 0x004fca00048060ff */
[----:B------:R-:W-:Y:S04]  /*c0b10*/  STL [R1+0x714], R17 ;  /* 0x0007141101007387 */ /* 0x000fe80000100800 */
[----:B-1----:R-:W2:Y:S04]  /*c0b20*/  LDL.LU R24, [R1+0xb08] ;  /* 0x000b080001187983 */ /* 0x002ea80000300800 */
[----:B------:R-:W2:Y:S04]  /*c0b30*/  LDL.LU R26, [R1+0xb0c] ;  /* 0x000b0c00011a7983 */ /* 0x000ea80000300800 */
[----:B------:R-:W2:Y:S04]  /*c0b40*/  LDL.LU R25, [R1+0xaf0] ;  /* 0x000af00001197983 */ /* 0x000ea80000300800 */
[----:B------:R-:W2:Y:S04]  /*c0b50*/  LDL.LU R27, [R1+0xaf4] ;  /* 0x000af400011b7983 */ /* 0x000ea80000300800 */
[----:B------:R-:W2:Y:S04]  /*c0b60*/  LDL.LU R32, [R1+0xaf8] ;  /* 0x000af80001207983 */ /* 0x000ea80000300800 */
[----:B------:R-:W2:Y:S01]  /*c0b70*/  LDL.LU R34, [R1+0xafc] ;  /* 0x000afc0001227983 */ /* 0x000ea20000300800 */
[----:B---3--:R-:W-:-:S03]  /*c0b80*/  F2FP.SATFINITE.E5M2.F32.PACK_AB_MERGE_C R41, R38, R35, RZ ;  /* 0x000000232629723e */ /* 0x008fc600048060ff */
[----:B------:R-:W3:Y:S04]  /*c0b90*/  LDL.LU R35, [R1+0xae0] ;  /* 0x000ae00001237983 */ /* 0x000ee80000300800 */
[----:B------:R-:W3:Y:S04]  /*c0ba0*/  LDL.LU R38, [R1+0xae4] ;  /* 0x000ae40001267983 */ /* 0x000ee80000300800 */
[----:B------:R1:W-:Y:S01]  /*c0bb0*/  STL.64 [R1+0x1168], R36 ;  /* 0x0011682401007387 */ /* 0x0003e20000100a00 */
[----:B----4-:R-:W-:-:S03]  /*c0bc0*/  F2FP.SATFINITE.E5M2.F32.PACK_AB_MERGE_C R58, R23, R39, RZ ;  /* 0x00000027173a723e */ /* 0x010fc600048060ff */
[----:B------:R-:W4:Y:S04]  /*c0bd0*/  LDL.LU R39, [R1+0xae8] ;  /* 0x000ae80001277983 */ /* 0x000f280000300800 */
[----:B------:R-:W4:Y:S01]  /*c0be0*/  LDL.LU R23, [R1+0xaec] ;  /* 0x000aec0001177983 */ /* 0x000f220000300800 */
[----:B-1----:R-:W-:-:S05]  /*c0bf0*/  IADD3 R36, P1, PT, R20, R13, RZ ;  /* 0x0000000d14247210 */ /* 0x002fca0007f3e0ff */
[----:B------:R-:W-:Y:S01]  /*c0c00*/  IMAD.X R37, R21, 0x1, R15, P1 ;  /* 0x0000000115257824 */ /* 0x000fe200008e060f */
[----:B------:R-:W-:Y:S01]  /*c0c10*/  STL [R1+0x5750], R58 ;  /* 0x0057503a01007387 */ /* 0x000fe20000100800 */
[----:B------:R-:W-:-:S05]  /*c0c20*/  F2FP.SATFINITE.E5M2.F32.PACK_AB_MERGE_C R46, R46, R52, RZ ;  /* 0x000000342e2e723e */ /* 0x000fca00048060ff */
[----:B------:R-:W-:Y:S01]  /*c0c30*/  STL [R1+0x577c], R46 ;  /* 0x00577c2e01007387 */ /* 0x000fe20000100800 */
[----:B------:R-:W-:-:S05]  /*c0c40*/  F2FP.SATFINITE.E5M2.F32.PACK_AB_MERGE_C R40, R53, R40, RZ ;  /* 0x000000283528723e */ /* 0x000fca00048060ff */
[----:B------:R-:W-:Y:S04]  /*c0c50*/  STL.64 [R1+0x5708], R40 ;  /* 0x0057082801007387 */ /* 0x000fe80000100a00 */
[----:B------:R-:W-:Y:S01]  /*c0c60*/  STL.64 [R1+0x1160], R36 ;  /* 0x0011602401007387 */ /* 0x000fe20000100a00 */
[----:B------:R-:W-:Y:S02]  /*c0c70*/  F2FP.SATFINITE.E5M2.F32.PACK_AB_MERGE_C R52, R28, R29, RZ ;  /* 0x0000001d1c34723e */ /* 0x000fe400048060ff */
[----:B------:R-:W-:-:S05]  /*c0c80*/  IADD3 R28, P1, PT, R20, R14, RZ ;  /* 0x0000000e141c7210 */ /* 0x000fca0007f3e0ff */
[----:B------:R-:W-:-:S05]  /*c0c90*/  IMAD.X R29, R21, 0x1, R16, P1 ;  /* 0x00000001151d7824 */ /* 0x000fca00008e0610 */
[----:B------:R1:W-:Y:S04]  /*c0ca0*/  STL.64 [R1+0x1158], R28 ;  /* 0x0011581c01007387 */ /* 0x0003e80000100a00 */
[----:B-1----:R-:W4:Y:S04]  /*c0cb0*/  LDL.LU R29, [R1+0xad0] ;  /* 0x000ad000011d7983 */ /* 0x002f280000300800 */
[----:B------:R-:W4:Y:S01]  /*c0cc0*/  LDL.LU R28, [R1+0xad4] ;  /* 0x000ad400011c7983 */ /* 0x000f220000300800 */
[----:B------:R-:W-:Y:S02]  /*c0cd0*/  IADD3 R36, P1, PT, R20, R7, RZ ;  /* 0x0000000714247210 */ /* 0x000fe40007f3e0ff */
[----:B------:R-:W-:-:S02]  /*c0ce0*/  F2FP.SATFINITE.E5M2.F32.PACK_AB_MERGE_C R53, R31, R30, RZ ;  /* 0x0000001e1f35723e */ /* 0x000fc400048060ff */
[----:B------:R-:W4:Y:S01]  /*c0cf0*/  LDL.LU R30, [R1+0xad8] ;  /* 0x000ad800011e7983 */ /* 0x000f220000300800 */
[----:B------:R-:W-:Y:S01]  /*c0d00*/  IMAD.X R37, R21, 0x1, R8, P1 ;  /* 0x0000000115257824 */ /* 0x000fe200008e0608 */
[----:B------:R-:W-:Y:S02]  /*c0d10*/  F2FP.SATFINITE.E5M2.F32.PACK_AB_MERGE_C R40, R42, R50, RZ ;  /* 0x000000322a28723e */ /* 0x000fe400048060ff */
[----:B------:R-:W4:Y:S04]  /*c0d20*/  LDL.LU R31, [R1+0xadc] ;  /* 0x000adc00011f7983 */ /* 0x000f280000300800 */
[----:B------:R-:W-:Y:S01]  /*c0d30*/  STL.64 [R1+0x5760], R52 ;  /* 0x0057603401007387 */ /* 0x000fe20000100a00 */
[----:B--2---:R-:W-:Y:S02]  /*c0d40*/  F2FP.SATFINITE.E5M2.F32.PACK_AB_MERGE_C R51, R26, R24, RZ ;  /* 0x000000181a33723e */ /* 0x004fe400048060ff */
[----:B------:R-:W-:-:S02]  /*c0d50*/  IADD3 R24, P1, PT, R20, R9, RZ ;  /* 0x0000000914187210 */ /* 0x000fc40007f3e0ff */
[----:B------:R-:W-:-:S03]  /*c0d60*/  F2FP.SATFINITE.E5M2.F32.PACK_AB_MERGE_C R47, R27, R25, RZ ;  /* 0x000000191b2f723e */ /* 0x000fc600048060ff */
[----:B------:R-:W-:Y:S02]  /*c0d70*/  IMAD.X R25, R21, 0x1, R11, P1 ;  /* 0x0000000115197824 */ /* 0x000fe400008e060b */
[----:B------:R-:W-:Y:S01]  /*c0d80*/  STL [R1+0x5798], R47 ;  /* 0x0057982f01007387 */ /* 0x000fe20000100800 */
[----:B------:R-:W-:-:S03]  /*c0d90*/  F2FP.SATFINITE.E5M2.F32.PACK_AB_MERGE_C R50, R34, R32, RZ ;  /* 0x000000202232723e */ /* 0x000fc600048060ff */
[----:B------:R-:W-:Y:S04]  /*c0da0*/  STL.64 [R1+0x1150], R36 ;  /* 0x0011502401007387 */ /* 0x000fe80000100a00 */
[----:B------:R-:W-:Y:S04]  /*c0db0*/  STL.64 [R1+0x5780], R50 ;  /* 0x0057803201007387 */ /* 0x000fe80000100a00 */
[----:B------:R1:W-:Y:S04]  /*c0dc0*/  STL.64 [R1+0x1148], R24 ;  /* 0x0011481801007387 */ /* 0x0003e80000100a00 */
[----:B------:R-:W2:Y:S04]  /*c0dd0*/  LDL.LU R32, [R1+0xac0] ;  /* 0x000ac00001207983 */ /* 0x000ea80000300800 */
[----:B------:R-:W2:Y:S01]  /*c0de0*/  LDL.LU R34, [R1+0xac4] ;  /* 0x000ac40001227983 */ /* 0x000ea20000300800 */
[----:B-1----:R-:W-:-:S05]  /*c0df0*/  IADD3 R24, P1, PT, R20, R10, RZ ;  /* 0x0000000a14187210 */ /* 0x002fca0007f3e0ff */
[----:B------:R-:W-:Y:S01]  /*c0e00*/  IMAD.X R25, R21, 0x1, R12, P1 ;  /* 0x0000000115197824 */ /* 0x000fe200008e060c */
[----:B---3--:R-:W-:-:S04]  /*c0e10*/  F2FP.SATFINITE.E5M2.F32.PACK_AB_MERGE_C R58, R38, R35, RZ ;  /* 0x00000023263a723e */ /* 0x008fc800048060ff */
[----:B------:R1:W-:Y:S04]  /*c0e20*/  STL.64 [R1+0x1140], R24 ;  /* 0x0011401801007387 */ /* 0x0003e80000100a00 */
[----:B------:R-:W3:Y:S04]  /*c0e30*/  LDL.LU R35, [R1+0xac8] ;  /* 0x000ac80001237983 */ /* 0x000ee80000300800 */
[----:B------:R-:W3:Y:S01]  /*c0e40*/  LDL.LU R38, [R1+0xacc] ;  /* 0x000acc0001267983 */ /* 0x000ee20000300800 */
[----:B----4-:R-:W-:-:S03]  /*c0e50*/  F2FP.SATFINITE.E5M2.F32.PACK_AB_MERGE_C R55, R23, R39, RZ ;  /* 0x000000271737723e */ /* 0x010fc600048060ff */
[----:B------:R-:W4:Y:S04]  /*c0e60*/  LDL.LU R39, [R1+0xab0] ;  /* 0x000ab00001277983 */ /* 0x000f280000300800 */
[----:B------:R-:W4:Y:S01]  /*c0e70*/  LDL.LU R23, [R1+0xab4] ;  /* 0x000ab40001177983 */ /* 0x000f220000300800 */
[----:B0-----:R-:W-:Y:S01]  /*c0e80*/  VIADD R20, R20, UR6 ;  /* 0x0000000614147c36 */ /* 0x001fe20008000000 */
[----:B------:R-:W0:Y:S02]  /*c0e90*/  LDCU UR6, c[0x0][0x3b8] ;  /* 0x00007700ff0677ac */ /* 0x000e240008000800 */
[----:B------:R-:W4:Y:S02]  /*c0ea0*/  LDL.LU R44, [R1+0xab8] ;  /* 0x000ab800012c7983 */ /* 0x000f240000300800 */
[----:B------:R-:W-:-:S02]  /*c0eb0*/  SHF.R.S32.HI R21, RZ, 0x1f, R20 ;  /* 0x0000001fff157819 */ /* 0x000fc40000011414 */
[----:B------:R-:W4:Y:S01]  /*c0ec0*/  LDL.LU R61, [R1+0xabc] ;  /* 0x000abc00013d7983 */ /* 0x000f220000300800 */
[----:B-1----:R-:W-:-:S03]  /*c0ed0*/  IADD3 R24, P1, PT, R20, R0, RZ ;  /* 0x0000000014187210 */ /* 0x002fc60007f3e0ff */
[----:B------:R-:W4:Y:S04]  /*c0ee0*/  LDL.LU R56, [R1+0xaa0] ;  /* 0x000aa00001387983 */ /* 0x000f280000300800 */
[----:B------:R-:W4:Y:S01]  /*c0ef0*/  LDL.LU R60, [R1+0xaa4] ;  /* 0x000aa400013c7983 */ /* 0x000f220000300800 */
[----:B------:R-:W-:Y:S01]  /*c0f00*/  IMAD.X R25, R21, 0x1, R2, P1 ;  /* 0x0000000115197824 */ /* 0x000fe200008e0602 */
[----:B------:R-:W-:-:S05]  /*c0f10*/  F2FP.SATFINITE.E5M2.F32.PACK_AB_MERGE_C R41, R28, R29, RZ ;  /* 0x0000001d1c29723e */ /* 0x000fca00048060ff */
[----:B------:R-:W-:Y:S04]  /*c0f20*/  STL.64 [R1+0x5790], R40 ;  /* 0x0057902801007387 */ /* 0x000fe80000100a00 */
[----:B------:R-:W4:Y:S04]  /*c0f30*/  LDL.LU R17, [R1+0xaa8] ;  /* 0x000aa80001117983 */ /* 0x000f280000300800 */
[----:B------:R-:W4:Y:S04]  /*c0f40*/  LDL.LU R49, [R1+0xaac] ;  /* 0x000aac0001317983 */ /* 0x000f280000300800 */
[----:B------:R1:W-:Y:S04]  /*c0f50*/  STL.64 [R1+0x1138], R24 ;  /* 0x0011381801007387 */ /* 0x0003e80000100a00 */
[----:B------:R-:W4:Y:S04]  /*c0f60*/  LDL.LU R59, [R1+0xa90] ;  /* 0x000a9000013b7983 */ /* 0x000f280000300800 */
[----:B------:R-:W4:Y:S04]  /*c0f70*/  LDL.LU R42, [R1+0xa94] ;  /* 0x000a9400012a7983 */ /* 0x000f280000300800 */
[----:B-1----:R-:W4:Y:S04]  /*c0f80*/  LDL.LU R24, [R1+0xa98] ;  /* 0x000a980001187983 */ /* 0x002f280000300800 */
[----:B------:R-:W4:Y:S01]  /*c0f90*/  LDL.LU R26, [R1+0xa9c] ;  /* 0x000a9c00011a7983 */ /* 0x000f220000300800 */
[----:B------:R-:W-:-:S03]  /*c0fa0*/  F2FP.SATFINITE.E5M2.F32.PACK_AB_MERGE_C R19, R31, R30, RZ ;  /* 0x0000001e1f13723e */ /* 0x000fc600048060ff */
[----:B------:R-:W4:Y:S04]  /*c0fb0*/  LDL.LU R25, [R1+0xa80] ;  /* 0x000a800001197983 */ /* 0x000f280000300800 */
[----:B------:R-:W4:Y:S04]  /*c0fc0*/  LDL.LU R27, [R1+0xa84] ;  /* 0x000a8400011b7983 */ /* 0x000f280000300800 */
[----:B------:R-:W4:Y:S04]  /*c0fd0*/  LDL.LU R29, [R1+0xa88] ;  /* 0x000a8800011d7983 */ /* 0x000f280000300800 */
[----:B------:R-:W4:Y:S04]  /*c0fe0*/  LDL.LU R28, [R1+0xa8c] ;  /* 0x000a8c00011c7983 */ /* 0x000f280000300800 */
[----:B------:R-:W4:Y:S04]  /*c0ff0*/  LDL.LU R30, [R1+0xa70] ;  /* 0x000a7000011e7983 */ /* 0x000f280000300800 */
[----:B------:R-:W4:Y:S04]  /*c1000*/  LDL.LU R31, [R1+0xa74] ;  /* 0x000a7400011f7983 */ /* 0x000f280000300800 */
[----:B------:R1:W-:Y:S02]  /*c1010*/  STL.64 [R1+0x57a8], R18 ;  /* 0x0057a81201007387 */ /* 0x0003e40000100a00 */
[----:B-1----:R-:W-:-:S05]  /*c1020*/  IADD3 R18, P1, PT, R20, R3, RZ ;  /* 0x0000000314127210 */ /* 0x002fca0007f3e0ff */
[----:B------:R-:W-:Y:S01]  /*c1030*/  IMAD.X R19, R21, 0x1, R4, P1 ;  /* 0x0000000115137824 */ /* 0x000fe200008e0604 */
[----:B--2---:R-:W-:Y:S02]  /*c1040*/  F2FP.SATFINITE.E5M2.F32.PACK_AB_MERGE_C R46, R34, R32, RZ ;  /* 0x00000020222e723e */ /* 0x004fe400048060ff */
[----:B------:R-:W2:Y:S04]  /*c1050*/  LDL.LU R32, [R1+0xa78] ;  /* 0x000a780001207983 */ /* 0x000ea80000300800 */
[----:B------:R-:W2:Y:S04]  /*c1060*/  LDL.LU R34, [R1+0xa7c] ;  /* 0x000a7c0001227983 */ /* 0x000ea80000300800 */
[----:B------:R1:W-:Y:S01]  /*c1070*/  STL.64 [R1+0x1128], R18 ;  /* 0x0011281201007387 */ /* 0x0003e20000100a00 */
[----:B---3--:R-:W-:-:S05]  /*c1080*/  F2FP.SATFINITE.E5M2.F32.PACK_AB_MERGE_C R54, R38, R35, RZ ;  /* 0x000000232636723e */ /* 0x008fca00048060ff */
[----:B------:R-:W-:Y:S04]  /*c1090*/  STL.64 [R1+0x57b8], R54 ;  /* 0x0057b83601007387 */ /* 0x000fe80000100a00 */
[----:B------:R-:W3:Y:S04]  /*c10a0*/  LDL.LU R35, [R1+0xa60] ;  /* 0x000a600001237983 */ /* 0x000ee80000300800 */
[----:B------:R-:W3:Y:S01]  /*c10b0*/  LDL.LU R38, [R1+0xa64] ;  /* 0x000a640001267983 */ /* 0x000ee20000300800 */
[----:B-1----:R-:W-:-:S05]  /*c10c0*/  IADD3 R18, P1, PT, R20, R5, RZ ;  /* 0x0000000514127210 */ /* 0x002fca0007f3e0ff */
[----:B------:R-:W-:Y:S01]  /*c10d0*/  IMAD.X R19, R21, 0x1, R6, P1 ;  /* 0x0000000115137824 */ /* 0x000fe200008e0606 */
[----:B----4-:R-:W-:Y:S02]  /*c10e0*/  F2FP.SATFINITE.E5M2.F32.PACK_AB_MERGE_C R52, R23, R39, RZ ;  /* 0x000000271734723e */ /* 0x010fe400048060ff */
[----:B------:R-:W4:Y:S04]  /*c10f0*/  LDL.LU R39, [R1+0xa68] ;  /* 0x000a680001277983 */ /* 0x000f280000300800 */
[----:B------:R1:W-:Y:S04]  /*c1100*/  STL.64 [R1+0x1130], R18 ;  /* 0x0011301201007387 */ /* 0x0003e80000100a00 */
[----:B------:R-:W4:Y:S01]  /*c1110*/  LDL.LU R23, [R1+0xa6c] ;  /* 0x000a6c0001177983 */ /* 0x000f220000300800 */
[----:B-1----:R-:W-:-:S02]  /*c1120*/  IADD3 R18, P1, PT, R20, R13, RZ ;  /* 0x0000000d14127210 */ /* 0x002fc40007f3e0ff */
[----:B------:R-:W-:-:S03]  /*c1130*/  F2FP.SATFINITE.E5M2.F32.PACK_AB_MERGE_C R47, R60, R56, RZ ;  /* 0x000000383c2f723e */ /* 0x000fc600048060ff */
[----:B------:R-:W-:Y:S02]  /*c1140*/  IMAD.X R19, R21, 0x1, R15, P1 ;  /* 0x0000000115137824 */ /* 0x000fe400008e060f */
[----:B------:R-:W-:Y:S01]  /*c1150*/  STL.64 [R1+0x5830], R46 ;  /* 0x0058302e01007387 */ /* 0x000fe20000100a00 */
[----:B------:R-:W-:Y:S02]  /*c1160*/  F2FP.SATFINITE.E5M2.F32.PACK_AB_MERGE_C R50, R61, R44, RZ ;  /* 0x0000002c3d32723e */ /* 0x000fe400048060ff */
[----:B------:R-:W-:-:S05]  /*c1170*/  F2FP.SATFINITE.E5M2.F32.PACK_AB_MERGE_C R49, R49, R17, RZ ;  /* 0x000000113131723e */ /* 0x000fca00048060ff */
[----:B------:R-:W-:Y:S04]  /*c1180*/  STL [R1+0x5888], R49 ;  /* 0x0058883101007387 */ /* 0x000fe80000100800 */
[----:B------:R1:W-:Y:S01]  /*c1190*/  STL.64 [R1+0x1120], R18 ;  /* 0x0011201201007387 */ /* 0x0003e20000100a00 */
[----:B------:R-:W-:Y:S02]  /*c11a0*/  F2FP.SATFINITE.E5M2.F32.PACK_AB_MERGE_C R51, R42, R59, RZ ;  /* 0x0000003b2a33723e */ /* 0x000fe400048060ff */
[----:B-1----:R-:W-:Y:S02]  /*c11b0*/  IADD3 R18, P1, PT, R20, R14, RZ ;  /* 0x0000000e14127210 */ /* 0x002fe40007f3e0ff */
[----:B------:R-:W-:-:S03]  /*c11c0*/  F2FP.SATFINITE.E5M2.F32.PACK_AB_MERGE_C R40, R26, R24, RZ ;  /* 0x000000181a28723e */ /* 0x000fc600048060ff */
[----:B------:R-:W-:Y:S01]  /*c11d0*/  IMAD.X R19, R21, 0x1, R16, P1 ;  /* 0x0000000115137824 */ /* 0x000fe200008e0610 */
[----:B------:R-:W-:Y:S04]  /*c11e0*/  STL.64 [R1+0x5840], R50 ;  /* 0x0058403201007387 */ /* 0x000fe80000100a00 */
[----:B------:R-:W-:Y:S04]  /*c11f0*/  STL [R1+0x5858], R40 ;  /* 0x0058582801007387 */ /* 0x000fe80000100800 */
[----:B------:R1:W-:Y:S01]  /*c1200*/  STL.64 [R1+0x1118], R18 ;  /* 0x0011181201007387 */ /* 0x0003e20000100a00 */
[----:B------:R-:W-:-:S02]  /*c1210*/  F2FP.SATFINITE.E5M2.F32.PACK_AB_MERGE_C R54, R27, R25, RZ ;  /* 0x000000191b36723e */ /* 0x000fc400048060ff */
[----:B-1----:R-:W-:-:S05]  /*c1220*/  IADD3 R18, P1, PT, R20, R7, RZ ;  /* 0x0000000714127210 */ /* 0x002fca0007f3e0ff */
[----:B------:R-:W-:Y:S01]  /*c1230*/  IMAD.X R19, R21, 0x1, R8, P1 ;  /* 0x0000000115137824 */ /* 0x000fe200008e0608 */
[----:B------:R-:W-:Y:S02]  /*c1240*/  IADD3 R24, P1, PT, R20, R9, RZ ;  /* 0x0000000914187210 */ /* 0x000fe40007f3e0ff */
[----:B------:R-:W-:-:S03]  /*c1250*/  F2FP.SATFINITE.E5M2.F32.PACK_AB_MERGE_C R59, R31, R30, RZ ;  /* 0x0000001e1f3b723e */ /* 0x000fc600048060ff */
[----:B------:R-:W-:Y:S01]  /*c1260*/  IMAD.X R25, R21, 0x1, R11, P1 ;  /* 0x0000000115197824 */ /* 0x000fe200008e060b */
[----:B------:R-:W-:Y:S04]  /*c1270*/  STL.64 [R1+0x1110], R18 ;  /* 0x0011101201007387 */ /* 0x000fe80000100a00 */
[----:B------:R-:W-:Y:S01]  /*c1280*/  STL.64 [R1+0x5860], R58 ;  /* 0x0058603a01007387 */ /* 0x000fe20000100a00 */
[----:B--2---:R-:W-:-:S05]  /*c1290*/  F2FP.SATFINITE.E5M2.F32.PACK_AB_MERGE_C R53, R34, R32, RZ ;  /* 0x000000202235723e */ /* 0x004fca00048060ff */
        /* <DEDUP_REMOVED lines=8> */
[----:B------:R-:W-:Y:S04]  /*c1320*/  STL.64 [R1+0x5880], R54 ;  /* 0x0058803601007387 */ /* 0x000fe80000100a00 */
        /* <DEDUP_REMOVED lines=12> */
[----:B-1----:R-:W3:Y:S04]  /*c13f0*/  LDL.LU R24, [R1+0xa28] ;  /* 0x000a280001187983 */ /* 0x002ee80000300800 */
[----:B------:R-:W3:Y:S01]  /*c1400*/  LDL.LU R26, [R1+0xa2c] ;  /* 0x000a2c00011a7983 */ /* 0x000ee20000300800 */
[----:B----4-:R-:W-:-:S03]  /*c1410*/  F2FP.SATFINITE.E5M2.F32.PACK_AB_MERGE_C R17, R23, R39, RZ ;  /* 0x000000271711723e */ /* 0x010fc600048060ff */
        /* <DEDUP_REMOVED lines=16> */
[----:B------:R-:W-:Y:S01]  /*c1520*/  IADD3 R40, P1, PT, R20, R0, RZ ;  /* 0x0000000014287210 */ /* 0x000fe20007f3e0ff */
[----:B------:R-:W-:Y:S01]  /*c1530*/  STL [R1+0x58a0], R17 ;  /* 0x0058a01101007387 */ /* 0x000fe20000100800 */
[----:B--2---:R-:W-:-:S03]  /*c1540*/  F2FP.SATFINITE.E5M2.F32.PACK_AB_MERGE_C R56, R56, R41, RZ ;  /* 0x000000293838723e */ /* 0x004fc600048060ff */
[----:B------:R-:W-:Y:S02]  /*c1550*/  IMAD.X R41, R21, 0x1, R2, P1 ;  /* 0x0000000115297824 */ /* 0x000fe400008e0602 */
[----:B------:R-:W-:Y:S01]  /*c1560*/  STL [R1+0x58a4], R56 ;  /* 0x0058a43801007387 */ /* 0x000fe20000100800 */
[----:B---3--:R-:W-:-:S05]  /*c1570*/  F2FP.SATFINITE.E5M2.F32.PACK_AB_MERGE_C R18, R36, R22, RZ ;  /* 0x000000162412723e */ /* 0x008fca00048060ff */
[----:B------:R-:W-:Y:S04]  /*c1580*/  STL.64 [R1+0x5890], R18 ;  /* 0x0058901201007387 */ /* 0x000fe80000100a00 */
[----:B------:R1:W-:Y:S01]  /*c1590*/  STL.64 [R1+0x10f8], R40 ;  /* 0x0010f82801007387 */ /* 0x0003e20000100a00 */
[----:B------:R-:W-:Y:S02]  /*c15a0*/  F2FP.SATFINITE.E5M2.F32.PACK_AB_MERGE_C R60, R60, R33, RZ ;  /* 0x000000213c3c723e */ /* 0x000fe400048060ff */
[----:B------:R-:W-:Y:S02]  /*c15b0*/  F2FP.SATFINITE.E5M2.F32.PACK_AB_MERGE_C R61, R61, R37, RZ ;  /* 0x000000253d3d723e */ /* 0x000fe400048060ff */
[----:B-1----:R-:W-:-:S05]  /*c15c0*/  IADD3 R40, P1, PT, R20, R3, RZ ;  /* 0x0000000314287210 */ /* 0x002fca0007f3e0ff */
[C---:B------:R-:W-:Y:S01]  /*c15d0*/  IMAD.X R41, R21.reuse, 0x1, R4, P1 ;  /* 0x0000000115297824 */ /* 0x040fe200008e0604 */
[----:B------:R-:W-:Y:S01]  /*c15e0*/  IADD3 R18, P1, PT, R20, R5, RZ ;  /* 0x0000000514127210 */ /* 0x000fe20007f3e0ff */
[----:B------:R-:W-:Y:S04]  /*c15f0*/  STL.64 [R1+0x5898], R60 ;  /* 0x0058983c01007387 */ /* 0x000fe80000100a00 */
[----:B------:R-:W-:Y:S01]  /*c1600*/  IMAD.X R19, R21, 0x1, R6, P1 ;  /* 0x0000000115137824 */ /* 0x000fe200008e0606 */
[----:B------:R-:W-:Y:S01]  /*c1610*/  STL.64 [R1+0x10f0], R40 ;  /* 0x0010f02801007387 */ /* 0x000fe20000100a00 */
[----:B------:R-:W-:-:S03]  /*c1620*/  F2FP.SATFINITE.E5M2.F32.PACK_AB_MERGE_C R44, R44, R48, RZ ;  /* 0x000000302c2c723e */ /* 0x000fc600048060ff */
[----:B------:R1:W-:Y:S01]  /*c1630*/  STL.64 [R1+0x10e8], R18 ;  /* 0x0010e81201007387 */ /* 0x0003e20000100a00 */
[----:B------:R-:W-:Y:S02]  /*c1640*/  F2FP.SATFINITE.E5M2.F32.PACK_AB_MERGE_C R48, R42, R45, RZ ;  /* 0x0000002d2a30723e */ /* 0x000fe400048060ff */
[----:B------:R-:W-:Y:S02]  /*c1650*/  F2FP.SATFINITE.E5M2.F32.PACK_AB_MERGE_C R45, R26, R24, RZ ;  /* 0x000000181a2d723e */ /* 0x000fe400048060ff */
[----:B-1----:R-:W-:-:S03]  /*c1660*/  IADD3 R18, P1, PT, R20, R13, RZ ;  /* 0x0000000d14127210 */ /* 0x002fc60007f3e0ff */
[----:B------:R-:W-:Y:S02]  /*c1670*/  STL.64 [R1+0x58a8], R44 ;  /* 0x0058a82c01007387 */ /* 0x000fe40000100a00 */
[----:B------:R-:W-:-:S05]  /*c1680*/  IMAD.X R19, R21, 0x1, R15, P1 ;  /* 0x0000000115137824 */ /* 0x000fca00008e060f */
[----:B------:R1:W-:Y:S01]  /*c1690*/  STL.64 [R1+0x10e0], R18 ;  /* 0x0010e01201007387 */ /* 0x0003e20000100a00 */
[----:B----4-:R-:W-:Y:S02]  /*c16a0*/  F2FP.SATFINITE.E5M2.F32.PACK_AB_MERGE_C R38, R38, R25, RZ ;  /* 0x000000192626723e */ /* 0x010fe400048060ff */
[----:B------:R-:W-:Y:S02]  /*c16b0*/  F2FP.SATFINITE.E5M2.F32.PACK_AB_MERGE_C R39, R39, R27, RZ ;  /* 0x0000001b2727723e */ /* 0x000fe400048060ff */
[----:B-1----:R-:W-:-:S03]  /*c16c0*/  IADD3 R18, P1, PT, R20, R14, RZ ;  /* 0x0000000e14127210 */ /* 0x002fc60007f3e0ff */
[----:B------:R-:W-:Y:S02]  /*c16d0*/  STL.64 [R1+0x58b0], R38 ;  /* 0x0058b02601007387 */ /* 0x000fe40000100a00 */
[----:B------:R-:W-:-:S05]  /*c16e0*/  IMAD.X R19, R21, 0x1, R16, P1 ;  /* 0x0000000115137824 */ /* 0x000fca00008e0610 */
[----:B------:R1:W-:Y:S02]  /*c16f0*/  STL.64 [R1+0x10d8], R18 ;  /* 0x0010d81201007387 */ /* 0x0003e40000100a00 */
[----:B-1----:R-:W-:-:S05]  /*c1700*/  IADD3 R18, P1, PT, R20, R7, RZ ;  /* 0x0000000714127210 */ /* 0x002fca0007f3e0ff */
[----:B------:R-:W-:-:S05]  /*c1710*/  IMAD.X R19, R21, 0x1, R8, P1 ;  /* 0x0000000115137824 */ /* 0x000fca00008e0608 */
[----:B------:R1:W-:Y:S02]  /*c1720*/  STL.64 [R1+0x10d0], R18 ;  /* 0x0010d01201007387 */ /* 0x0003e40000100a00 */
[----:B-1----:R-:W-:-:S05]  /*c1730*/  IADD3 R18, P1, PT, R20, R9, RZ ;  /* 0x0000000914127210 */ /* 0x002fca0007f3e0ff */
[----:B------:R-:W-:-:S05]  /*c1740*/  IMAD.X R19, R21, 0x1, R11, P1 ;  /* 0x0000000115137824 */ /* 0x000fca00008e060b */
[----:B------:R1:W-:Y:S01]  /*c1750*/  STL.64 [R1+0x10c0], R18 ;  /* 0x0010c01201007387 */ /* 0x0003e20000100a00 */
[----:B------:R-:W-:-:S03]  /*c1760*/  F2FP.SATFINITE.E5M2.F32.PACK_AB_MERGE_C R34, R34, R29, RZ ;  /* 0x0000001d2222723e */ /* 0x000fc600048060ff */
[----:B------:R-:W2:Y:S01]  /*c1770*/  LDL.LU R61, [R1+0x9e0] ;  /* 0x0009e000013d7983 */ /* 0x000ea20000300800 */
[----:B------:R-:W-:-:S03]  /*c1780*/  F2FP.SATFINITE.E5M2.F32.PACK_AB_MERGE_C R31, R31, R30, RZ ;  /* 0x0000001e1f1f723e */ /* 0x000fc600048060ff */
[----:B------:R-:W2:Y:S01]  /*c1790*/  LDL.LU R29, [R1+0x9e4] ;  /* 0x0009e400011d7983 */ /* 0x000ea20000300800 */
[----:B-1----:R-:W-:-:S05]  /*c17a0*/  IADD3 R18, P1, PT, R20, R10, RZ ;  /* 0x0000000a14127210 */ /* 0x002fca0007f3e0ff */
[----:B------:R-:W-:-:S05]  /*c17b0*/  IMAD.X R19, R21, 0x1, R12, P1 ;  /* 0x0000000115137824 */ /* 0x000fca00008e060c */
[----:B------:R1:W-:Y:S04]  /*c17c0*/  STL.64 [R1+0x10c8], R18 ;  /* 0x0010c81201007387 */ /* 0x0003e80000100a00 */
[----:B-1----:R-:W3:Y:S04]  /*c17d0*/  LDL.LU R18, [R1+0x9e8] ;  /* 0x0009e80001127983 */ /* 0x002ee80000300800 */
[----:B------:R-:W3:Y:S04]  /*c17e0*/  LDL.LU R30, [R1+0x9ec] ;  /* 0x0009ec00011e7983 */ /* 0x000ee80000300800 */
[----:B------:R-:W4:Y:S04]  /*c17f0*/  LDL.LU R19, [R1+0x9d0] ;  /* 0x0009d00001137983 */ /* 0x000f280000300800 */
[----:B------:R-:W4:Y:S01]  /*c1800*/  LDL.LU R27, [R1+0x9d4] ;  /* 0x0009d400011b7983 */ /* 0x000f220000300800 */
[----:B------:R-:W-:-:S03]  /*c1810*/  F2FP.SATFINITE.E5M2.F32.PACK_AB_MERGE_C R35, R35, R28, RZ ;  /* 0x0000001c2323723e */ /* 0x000fc600048060ff */
[----:B------:R-:W2:Y:S04]  /*c1820*/  LDL.LU R56, [R1+0x9d8] ;  /* 0x0009d80001387983 */ /* 0x000ea80000300800 */
[----:B------:R-:W2:Y:S04]  /*c1830*/  LDL.LU R28, [R1+0x9dc] ;  /* 0x0009dc00011c7983 */ /* 0x000ea80000300800 */
[----:B------:R-:W2:Y:S01]  /*c1840*/  LDL.LU R17, [R1+0x9c0] ;  /* 0x0009c00001117983 */ /* 0x000ea20000300800 */
[----:B------:R-:W-:-:S03]  /*c1850*/  F2FP.SATFINITE.E5M2.F32.PACK_AB_MERGE_C R32, R23, R32, RZ ;  /* 0x000000201720723e */ /* 0x000fc600048060ff */
        /* <DEDUP_REMOVED lines=24> */
[----:B0-----:R-:W-:Y:S01]  /*c19e0*/  VIADD R20, R20, UR6 ;  /* 0x0000000614147c36 */ /* 0x001fe20008000000 */
[----:B------:R-:W0:Y:S04]  /*c19f0*/  LDCU UR6, c[0x0][0x3b8] ;  /* 0x00007700ff0677ac */ /* 0x000e280008000800 */
[----:B------:R-:W-:-:S02]  /*c1a00*/  SHF.R.S32.HI R21, RZ, 0x1f, R20 ;  /* 0x0000001fff157819 */ /* 0x000fc40000011414 */
[----:B---3--:R-:W-:Y:S02]  /*c1a10*/  F2FP.SATFINITE.E5M2.F32.PACK_AB_MERGE_C R30, R30, R18, RZ ;  /* 0x000000121e1e723e */ /* 0x008fe400048060ff */
[----:B------:R-:W-:Y:S02]  /*c1a20*/  IADD3 R18, P1, PT, R20, R0, RZ ;  /* 0x0000000014127210 */ /* 0x000fe40007f3e0ff */
[----:B----4-:R-:W-:-:S03]  /*c1a30*/  F2FP.SATFINITE.E5M2.F32.PACK_AB_MERGE_C R27, R27, R19, RZ ;  /* 0x000000131b1b723e */ /* 0x010fc600048060ff */
[----:B------:R-:W-:-:S05]  /*c1a40*/  IMAD.X R19, R21, 0x1, R2, P1 ;  /* 0x0000000115137824 */ /* 0x000fca00008e0602 */
[----:B------:R1:W-:Y:S02]  /*c1a50*/  STL.64 [R1+0x10a8], R18 ;  /* 0x0010a81201007387 */ /* 0x0003e40000100a00 */
[----:B-1----:R-:W-:-:S05]  /*c1a60*/  IADD3 R18, P1, PT, R20, R3, RZ ;  /* 0x0000000314127210 */ /* 0x002fca0007f3e0ff */
[----:B------:R-:W-:-:S05]  /*c1a70*/  IMAD.X R19, R21, 0x1, R4, P1 ;  /* 0x0000000115137824 */ /* 0x000fca00008e0604 */
[----:B------:R1:W-:Y:S02]  /*c1a80*/  STL.64 [R1+0x10a0], R18 ;  /* 0x0010a01201007387 */ /* 0x0003e40000100a00 */
[----:B-1----:R-:W-:-:S05]  /*c1a90*/  IADD3 R18, P1, PT, R20, R5, RZ ;  /* 0x0000000514127210 */ /* 0x002fca0007f3e0ff */
[----:B------:R-:W-:Y:S01]  /*c1aa0*/  IMAD.X R19, R21, 0x1, R6, P1 ;  /* 0x0000000115137824 */ /* 0x000fe200008e0606 */
[----:B--2---:R-:W-:-:S04]  /*c1ab0*/  F2FP.SATFINITE.E5M2.F32.PACK_AB_MERGE_C R25, R25, R17, RZ ;  /* 0x000000111919723e */ /* 0x004fc800048060ff */
[----:B------:R1:W-:Y:S01]  /*c1ac0*/  STL.64 [R1+0x1088], R18 ;  /* 0x0010881201007387 */ /* 0x0003e20000100a00 */
[----:B------:R-:W-:Y:S02]  /*c1ad0*/  F2FP.SATFINITE.E5M2.F32.PACK_AB_MERGE_C R17, R58, R53, RZ ;  /* 0x000000353a11723e */ /* 0x000fe400048060ff */
[----:B-1----:R-:W-:-:S03]  /*c1ae0*/  IADD3 R18, P1, PT, R20, R13, RZ ;  /* 0x0000000d14127210 */ /* 0x002fc60007f3e0ff */
        /* <DEDUP_REMOVED lines=11> */
[----:B--2---:R-:W-:Y:S02]  /*c1ba0*/  F2FP.SATFINITE.E5M2.F32.PACK_AB_MERGE_C R17, R41, R47, RZ ;  /* 0x0000002f2911723e */ /* 0x004fe400048060ff */
[----:B------:R-:W-:Y:S01]  /*c1bb0*/  F2FP.SATFINITE.E5M2.F32.PACK_AB_MERGE_C R22, R22, R33, RZ ;  /* 0x000000211616723e */ /* 0x000fe200048060ff */
[----:B------:R-:W-:Y:S01]  /*c1bc0*/  STL [R1+0x4e90], R38 ;  /* 0x004e902601007387 */ /* 0x000fe20000100800 */
[----:B-1----:R-:W-:-:S03]  /*c1bd0*/  IADD3 R18, P1, PT, R20, R7, RZ ;  /* 0x0000000714127210 */ /* 0x002fc60007f3e0ff */
[----:B------:R1:W-:Y:S02]  /*c1be0*/  STL [R1+0x4eb4], R17 ;  /* 0x004eb41101007387 */ /* 0x0003e40000100800 */
[----:B------:R-:W-:Y:S01]  /*c1bf0*/  IMAD.X R19, R21, 0x1, R8, P1 ;  /* 0x0000000115137824 */ /* 0x000fe200008e0608 */
[----:B-1----:R-:W-:-:S04]  /*c1c00*/  F2FP.SATFINITE.E5M2.F32.PACK_AB_MERGE_C R17, R37, R36, RZ ;  /* 0x000000242511723e */ /* 0x002fc800048060ff */
[----:B------:R-:W-:Y:S04]  /*c1c10*/  STL.64 [R1+0x1098], R18 ;  /* 0x0010981201007387 */ /* 0x000fe80000100a00 */
[----:B------:R-:W-:Y:S04]  /*c1c20*/  STL [R1+0x4eb0], R22 ;  /* 0x004eb01601007387 */ /* 0x000fe80000100800 */
[----:B------:R1:W-:Y:S02]  /*c1c30*/  STL [R1+0x4ed4], R17 ;  /* 0x004ed41101007387 */ /* 0x0003e40000100800 */
[----:B-1----:R-:W-:-:S02]  /*c1c40*/  F2FP.SATFINITE.E5M2.F32.PACK_AB_MERGE_C R17, R42, R43, RZ ;  /* 0x0000002b2a11723e */ /* 0x002fc400048060ff */
[----:B------:R-:W2:Y:S04]  /*c1c50*/  LDL.LU R43, [R1+0x970] ;  /* 0x00097000012b7983 */ /* 0x000ea80000300800 */
[----:B------:R-:W2:Y:S01]  /*c1c60*/  LDL.LU R42, [R1+0x974] ;  /* 0x00097400012a7983 */ /* 0x000ea20000300800 */
[----:B------:R-:W-:-:S05]  /*c1c70*/  IADD3 R18, P1, PT, R20, R9, RZ ;  /* 0x0000000914127210 */ /* 0x000fca0007f3e0ff */
[----:B------:R-:W-:-:S05]  /*c1c80*/  IMAD.X R19, R21, 0x1, R11, P1 ;  /* 0x0000000115137824 */ /* 0x000fca00008e060b */
[----:B------:R1:W-:Y:S04]  /*c1c90*/  STL.64 [R1+0x1090], R18 ;  /* 0x0010901201007387 */ /* 0x0003e80000100a00 */
[----:B------:R-:W-:Y:S01]  /*c1ca0*/  STL [R1+0x4ed0], R17 ;  /* 0x004ed01101007387 */ /* 0x000fe20000100800 */
[----:B-1----:R-:W-:-:S05]  /*c1cb0*/  IADD3 R18, P1, PT, R20, R10, RZ ;  /* 0x0000000a14127210 */ /* 0x002fca0007f3e0ff */
[----:B------:R-:W-:Y:S02]  /*c1cc0*/  IMAD.X R19, R21, 0x1, R12, P1 ;  /* 0x0000000115137824 */ /* 0x000fe400008e060c */
[----:B------:R-:W3:Y:S04]  /*c1cd0*/  LDL.LU R21, [R1+0x978] ;  /* 0x0009780001157983 */ /* 0x000ee80000300800 */
[----:B------:R-:W3:Y:S04]  /*c1ce0*/  LDL.LU R38, [R1+0x97c] ;  /* 0x00097c0001267983 */ /* 0x000ee80000300800 */
[----:B------:R-:W4:Y:S04]  /*c1cf0*/  LDL.LU R39, [R1+0x960] ;  /* 0x0009600001277983 */ /* 0x000f280000300800 */
[----:B------:R1:W-:Y:S04]  /*c1d00*/  STL.64 [R1+0x1080], R18 ;  /* 0x0010801201007387 */ /* 0x0003e80000100a00 */
[----:B------:R-:W4:Y:S01]  /*c1d10*/  LDL.LU R44, [R1+0x964] ;  /* 0x00096400012c7983 */ /* 0x000f220000300800 */
[----:B------:R-:W-:-:S03]  /*c1d20*/  F2FP.SATFINITE.E5M2.F32.PACK_AB_MERGE_C R29, R29, R61, RZ ;  /* 0x0000003d1d1d723e */ /* 0x000fc600048060ff */
[----:B------:R-:W4:Y:S04]  /*c1d30*/  LDL.LU R45, [R1+0x968] ;  /* 0x00096800012d7983 */ /* 0x000f280000300800 */
[----:B------:R-:W4:Y:S04]  /*c1d40*/  LDL.LU R60, [R1+0x96c] ;  /* 0x00096c00013c7983 */ /* 0x000f280000300800 */
[----:B------:R-:W4:Y:S04]  /*c1d50*/  LDL.LU R61, [R1+0x950] ;  /* 0x00095000013d7983 */ /* 0x000f280000300800 */
[----:B-1----:R-:W4:Y:S01]  /*c1d60*/  LDL.LU R18, [R1+0x954] ;  /* 0x0009540001127983 */ /* 0x002f220000300800 */
[----:B------:R-:W-:-:S03]  /*c1d70*/  F2FP.SATFINITE.E5M2.F32.PACK_AB_MERGE_C R28, R28, R56, RZ ;  /* 0x000000381c1c723e */ /* 0x000fc600048060ff */
[----:B------:R-:W4:Y:S01]  /*c1d80*/  LDL.LU R19, [R1+0x958] ;  /* 0x0009580001137983 */ /* 0x000f220000300800 */
[----:B------:R-:W-:-:S03]  /*c1d90*/  F2FP.SATFINITE.E5M2.F32.PACK_AB_MERGE_C R26, R26, R54, RZ ;  /* 0x000000361a1a723e */ /* 0x000fc600048060ff */
[----:B------:R-:W4:Y:S04]  /*c1da0*/  LDL.LU R56, [R1+0x95c] ;  /* 0x00095c0001387983 */ /* 0x000f280000300800 */
[----:B------:R-:W4:Y:S04]  /*c1db0*/  LDL.LU R17, [R1+0x940] ;  /* 0x0009400001117983 */ /* 0x000f280000300800 */
[----:B------:R-:W4:Y:S01]  /*c1dc0*/  LDL.LU R54, [R1+0x944] ;  /* 0x0009440001367983 */ /* 0x000f220000300800 */
[----:B------:R-:W-:Y:S02]  /*c1dd0*/  F2FP.SATFINITE.E5M2.F32.PACK_AB_MERGE_C R23, R23, R55, RZ ;  /* 0x000000371717723e */ /* 0x000fe400048060ff */
[----:B------:R-:W-:Y:S01]  /*c1de0*/  F2FP.SATFINITE.E5M2.F32.PACK_AB_MERGE_C R24, R24, R52, RZ ;  /* 0x000000341818723e */ /* 0x000fe200048060ff */
        /* <DEDUP_REMOVED lines=18> */
[----:B------:R1:W-:Y:S04]  /*c1f10*/  STL [R1+0x4ef8], R42 ;  /* 0x004ef82a01007387 */ /* 0x0003e80000100800 */
[----:B-1----:R-:W2:Y:S01]  /*c1f20*/  LDL.LU R42, [R1+0x90c] ;  /* 0x00090c00012a7983 */ /* 0x002ea20000300800 */
[----:B0-----:R-:W-:Y:S01]  /*c1f30*/  VIADD R20, R20, UR6 ;  /* 0x0000000614147c36 */ /* 0x001fe20008000000 */
[----:B------:R-:W0:Y:S01]  /*c1f40*/  LDCU UR6, c[0x0][0x3b8] ;  /* 0x00007700ff0677ac */ /* 0x000e220008000800 */
[----:B---3--:R-:W-:-:S03]  /*c1f50*/  F2FP.SATFINITE.E5M2.F32.PACK_AB_MERGE_C R21, R38, R21, RZ ;  /* 0x000000152615723e */ /* 0x008fc600048060ff */
[----:B------:R-:W-:Y:S02]  /*c1f60*/  IADD3 R38, P1, PT, R20, R0, RZ ;  /* 0x0000000014267210 */ /* 0x000fe40007f3e0ff */
[----:B------:R1:W-:Y:S02]  /*c1f70*/  STL [R1+0x4ef4], R21 ;  /* 0x004ef41501007387 */ /* 0x0003e40000100800 */
[----:B-1----:R-:W-:Y:S02]  /*c1f80*/  SHF.R.S32.HI R21, RZ, 0x1f, R20 ;  /* 0x0000001fff157819 */ /* 0x002fe40000011414 */
[----:B----4-:R-:W-:-:S03]  /*c1f90*/  F2FP.SATFINITE.E5M2.F32.PACK_AB_MERGE_C R44, R44, R39, RZ ;  /* 0x000000272c2c723e */ /* 0x010fc600048060ff */
[----:B------:R-:W-:Y:S02]  /*c1fa0*/  IMAD.X R39, R21, 0x1, R2, P1 ;  /* 0x0000000115277824 */ /* 0x000fe400008e0602 */
[----:B------:R1:W-:Y:S04]  /*c1fb0*/  STL [R1+0x4f1c], R44 ;  /* 0x004f1c2c01007387 */ /* 0x0003e80000100800 */
[----:B------:R3:W-:Y:S01]  /*c1fc0*/  STL.64 [R1+0x1078], R38 ;  /* 0x0010782601007387 */ /* 0x0007e20000100a00 */
[----:B------:R-:W-:Y:S02]  /*c1fd0*/  F2FP.SATFINITE.E5M2.F32.PACK_AB_MERGE_C R18, R18, R61, RZ ;  /* 0x0000003d1212723e */ /* 0x000fe400048060ff */
[----:B-1----:R-:W-:Y:S02]  /*c1fe0*/  F2FP.SATFINITE.E5M2.F32.PACK_AB_MERGE_C R44, R60, R45, RZ ;  /* 0x0000002d3c2c723e */ /* 0x002fe400048060ff */
[----:B---3--:R-:W-:-:S03]  /*c1ff0*/  IADD3 R38, P1, PT, R20, R3, RZ ;  /* 0x0000000314267210 */ /* 0x008fc60007f3e0ff */
[----:B------:R-:W-:Y:S02]  /*c2000*/  STL [R1+0x4f18], R44 ;  /* 0x004f182c01007387 */ /* 0x000fe40000100800 */
[----:B------:R-:W-:Y:S02]  /*c2010*/  IMAD.X R39, R21, 0x1, R4, P1 ;  /* 0x0000000115277824 */ /* 0x000fe400008e0604 */
[----:B------:R1:W-:Y:S01]  /*c2020*/  STL [R1+0x4f38], R18 ;  /* 0x004f381201007387 */ /* 0x0003e20000100800 */
[----:B------:R-:W-:-:S03]  /*c2030*/  F2FP.SATFINITE.E5M2.F32.PACK_AB_MERGE_C R17, R54, R17, RZ ;  /* 0x000000113611723e */ /* 0x000fc600048060ff */
[----:B------:R3:W-:Y:S01]  /*c2040*/  STL.64 [R1+0x1070], R38 ;  /* 0x0010702601007387 */ /* 0x0007e20000100a00 */
[----:B-1----:R-:W-:Y:S02]  /*c2050*/  IADD3 R18, P1, PT, R20, R5, RZ ;  /* 0x0000000514127210 */ /* 0x002fe40007f3e0ff */
[----:B---3--:R-:W-:-:S03]  /*c2060*/  F2FP.SATFINITE.E5M2.F32.PACK_AB_MERGE_C R38, R56, R19, RZ ;  /* 0x000000133826723e */ /* 0x008fc600048060ff */
        /* <DEDUP_REMOVED lines=22> */
[----:B------:R1:W-:Y:S01]  /*c21d0*/  STL [R1+0x4fd0], R17 ;  /* 0x004fd01101007387 */ /* 0x0003e20000100800 */
[----:B------:R-:W-:Y:S01]  /*c21e0*/  F2FP.SATFINITE.E5M2.F32.PACK_AB_MERGE_C R22, R22, R33, RZ ;  /* 0x000000211616723e */ /* 0x000fe200048060ff */
[----:B------:R-:W-:Y:S01]  /*c21f0*/  IMAD.X R19, R21, 0x1, R8, P1 ;  /* 0x0000000115137824 */ /* 0x000fe200008e0608 */
[----:B-1----:R-:W-:-:S04]  /*c2200*/  F2FP.SATFINITE.E5M2.F32.PACK_AB_MERGE_C R17, R37, R36, RZ ;  /* 0x000000242511723e */ /* 0x002fc800048060ff */
        /* <DEDUP_REMOVED lines=86> */
[----:B------:R-:W-:Y:S04]  /*c2770*/  STL [R1+0x1b4c], R38 ;  /* 0x001b4c2601007387 */ /* 0x000fe80000100800 */
[----:B------:R-:W-:Y:S01]  /*c2780*/  IMAD.X R19, R21, 0x1, R8, P1 ;  /* 0x0000000115137824 */ /* 0x000fe200008e0608 */
[----:B------:R1:W-:Y:S01]  /*c2790*/  STL [R1+0x1b08], R17 ;  /* 0x001b081101007387 */ /* 0x0003e20000100800 */
[----:B------:R-:W-:-:S03]  /*c27a0*/  F2FP.SATFINITE.E5M2.F32.PACK_AB_MERGE_C R22, R22, R33, RZ ;  /* 0x000000211616723e */ /* 0x000fc600048060ff */
[----:B------:R3:W-:Y:S01]  /*c27b0*/  STL.64 [R1+0x1010], R18 ;  /* 0x0010101201007387 */ /* 0x0007e20000100a00 */
[----:B-1----:R-:W-:Y:S02]  /*c27c0*/  F2FP.SATFINITE.E5M2.F32.PACK_AB_MERGE_C R17, R37, R36, RZ ;  /* 0x000000242511723e */ /* 0x002fe400048060ff */
[C---:B---3--:R-:W-:Y:S01]  /*c27d0*/  IADD3 R18, P1, PT, R20.reuse, R9, RZ ;  /* 0x0000000914127210 */ /* 0x048fe20007f3e0ff */
[----:B------:R-:W-:Y:S04]  /*c27e0*/  STL [R1+0x1afc], R22 ;  /* 0x001afc1601007387 */ /* 0x000fe80000100800 */
[----:B------:R-:W-:Y:S01]  /*c27f0*/  IMAD.X R19, R21, 0x1, R11, P1 ;  /* 0x0000000115137824 */ /* 0x000fe200008e060b */
[----:B------:R-:W-:Y:S04]  /*c2800*/  STL [R1+0x1ac8], R17 ;  /* 0x001ac81101007387 */ /* 0x000fe80000100800 */
[----:B------:R-:W3:Y:S04]  /*c2810*/  LDL.LU R38, [R1+0x874] ;  /* 0x0008740001267983 */ /* 0x000ee80000300800 */
[----:B------:R-:W4:Y:S04]  /*c2820*/  LDL.LU R39, [R1+0x878] ;  /* 0x0008780001277983 */ /* 0x000f280000300800 */
[----:B------:R1:W-:Y:S02]  /*c2830*/  STL.64 [R1+0x1008], R18 ;  /* 0x0010081201007387 */ /* 0x0003e40000100a00 */
[----:B-1----:R-:W-:-:S05]  /*c2840*/  IADD3 R18, P1, PT, R20, R10, RZ ;  /* 0x0000000a14127210 */ /* 0x002fca0007f3e0ff */
[----:B------:R-:W-:Y:S01]  /*c2850*/  IMAD.X R19, R21, 0x1, R12, P1 ;  /* 0x0000000115137824 */ /* 0x000fe200008e060c */
[----:B--2---:R-:W-:-:S05]  /*c2860*/  F2FP.SATFINITE.E5M2.F32.PACK_AB_MERGE_C R17, R42, R43, RZ ;  /* 0x0000002b2a11723e */ /* 0x004fca00048060ff */
[----:B------:R-:W-:Y:S04]  /*c2870*/  STL [R1+0x1ae8], R17 ;  /* 0x001ae81101007387 */ /* 0x000fe80000100800 */
[----:B------:R-:W4:Y:S04]  /*c2880*/  LDL.LU R44, [R1+0x87c] ;  /* 0x00087c00012c7983 */ /* 0x000f280000300800 */
[----:B------:R-:W2:Y:S04]  /*c2890*/  LDL.LU R33, [R1+0x860] ;  /* 0x0008600001217983 */ /* 0x000ea80000300800 */
[----:B------:R-:W2:Y:S04]  /*c28a0*/  LDL.LU R22, [R1+0x864] ;  /* 0x0008640001167983 */ /* 0x000ea80000300800 */
[----:B------:R-:W3:Y:S04]  /*c28b0*/  LDL.LU R21, [R1+0x870] ;  /* 0x0008700001157983 */ /* 0x000ee80000300800 */
        /* <DEDUP_REMOVED lines=25> */
[----:B0-----:R-:W-:Y:S01]  /*c2a50*/  VIADD R20, R20, UR6 ;  /* 0x0000000614147c36 */ /* 0x001fe20008000000 */
[----:B------:R-:W0:Y:S01]  /*c2a60*/  LDCU UR6, c[0x0][0x3b8] ;  /* 0x00007700ff0677ac */ /* 0x000e220008000800 */
[----:B---3--:R-:W-:-:S02]  /*c2a70*/  F2FP.SATFINITE.E5M2.F32.PACK_AB_MERGE_C R38, R38, R21, RZ ;  /* 0x000000152626723e */ /* 0x008fc400048060ff */
[----:B----4-:R-:W-:-:S03]  /*c2a80*/  F2FP.SATFINITE.E5M2.F32.PACK_AB_MERGE_C R21, R44, R39, RZ ;  /* 0x000000272c15723e */ /* 0x010fc600048060ff */
[----:B------:R1:W-:Y:S01]  /*c2a90*/  STL [R1+0x1aa8], R38 ;  /* 0x001aa82601007387 */ /* 0x0003e20000100800 */
[----:B--2---:R-:W-:-:S03]  /*c2aa0*/  F2FP.SATFINITE.E5M2.F32.PACK_AB_MERGE_C R22, R22, R33, RZ ;  /* 0x000000211616723e */ /* 0x004fc600048060ff */
[----:B------:R2:W-:Y:S01]  /*c2ab0*/  STL [R1+0x1a9c], R21 ;  /* 0x001a9c1501007387 */ /* 0x0005e20000100800 */
[----:B-1----:R-:W-:Y:S02]  /*c2ac0*/  IADD3 R38, P1, PT, R20, R0, RZ ;  /* 0x0000000014267210 */ /* 0x002fe40007f3e0ff */
[----:B--2---:R-:W-:Y:S01]  /*c2ad0*/  SHF.R.S32.HI R21, RZ, 0x1f, R20 ;  /* 0x0000001fff157819 */ /* 0x004fe20000011414 */
[----:B------:R1:W-:Y:S04]  /*c2ae0*/  STL [R1+0x1a6c], R22 ;  /* 0x001a6c1601007387 */ /* 0x0003e80000100800 */
[----:B------:R-:W-:Y:S01]  /*c2af0*/  IMAD.X R39, R21, 0x1, R2, P1 ;  /* 0x0000000115277824 */ /* 0x000fe200008e0602 */
[----:B------:R-:W2:Y:S01]  /*c2b00*/  LDL.LU R33, [R1+0x808] ;  /* 0x0008080001217983 */ /* 0x000ea20000300800 */
[----:B------:R-:W-:-:S03]  /*c2b10*/  F2FP.SATFINITE.E5M2.F32.PACK_AB_MERGE_C R44, R60, R45, RZ ;  /* 0x0000002d3c2c723e */ /* 0x000fc600048060ff */
[----:B-1----:R-:W2:Y:S01]  /*c2b20*/  LDL.LU R22, [R1+0x80c] ;  /* 0x00080c0001167983 */ /* 0x002ea20000300800 */
[----:B------:R-:W-:-:S03]  /*c2b30*/  F2FP.SATFINITE.E5M2.F32.PACK_AB_MERGE_C R18, R18, R61, RZ ;  /* 0x0000003d1212723e */ /* 0x000fc600048060ff */
[----:B------:R1:W-:Y:S04]  /*c2b40*/  STL.64 [R1+0xff8], R38 ;  /* 0x000ff82601007387 */ /* 0x0003e80000100a00 */
[----:B------:R-:W-:Y:S01]  /*c2b50*/  STL [R1+0x1a7c], R44 ;  /* 0x001a7c2c01007387 */ /* 0x000fe20000100800 */
[----:B-1----:R-:W-:-:S03]  /*c2b60*/  IADD3 R38, P1, PT, R20, R3, RZ ;  /* 0x0000000314267210 */ /* 0x002fc60007f3e0ff */
[----:B------:R1:W-:Y:S02]  /*c2b70*/  STL [R1+0x708], R18 ;  /* 0x0007081201007387 */ /* 0x0003e40000100800 */
[C---:B------:R-:W-:Y:S01]  /*c2b80*/  IMAD.X R39, R21.reuse, 0x1, R4, P1 ;  /* 0x0000000115277824 */ /* 0x040fe200008e0604 */
[----:B------:R-:W-:Y:S02]  /*c2b90*/  F2FP.SATFINITE.E5M2.F32.PACK_AB_MERGE_C R17, R54, R17, RZ ;  /* 0x000000113611723e */ /* 0x000fe400048060ff */
[----:B-1----:R-:W-:Y:S02]  /*c2ba0*/  IADD3 R18, P1, PT, R20, R5, RZ ;  /* 0x0000000514127210 */ /* 0x002fe40007f3e0ff */
[----:B------:R1:W-:Y:S02]  /*c2bb0*/  STL.64 [R1+0xff0], R38 ;  /* 0x000ff02601007387 */ /* 0x0003e40000100a00 */
[----:B-1----:R-:W-:Y:S01]  /*c2bc0*/  F2FP.SATFINITE.E5M2.F32.PACK_AB_MERGE_C R38, R56, R19, RZ ;  /* 0x000000133826723e */ /* 0x002fe200048060ff */
[----:B------:R-:W-:-:S04]  /*c2bd0*/  IMAD.X R19, R21, 0x1, R6, P1 ;  /* 0x0000000115137824 */ /* 0x000fc800008e0606 */
[----:B------:R1:W-:Y:S04]  /*c2be0*/  STL [R1+0x70c], R38 ;  /* 0x00070c2601007387 */ /* 0x0003e80000100800 */
[----:B------:R3:W-:Y:S04]  /*c2bf0*/  STL [R1+0x704], R17 ;  /* 0x0007041101007387 */ /* 0x0007e80000100800 */
[----:B------:R4:W-:Y:S01]  /*c2c00*/  STL.64 [R1+0xfe8], R18 ;  /* 0x000fe81201007387 */ /* 0x0009e20000100a00 */
[----:B-1----:R-:W-:Y:S02]  /*c2c10*/  F2FP.SATFINITE.E5M2.F32.PACK_AB_MERGE_C R38, R52, R55, RZ ;  /* 0x000000373426723e */ /* 0x002fe400048060ff */
[----:B---3--:R-:W-:-:S02]  /*c2c20*/  F2FP.SATFINITE.E5M2.F32.PACK_AB_MERGE_C R17, R58, R53, RZ ;  /* 0x000000353a11723e */ /* 0x008fc400048060ff */
        /* <DEDUP_REMOVED lines=17> */
[----:B------:R1:W-:Y:S04]  /*c2d40*/  STL [R1+0x512c], R17 ;  /* 0x00512c1101007387 */ /* 0x0003e80000100800 */
[----:B------:R3:W-:Y:S01]  /*c2d50*/  STL.64 [R1+0xfd0], R18 ;  /* 0x000fd01201007387 */ /* 0x0007e20000100a00 */
[----:B-1----:R-:W-:-:S02]  /*c2d60*/  F2FP.SATFINITE.E5M2.F32.PACK_AB_MERGE_C R17, R42, R43, RZ ;  /* 0x0000002b2a11723e */ /* 0x002fc400048060ff */
[----:B---3--:R-:W-:Y:S02]  /*c2d70*/  F2FP.SATFINITE.E5M2.F32.PACK_AB_MERGE_C R18, R37, R36, RZ ;  /* 0x000000242512723e */ /* 0x008fe400048060ff */
[----:B------:R-:W3:Y:S04]  /*c2d80*/  LDL.LU R36, [R1+0x7f0] ;  /* 0x0007f00001247983 */ /* 0x000ee80000300800 */
[----:B------:R1:W-:Y:S04]  /*c2d90*/  STL [R1+0x5128], R18 ;  /* 0x0051281201007387 */ /* 0x0003e80000100800 */
[----:B------:R-:W3:Y:S04]  /*c2da0*/  LDL.LU R42, [R1+0x7f4] ;  /* 0x0007f400012a7983 */ /* 0x000ee80000300800 */
[----:B------:R-:W-:Y:S04]  /*c2db0*/  STL [R1+0x5148], R17 ;  /* 0x0051481101007387 */ /* 0x000fe80000100800 */
[----:B------:R-:W4:Y:S04]  /*c2dc0*/  LDL.LU R47, [R1+0x7f8] ;  /* 0x0007f800012f7983 */ /* 0x000f280000300800 */
[----:B------:R-:W4:Y:S04]  /*c2dd0*/  LDL.LU R41, [R1+0x7fc] ;  /* 0x0007fc0001297983 */ /* 0x000f280000300800 */
        /* <DEDUP_REMOVED lines=33> */
[----:B----4-:R-:W-:-:S03]  /*c2ff0*/  F2FP.SATFINITE.E5M2.F32.PACK_AB_MERGE_C R38, R41, R47, RZ ;  /* 0x0000002f2926723e */ /* 0x010fc600048060ff */
[----:B------:R1:W-:Y:S04]  /*c3000*/  STL [R1+0x5168], R21 ;  /* 0x0051681501007387 */ /* 0x0003e80000100800 */
[----:B------:R-:W-:Y:S04]  /*c3010*/  STL [R1+0x5164], R38 ;  /* 0x0051642601007387 */ /* 0x000fe80000100800 */
[----:B------:R-:W4:Y:S01]  /*c3020*/  LDL.LU R47, [R1+0x6b0] ;  /* 0x0006b000012f7983 */ /* 0x000f220000300800 */
[----:B-1----:R-:W-:-:S03]  /*c3030*/  F2FP.SATFINITE.E5M2.F32.PACK_AB_MERGE_C R21, R43, R37, RZ ;  /* 0x000000252b15723e */ /* 0x002fc600048060ff */
[----:B------:R-:W4:Y:S04]  /*c3040*/  LDL.LU R41, [R1+0x6b4] ;  /* 0x0006b40001297983 */ /* 0x000f280000300800 */
[----:B------:R1:W-:Y:S04]  /*c3050*/  STL [R1+0x5180], R21 ;  /* 0x0051801501007387 */ /* 0x0003e80000100800 */
[----:B------:R-:W4:Y:S04]  /*c3060*/  LDL.LU R37, [R1+0x6b8] ;  /* 0x0006b80001257983 */ /* 0x000f280000300800 */
[----:B------:R-:W4:Y:S01]  /*c3070*/  LDL.LU R43, [R1+0x6bc] ;  /* 0x0006bc00012b7983 */ /* 0x000f220000300800 */
[----:B0-----:R-:W-:Y:S01]  /*c3080*/  VIADD R20, R20, UR6 ;  /* 0x0000000614147c36 */ /* 0x001fe20008000000 */
[----:B------:R-:W0:Y:S04]  /*c3090*/  LDCU UR6, c[0x0][0x3b8] ;  /* 0x00007700ff0677ac */ /* 0x000e280008000800 */
[----:B-1----:R-:W-:-:S02]  /*c30a0*/  SHF.R.S32.HI R21, RZ, 0x1f, R20 ;  /* 0x0000001fff157819 */ /* 0x002fc40000011414 */
[----:B------:R-:W-:-:S05]  /*c30b0*/  IADD3 R38, P1, PT, R20, R0, RZ ;  /* 0x0000000014267210 */ /* 0x000fca0007f3e0ff */
[----:B------:R-:W-:-:S05]  /*c30c0*/  IMAD.X R39, R21, 0x1, R2, P1 ;  /* 0x0000000115277824 */ /* 0x000fca00008e0602 */
[----:B------:R1:W-:Y:S02]  /*c30d0*/  STL.64 [R1+0xfb8], R38 ;  /* 0x000fb82601007387 */ /* 0x0003e40000100a00 */
[----:B-1----:R-:W-:-:S05]  /*c30e0*/  IADD3 R38, P1, PT, R20, R3, RZ ;  /* 0x0000000314267210 */ /* 0x002fca0007f3e0ff */
[----:B------:R-:W-:Y:S01]  /*c30f0*/  IMAD.X R39, R21, 0x1, R4, P1 ;  /* 0x0000000115277824 */ /* 0x000fe200008e0604 */
[----:B--2---:R-:W-:-:S05]  /*c3100*/  F2FP.SATFINITE.E5M2.F32.PACK_AB_MERGE_C R44, R60, R45, RZ ;  /* 0x0000002d3c2c723e */ /* 0x004fca00048060ff */
[----:B------:R-:W-:Y:S01]  /*c3110*/  STL [R1+0x517c], R44 ;  /* 0x00517c2c01007387 */ /* 0x000fe20000100800 */
[----:B------:R-:W-:-:S05]  /*c3120*/  F2FP.SATFINITE.E5M2.F32.PACK_AB_MERGE_C R18, R18, R61, RZ ;  /* 0x0000003d1212723e */ /* 0x000fca00048060ff */
[----:B------:R1:W-:Y:S04]  /*c3130*/  STL [R1+0x518c], R18 ;  /* 0x00518c1201007387 */ /* 0x0003e80000100800 */
[----:B------:R2:W-:Y:S01]  /*c3140*/  STL.64 [R1+0xfb0], R38 ;  /* 0x000fb02601007387 */ /* 0x0005e20000100a00 */
[----:B-1----:R-:W-:Y:S02]  /*c3150*/  IADD3 R18, P1, PT, R20, R5, RZ ;  /* 0x0000000514127210 */ /* 0x002fe40007f3e0ff */
[----:B------:R-:W-:Y:S02]  /*c3160*/  F2FP.SATFINITE.E5M2.F32.PACK_AB_MERGE_C R17, R54, R17, RZ ;  /* 0x000000113611723e */ /* 0x000fe400048060ff */
[----:B--2---:R-:W-:Y:S01]  /*c3170*/  F2FP.SATFINITE.E5M2.F32.PACK_AB_MERGE_C R38, R56, R19, RZ ;  /* 0x000000133826723e */ /* 0x004fe200048060ff */
[----:B------:R-:W-:-:S04]  /*c3180*/  IMAD.X R19, R21, 0x1, R6, P1 ;  /* 0x0000000115137824 */ /* 0x000fc800008e0606 */
[----:B------:R1:W-:Y:S04]  /*c3190*/  STL [R1+0x5188], R38 ;  /* 0x0051882601007387 */ /* 0x0003e80000100800 */
[----:B------:R2:W-:Y:S04]  /*c31a0*/  STL [R1+0x51a8], R17 ;  /* 0x0051a81101007387 */ /* 0x0005e80000100800 */
[----:B------:R0:W-:Y:S01]  /*c31b0*/  STL.64 [R1+0xfa0], R18 ;  /* 0x000fa01201007387 */ /* 0x0001e20000100a00 */
[----:B-1----:R-:W-:Y:S02]  /*c31c0*/  F2FP.SATFINITE.E5M2.F32.PACK_AB_MERGE_C R38, R52, R55, RZ ;  /* 0x000000373426723e */ /* 0x002fe400048060ff */
[----:B--2---:R-:W-:-:S02]  /*c31d0*/  F2FP.SATFINITE.E5M2.F32.PACK_AB_MERGE_C R17, R58, R53, RZ ;  /* 0x000000353a11723e */ /* 0x004fc400048060ff */
[----:B0-----:R-:W-:Y:S01]  /*c31e0*/  IADD3 R18, P1, PT, R20, R13, RZ ;  /* 0x0000000d14127210 */ /* 0x001fe20007f3e0ff */
[----:B------:R0:W-:Y:S04]  /*c31f0*/  STL [R1+0x51a4], R38 ;  /* 0x0051a42601007387 */ /* 0x0001e80000100800 */
[----:B------:R-:W-:Y:S01]  /*c3200*/  IMAD.X R19, R21, 0x1, R15, P1 ;  /* 0x0000000115137824 */ /* 0x000fe200008e060f */
[----:B------:R1:W-:Y:S04]  /*c3210*/  STL [R1+0x1ef8], R17 ;  /* 0x001ef81101007387 */ /* 0x0003e80000100800 */
[----:B------:R2:W-:Y:S01]  /*c3220*/  STL.64 [R1+0xfa8], R18 ;  /* 0x000fa81201007387 */ /* 0x0005e20000100a00 */
[----:B0-----:R-:W-:-:S02]  /*c3230*/  F2FP.SATFINITE.E5M2.F32.PACK_AB_MERGE_C R38, R40, R59, RZ ;  /* 0x0000003b2826723e */ /* 0x001fc400048060ff */
[----:B-1----:R-:W-:Y:S02]  /*c3240*/  F2FP.SATFINITE.E5M2.F32.PACK_AB_MERGE_C R17, R51, R50, RZ ;  /* 0x000000323311723e */ /* 0x002fe400048060ff */
[----:B--2---:R-:W-:Y:S01]  /*c3250*/  IADD3 R18, P1, PT, R20, R14, RZ ;  /* 0x0000000e14127210 */ /* 0x004fe20007f3e0ff */
        /* <DEDUP_REMOVED lines=11> */
[----:B------:R-:W2:Y:S04]  /*c3310*/  LDL.LU R51, [R1+0x6a4] ;  /* 0x0006a40001337983 */ /* 0x000ea80000300800 */
[----:B------:R0:W-:Y:S01]  /*c3320*/  STL.64 [R1+0xf90], R18 ;  /* 0x000f901201007387 */ /* 0x0001e20000100a00 */
[----:B---3--:R-:W-:-:S02]  /*c3330*/  F2FP.SATFINITE.E5M2.F32.PACK_AB_MERGE_C R17, R42, R36, RZ ;  /* 0x000000242a11723e */ /* 0x008fc400048060ff */
[----:B0-----:R-:W-:-:S03]  /*c3340*/  IADD3 R18, P1, PT, R20, R9, RZ ;  /* 0x0000000914127210 */ /* 0x001fc60007f3e0ff */
[----:B------:R4:W-:Y:S04]  /*c3350*/  STL [R1+0x20cc], R17 ;  /* 0x0020cc1101007387 */ /* 0x0009e80000100800 */
[----:B------:R-:W3:Y:S01]  /*c3360*/  LDL.LU R33, [R1+0x6a8] ;  /* 0x0006a80001217983 */ /* 0x000ee20000300800 */
[----:B------:R-:W-:-:S03]  /*c3370*/  IMAD.X R19, R21, 0x1, R11, P1 ;  /* 0x0000000115137824 */ /* 0x000fc600008e060b */
[----:B------:R-:W3:Y:S04]  /*c3380*/  LDL.LU R22, [R1+0x6ac] ;  /* 0x0006ac0001167983 */ /* 0x000ee80000300800 */
[----:B------:R-:W3:Y:S01]  /*c3390*/  LDL.LU R36, [R1+0x690] ;  /* 0x0006900001247983 */ /* 0x000ee20000300800 */
[----:B----4-:R-:W-:-:S03]  /*c33a0*/  F2FP.SATFINITE.E5M2.F32.PACK_AB_MERGE_C R17, R41, R47, RZ ;  /* 0x0000002f2911723e */ /* 0x010fc600048060ff */
[----:B------:R-:W4:Y:S04]  /*c33b0*/  LDL.LU R42, [R1+0x694] ;  /* 0x00069400012a7983 */ /* 0x000f280000300800 */
[----:B------:R0:W-:Y:S04]  /*c33c0*/  STL [R1+0x20f8], R17 ;  /* 0x0020f81101007387 */ /* 0x0001e80000100800 */
[----:B------:R1:W-:Y:S01]  /*c33d0*/  STL.64 [R1+0xf80], R18 ;  /* 0x000f801201007387 */ /* 0x0003e20000100a00 */
[----:B0-----:R-:W-:Y:S02]  /*c33e0*/  F2FP.SATFINITE.E5M2.F32.PACK_AB_MERGE_C R17, R43, R37, RZ ;  /* 0x000000252b11723e */ /* 0x001fe400048060ff */
[----:B-1----:R-:W-:-:S03]  /*c33f0*/  IADD3 R18, P1, PT, R20, R10, RZ ;  /* 0x0000000a14127210 */ /* 0x002fc60007f3e0ff */
[----:B------:R-:W-:Y:S02]  /*c3400*/  STL [R1+0x20ec], R17 ;  /* 0x0020ec1101007387 */ /* 0x000fe40000100800 */
[----:B------:R-:W-:Y:S02]  /*c3410*/  IMAD.X R19, R21, 0x1, R12, P1 ;  /* 0x0000000115137824 */ /* 0x000fe400008e060c */
[----:B------:R-:W4:Y:S04]  /*c3420*/  LDL.LU R45, [R1+0x698] ;  /* 0x00069800012d7983 */ /* 0x000f280000300800 */
[----:B------:R-:W4:Y:S04]  /*c3430*/  LDL.LU R60, [R1+0x69c] ;  /* 0x00069c00013c7983 */ /* 0x000f280000300800 */
[----:B------:R-:W4:Y:S04]  /*c3440*/  LDL.LU R61, [R1+0x680] ;  /* 0x00068000013d7983 */ /* 0x000f280000300800 */
[----:B------:R0:W-:Y:S04]  /*c3450*/  STL.64 [R1+0xf88], R18 ;  /* 0x000f881201007387 */ /* 0x0001e80000100a00 */
        /* <DEDUP_REMOVED lines=19> */
[----:B------:R-:W-:-:S02]  /*c3590*/  IADD3 R38, P1, PT, R20, R0, RZ ;  /* 0x0000000014267210 */ /* 0x000fc40007f3e0ff */
[----:B--2---:R-:W-:-:S05]  /*c35a0*/  F2FP.SATFINITE.E5M2.F32.PACK_AB_MERGE_C R21, R51, R50, RZ ;  /* 0x000000323315723e */ /* 0x004fca00048060ff */
[----:B------:R4:W-:Y:S01]  /*c35b0*/  STL [R1+0x4e80], R21 ;  /* 0x004e801501007387 */ /* 0x0009e20000100800 */
[----:B---3--:R-:W-:-:S05]  /*c35c0*/  F2FP.SATFINITE.E5M2.F32.PACK_AB_MERGE_C R22, R22, R33, RZ ;  /* 0x000000211616723e */ /* 0x008fca00048060ff */
[----:B------:R1:W-:Y:S01]  /*c35d0*/  STL [R1+0x4ca4], R22 ;  /* 0x004ca41601007387 */ /* 0x0003e20000100800 */
[----:B----4-:R-:W-:-:S03]  /*c35e0*/  F2FP.SATFINITE.E5M2.F32.PACK_AB_MERGE_C R21, R42, R36, RZ ;  /* 0x000000242a15723e */ /* 0x010fc600048060ff */
[----:B------:R-:W2:Y:S04]  /*c35f0*/  LDL.LU R50, [R1+0x648] ;  /* 0x0006480001327983 */ /* 0x000ea80000300800 */
[----:B------:R-:W2:Y:S04]  /*c3600*/  LDL.LU R51, [R1+0x64c] ;  /* 0x00064c0001337983 */ /* 0x000ea80000300800 */
[----:B------:R3:W-:Y:S04]  /*c3610*/  STL [R1+0x4ea0], R21 ;  /* 0x004ea01501007387 */ /* 0x0007e80000100800 */
[----:B------:R-:W4:Y:S04]  /*c3620*/  LDL.LU R33, [R1+0x630] ;  /* 0x0006300001217983 */ /* 0x000f280000300800 */
[----:B-1----:R-:W4:Y:S01]  /*c3630*/  LDL.LU R22, [R1+0x634] ;  /* 0x0006340001167983 */ /* 0x002f220000300800 */
[----:B---3--:R-:W-:-:S05]  /*c3640*/  SHF.R.S32.HI R21, RZ, 0x1f, R20 ;  /* 0x0000001fff157819 */ /* 0x008fca0000011414 */
[----:B------:R-:W-:Y:S01]  /*c3650*/  IMAD.X R39, R21, 0x1, R2, P1 ;  /* 0x0000000115277824 */ /* 0x000fe200008e0602 */
[----:B------:R-:W-:-:S04]  /*c3660*/  IADD3 R44, P1, PT, R20, R3, RZ ;  /* 0x00000003142c7210 */ /* 0x000fc80007f3e0ff */
[----:B------:R1:W-:Y:S01]  /*c3670*/  STL.64 [R1+0xf78], R38 ;  /* 0x000f782601007387 */ /* 0x0003e20000100a00 */
[----:B------:R-:W-:Y:S01]  /*c3680*/  F2FP.SATFINITE.E5M2.F32.PACK_AB_MERGE_C R60, R60, R45, RZ ;  /* 0x0000002d3c3c723e */ /* 0x000fe200048060ff */
[----:B------:R-:W-:Y:S02]  /*c3690*/  IMAD.X R45, R21, 0x1, R4, P1 ;  /* 0x00000001152d7824 */ /* 0x000fe400008e0604 */
[----:B-1----:R-:W3:Y:S04]  /*c36a0*/  LDL.LU.64 R38, [R1+0x58b0] ;  /* 0x0058b00001267983 */ /* 0x002ee80000300a00 */
[----:B------:R-:W3:Y:S04]  /*c36b0*/  LDL.LU R36, [R1+0x638] ;  /* 0x0006380001247983 */ /* 0x000ee80000300800 */
[----:B------:R-:W3:Y:S01]  /*c36c0*/  LDL.LU R42, [R1+0x63c] ;  /* 0x00063c00012a7983 */ /* 0x000ee20000300800 */
[----:B------:R-:W-:-:S03]  /*c36d0*/  F2FP.SATFINITE.E5M2.F32.PACK_AB_MERGE_C R18, R18, R61, RZ ;  /* 0x0000003d1212723e */ /* 0x000fc600048060ff */
[----:B------:R-:W-:Y:S04]  /*c36e0*/  STL [R1+0x4e9c], R60 ;  /* 0x004e9c3c01007387 */ /* 0x000fe80000100800 */
[----:B------:R1:W-:Y:S04]  /*c36f0*/  STL [R1+0x4ebc], R18 ;  /* 0x004ebc1201007387 */ /* 0x0003e80000100800 */
[----:B------:R0:W-:Y:S01]  /*c3700*/  STL.64 [R1+0xf70], R44 ;  /* 0x000f702c01007387 */ /* 0x0001e20000100a00 */
[----:B-1----:R-:W-:Y:S02]  /*c3710*/  IADD3 R18, P1, PT, R20, R5, RZ ;  /* 0x0000000514127210 */ /* 0x002fe40007f3e0ff */
[----:B------:R-:W-:-:S02]  /*c3720*/  F2FP.SATFINITE.E5M2.F32.PACK_AB_MERGE_C R17, R54, R17, RZ ;  /* 0x000000113611723e */ /* 0x000fc400048060ff */
[----:B0-----:R-:W-:Y:S01]  /*c3730*/  F2FP.SATFINITE.E5M2.F32.PACK_AB_MERGE_C R44, R56, R19, RZ ;  /* 0x00000013382c723e */ /* 0x001fe200048060ff */
[----:B------:R-:W-:-:S04]  /*c3740*/  IMAD.X R19, R21, 0x1, R6, P1 ;  /* 0x0000000115137824 */ /* 0x000fc800008e0606 */
[----:B------:R0:W-:Y:S04]  /*c3750*/  STL [R1+0x4eb8], R44 ;  /* 0x004eb82c01007387 */ /* 0x0001e80000100800 */
[----:B------:R1:W-:Y:S04]  /*c3760*/  STL [R1+0x4edc], R17 ;  /* 0x004edc1101007387 */ /* 0x0003e80000100800 */
[----:B------:R1:W-:Y:S01]  /*c3770*/  STL.64 [R1+0xf68], R18 ;  /* 0x000f681201007387 */ /* 0x0003e20000100a00 */
[----:B0-----:R-:W-:Y:S02]  /*c3780*/  F2FP.SATFINITE.E5M2.F32.PACK_AB_MERGE_C R44, R52, R55, RZ ;  /* 0x00000037342c723e */ /* 0x001fe400048060ff */
[----:B-1----:R-:W-:-:S02]  /*c3790*/  F2FP.SATFINITE.E5M2.F32.PACK_AB_MERGE_C R17, R58, R53, RZ ;  /* 0x000000353a11723e */ /* 0x002fc400048060ff */
[----:B------:R-:W-:Y:S01]  /*c37a0*/  IADD3 R18, P1, PT, R20, R13, RZ ;  /* 0x0000000d14127210 */ /* 0x000fe20007f3e0ff */
[----:B------:R-:W-:Y:S04]  /*c37b0*/  STL [R1+0x4ed8], R44 ;  /* 0x004ed82c01007387 */ /* 0x000fe80000100800 */
[----:B------:R-:W-:Y:S01]  /*c37c0*/  IMAD.X R19, R21, 0x1, R15, P1 ;  /* 0x0000000115137824 */ /* 0x000fe200008e060f */
[----:B------:R0:W-:Y:S04]  /*c37d0*/  STL [R1+0x4f04], R17 ;  /* 0x004f041101007387 */ /* 0x0001e80000100800 */
[----:B------:R1:W-:Y:S01]  /*c37e0*/  STL.64 [R1+0xf60], R18 ;  /* 0x000f601201007387 */ /* 0x0003e20000100a00 */
[----:B------:R-:W-:-:S02]  /*c37f0*/  F2FP.SATFINITE.E5M2.F32.PACK_AB_MERGE_C R40, R40, R59, RZ ;  /* 0x0000003b2828723e */ /* 0x000fc400048060ff */
[----:B0-----:R-:W-:Y:S02]  /*c3800*/  F2FP.SATFINITE.E5M2.F32.PACK_AB_MERGE_C R17, R46, R49, RZ ;  /* 0x000000312e11723e */ /* 0x001fe400048060ff */
[----:B-1----:R-:W-:Y:S01]  /*c3810*/  IADD3 R18, P1, PT, R20, R14, RZ ;  /* 0x0000000e14127210 */ /* 0x002fe20007f3e0ff */
[----:B------:R-:W-:Y:S04]  /*c3820*/  STL [R1+0x4efc], R40 ;  /* 0x004efc2801007387 */ /* 0x000fe80000100800 */
[----:B------:R-:W-:Y:S01]  /*c3830*/  IMAD.X R19, R21, 0x1, R16, P1 ;  /* 0x0000000115137824 */ /* 0x000fe200008e0610 */
[----:B------:R0:W-:Y:S04]  /*c3840*/  STL [R1+0x4f28], R17 ;  /* 0x004f281101007387 */ /* 0x0001e80000100800 */
[----:B------:R1:W-:Y:S01]  /*c3850*/  STL.64 [R1+0xf58], R18 ;  /* 0x000f581201007387 */ /* 0x0003e20000100a00 */
[----:B0-----:R-:W-:-:S03]  /*c3860*/  F2FP.SATFINITE.E5M2.F32.PACK_AB_MERGE_C R17, R43, R37, RZ ;  /* 0x000000252b11723e */ /* 0x001fc600048060ff */
[----:B------:R-:W3:Y:S01]  /*c3870*/  LDL.LU R37, [R1+0x620] ;  /* 0x0006200001257983 */ /* 0x000ee20000300800 */
[----:B-1----:R-:W-:-:S05]  /*c3880*/  F2FP.SATFINITE.E5M2.F32.PACK_AB_MERGE_C R18, R41, R47, RZ ;  /* 0x0000002f2912723e */ /* 0x002fca00048060ff */
[----:B------:R0:W-:Y:S04]  /*c3890*/  STL [R1+0x4f24], R18 ;  /* 0x004f241201007387 */ /* 0x0001e80000100800 */
[----:B------:R-:W3:Y:S04]  /*c38a0*/  LDL.LU R43, [R1+0x624] ;  /* 0x00062400012b7983 */ /* 0x000ee80000300800 */
[----:B------:R-:W-:Y:S04]  /*c38b0*/  STL [R1+0x4f48], R17 ;  /* 0x004f481101007387 */ /* 0x000fe80000100800 */
[----:B------:R-:W3:Y:S04]  /*c38c0*/  LDL.LU R49, [R1+0x628] ;  /* 0x0006280001317983 */ /* 0x000ee80000300800 */
[----:B------:R-:W3:Y:S04]  /*c38d0*/  LDL.LU R46, [R1+0x62c] ;  /* 0x00062c00012e7983 */ /* 0x000ee80000300800 */
[----:B------:R-:W3:Y:S04]  /*c38e0*/  LDL.LU R47, [R1+0x610] ;  /* 0x00061000012f7983 */ /* 0x000ee80000300800 */
[----:B------:R-:W3:Y:S01]  /*c38f0*/  LDL.LU R41, [R1+0x614] ;  /* 0x0006140001297983 */ /* 0x000ee20000300800 */
[----:B0-----:R-:W-:-:S05]  /*c3900*/  IADD3 R18, P1, PT, R20, R7, RZ ;  /* 0x0000000714127210 */ /* 0x001fca0007f3e0ff */
[----:B------:R-:W-:-:S05]  /*c3910*/  IMAD.X R19, R21, 0x1, R8, P1 ;  /* 0x0000000115137824 */ /* 0x000fca00008e0608 */
[----:B------:R0:W-:Y:S02]  /*c3920*/  STL.64 [R1+0xf50], R18 ;  /* 0x000f501201007387 */ /* 0x0001e40000100a00 */
[----:B0-----:R-:W-:-:S05]  /*c3930*/  IADD3 R18, P1, PT, R20, R9, RZ ;  /* 0x0000000914127210 */ /* 0x001fca0007f3e0ff */
[----:B------:R-:W-:Y:S01]  /*c3940*/  IMAD.X R19, R21, 0x1, R11, P1 ;  /* 0x0000000115137824 */ /* 0x000fe200008e060b */
[----:B------:R-:W-:-:S05]  /*c3950*/  IADD3 R44, P1, PT, R20, R10, RZ ;  /* 0x0000000a142c7210 */ /* 0x000fca0007f3e0ff */
[----:B------:R-:W-:Y:S01]  /*c3960*/  IMAD.X R45, R21, 0x1, R12, P1 ;  /* 0x00000001152d7824 */ /* 0x000fe200008e060c */
[----:B--2---:R-:W-:-:S05]  /*c3970*/  F2FP.SATFINITE.E5M2.F32.PACK_AB_MERGE_C R40, R51, R50, RZ ;  /* 0x000000323328723e */ /* 0x004fca00048060ff */
[----:B------:R-:W-:Y:S01]  /*c3980*/  STL [R1+0x4f44], R40 ;  /* 0x004f442801007387 */ /* 0x000fe20000100800 */
[----:B----4-:R-:W-:-:S05]  /*c3990*/  F2FP.SATFINITE.E5M2.F32.PACK_AB_MERGE_C R17, R22, R33, RZ ;  /* 0x000000211611723e */ /* 0x010fca00048060ff */
[----:B------:R-:W-:Y:S04]  /*c39a0*/  STL [R1+0x4f78], R17 ;  /* 0x004f781101007387 */ /* 0x000fe80000100800 */
[----:B------:R-:W2:Y:S04]  /*c39b0*/  LDL.LU R61, [R1+0x618] ;  /* 0x00061800013d7983 */ /* 0x000ea80000300800 */
[----:B------:R0:W-:Y:S04]  /*c39c0*/  STL.64 [R1+0xf48], R18 ;  /* 0x000f481201007387 */ /* 0x0001e80000100a00 */
[----:B0-----:R-:W2:Y:S01]  /*c39d0*/  LDL.LU R18, [R1+0x61c] ;  /* 0x00061c0001127983 */ /* 0x001ea20000300800 */
[----:B---3--:R-:W-:-:S05]  /*c39e0*/  F2FP.SATFINITE.E5M2.F32.PACK_AB_MERGE_C R17, R42, R36, RZ ;  /* 0x000000242a11723e */ /* 0x008fca00048060ff */
[----:B------:R0:W-:Y:S04]  /*c39f0*/  STL [R1+0x4f70], R17 ;  /* 0x004f701101007387 */ /* 0x0001e80000100800 */
[----:B------:R-:W3:Y:S04]  /*c3a00*/  LDL.LU R19, [R1+0x600] ;  /* 0x0006000001137983 */ /* 0x000ee80000300800 */
[----:B------:R-:W3:Y:S04]  /*c3a10*/  LDL.LU R56, [R1+0x604] ;  /* 0x0006040001387983 */ /* 0x000ee80000300800 */
        /* <DEDUP_REMOVED lines=12> */
[----:B------:R-:W4:Y:S01]  /*c3ae0*/  LDL.LU R36, [R1+0x5d4] ;  /* 0x0005d40001247983 */ /* 0x000f220000300800 */
[----:B------:R-:W-:-:S03]  /*c3af0*/  F2FP.SATFINITE.E5M2.F32.PACK_AB_MERGE_C R21, R43, R37, RZ ;  /* 0x000000252b15723e */ /* 0x000fc600048060ff */
[----:B------:R-:W4:Y:S04]  /*c3b00*/  LDL.LU R37, [R1+0x5d8] ;  /* 0x0005d80001257983 */ /* 0x000f280000300800 */
[----:B------:R-:W4:Y:S04]  /*c3b10*/  LDL.LU R43, [R1+0x5dc] ;  /* 0x0005dc00012b7983 */ /* 0x000f280000300800 */
[----:B------:R1:W-:Y:S01]  /*c3b20*/  STL [R1+0x4fa0], R21 ;  /* 0x004fa01501007387 */ /* 0x0003e20000100800 */
[----:B0-----:R-:W-:-:S05]  /*c3b30*/  F2FP.SATFINITE.E5M2.F32.PACK_AB_MERGE_C R44, R46, R49, RZ ;  /* 0x000000312e2c723e */ /* 0x001fca00048060ff */
[----:B------:R-:W-:Y:S01]  /*c3b40*/  STL [R1+0x4f9c], R44 ;  /* 0x004f9c2c01007387 */ /* 0x000fe20000100800 */
[----:B-1----:R-:W-:-:S03]  /*c3b50*/  F2FP.SATFINITE.E5M2.F32.PACK_AB_MERGE_C R21, R41, R47, RZ ;  /* 0x0000002f2915723e */ /* 0x002fc600048060ff */
[----:B------:R-:W4:Y:S04]  /*c3b60*/  LDL.LU R50, [R1+0x400] ;  /* 0x0004000001327983 */ /* 0x000f280000300800 */
[----:B------:R-:W4:Y:S04]  /*c3b70*/  LDL.LU R51, [R1+0x404] ;  /* 0x0004040001337983 */ /* 0x000f280000300800 */
[----:B------:R0:W-:Y:S04]  /*c3b80*/  STL [R1+0x4fb8], R21 ;  /* 0x004fb81501007387 */ /* 0x0001e80000100800 */
[----:B------:R-:W4:Y:S04]  /*c3b90*/  LDL.LU R49, [R1+0x408] ;  /* 0x0004080001317983 */ /* 0x000f280000300800 */
[----:B------:R-:W4:Y:S04]  /*c3ba0*/  LDL.LU R46, [R1+0x40c] ;  /* 0x00040c00012e7983 */ /* 0x000f280000300800 */
[----:B------:R-:W4:Y:S04]  /*c3bb0*/  LDL.LU R47, [R1+0x3d0] ;  /* 0x0003d000012f7983 */ /* 0x000f280000300800 */
[----:B------:R-:W4:Y:S01]  /*c3bc0*/  LDL.LU R41, [R1+0x3d4] ;  /* 0x0003d40001297983 */ /* 0x000f220000300800 */
[----:B------:R-:W-:Y:S01]  /*c3bd0*/  VIADD R20, R20, UR6 ;  /* 0x0000000614147c36 */ /* 0x000fe20008000000 */
[----:B------:R-:W1:Y:S04]  /*c3be0*/  LDCU UR6, c[0x0][0x3b8] ;  /* 0x00007700ff0677ac */ /* 0x000e680008000800 */
[----:B0-----:R-:W-:-:S02]  /*c3bf0*/  SHF.R.S32.HI R21, RZ, 0x1f, R20 ;  /* 0x0000001fff157819 */ /* 0x001fc40000011414 */
[----:B------:R-:W-:-:S05]  /*c3c00*/  IADD3 R44, P1, PT, R20, R0, RZ ;  /* 0x00000000142c7210 */ /* 0x000fca0007f3e0ff */
[----:B------:R-:W-:-:S05]  /*c3c10*/  IMAD.X R45, R21, 0x1, R2, P1 ;  /* 0x00000001152d7824 */ /* 0x000fca00008e0602 */
[----:B------:R2:W-:Y:S02]  /*c3c20*/  STL.64 [R1+0xf38], R44 ;  /* 0x000f382c01007387 */ /* 0x0005e40000100a00 */
[----:B--2---:R-:W-:Y:S02]  /*c3c30*/  F2FP.SATFINITE.E5M2.F32.PACK_AB_MERGE_C R45, R18, R61, RZ ;  /* 0x0000003d122d723e */ /* 0x004fe400048060ff */
[----:B------:R-:W-:-:S03]  /*c3c40*/  IADD3 R18, P1, PT, R20, R3, RZ ;  /* 0x0000000314127210 */ /* 0x000fc60007f3e0ff */
[----:B------:R-:W-:Y:S01]  /*c3c50*/  STL [R1+0x4fb4], R45 ;  /* 0x004fb42d01007387 */ /* 0x000fe20000100800 */
[----:B---3--:R-:W-:Y:S01]  /*c3c60*/  F2FP.SATFINITE.E5M2.F32.PACK_AB_MERGE_C R44, R56, R19, RZ ;  /* 0x00000013382c723e */ /* 0x008fe200048060ff */
[----:B------:R-:W-:-:S04]  /*c3c70*/  IMAD.X R19, R21, 0x1, R4, P1 ;  /* 0x0000000115137824 */ /* 0x000fc800008e0604 */
[----:B------:R4:W-:Y:S04]  /*c3c80*/  STL [R1+0x4fe0], R44 ;  /* 0x004fe02c01007387 */ /* 0x0009e80000100800 */
[----:B------:R0:W-:Y:S01]  /*c3c90*/  STL.64 [R1+0xf28], R18 ;  /* 0x000f281201007387 */ /* 0x0001e20000100a00 */
[----:B----4-:R-:W-:Y:S02]  /*c3ca0*/  F2FP.SATFINITE.E5M2.F32.PACK_AB_MERGE_C R44, R54, R17, RZ ;  /* 0x00000011362c723e */ /* 0x010fe400048060ff */
[----:B------:R-:W-:Y:S02]  /*c3cb0*/  F2FP.SATFINITE.E5M2.F32.PACK_AB_MERGE_C R17, R52, R55, RZ ;  /* 0x000000373411723e */ /* 0x000fe400048060ff */
[----:B0-----:R-:W-:Y:S01]  /*c3cc0*/  IADD3 R18, P1, PT, R20, R5, RZ ;  /* 0x0000000514127210 */ /* 0x001fe20007f3e0ff */
[----:B------:R0:W-:Y:S04]  /*c3cd0*/  STL [R1+0x4fdc], R44 ;  /* 0x004fdc2c01007387 */ /* 0x0001e80000100800 */
[----:B------:R-:W-:Y:S01]  /*c3ce0*/  IMAD.X R19, R21, 0x1, R6, P1 ;  /* 0x0000000115137824 */ /* 0x000fe200008e0606 */
[----:B------:R2:W-:Y:S04]  /*c3cf0*/  STL [R1+0x670], R17 ;  /* 0x0006701101007387 */ /* 0x0005e80000100800 */
[----:B------:R3:W-:Y:S01]  /*c3d00*/  STL.64 [R1+0xf30], R18 ;  /* 0x000f301201007387 */ /* 0x0007e20000100a00 */
[----:B0-----:R-:W-:-:S02]  /*c3d10*/  F2FP.SATFINITE.E5M2.F32.PACK_AB_MERGE_C R44, R58, R53, RZ ;  /* 0x000000353a2c723e */ /* 0x001fc400048060ff */
[----:B--2---:R-:W-:Y:S02]  /*c3d20*/  F2FP.SATFINITE.E5M2.F32.PACK_AB_MERGE_C R17, R42, R33, RZ ;  /* 0x000000212a11723e */ /* 0x004fe400048060ff */
[----:B---3--:R-:W-:Y:S01]  /*c3d30*/  IADD3 R18, P1, PT, R20, R13, RZ ;  /* 0x0000000d14127210 */ /* 0x008fe20007f3e0ff */
[----:B------:R-:W-:Y:S04]  /*c3d40*/  STL [R1+0x4ff8], R44 ;  /* 0x004ff82c01007387 */ /* 0x000fe80000100800 */
[----:B------:R-:W-:Y:S01]  /*c3d50*/  IMAD.X R19, R21, 0x1, R15, P1 ;  /* 0x0000000115137824 */ /* 0x000fe200008e060f */
[----:B------:R0:W-:Y:S04]  /*c3d60*/  STL [R1+0x660], R17 ;  /* 0x0006601101007387 */ /* 0x0001e80000100800 */
[----:B------:R-:W2:Y:S01]  /*c3d70*/  LDL.LU R33, [R1+0x130] ;  /* 0x0001300001217983 */ /* 0x000ea20000300800 */
[----:B------:R-:W-:-:S03]  /*c3d80*/  F2FP.SATFINITE.E5M2.F32.PACK_AB_MERGE_C R40, R40, R59, RZ ;  /* 0x0000003b2828723e */ /* 0x000fc600048060ff */
[----:B------:R-:W2:Y:S04]  /*c3d90*/  LDL.LU R42, [R1+0x134] ;  /* 0x00013400012a7983 */ /* 0x000ea80000300800 */
[----:B------:R3:W-:Y:S01]  /*c3da0*/  STL.64 [R1+0xf20], R18 ;  /* 0x000f201201007387 */ /* 0x0007e20000100a00 */
[----:B0-----:R-:W-:-:S03]  /*c3db0*/  F2FP.SATFINITE.E5M2.F32.PACK_AB_MERGE_C R17, R36, R22, RZ ;  /* 0x000000162411723e */ /* 0x001fc600048060ff */
[----:B------:R-:W-:Y:S01]  /*c3dc0*/  STL [R1+0x5010], R40 ;  /* 0x0050102801007387 */ /* 0x000fe20000100800 */
[----:B---3--:R-:W-:-:S03]  /*c3dd0*/  IADD3 R18, P1, PT, R20, R14, RZ ;  /* 0x0000000e14127210 */ /* 0x008fc60007f3e0ff */
[----:B------:R0:W-:Y:S02]  /*c3de0*/  STL [R1+0x650], R17 ;  /* 0x0006501101007387 */ /* 0x0001e40000100800 */
[----:B------:R-:W-:-:S05]  /*c3df0*/  IMAD.X R19, R21, 0x1, R16, P1 ;  /* 0x0000000115137824 */ /* 0x000fca00008e0610 */
[----:B------:R3:W-:Y:S01]  /*c3e00*/  STL.64 [R1+0xf18], R18 ;  /* 0x000f181201007387 */ /* 0x0007e20000100a00 */
[----:B0-----:R-:W-:-:S03]  /*c3e10*/  F2FP.SATFINITE.E5M2.F32.PACK_AB_MERGE_C R17, R43, R37, RZ ;  /* 0x000000252b11723e */ /* 0x001fc600048060ff */
[----:B---3--:R-:W3:Y:S04]  /*c3e20*/  LDL.LU R19, [R1+0x3d8] ;  /* 0x0003d80001137983 */ /* 0x008ee80000300800 */
[----:B------:R-:W3:Y:S04]  /*c3e30*/  LDL.LU R56, [R1+0x3dc] ;  /* 0x0003dc0001387983 */ /* 0x000ee80000300800 */
[----:B------:R0:W-:Y:S04]  /*c3e40*/  STL [R1+0x501c], R17 ;  /* 0x00501c1101007387 */ /* 0x0001e80000100800 */
[----:B------:R-:W4:Y:S04]  /*c3e50*/  LDL.LU R22, [R1+0x3b0] ;  /* 0x0003b00001167983 */ /* 0x000f280000300800 */
[----:B------:R-:W4:Y:S04]  /*c3e60*/  LDL.LU R36, [R1+0x3b4] ;  /* 0x0003b40001247983 */ /* 0x000f280000300800 */
[----:B------:R-:W4:Y:S04]  /*c3e70*/  LDL.LU R37, [R1+0x3b8] ;  /* 0x0003b80001257983 */ /* 0x000f280000300800 */
[----:B------:R-:W4:Y:S01]  /*c3e80*/  LDL.LU R43, [R1+0x3bc] ;  /* 0x0003bc00012b7983 */ /* 0x000f220000300800 */
[----:B------:R-:W-:-:S02]  /*c3e90*/  IADD3 R44, P1, PT, R20, R7, RZ ;  /* 0x00000007142c7210 */ /* 0x000fc40007f3e0ff */
[----:B0-----:R-:W-:-:S03]  /*c3ea0*/  F2FP.SATFINITE.E5M2.F32.PACK_AB_MERGE_C R17, R51, R50, RZ ;  /* 0x000000323311723e */ /* 0x001fc600048060ff */
[----:B------:R-:W-:Y:S01]  /*c3eb0*/  IMAD.X R45, R21, 0x1, R8, P1 ;  /* 0x00000001152d7824 */ /* 0x000fe200008e0608 */
[----:B------:R-:W-:Y:S01]  /*c3ec0*/  F2FP.SATFINITE.E5M2.F32.PACK_AB_MERGE_C R40, R46, R49, RZ ;  /* 0x000000312e28723e */ /* 0x000fe200048060ff */
[----:B------:R0:W-:Y:S01]  /*c3ed0*/  STL [R1+0x62c], R17 ;  /* 0x00062c1101007387 */ /* 0x0001e20000100800 */
[----:B------:R-:W-:-:S03]  /*c3ee0*/  F2FP.SATFINITE.E5M2.F32.PACK_AB_MERGE_C R18, R41, R47, RZ ;  /* 0x0000002f2912723e */ /* 0x000fc600048060ff */
[----:B0-----:R-:W4:Y:S04]  /*c3ef0*/  LDL.LU R17, [R1+0x390] ;  /* 0x0003900001117983 */ /* 0x001f280000300800 */
[----:B------:R-:W-:Y:S04]  /*c3f00*/  STL.64 [R1+0xf10], R44 ;  /* 0x000f102c01007387 */ /* 0x000fe80000100a00 */
[----:B------:R0:W-:Y:S04]  /*c3f10*/  STL [R1+0x502c], R40 ;  /* 0x00502c2801007387 */ /* 0x0001e80000100800 */
[----:B------:R-:W4:Y:S04]  /*c3f20*/  LDL.LU R54, [R1+0x394] ;  /* 0x0003940001367983 */ /* 0x000f280000300800 */
[----:B------:R-:W-:Y:S04]  /*c3f30*/  STL [R1+0x61c], R18 ;  /* 0x00061c1201007387 */ /* 0x000fe80000100800 */
        /* <DEDUP_REMOVED lines=9> */
[----:B------:R-:W4:Y:S01]  /*c3fd0*/  LDL.LU R46, [R1+0x22c] ;  /* 0x00022c00012e7983 */ /* 0x000f220000300800 */
[----:B------:R-:W-:-:S05]  /*c3fe0*/  IADD3 R44, P1, PT, R20, R9, RZ ;  /* 0x00000009142c7210 */ /* 0x000fca0007f3e0ff */
[----:B------:R-:W-:-:S05]  /*c3ff0*/  IMAD.X R45, R21, 0x1, R11, P1 ;  /* 0x00000001152d7824 */ /* 0x000fca00008e060b */
[----:B------:R0:W-:Y:S02]  /*c4000*/  STL.64 [R1+0xf08], R44 ;  /* 0x000f082c01007387 */ /* 0x0001e40000100a00 */
[----:B0-----:R-:W-:-:S05]  /*c4010*/  IADD3 R44, P1, PT, R20, R10, RZ ;  /* 0x0000000a142c7210 */ /* 0x001fca0007f3e0ff */
[----:B------:R-:W-:Y:S02]  /*c4020*/  IMAD.X R45, R21, 0x1, R12, P1 ;  /* 0x00000001152d7824 */ /* 0x000fe400008e060c */
[----:B-1----:R-:W-:Y:S01]  /*c4030*/  VIADD R20, R20, UR6 ;  /* 0x0000000614147c36 */ /* 0x002fe20008000000 */
        /* <DEDUP_REMOVED lines=18> */
[----:B------:R-:W4:Y:S01]  /*c4160*/  LDL.LU R43, [R1+0x1e4] ;  /* 0x0001e400012b7983 */ /* 0x000f220000300800 */
[----:B-1----:R-:W-:-:S05]  /*c4170*/  IADD3 R18, P1, PT, R20, R0, RZ ;  /* 0x0000000014127210 */ /* 0x002fca0007f3e0ff */
[----:B------:R-:W-:-:S05]  /*c4180*/  IMAD.X R19, R21, 0x1, R2, P1 ;  /* 0x0000000115137824 */ /* 0x000fca00008e0602 */
[----:B------:R1:W-:Y:S01]  /*c4190*/  STL.64 [R1+0xef8], R18 ;  /* 0x000ef81201007387 */ /* 0x0003e20000100a00 */
[----:B------:R-:W-:Y:S02]  /*c41a0*/  F2FP.SATFINITE.E5M2.F32.PACK_AB_MERGE_C R44, R54, R17, RZ ;  /* 0x00000011362c723e */ /* 0x000fe400048060ff */
[----:B-1----:R-:W-:Y:S02]  /*c41b0*/  IADD3 R18, P1, PT, R20, R3, RZ ;  /* 0x0000000314127210 */ /* 0x002fe40007f3e0ff */
[----:B------:R-:W-:-:S03]  /*c41c0*/  F2FP.SATFINITE.E5M2.F32.PACK_AB_MERGE_C R17, R52, R55, RZ ;  /* 0x000000373411723e */ /* 0x000fc600048060ff */
[----:B------:R-:W-:Y:S01]  /*c41d0*/  IMAD.X R19, R21, 0x1, R4, P1 ;  /* 0x0000000115137824 */ /* 0x000fe200008e0604 */
[----:B------:R1:W-:Y:S04]  /*c41e0*/  STL [R1+0x5f0], R44 ;  /* 0x0005f02c01007387 */ /* 0x0003e80000100800 */
[----:B------:R0:W-:Y:S04]  /*c41f0*/  STL [R1+0x5058], R17 ;  /* 0x0050581101007387 */ /* 0x0001e80000100800 */
[----:B------:R0:W-:Y:S01]  /*c4200*/  STL.64 [R1+0xef0], R18 ;  /* 0x000ef01201007387 */ /* 0x0001e20000100a00 */
[----:B-1----:R-:W-:-:S02]  /*c4210*/  F2FP.SATFINITE.E5M2.F32.PACK_AB_MERGE_C R44, R58, R53, RZ ;  /* 0x000000353a2c723e */ /* 0x002fc400048060ff */
[----:B0-----:R-:W-:Y:S02]  /*c4220*/  F2FP.SATFINITE.E5M2.F32.PACK_AB_MERGE_C R17, R40, R59, RZ ;  /* 0x0000003b2811723e */ /* 0x001fe400048060ff */
[----:B------:R-:W-:Y:S01]  /*c4230*/  IADD3 R18, P1, PT, R20, R5, RZ ;  /* 0x0000000514127210 */ /* 0x000fe20007f3e0ff */
[----:B------:R-:W-:Y:S04]  /*c4240*/  STL [R1+0x3d8], R44 ;  /* 0x0003d82c01007387 */ /* 0x000fe80000100800 */
[----:B------:R-:W-:Y:S01]  /*c4250*/  IMAD.X R19, R21, 0x1, R6, P1 ;  /* 0x0000000115137824 */ /* 0x000fe200008e0606 */
[----:B------:R0:W-:Y:S01]  /*c4260*/  STL [R1+0x5070], R17 ;  /* 0x0050701101007387 */ /* 0x0001e20000100800 */
[----:B------:R-:W-:-:S03]  /*c4270*/  F2FP.SATFINITE.E5M2.F32.PACK_AB_MERGE_C R40, R51, R50, RZ ;  /* 0x000000323328723e */ /* 0x000fc600048060ff */
[----:B------:R1:W-:Y:S01]  /*c4280*/  STL.64 [R1+0xee8], R18 ;  /* 0x000ee81201007387 */ /* 0x0003e20000100a00 */
[----:B0-----:R-:W-:-:S03]  /*c4290*/  F2FP.SATFINITE.E5M2.F32.PACK_AB_MERGE_C R17, R46, R49, RZ ;  /* 0x000000312e11723e */ /* 0x001fc600048060ff */
[----:B------:R-:W-:Y:S01]  /*c42a0*/  STL [R1+0x3d4], R40 ;  /* 0x0003d42801007387 */ /* 0x000fe20000100800 */
[----:B-1----:R-:W-:-:S03]  /*c42b0*/  IADD3 R18, P1, PT, R20, R13, RZ ;  /* 0x0000000d14127210 */ /* 0x002fc60007f3e0ff */
[----:B------:R0:W-:Y:S02]  /*c42c0*/  STL [R1+0x507c], R17 ;  /* 0x00507c1101007387 */ /* 0x0001e40000100800 */
[----:B------:R-:W-:Y:S02]  /*c42d0*/  IMAD.X R19, R21, 0x1, R15, P1 ;  /* 0x0000000115137824 */ /* 0x000fe400008e060f */
[----:B------:R-:W4:Y:S04]  /*c42e0*/  LDL.LU R56, [R1+0x1e8] ;  /* 0x0001e80001387983 */ /* 0x000f280000300800 */
[----:B0-----:R-:W4:Y:S04]  /*c42f0*/  LDL.LU R17, [R1+0x1ec] ;  /* 0x0001ec0001117983 */ /* 0x001f280000300800 */
[----:B------:R-:W4:Y:S04]  /*c4300*/  LDL.LU R60, [R1+0x1a0] ;  /* 0x0001a000013c7983 */ /* 0x000f280000300800 */
[----:B------:R0:W-:Y:S04]  /*c4310*/  STL.64 [R1+0xee0], R18 ;  /* 0x000ee01201007387 */ /* 0x0001e80000100a00 */
[----:B------:R-:W4:Y:S04]  /*c4320*/  LDL.LU R61, [R1+0x1a4] ;  /* 0x0001a400013d7983 */ /* 0x000f280000300800 */
[----:B0-----:R-:W4:Y:S04]  /*c4330*/  LDL.LU R18, [R1+0x1a8] ;  /* 0x0001a80001127983 */ /* 0x001f280000300800 */
[----:B------:R-:W4:Y:S01]  /*c4340*/  LDL.LU R19, [R1+0x1ac] ;  /* 0x0001ac0001137983 */ /* 0x000f220000300800 */
[----:B------:R-:W-:-:S05]  /*c4350*/  IADD3 R44, P1, PT, R20, R14, RZ ;  /* 0x0000000e142c7210 */ /* 0x000fca0007f3e0ff */
[----:B------:R-:W-:Y:S01]  /*c4360*/  IMAD.X R45, R21, 0x1, R16, P1 ;  /* 0x00000001152d7824 */ /* 0x000fe200008e0610 */
[----:B--2---:R-:W-:-:S05]  /*c4370*/  F2FP.SATFINITE.E5M2.F32.PACK_AB_MERGE_C R40, R41, R47, RZ ;  /* 0x0000002f2928723e */ /* 0x004fca00048060ff */
[----:B------:R-:W-:Y:S04]  /*c4380*/  STL [R1+0x5098], R40 ;  /* 0x0050982801007387 */ /* 0x000fe80000100800 */
[----:B------:R-:W2:Y:S01]  /*c4390*/  LDL.LU R49, [R1+0x180] ;  /* 0x0001800001317983 */ /* 0x000ea20000300800 */
[----:B------:R-:W-:-:S03]  /*c43a0*/  F2FP.SATFINITE.E5M2.F32.PACK_AB_MERGE_C R33, R42, R33, RZ ;  /* 0x000000212a21723e */ /* 0x000fc600048060ff */
[----:B------:R-:W2:Y:S04]  /*c43b0*/  LDL.LU R54, [R1+0x188] ;  /* 0x0001880001367983 */ /* 0x000ea80000300800 */
[----:B------:R0:W-:Y:S04]  /*c43c0*/  STL [R1+0x5094], R33 ;  /* 0x0050942101007387 */ /* 0x0001e80000100800 */
[----:B------:R-:W2:Y:S04]  /*c43d0*/  LDL.LU R55, [R1+0x18c] ;  /* 0x00018c0001377983 */ /* 0x000ea80000300800 */
[----:B------:R-:W2:Y:S04]  /*c43e0*/  LDL.LU R41, [R1+0x150] ;  /* 0x0001500001297983 */ /* 0x000ea80000300800 */
[----:B------:R-:W2:Y:S04]  /*c43f0*/  LDL.LU R42, [R1+0x154] ;  /* 0x00015400012a7983 */ /* 0x000ea80000300800 */
[----:B0-----:R-:W2:Y:S04]  /*c4400*/  LDL.LU R33, [R1+0x158] ;  /* 0x0001580001217983 */ /* 0x001ea80000300800 */
[----:B------:R-:W-:Y:S01]  /*c4410*/  STL.64 [R1+0xed8], R44 ;  /* 0x000ed82c01007387 */ /* 0x000fe20000100a00 */
[----:B---3--:R-:W-:-:S05]  /*c4420*/  F2FP.SATFINITE.E5M2.F32.PACK_AB_MERGE_C R22, R36, R22, RZ ;  /* 0x000000162416723e */ /* 0x008fca00048060ff */
[----:B------:R0:W-:Y:S01]  /*c4430*/  STL [R1+0x5160], R22 ;  /* 0x0051601601007387 */ /* 0x0001e20000100800 */
[----:B----4-:R-:W-:-:S03]  /*c4440*/  F2FP.SATFINITE.E5M2.F32.PACK_AB_MERGE_C R36, R43, R37, RZ ;  /* 0x000000252b24723e */ /* 0x010fc600048060ff */
[----:B0-----:R-:W3:Y:S01]  /*c4450*/  LDL.LU R22, [R1+0x15c] ;  /* 0x00015c0001167983 */ /* 0x001ee20000300800 */
[----:B------:R-:W-:-:S03]  /*c4460*/  IADD3 R44, P1, PT, R20, R7, RZ ;  /* 0x00000007142c7210 */ /* 0x000fc60007f3e0ff */
[----:B------:R0:W-:Y:S04]  /*c4470*/  STL [R1+0x50b0], R36 ;  /* 0x0050b02401007387 */ /* 0x0001e80000100800 */
[----:B------:R-:W4:Y:S04]  /*c4480*/  LDL.LU R52, [R1+0x110] ;  /* 0x0001100001347983 */ /* 0x000f280000300800 */
[----:B------:R-:W4:Y:S04]  /*c4490*/  LDL.LU R53, [R1+0x114] ;  /* 0x0001140001357983 */ /* 0x000f280000300800 */
[----:B------:R-:W4:Y:S04]  /*c44a0*/  LDL.LU R43, [R1+0x118] ;  /* 0x00011800012b7983 */ /* 0x000f280000300800 */
[----:B------:R-:W4:Y:S01]  /*c44b0*/  LDL.LU R58, [R1+0x11c] ;  /* 0x00011c00013a7983 */ /* 0x000f220000300800 */
[----:B------:R-:W-:-:S03]  /*c44c0*/  IMAD.X R45, R21, 0x1, R8, P1 ;  /* 0x00000001152d7824 */ /* 0x000fc600008e0608 */
        /* <DEDUP_REMOVED lines=8> */
[----:B------:R0:W-:Y:S04]  /*c4550*/  STL.64 [R1+0xed0], R44 ;  /* 0x000ed02c01007387 */ /* 0x0001e80000100a00 */
[----:B0-----:R-:W4:Y:S01]  /*c4560*/  LDL.LU.64 R44, [R1+0x58a8] ;  /* 0x0058a800012c7983 */ /* 0x001f220000300a00 */
[----:B------:R-:W-:-:S03]  /*c4570*/  F2FP.SATFINITE.E5M2.F32.PACK_AB_MERGE_C R17, R17, R56, RZ ;  /* 0x000000381111723e */ /* 0x000fc600048060ff */
[----:B------:R-:W4:Y:S04]  /*c4580*/  LDL.LU R56, [R1+0x58a4] ;  /* 0x0058a40001387983 */ /* 0x000f280000300800 */
[----:B------:R0:W-:Y:S01]  /*c4590*/  STL [R1+0x50ac], R17 ;  /* 0x0050ac1101007387 */ /* 0x0001e20000100800 */
[----:B------:R-:W-:Y:S02]  /*c45a0*/  F2FP.SATFINITE.E5M2.F32.PACK_AB_MERGE_C R61, R61, R60, RZ ;  /* 0x0000003c3d3d723e */ /* 0x000fe400048060ff */
[C---:B------:R-:W-:Y:S01]  /*c45b0*/  IADD3 R60, P1, PT, R20.reuse, R9, RZ ;  /* 0x00000009143c7210 */ /* 0x040fe20007f3e0ff */
[----:B0-----:R-:W4:Y:S04]  /*c45c0*/  LDL.LU R17, [R1+0x58a0] ;  /* 0x0058a00001117983 */ /* 0x001f280000300800 */
[----:B------:R0:W-:Y:S01]  /*c45d0*/  STL [R1+0x50c4], R61 ;  /* 0x0050c43d01007387 */ /* 0x0001e20000100800 */
[----:B------:R-:W-:Y:S01]  /*c45e0*/  F2FP.SATFINITE.E5M2.F32.PACK_AB_MERGE_C R19, R19, R18, RZ ;  /* 0x000000121313723e */ /* 0x000fe200048060ff */
[----:B0-----:R-:W-:Y:S01]  /*c45f0*/  IMAD.X R61, R21, 0x1, R11, P1 ;  /* 0x00000001153d7824 */ /* 0x001fe200008e060b */
[----:B------:R-:W-:-:S04]  /*c4600*/  IADD3 R18, P1, PT, R20, R10, RZ ;  /* 0x0000000a14127210 */ /* 0x000fc80007f3e0ff */
[----:B------:R0:W-:Y:S04]  /*c4610*/  STL.64 [R1+0xec0], R60 ;  /* 0x000ec03c01007387 */ /* 0x0001e80000100a00 */
[----:B0-----:R-:W4:Y:S04]  /*c4620*/  LDL.LU.64 R60, [R1+0x5898] ;  /* 0x00589800013c7983 */ /* 0x001f280000300a00 */
[----:B------:R0:W-:Y:S02]  /*c4630*/  STL [R1+0x50c0], R19 ;  /* 0x0050c01301007387 */ /* 0x0001e40000100800 */
[----:B0-----:R-:W-:-:S05]  /*c4640*/  IMAD.X R19, R21, 0x1, R12, P1 ;  /* 0x0000000115137824 */ /* 0x001fca00008e060c */
[----:B------:R0:W-:Y:S04]  /*c4650*/  STL.64 [R1+0xec8], R18 ;  /* 0x000ec81201007387 */ /* 0x0001e80000100a00 */
[----:B0-----:R-:W4:Y:S04]  /*c4660*/  LDL.LU.64 R18, [R1+0x5890] ;  /* 0x0058900001127983 */ /* 0x001f280000300a00 */
[----:B------:R-:W4:Y:S01]  /*c4670*/  LDL.LU R21, [R1+0x184] ;  /* 0x0001840001157983 */ /* 0x000f220000300800 */
[----:B------:R-:W-:Y:S01]  /*c4680*/  VIADD R20, R20, UR6 ;  /* 0x0000000614147c36 */ /* 0x000fe20008000000 */
[----:B------:R-:W0:Y:S01]  /*c4690*/  LDCU UR6, c[0x0][0x3b8] ;  /* 0x00007700ff0677ac */ /* 0x000e220008000800 */
[----:B--2---:R-:W-:-:S02]  /*c46a0*/  F2FP.SATFINITE.E5M2.F32.PACK_AB_MERGE_C R42, R42, R41, RZ ;  /* 0x000000292a2a723e */ /* 0x004fc400048060ff */
[----:B---3--:R-:W-:Y:S02]  /*c46b0*/  F2FP.SATFINITE.E5M2.F32.PACK_AB_MERGE_C R22, R22, R33, RZ ;  /* 0x000000211616723e */ /* 0x008fe400048060ff */
[----:B----4-:R-:W-:Y:S02]  /*c46c0*/  F2FP.SATFINITE.E5M2.F32.PACK_AB_MERGE_C R21, R21, R49, RZ ;  /* 0x000000311515723e */ /* 0x010fe400048060ff */
[----:B------:R-:W2:Y:S04]  /*c46d0*/  LDL.LU R49, [R1+0x5888] ;  /* 0x0058880001317983 */ /* 0x000ea80000300800 */
[----:B------:R1:W-:Y:S02]  /*c46e0*/  STL [R1+0x50d8], R21 ;  /* 0x0050d81501007387 */ /* 0x0003e40000100800 */
[----:B-1----:R-:W-:-:S02]  /*c46f0*/  F2FP.SATFINITE.E5M2.F32.PACK_AB_MERGE_C R21, R55, R54, RZ ;  /* 0x000000363715723e */ /* 0x002fc400048060ff */
[----:B------:R-:W-:-:S03]  /*c4700*/  IADD3 R54, P1, PT, R20, R0, RZ ;  /* 0x0000000014367210 */ /* 0x000fc60007f3e0ff */
[----:B------:R1:W-:Y:S04]  /*c4710*/  STL [R1+0x50d4], R21 ;  /* 0x0050d41501007387 */ /* 0x0003e80000100800 */
[----:B------:R-:W3:Y:S01]  /*c4720*/  LDL.LU R41, [R1+0x128] ;  /* 0x0001280001297983 */ /* 0x000ee20000300800 */
[----:B-1----:R-:W-:-:S03]  /*c4730*/  SHF.R.S32.HI R21, RZ, 0x1f, R20 ;  /* 0x0000001fff157819 */ /* 0x002fc60000011414 */
[----:B------:R-:W-:Y:S02]  /*c4740*/  STL [R1+0x50f8], R42 ;  /* 0x0050f82a01007387 */ /* 0x000fe40000100800 */
[----:B------:R-:W-:-:S05]  /*c4750*/  IMAD.X R55, R21, 0x1, R2, P1 ;  /* 0x0000000115377824 */ /* 0x000fca00008e0602 */
[----:B------:R1:W-:Y:S04]  /*c4760*/  STL.64 [R1+0xeb8], R54 ;  /* 0x000eb83601007387 */ /* 0x0003e80000100a00 */
[----:B-1----:R-:W4:Y:S04]  /*c4770*/  LDL.LU.64 R54, [R1+0x5880] ;  /* 0x0058800001367983 */ /* 0x002f280000300a00 */
[----:B------:R-:W2:Y:S04]  /*c4780*/  LDL.LU R42, [R1+0x84] ;  /* 0x00008400012a7983 */ /* 0x000ea80000300800 */
[----:B------:R-:W2:Y:S04]  /*c4790*/  LDL.LU R33, [R1+0x587c] ;  /* 0x00587c0001217983 */ /* 0x000ea80000300800 */
[----:B------:R1:W-:Y:S04]  /*c47a0*/  STL [R1+0x50f4], R22 ;  /* 0x0050f41601007387 */ /* 0x0003e80000100800 */
[----:B-1----:R-:W2:Y:S01]  /*c47b0*/  LDL.LU R22, [R1+0x5878] ;  /* 0x0058780001167983 */ /* 0x002ea20000300800 */
[----:B------:R-:W-:-:S02]  /*c47c0*/  F2FP.SATFINITE.E5M2.F32.PACK_AB_MERGE_C R53, R53, R52, RZ ;  /* 0x000000343535723e */ /* 0x000fc400048060ff */
[----:B------:R-:W-:-:S03]  /*c47d0*/  IADD3 R52, P1, PT, R20, R3, RZ ;  /* 0x0000000314347210 */ /* 0x000fc60007f3e0ff */
[----:B------:R1:W-:Y:S01]  /*c47e0*/  STL [R1+0x511c], R53 ;  /* 0x00511c3501007387 */ /* 0x0003e20000100800 */
[----:B------:R-:W-:Y:S01]  /*c47f0*/  F2FP.SATFINITE.E5M2.F32.PACK_AB_MERGE_C R58, R58, R43, RZ ;  /* 0x0000002b3a3a723e */ /* 0x000fe200048060ff */
[----:B-1----:R-:W-:-:S05]  /*c4800*/  IMAD.X R53, R21, 0x1, R4, P1 ;  /* 0x0000000115357824 */ /* 0x002fca00008e0604 */
[----:B------:R1:W-:Y:S01]  /*c4810*/  STL.64 [R1+0xeb0], R52 ;  /* 0x000eb03401007387 */ /* 0x0003e20000100a00 */
[----:B------:R-:W-:-:S03]  /*c4820*/  F2FP.SATFINITE.E5M2.F32.PACK_AB_MERGE_C R40, R40, R59, RZ ;  /* 0x0000003b2828723e */ /* 0x000fc600048060ff */
[----:B-1----:R-:W4:Y:S04]  /*c4830*/  LDL.LU.64 R52, [R1+0x5870] ;  /* 0x0058700001347983 */ /* 0x002f280000300a00 */
[----:B------:R-:W4:Y:S04]  /*c4840*/  LDL.LU R43, [R1+0x5868] ;  /* 0x00586800012b7983 */ /* 0x000f280000300800 */
[----:B------:R1:W-:Y:S01]  /*c4850*/  STL [R1+0x5114], R58 ;  /* 0x0051143a01007387 */ /* 0x0003e20000100800 */
[----:B------:R-:W-:Y:S02]  /*c4860*/  F2FP.SATFINITE.E5M2.F32.PACK_AB_MERGE_C R50, R51, R50, RZ ;  /* 0x000000323332723e */ /* 0x000fe400048060ff */
[----:B-1----:R-:W-:Y:S01]  /*c4870*/  IADD3 R58, P1, PT, R20, R5, RZ ;  /* 0x00000005143a7210 */ /* 0x002fe20007f3e0ff */
[----:B------:R1:W-:Y:S01]  /*c4880*/  STL [R1+0x5134], R40 ;  /* 0x0051342801007387 */ /* 0x0003e20000100800 */
[----:B------:R-:W-:-:S03]  /*c4890*/  F2FP.SATFINITE.E5M2.F32.PACK_AB_MERGE_C R46, R47, R46, RZ ;  /* 0x0000002e2f2e723e */ /* 0x000fc600048060ff */
[----:B------:R-:W-:-:S05]  /*c48a0*/  IMAD.X R59, R21, 0x1, R6, P1 ;  /* 0x00000001153b7824 */ /* 0x000fca00008e0606 */
[----:B------:R0:W-:Y:S01]  /*c48b0*/  STL.64 [R1+0xe98], R58 ;  /* 0x000e983a01007387 */ /* 0x0001e20000100a00 */
[----:B-1----:R-:W-:-:S03]  /*c48c0*/  LOP3.LUT R40, R36, 0xffff, RZ, 0xc0, !PT ;  /* 0x0000ffff24287812 */ /* 0x002fc600078ec0ff */
[----:B0-----:R-:W4:Y:S04]  /*c48d0*/  LDL.LU.64 R58, [R1+0x5860] ;  /* 0x00586000013a7983 */ /* 0x001f280000300a00 */
[----:B------:R-:W-:Y:S04]  /*c48e0*/  STL [R1+0x5130], R50 ;  /* 0x0051303201007387 */ /* 0x000fe80000100800 */
[----:B------:R0:W-:Y:S04]  /*c48f0*/  STL [R1+0x5150], R46 ;  /* 0x0051502e01007387 */ /* 0x0001e80000100800 */
[----:B------:R-:W4:Y:S01]  /*c4900*/  LDL.LU R36, [R1+0xb8] ;  /* 0x0000b80001247983 */ /* 0x000f220000300800 */
[----:B0-----:R-:W-:-:S04]  /*c4910*/  LOP3.LUT R46, R37, 0xffff, RZ, 0xc0, !PT ;  /* 0x0000ffff252e7812 */ /* 0x001fc800078ec0ff */
[----:B------:R-:W-:Y:S02]  /*c4920*/  PRMT R37, R40, 0x3340, R46 ;  /* 0x0000334028257816 */ /* 0x000fe4000000002e */
[----:B--2---:R-:W-:-:S04]  /*c4930*/  LOP3.LUT R47, R22, 0xffff, RZ, 0xc0, !PT ;  /* 0x0000ffff162f7812 */ /* 0x004fc800078ec0ff */
[----:B------:R-:W-:-:S04]  /*c4940*/  PRMT R22, R47, 0x3340, R0 ;  /* 0x000033402f167816 */ /* 0x000fc80000000000 */
[----:B------:R-:W-:Y:S02]  /*c4950*/  PRMT R22, R37, 0x5410, R22 ;  /* 0x0000541025167816 */ /* 0x000fe40000000016 */
[----:B------:R-:W2:Y:S01]  /*c4960*/  LDL.LU R37, [R1+0x38] ;  /* 0x0000380001257983 */ /* 0x000ea20000300800 */
[----:B------:R-:W-:Y:S02]  /*c4970*/  SHF.R.U32.HI R40, RZ, 0x8, R40 ;  /* 0x00000008ff287819 */ /* 0x000fe40000011628 */
[----:B------:R-:W-:Y:S01]  /*c4980*/  SHF.R.U32.HI R46, RZ, 0x8, R46 ;  /* 0x00000008ff2e7819 */ /* 0x000fe2000001162e */
[----:B------:R0:W-:Y:S01]  /*c4990*/  STL [R1+0x5498], R22 ;  /* 0x0054981601007387 */ /* 0x0001e20000100800 */
[----:B------:R-:W-:Y:S02]  /*c49a0*/  IADD3 R50, P1, PT, R20, R13, RZ ;  /* 0x0000000d14327210 */ /* 0x000fe40007f3e0ff */
[----:B------:R-:W-:Y:S02]  /*c49b0*/  LOP3.LUT R40, R40, 0xffff, RZ, 0xc0, !PT ;  /* 0x0000ffff28287812 */ /* 0x000fe400078ec0ff */
[----:B------:R-:W-:Y:S01]  /*c49c0*/  LOP3.LUT R46, R46, 0xffff, RZ, 0xc0, !PT ;  /* 0x0000ffff2e2e7812 */ /* 0x000fe200078ec0ff */
[----:B------:R-:W-:Y:S01]  /*c49d0*/  IMAD.X R51, R21, 0x1, R15, P1 ;  /* 0x0000000115337824 */ /* 0x000fe200008e060f */
[----:B0-----:R-:W-:-:S02]  /*c49e0*/  SHF.R.U32.HI R22, RZ, 0x8, R47 ;  /* 0x00000008ff167819 */ /* 0x001fc4000001162f */
[----:B------:R-:W-:Y:S02]  /*c49f0*/  PRMT R46, R40, 0x3340, R46 ;  /* 0x00003340282e7816 */ /* 0x000fe4000000002e */
[----:B------:R-:W-:Y:S01]  /*c4a00*/  LOP3.LUT R22, R22, 0xffff, RZ, 0xc0, !PT ;  /* 0x0000ffff16167812 */ /* 0x000fe200078ec0ff */
[----:B------:R-:W-:Y:S01]  /*c4a10*/  STL.64 [R1+0xea8], R50 ;  /* 0x000ea83201007387 */ /* 0x000fe20000100a00 */
[----:B---3--:R-:W-:Y:S02]  /*c4a20*/  LOP3.LUT R40, R41, 0xffff, RZ, 0xc0, !PT ;  /* 0x0000ffff29287812 */ /* 0x008fe400078ec0ff */
[----:B------:R-:W-:Y:S01]  /*c4a30*/  PRMT R22, R22, 0x3340, R0 ;  /* 0x0000334016167816 */ /* 0x000fe20000000000 */
[----:B------:R0:W-:Y:S01]  /*c4a40*/  STL [R1+0x82c], R46 ;  /* 0x00082c2e01007387 */ /* 0x0001e20000100800 */
[----:B------:R-:W-:-:S03]  /*c4a50*/  LOP3.LUT R41, R33, 0xffff, RZ, 0xc0, !PT ;  /* 0x0000ffff21297812 */ /* 0x000fc600078ec0ff */
[----:B------:R1:W-:Y:S01]  /*c4a60*/  STL [R1+0x184], R22 ;  /* 0x0001841601007387 */ /* 0x0003e20000100800 */
[----:B0-----:R-:W-:Y:S02]  /*c4a70*/  LOP3.LUT R46, R42, 0xffff, RZ, 0xc0, !PT ;  /* 0x0000ffff2a2e7812 */ /* 0x001fe400078ec0ff */
[----:B------:R-:W-:Y:S01]  /*c4a80*/  IADD3 R50, P1, PT, R20, R14, RZ ;  /* 0x0000000e14327210 */ /* 0x000fe20007f3e0ff */
[----:B------:R-:W3:Y:S01]  /*c4a90*/  LDL.LU R42, [R1+0xbc] ;  /* 0x0000bc00012a7983 */ /* 0x000ee20000300800 */
[----:B-1----:R-:W-:Y:S02]  /*c4aa0*/  PRMT R22, R41, 0x3340, R0 ;  /* 0x0000334029167816 */ /* 0x002fe40000000000 */
[----:B------:R-:W-:Y:S01]  /*c4ab0*/  PRMT R33, R40, 0x3340, R46 ;  /* 0x0000334028217816 */ /* 0x000fe2000000002e */
[----:B------:R-:W-:-:S03]  /*c4ac0*/  IMAD.X R51, R21, 0x1, R16, P1 ;  /* 0x0000000115337824 */ /* 0x000fc600008e0610 */
[----:B------:R-:W-:-:S05]  /*c4ad0*/  PRMT R22, R33, 0x5410, R22 ;  /* 0x0000541021167816 */ /* 0x000fca0000000016 */
[----:B------:R-:W-:Y:S04]  /*c4ae0*/  STL [R1+0x5494], R22 ;  /* 0x0054941601007387 */ /* 0x000fe80000100800 */
[----:B------:R0:W-:Y:S04]  /*c4af0*/  STL.64 [R1+0xea0], R50 ;  /* 0x000ea03201007387 */ /* 0x0001e80000100a00 */
[----:B0-----:R-:W3:Y:S01]  /*c4b00*/  LDL.LU R51, [R1+0x3c] ;  /* 0x00003c0001337983 */ /* 0x001ee20000300800 */
[----:B------:R-:W-:Y:S02]  /*c4b10*/  SHF.R.U32.HI R40, RZ, 0x8, R40 ;  /* 0x00000008ff287819 */ /* 0x000fe40000011628 */
[----:B------:R-:W-:-:S02]  /*c4b20*/  SHF.R.U32.HI R33, RZ, 0x8, R46 ;  /* 0x00000008ff217819 */ /* 0x000fc4000001162e */
[----:B------:R-:W-:Y:S02]  /*c4b30*/  SHF.R.U32.HI R22, RZ, 0x8, R41 ;  /* 0x00000008ff167819 */ /* 0x000fe40000011629 */
[----:B------:R-:W-:Y:S02]  /*c4b40*/  LOP3.LUT R40, R40, 0xffff, RZ, 0xc0, !PT ;  /* 0x0000ffff28287812 */ /* 0x000fe400078ec0ff */
[----:B------:R-:W-:Y:S02]  /*c4b50*/  LOP3.LUT R33, R33, 0xffff, RZ, 0xc0, !PT ;  /* 0x0000ffff21217812 */ /* 0x000fe400078ec0ff */
[----:B------:R-:W-:Y:S02]  /*c4b60*/  LOP3.LUT R22, R22, 0xffff, RZ, 0xc0, !PT ;  /* 0x0000ffff16167812 */ /* 0x000fe400078ec0ff */
[----:B------:R-:W-:Y:S02]  /*c4b70*/  PRMT R33, R40, 0x3340, R33 ;  /* 0x0000334028217816 */ /* 0x000fe40000000021 */
[----:B------:R-:W-:-:S03]  /*c4b80*/  PRMT R22, R22, 0x3340, R0 ;  /* 0x0000334016167816 */ /* 0x000fc60000000000 */
[----:B------:R2:W-:Y:S04]  /*c4b90*/  STL [R1+0x828], R33 ;  /* 0x0008282101007387 */ /* 0x0005e80000100800 */
[----:B------:R0:W-:Y:S04]  /*c4ba0*/  STL [R1+0x180], R22 ;  /* 0x0001801601007387 */ /* 0x0001e80000100800 */
[----:B------:R-:W3:Y:S04]  /*c4bb0*/  LDL.LU R47, [R1+0x4ca8] ;  /* 0x004ca800012f7983 */ /* 0x000ee80000300800 */
[----:B------:R-:W3:Y:S01]  /*c4bc0*/  LDL.LU R41, [R1+0x160] ;  /* 0x0001600001297983 */ /* 0x000ee20000300800 */
[----:B--2---:R-:W-:-:S03]  /*c4bd0*/  LOP3.LUT R33, R37, 0xffff, RZ, 0xc0, !PT ;  /* 0x0000ffff25217812 */ /* 0x004fc600078ec0ff */
[----:B------:R-:W2:Y:S01]  /*c4be0*/  LDL.LU R37, [R1+0x170] ;  /* 0x0001700001257983 */ /* 0x000ea20000300800 */
[----:B----4-:R-:W-:Y:S02]  /*c4bf0*/  LOP3.LUT R36, R36, 0xffff, RZ, 0xc0, !PT ;  /* 0x0000ffff24247812 */ /* 0x010fe400078ec0ff */
[----:B------:R-:W-:Y:S02]  /*c4c00*/  LOP3.LUT R40, R23, 0xffff, RZ, 0xc0, !PT ;  /* 0x0000ffff17287812 */ /* 0x000fe400078ec0ff */
[----:B------:R-:W-:Y:S02]  /*c4c10*/  PRMT R23, R36, 0x3340, R33 ;  /* 0x0000334024177816 */ /* 0x000fe40000000021 */
[----:B0-----:R-:W-:-:S04]  /*c4c20*/  PRMT R22, R40, 0x3340, R0 ;  /* 0x0000334028167816 */ /* 0x001fc80000000000 */
[----:B------:R-:W-:Y:S02]  /*c4c30*/  PRMT R46, R23, 0x5410, R22 ;  /* 0x00005410172e7816 */ /* 0x000fe40000000016 */
[----:B------:R-:W-:-:S05]  /*c4c40*/  IADD3 R22, P1, PT, R20, R7, RZ ;  /* 0x0000000714167210 */ /* 0x000fca0007f3e0ff */
[----:B------:R-:W-:Y:S01]  /*c4c50*/  IMAD.X R23, R21, 0x1, R8, P1 ;  /* 0x0000000115177824 */ /* 0x000fe200008e0608 */
[----:B------:R-:W-:Y:S01]  /*c4c60*/  STL [R1+0x5490], R46 ;  /* 0x0054902e01007387 */ /* 0x000fe20000100800 */
[----:B------:R-:W-:-:S03]  /*c4c70*/  SHF.R.U32.HI R36, RZ, 0x8, R36 ;  /* 0x00000008ff247819 */ /* 0x000fc60000011624 */
[----:B------:R0:W-:Y:S02]  /*c4c80*/  STL.64 [R1+0xe90], R22 ;  /* 0x000e901601007387 */ /* 0x0001e40000100a00 */
[----:B0-----:R-:W-:Y:S02]  /*c4c90*/  SHF.R.U32.HI R23, RZ, 0x8, R33 ;  /* 0x00000008ff177819 */ /* 0x001fe40000011621 */
[----:B------:R-:W-:Y:S02]  /*c4ca0*/  SHF.R.U32.HI R22, RZ, 0x8, R40 ;  /* 0x00000008ff167819 */ /* 0x000fe40000011628 */
[----:B------:R-:W-:Y:S02]  /*c4cb0*/  LOP3.LUT R33, R36, 0xffff, RZ, 0xc0, !PT ;  /* 0x0000ffff24217812 */ /* 0x000fe400078ec0ff */
[----:B------:R-:W-:Y:S02]  /*c4cc0*/  LOP3.LUT R23, R23, 0xffff, RZ, 0xc0, !PT ;  /* 0x0000ffff17177812 */ /* 0x000fe400078ec0ff */
[----:B------:R-:W-:-:S02]  /*c4cd0*/  LOP3.LUT R22, R22, 0xffff, RZ, 0xc0, !PT ;  /* 0x0000ffff16167812 */ /* 0x000fc400078ec0ff */
[----:B------:R-:W-:Y:S02]  /*c4ce0*/  PRMT R23, R33, 0x3340, R23 ;  /* 0x0000334021177816 */ /* 0x000fe40000000017 */
[----:B------:R-:W-:-:S03]  /*c4cf0*/  PRMT R22, R22, 0x3340, R0 ;  /* 0x0000334016167816 */ /* 0x000fc60000000000 */
[----:B------:R-:W-:Y:S04]  /*c4d00*/  STL [R1+0x824], R23 ;  /* 0x0008241701007387 */ /* 0x000fe80000100800 */
[----:B------:R-:W4:Y:S01]  /*c4d10*/  LDL.LU R46, [R1+0x2118] ;  /* 0x00211800012e7983 */ /* 0x000f220000300800 */
[----:B---3--:R-:W-:-:S03]  /*c4d20*/  LOP3.LUT R33, R42, 0xffff, RZ, 0xc0, !PT ;  /* 0x0000ffff2a217812 */ /* 0x008fc600078ec0ff */
[----:B------:R0:W-:Y:S04]  /*c4d30*/  STL [R1+0x178], R22 ;  /* 0x0001781601007387 */ /* 0x0001e80000100800 */
[----:B------:R-:W3:Y:S04]  /*c4d40*/  LDL.LU R36, [R1+0x148] ;  /* 0x0001480001247983 */ /* 0x000ee80000300800 */
[----:B------:R-:W3:Y:S01]  /*c4d50*/  LDL.LU R42, [R1+0x168] ;  /* 0x00016800012a7983 */ /* 0x000ee20000300800 */
[----:B0-----:R-:W-:Y:S02]  /*c4d60*/  LOP3.LUT R22, R24, 0xffff, RZ, 0xc0, !PT ;  /* 0x0000ffff18167812 */ /* 0x001fe400078ec0ff */
[----:B------:R-:W-:-:S03]  /*c4d70*/  LOP3.LUT R24, R51, 0xffff, RZ, 0xc0, !PT ;  /* 0x0000ffff33187812 */ /* 0x000fc600078ec0ff */
[----:B------:R0:W-:Y:S01]  /*c4d80*/  STL [R1+0x54bc], R22 ;  /* 0x0054bc1601007387 */ /* 0x0001e20000100800 */
[----:B------:R-:W-:Y:S02]  /*c4d90*/  PRMT R23, R33, 0x3340, R24 ;  /* 0x0000334021177816 */ /* 0x000fe40000000018 */
[----:B0-----:R-:W-:-:S04]  /*c4da0*/  PRMT R22, R22, 0x3340, R0 ;  /* 0x0000334016167816 */ /* 0x001fc80000000000 */
[----:B------:R-:W-:Y:S02]  /*c4db0*/  PRMT R22, R23, 0x5410, R22 ;  /* 0x0000541017167816 */ /* 0x000fe40000000016 */
[----:B------:R-:W-:-:S03]  /*c4dc0*/  SHF.R.U32.HI R23, RZ, 0x8, R33 ;  /* 0x00000008ff177819 */ /* 0x000fc60000011621 */
[----:B------:R0:W-:Y:S01]  /*c4dd0*/  STL [R1+0x548c], R22 ;  /* 0x00548c1601007387 */ /* 0x0001e20000100800 */
[----:B------:R-:W-:Y:S02]  /*c4de0*/  IADD3 R50, P1, PT, R20, R9, RZ ;  /* 0x0000000914327210 */ /* 0x000fe40007f3e0ff */
[----:B------:R-:W-:Y:S02]  /*c4df0*/  LOP3.LUT R23, R23, 0xffff, RZ, 0xc0, !PT ;  /* 0x0000ffff17177812 */ /* 0x000fe400078ec0ff */
[----:B0-----:R-:W-:Y:S01]  /*c4e00*/  SHF.R.U32.HI R22, RZ, 0x8, R24 ;  /* 0x00000008ff167819 */ /* 0x001fe20000011618 */
[----:B------:R-:W-:-:S03]  /*c4e10*/  IMAD.X R51, R21, 0x1, R11, P1 ;  /* 0x0000000115337824 */ /* 0x000fc600008e060b */
[----:B------:R-:W-:-:S04]  /*c4e20*/  LOP3.LUT R22, R22, 0xffff, RZ, 0xc0, !PT ;  /* 0x0000ffff16167812 */ /* 0x000fc800078ec0ff */
[----:B------:R-:W-:Y:S01]  /*c4e30*/  PRMT R22, R23, 0x3340, R22 ;  /* 0x0000334017167816 */ /* 0x000fe20000000016 */
[----:B------:R-:W-:Y:S01]  /*c4e40*/  STL.64 [R1+0xe88], R50 ;  /* 0x000e883201007387 */ /* 0x000fe20000100a00 */
[----:B------:R-:W-:Y:S02]  /*c4e50*/  LOP3.LUT R33, R47, 0xffff, RZ, 0xc0, !PT ;  /* 0x0000ffff2f217812 */ /* 0x000fe400078ec0ff */
[----:B------:R-:W-:Y:S01]  /*c4e60*/  LOP3.LUT R40, R41, 0xffff, RZ, 0xc0, !PT ;  /* 0x0000ffff29287812 */ /* 0x000fe200078ec0ff */
[----:B------:R0:W-:Y:S04]  /*c4e70*/  STL [R1+0x53d0], R22 ;  /* 0x0053d01601007387 */ /* 0x0001e80000100800 */
[----:B------:R-:W3:Y:S04]  /*c4e80*/  LDL.LU R47, [R1+0x16c] ;  /* 0x00016c00012f7983 */ /* 0x000ee80000300800 */
[----:B------:R-:W3:Y:S01]  /*c4e90*/  LDL.LU R41, [R1+0x4cac] ;  /* 0x004cac0001297983 */ /* 0x000ee20000300800 */
[----:B--2---:R-:W-:-:S03]  /*c4ea0*/  LOP3.LUT R24, R37, 0xffff, RZ, 0xc0, !PT ;  /* 0x0000ffff25187812 */ /* 0x004fc600078ec0ff */
[----:B------:R-:W2:Y:S01]  /*c4eb0*/  LDL.LU R37, [R1+0x7bc] ;  /* 0x0007bc0001257983 */ /* 0x000ea20000300800 */
[----:B0-----:R-:W-:Y:S02]  /*c4ec0*/  PRMT R22, R40, 0x3340, R0 ;  /* 0x0000334028167816 */ /* 0x001fe40000000000 */
[----:B------:R-:W-:Y:S02]  /*c4ed0*/  PRMT R23, R33, 0x3340, R24 ;  /* 0x0000334021177816 */ /* 0x000fe40000000018 */
[----:B------:R-:W-:Y:S02]  /*c4ee0*/  IADD3 R50, P1, PT, R20, R10, RZ ;  /* 0x0000000a14327210 */ /* 0x000fe40007f3e0ff */
[----:B------:R-:W-:-:S03]  /*c4ef0*/  PRMT R22, R23, 0x5410, R22 ;  /* 0x0000541017167816 */ /* 0x000fc60000000016 */
[----:B------:R-:W-:Y:S01]  /*c4f00*/  IMAD.X R51, R21, 0x1, R12, P1 ;  /* 0x0000000115337824 */ /* 0x000fe200008e060c */
[----:B------:R-:W-:Y:S01]  /*c4f10*/  SHF.R.U32.HI R21, RZ, 0x8, R24 ;  /* 0x00000008ff157819 */ /* 0x000fe20000011618 */
[----:B------:R0:W-:Y:S03]  /*c4f20*/  STL [R1+0x5488], R22 ;  /* 0x0054881601007387 */ /* 0x0001e60000100800 */
[----:B------:R-:W-:Y:S02]  /*c4f30*/  LOP3.LUT R21, R21, 0xffff, RZ, 0xc0, !PT ;  /* 0x0000ffff15157812 */ /* 0x000fe400078ec0ff */
[----:B0-----:R-:W-:-:S04]  /*c4f40*/  SHF.R.U32.HI R22, RZ, 0x8, R33 ;  /* 0x00000008ff167819 */ /* 0x001fc80000011621 */
[----:B------:R-:W-:-:S04]  /*c4f50*/  LOP3.LUT R22, R22, 0xffff, RZ, 0xc0, !PT ;  /* 0x0000ffff16167812 */ /* 0x000fc800078ec0ff */
[----:B------:R-:W-:Y:S01]  /*c4f60*/  PRMT R21, R22, 0x3340, R21 ;  /* 0x0000334016157816 */ /* 0x000fe20000000015 */
[----:B------:R-:W-:Y:S04]  /*c4f70*/  STL.64 [R1+0xe80], R50 ;  /* 0x000e803201007387 */ /* 0x000fe80000100a00 */
[----:B------:R0:W-:Y:S01]  /*c4f80*/  STL [R1+0x81c], R21 ;  /* 0x00081c1501007387 */ /* 0x0001e20000100800 */
[----:B----4-:R-:W-:Y:S02]  /*c4f90*/  LOP3.LUT R24, R46, 0xffff, RZ, 0xc0, !PT ;  /* 0x0000ffff2e187812 */ /* 0x010fe400078ec0ff */
[----:B---3--:R-:W-:Y:S02]  /*c4fa0*/  LOP3.LUT R36, R36, 0xffff, RZ, 0xc0, !PT ;  /* 0x0000ffff24247812 */ /* 0x008fe400078ec0ff */
[----:B------:R-:W-:-:S02]  /*c4fb0*/  LOP3.LUT R23, R42, 0xffff, RZ, 0xc0, !PT ;  /* 0x0000ffff2a177812 */ /* 0x000fc400078ec0ff */
[----:B0-----:R-:W-:Y:S02]  /*c4fc0*/  PRMT R21, R36, 0x3340, R0 ;  /* 0x0000334024157816 */ /* 0x001fe40000000000 */
[----:B------:R-:W-:-:S04]  /*c4fd0*/  PRMT R22, R24, 0x3340, R23 ;  /* 0x0000334018167816 */ /* 0x000fc80000000017 */
[----:B------:R-:W-:Y:S02]  /*c4fe0*/  PRMT R22, R22, 0x5410, R21 ;  /* 0x0000541016167816 */ /* 0x000fe40000000015 */
[----:B------:R-:W-:Y:S02]  /*c4ff0*/  SHF.R.U32.HI R21, RZ, 0x8, R40 ;  /* 0x00000008ff157819 */ /* 0x000fe40000011628 */
[----:B------:R-:W-:Y:S01]  /*c5000*/  SHF.R.U32.HI R24, RZ, 0x8, R24 ;  /* 0x00000008ff187819 */ /* 0x000fe20000011618 */
[----:B------:R0:W-:Y:S01]  /*c5010*/  STL [R1+0x5484], R22 ;  /* 0x0054841601007387 */ /* 0x0001e20000100800 */
[----:B------:R-:W-:-:S03]  /*c5020*/  LOP3.LUT R21, R21, 0xffff, RZ, 0xc0, !PT ;  /* 0x0000ffff15157812 */ /* 0x000fc600078ec0ff */
[----:B------:R-:W3:Y:S04]  /*c5030*/  LDL.LU R42, [R1+0x12c] ;  /* 0x00012c00012a7983 */ /* 0x000ee80000300800 */
[----:B------:R-:W4:Y:S01]  /*c5040*/  LDL.LU R50, [R1+0x211c] ;  /* 0x00211c0001327983 */ /* 0x000f220000300800 */
[----:B0-----:R-:W-:Y:S02]  /*c5050*/  SHF.R.U32.HI R22, RZ, 0x8, R23 ;  /* 0x00000008ff167819 */ /* 0x001fe40000011617 */
[----:B------:R-:W-:Y:S02]  /*c5060*/  LOP3.LUT R23, R24, 0xffff, RZ, 0xc0, !PT ;  /* 0x0000ffff18177812 */ /* 0x000fe400078ec0ff */
[----:B------:R-:W-:Y:S02]  /*c5070*/  LOP3.LUT R22, R22, 0xffff, RZ, 0xc0, !PT ;  /* 0x0000ffff16167812 */ /* 0x000fe400078ec0ff */
[----:B------:R-:W-:-:S02]  /*c5080*/  PRMT R24, R21, 0x3340, R0 ;  /* 0x0000334015187816 */ /* 0x000fc40000000000 */
[----:B------:R-:W-:-:S03]  /*c5090*/  PRMT R21, R23, 0x3340, R22 ;  /* 0x0000334017157816 */ /* 0x000fc60000000016 */
[----:B------:R0:W-:Y:S04]  /*c50a0*/  STL [R1+0x168], R24 ;  /* 0x0001681801007387 */ /* 0x0001e80000100800 */
[----:B------:R-:W3:Y:S04]  /*c50b0*/  LDL.LU R46, [R1+0x5a8] ;  /* 0x0005a800012e7983 */ /* 0x000ee80000300800 */
[----:B------:R1:W-:Y:S01]  /*c50c0*/  STL [R1+0x820], R21 ;  /* 0x0008201501007387 */ /* 0x0003e20000100800 */
[----:B------:R-:W-:Y:S01]  /*c50d0*/  VIADD R20, R20, UR6 ;  /* 0x0000000614147c36 */ /* 0x000fe20008000000 */
[----:B------:R-:W2:Y:S01]  /*c50e0*/  LDCU UR6, c[0x0][0x3b8] ;  /* 0x00007700ff0677ac */ /* 0x000ea20008000800 */
[----:B------:R-:W-:-:S02]  /*c50f0*/  LOP3.LUT R33, R47, 0xffff, RZ, 0xc0, !PT ;  /* 0x0000ffff2f217812 */ /* 0x000fc400078ec0ff */
[----:B0-----:R-:W-:Y:S02]  /*c5100*/  LOP3.LUT R24, R41, 0xffff, RZ, 0xc0, !PT ;  /* 0x0000ffff29187812 */ /* 0x001fe400078ec0ff */
[----:B-1----:R-:W-:Y:S02]  /*c5110*/  PRMT R21, R33, 0x3340, R0 ;  /* 0x0000334021157816 */ /* 0x002fe40000000000 */
[----:B------:R-:W-:Y:S02]  /*c5120*/  IADD3 R40, P1, PT, R20, R0, RZ ;  /* 0x0000000014287210 */ /* 0x000fe40007f3e0ff */
[----:B--2---:R-:W-:-:S04]  /*c5130*/  LOP3.LUT R23, R37, 0xffff, RZ, 0xc0, !PT ;  /* 0x0000ffff25177812 */ /* 0x004fc800078ec0ff */
[----:B------:R-:W-:-:S04]  /*c5140*/  PRMT R22, R24, 0x3340, R23 ;  /* 0x0000334018167816 */ /* 0x000fc80000000017 */
[----:B------:R-:W-:Y:S02]  /*c5150*/  PRMT R22, R22, 0x5410, R21 ;  /* 0x0000541016167816 */ /* 0x000fe40000000015 */
[----:B------:R-:W-:-:S03]  /*c5160*/  SHF.R.S32.HI R21, RZ, 0x1f, R20 ;  /* 0x0000001fff157819 */ /* 0x000fc60000011414 */
[----:B------:R0:W-:Y:S01]  /*c5170*/  STL [R1+0x5480], R22 ;  /* 0x0054801601007387 */ /* 0x0001e20000100800 */
[----:B------:R-:W-:Y:S01]  /*c5180*/  SHF.R.U32.HI R23, RZ, 0x8, R23 ;  /* 0x00000008ff177819 */ /* 0x000fe20000011617 */
[----:B------:R-:W-:Y:S01]  /*c5190*/  IMAD.X R41, R21, 0x1, R2, P1 ;  /* 0x0000000115297824 */ /* 0x000fe200008e0602 */
[----:B------:R-:W-:Y:S02]  /*c51a0*/  SHF.R.U32.HI R24, RZ, 0x8, R24 ;  /* 0x00000008ff187819 */ /* 0x000fe40000011618 */
[----:B0-----:R-:W-:Y:S02]  /*c51b0*/  SHF.R.U32.HI R22, RZ, 0x8, R36 ;  /* 0x00000008ff167819 */ /* 0x001fe40000011624 */
[----:B------:R-:W-:Y:S02]  /*c51c0*/  LOP3.LUT R23, R23, 0xffff, RZ, 0xc0, !PT ;  /* 0x0000ffff17177812 */ /* 0x000fe400078ec0ff */
[----:B------:R-:W-:Y:S01]  /*c51d0*/  LOP3.LUT R22, R22, 0xffff, RZ, 0xc0, !PT ;  /* 0x0000ffff16167812 */ /* 0x000fe200078ec0ff */
[----:B------:R0:W-:Y:S01]  /*c51e0*/  STL.64 [R1+0xe78], R40 ;  /* 0x000e782801007387 */ /* 0x0001e20000100a00 */
[----:B------:R-:W-:-:S02]  /*c51f0*/  LOP3.LUT R24, R24, 0xffff, RZ, 0xc0, !PT ;  /* 0x0000ffff18187812 */ /* 0x000fc400078ec0ff */
[----:B------:R-:W-:Y:S02]  /*c5200*/  PRMT R36, R22, 0x3340, R0 ;  /* 0x0000334016247816 */ /* 0x000fe40000000000 */
[----:B------:R-:W-:Y:S01]  /*c5210*/  PRMT R22, R24, 0x3340, R23 ;  /* 0x0000334018167816 */ /* 0x000fe20000000017 */
[----:B0-----:R-:W2:Y:S04]  /*c5220*/  LDL.LU R40, [R1+0x5858] ;  /* 0x0058580001287983 */ /* 0x001ea80000300800 */
[----:B------:R-:W2:Y:S04]  /*c5230*/  LDL.LU R47, [R1+0xc8] ;  /* 0x0000c800012f7983 */ /* 0x000ea80000300800 */
[----:B------:R-:W2:Y:S04]  /*c5240*/  LDL.LU R41, [R1+0x48] ;  /* 0x0000480001297983 */ /* 0x000ea80000300800 */
[----:B------:R-:W2:Y:S04]  /*c5250*/  LDL.LU R23, [R1+0x88] ;  /* 0x0000880001177983 */ /* 0x000ea80000300800 */
[----:B------:R0:W-:Y:S02]  /*c5260*/  STL [R1+0x170], R36 ;  /* 0x0001702401007387 */ /* 0x0001e40000100800 */
[----:B0-----:R-:W-:-:S02]  /*c5270*/  IADD3 R36, P1, PT, R20, R3, RZ ;  /* 0x0000000314247210 */ /* 0x001fc40007f3e0ff */
[----:B------:R-:W-:Y:S03]  /*c5280*/  STL [R1+0x22c], R22 ;  /* 0x00022c1601007387 */ /* 0x000fe60000100800 */
[----:B------:R-:W-:-:S05]  /*c5290*/  IMAD.X R37, R21, 0x1, R4, P1 ;  /* 0x0000000115257824 */ /* 0x000fca00008e0604 */
[----:B------:R0:W-:Y:S04]  /*c52a0*/  STL.64 [R1+0xe70], R36 ;  /* 0x000e702401007387 */ /* 0x0001e80000100a00 */
[----:B0-----:R-:W2:Y:S01]  /*c52b0*/  LDL.LU.64 R36, [R1+0x5850] ;  /* 0x0058500001247983 */ /* 0x001ea20000300a00 */
[----:B------:R-:W-:-:S04]  /*c52c0*/  SHF.R.U32.HI R22, RZ, 0x8, R33 ;  /* 0x00000008ff167819 */ /* 0x000fc80000011621 */
[----:B------:R-:W-:-:S04]  /*c52d0*/  LOP3.LUT R22, R22, 0xffff, RZ, 0xc0, !PT ;  /* 0x0000ffff16167812 */ /* 0x000fc800078ec0ff */
[----:B------:R-:W-:-:S05]  /*c52e0*/  PRMT R22, R22, 0x3340, R0 ;  /* 0x0000334016167816 */ /* 0x000fca0000000000 */
[----:B------:R0:W-:Y:S01]  /*c52f0*/  STL [R1+0x16c], R22 ;  /* 0x00016c1601007387 */ /* 0x0001e20000100800 */
[----:B---3--:R-:W-:-:S03]  /*c5300*/  LOP3.LUT R24, R46, 0xffff, RZ, 0xc0, !PT ;  /* 0x0000ffff2e187812 */ /* 0x008fc600078ec0ff */
[----:B------:R-:W3:Y:S01]  /*c5310*/  LDL.LU R46, [R1+0x138] ;  /* 0x00013800012e7983 */ /* 0x000ee20000300800 */
[----:B------:R-:W-:Y:S02]  /*c5320*/  LOP3.LUT R42, R42, 0xffff, RZ, 0xc0, !PT ;  /* 0x0000ffff2a2a7812 */ /* 0x000fe400078ec0ff */
[----:B----4-:R-:W-:-:S04]  /*c5330*/  LOP3.LUT R33, R50, 0xffff, RZ, 0xc0, !PT ;  /* 0x0000ffff32217812 */ /* 0x010fc800078ec0ff */
[----:B------:R-:W-:Y:S02]  /*c5340*/  SHF.R.U32.HI R50, RZ, 0x8, R33 ;  /* 0x00000008ff327819 */ /* 0x000fe40000011621 */
[----:B--2---:R-:W-:Y:S02]  /*c5350*/  LOP3.LUT R51, R36, 0xffff, RZ, 0xc0, !PT ;  /* 0x0000ffff24337812 */ /* 0x004fe400078ec0ff */
[----:B------:R-:W-:Y:S02]  /*c5360*/  LOP3.LUT R36, R23, 0xffff, RZ, 0xc0, !PT ;  /* 0x0000ffff17247812 */ /* 0x000fe400078ec0ff */
[----:B0-----:R-:W-:Y:S02]  /*c5370*/  PRMT R22, R51, 0x3340, R0 ;  /* 0x0000334033167816 */ /* 0x001fe40000000000 */
[----:B------:R-:W-:-:S04]  /*c5380*/  PRMT R23, R42, 0x3340, R36 ;  /* 0x000033402a177816 */ /* 0x000fc80000000024 */
[----:B------:R-:W-:Y:S01]  /*c5390*/  PRMT R23, R23, 0x5410, R22 ;  /* 0x0000541017177816 */ /* 0x000fe20000000016 */
[----:B------:R-:W-:-:S04]  /*c53a0*/  IMAD.MOV.U32 R22, RZ, RZ, R42 ;  /* 0x000000ffff167224 */ /* 0x000fc800078e002a */
[----:B------:R0:W-:Y:S04]  /*c53b0*/  STL [R1+0x547c], R23 ;  /* 0x00547c1701007387 */ /* 0x0001e80000100800 */
[----:B------:R-:W2:Y:S01]  /*c53c0*/  LDL.LU R42, [R1+0x94] ;  /* 0x00009400012a7983 */ /* 0x000ea20000300800 */
[--C-:B0-----:R-:W-:Y:S02]  /*c53d0*/  PRMT R23, R33, 0x3340, R24.reuse ;  /* 0x0000334021177816 */ /* 0x101fe40000000018 */
[----:B------:R-:W-:-:S03]  /*c53e0*/  SHF.R.U32.HI R24, RZ, 0x8, R24 ;  /* 0x00000008ff187819 */ /* 0x000fc60000011618 */
[----:B------:R0:W-:Y:S01]  /*c53f0*/  STL [R1+0x540c], R23 ;  /* 0x00540c1701007387 */ /* 0x0001e20000100800 */
[----:B------:R-:W-:Y:S02]  /*c5400*/  LOP3.LUT R33, R50, 0xffff, RZ, 0xc0, !PT ;  /* 0x0000ffff32217812 */ /* 0x000fe400078ec0ff */
[----:B------:R-:W-:Y:S02]  /*c5410*/  LOP3.LUT R24, R24, 0xffff, RZ, 0xc0, !PT ;  /* 0x0000ffff18187812 */ /* 0x000fe400078ec0ff */
[----:B0-----:R-:W-:Y:S02]  /*c5420*/  SHF.R.U32.HI R23, RZ, 0x8, R22 ;  /* 0x00000008ff177819 */ /* 0x001fe40000011616 */
[----:B------:R-:W-:Y:S02]  /*c5430*/  SHF.R.U32.HI R22, RZ, 0x8, R36 ;  /* 0x00000008ff167819 */ /* 0x000fe40000011624 */
[----:B------:R-:W-:Y:S02]  /*c5440*/  LOP3.LUT R23, R23, 0xffff, RZ, 0xc0, !PT ;  /* 0x0000ffff17177812 */ /* 0x000fe400078ec0ff */
[----:B------:R-:W-:-:S02]  /*c5450*/  LOP3.LUT R22, R22, 0xffff, RZ, 0xc0, !PT ;  /* 0x0000ffff16167812 */ /* 0x000fc400078ec0ff */
[----:B------:R-:W-:Y:S02]  /*c5460*/  PRMT R24, R33, 0x3340, R24 ;  /* 0x0000334021187816 */ /* 0x000fe40000000018 */
[----:B------:R-:W-:Y:S02]  /*c5470*/  PRMT R22, R23, 0x3340, R22 ;  /* 0x0000334017167816 */ /* 0x000fe40000000016 */
[----:B------:R-:W-:Y:S01]  /*c5480*/  LOP3.LUT R33, R47, 0xffff, RZ, 0xc0, !PT ;  /* 0x0000ffff2f217812 */ /* 0x000fe200078ec0ff */
[----:B------:R0:W-:Y:S01]  /*c5490*/  STL [R1+0x53c0], R24 ;  /* 0x0053c01801007387 */ /* 0x0001e20000100800 */
[----:B------:R-:W-:-:S03]  /*c54a0*/  LOP3.LUT R36, R25, 0xffff, RZ, 0xc0, !PT ;  /* 0x0000ffff19247812 */ /* 0x000fc600078ec0ff */
[----:B------:R1:W-:Y:S04]  /*c54b0*/  STL [R1+0x818], R22 ;  /* 0x0008181601007387 */ /* 0x0003e80000100800 */
[----:B------:R-:W4:Y:S01]  /*c54c0*/  LDL.LU R50, [R1+0x4cb0] ;  /* 0x004cb00001327983 */ /* 0x000f220000300800 */
[----:B0-----:R-:W-:-:S03]  /*c54d0*/  LOP3.LUT R24, R41, 0xffff, RZ, 0xc0, !PT ;  /* 0x0000ffff29187812 */ /* 0x001fc600078ec0ff */
[----:B------:R-:W4:Y:S01]  /*c54e0*/  LDL.LU R47, [R1+0x560] ;  /* 0x00056000012f7983 */ /* 0x000f220000300800 */
[----:B-1----:R-:W-:Y:S02]  /*c54f0*/  PRMT R22, R36, 0x3340, R0 ;  /* 0x0000334024167816 */ /* 0x002fe40000000000 */
[----:B------:R-:W-:-:S04]  /*c5500*/  PRMT R23, R33, 0x3340, R24 ;  /* 0x0000334021177816 */ /* 0x000fc80000000018 */
[----:B------:R-:W-:-:S05]  /*c5510*/  PRMT R22, R23, 0x5410, R22 ;  /* 0x0000541017167816 */ /* 0x000fca0000000016 */
[----:B------:R0:W-:Y:S04]  /*c5520*/  STL [R1+0x5478], R22 ;  /* 0x0054781601007387 */ /* 0x0001e80000100800 */
[----:B------:R-:W4:Y:S01]  /*c5530*/  LDL.LU R41, [R1+0x7c0] ;  /* 0x0007c00001297983 */ /* 0x000f220000300800 */
[----:B0-----:R-:W-:-:S05]  /*c5540*/  IADD3 R22, P1, PT, R20, R5, RZ ;  /* 0x0000000514167210 */ /* 0x001fca0007f3e0ff */
[----:B------:R-:W-:Y:S01]  /*c5550*/  IMAD.X R23, R21, 0x1, R6, P1 ;  /* 0x0000000115177824 */ /* 0x000fe200008e0606 */
[----:B------:R-:W-:-:S04]  /*c5560*/  SHF.R.U32.HI R33, RZ, 0x8, R33 ;  /* 0x00000008ff217819 */ /* 0x000fc80000011621 */
        /* <DEDUP_REMOVED lines=8> */
[----:B------:R-:W-:Y:S01]  /*c55f0*/  STL [R1+0x160], R33 ;  /* 0x0001602101007387 */ /* 0x000fe20000100800 */
[----:B---3--:R-:W-:-:S03]  /*c5600*/  LOP3.LUT R25, R46, 0xffff, RZ, 0xc0, !PT ;  /* 0x0000ffff2e197812 */ /* 0x008fc600078ec0ff */
[----:B------:R0:W-:Y:S04]  /*c5610*/  STL [R1+0x814], R22 ;  /* 0x0008141601007387 */ /* 0x0001e80000100800 */
[----:B------:R-:W3:Y:S04]  /*c5620*/  LDL.LU R51, [R1+0xe0] ;  /* 0x0000e00001337983 */ /* 0x000ee80000300800 */
[----:B------:R-:W3:Y:S01]  /*c5630*/  LDL.LU R46, [R1+0x50] ;  /* 0x00005000012e7983 */ /* 0x000ee20000300800 */
[----:B------:R-:W-:-:S04]  /*c5640*/  LOP3.LUT R37, R37, 0xffff, RZ, 0xc0, !PT ;  /* 0x0000ffff25257812 */ /* 0x000fc800078ec0ff */
[----:B0-----:R-:W-:Y:S02]  /*c5650*/  PRMT R22, R37, 0x3340, R0 ;  /* 0x0000334025167816 */ /* 0x001fe40000000000 */
[----:B--2---:R-:W-:-:S04]  /*c5660*/  LOP3.LUT R24, R42, 0xffff, RZ, 0xc0, !PT ;  /* 0x0000ffff2a187812 */ /* 0x004fc800078ec0ff */
[----:B------:R-:W-:-:S04]  /*c5670*/  PRMT R23, R25, 0x3340, R24 ;  /* 0x0000334019177816 */ /* 0x000fc80000000018 */
[----:B------:R-:W-:-:S05]  /*c5680*/  PRMT R22, R23, 0x5410, R22 ;  /* 0x0000541017167816 */ /* 0x000fca0000000016 */
[----:B------:R0:W-:Y:S02]  /*c5690*/  STL [R1+0x5474], R22 ;  /* 0x0054741601007387 */ /* 0x0001e40000100800 */
        /* <DEDUP_REMOVED lines=10> */
[----:B------:R-:W-:Y:S02]  /*c5740*/  PRMT R42, R24, 0x3340, R23 ;  /* 0x00003340182a7816 */ /* 0x000fe40000000017 */
[----:B----4-:R-:W-:Y:S02]  /*c5750*/  LOP3.LUT R25, R50, 0xffff, RZ, 0xc0, !PT ;  /* 0x0000ffff32197812 */ /* 0x010fe400078ec0ff */
[----:B------:R-:W-:Y:S02]  /*c5760*/  LOP3.LUT R33, R47, 0xffff, RZ, 0xc0, !PT ;  /* 0x0000ffff2f217812 */ /* 0x000fe400078ec0ff */
[----:B------:R-:W-:Y:S01]  /*c5770*/  LOP3.LUT R24, R41, 0xffff, RZ, 0xc0, !PT ;  /* 0x0000ffff29187812 */ /* 0x000fe200078ec0ff */
[----:B------:R0:W-:Y:S03]  /*c5780*/  STL [R1+0x15c], R22 ;  /* 0x00015c1601007387 */ /* 0x0001e60000100800 */
[----:B------:R-:W-:Y:S01]  /*c5790*/  PRMT R23, R25, 0x3340, R24 ;  /* 0x0000334019177816 */ /* 0x000fe20000000018 */
[----:B------:R-:W2:Y:S04]  /*c57a0*/  LDL.LU R37, [R1+0x4cbc] ;  /* 0x004cbc0001257983 */ /* 0x000ea80000300800 */
[----:B------:R-:W4:Y:S01]  /*c57b0*/  LDL.LU R47, [R1+0x564] ;  /* 0x00056400012f7983 */ /* 0x000f220000300800 */
[----:B0-----:R-:W-:-:S04]  /*c57c0*/  PRMT R22, R33, 0x3340, R0 ;  /* 0x0000334021167816 */ /* 0x001fc80000000000 */
[----:B------:R-:W-:-:S05]  /*c57d0*/  PRMT R22, R23, 0x5410, R22 ;  /* 0x0000541017167816 */ /* 0x000fca0000000016 */
[----:B------:R0:W-:Y:S04]  /*c57e0*/  STL [R1+0x5470], R22 ;  /* 0x0054701601007387 */ /* 0x0001e80000100800 */
[----:B------:R-:W2:Y:S01]  /*c57f0*/  LDL.LU R41, [R1+0x7c8] ;  /* 0x0007c80001297983 */ /* 0x000ea20000300800 */
        /* <DEDUP_REMOVED lines=11> */
[----:B------:R0:W-:Y:S01]  /*c58b0*/  STL [R1+0x158], R22 ;  /* 0x0001581601007387 */ /* 0x0001e20000100800 */
[----:B---3--:R-:W-:-:S03]  /*c58c0*/  LOP3.LUT R25, R51, 0xffff, RZ, 0xc0, !PT ;  /* 0x0000ffff33197812 */ /* 0x008fc600078ec0ff */
[----:B------:R1:W-:Y:S01]  /*c58d0*/  STL [R1+0x810], R23 ;  /* 0x0008101701007387 */ /* 0x0003e20000100800 */
[----:B------:R-:W-:-:S03]  /*c58e0*/  LOP3.LUT R24, R46, 0xffff, RZ, 0xc0, !PT ;  /* 0x0000ffff2e187812 */ /* 0x000fc600078ec0ff */
[----:B------:R-:W3:Y:S01]  /*c58f0*/  LDL.LU R50, [R1+0x2128] ;  /* 0x0021280001327983 */ /* 0x000ee20000300800 */
[----:B0-----:R-:W-:-:S03]  /*c5900*/  LOP3.LUT R22, R26, 0xffff, RZ, 0xc0, !PT ;  /* 0x0000ffff1a167812 */ /* 0x001fc600078ec0ff */
[----:B------:R-:W3:Y:S04]  /*c5910*/  LDL.LU R51, [R1+0x14c] ;  /* 0x00014c0001337983 */ /* 0x000ee80000300800 */
[----:B------:R0:W-:Y:S04]  /*c5920*/  STL [R1+0x54b8], R22 ;  /* 0x0054b81601007387 */ /* 0x0001e80000100800 */
[----:B------:R-:W3:Y:S01]  /*c5930*/  LDL.LU R46, [R1+0x5b4] ;  /* 0x0005b400012e7983 */ /* 0x000ee20000300800 */
[----:B-1----:R-:W-:Y:S02]  /*c5940*/  PRMT R23, R25, 0x3340, R24 ;  /* 0x0000334019177816 */ /* 0x002fe40000000018 */
        /* <DEDUP_REMOVED lines=15> */
[----:B------:R0:W-:Y:S01]  /*c5a40*/  STL [R1+0x53a0], R22 ;  /* 0x0053a01601007387 */ /* 0x0001e20000100800 */
[----:B----4-:R-:W-:-:S03]  /*c5a50*/  LOP3.LUT R33, R47, 0xffff, RZ, 0xc0, !PT ;  /* 0x0000ffff2f217812 */ /* 0x010fc600078ec0ff */
[----:B------:R-:W4:Y:S01]  /*c5a60*/  LDL.LU R47, [R1+0x212c] ;  /* 0x00212c00012f7983 */ /* 0x000f220000300800 */
[----:B--2---:R-:W-:-:S03]  /*c5a70*/  LOP3.LUT R24, R41, 0xffff, RZ, 0xc0, !PT ;  /* 0x0000ffff29187812 */ /* 0x004fc600078ec0ff */
[----:B------:R-:W2:Y:S01]  /*c5a80*/  LDL.LU R41, [R1+0x5b8] ;  /* 0x0005b80001297983 */ /* 0x000ea20000300800 */
[----:B------:R-:W-:Y:S02]  /*c5a90*/  LOP3.LUT R25, R37, 0xffff, RZ, 0xc0, !PT ;  /* 0x0000ffff25197812 */ /* 0x000fe400078ec0ff */
[----:B0-----:R-:W-:Y:S02]  /*c5aa0*/  PRMT R22, R33, 0x3340, R0 ;  /* 0x0000334021167816 */ /* 0x001fe40000000000 */
[----:B------:R-:W-:-:S04]  /*c5ab0*/  PRMT R23, R25, 0x3340, R24 ;  /* 0x0000334019177816 */ /* 0x000fc80000000018 */
        /* <DEDUP_REMOVED lines=9> */
[----:B------:R0:W-:Y:S04]  /*c5b50*/  STL.64 [R1+0xe50], R36 ;  /* 0x000e502401007387 */ /* 0x0001e80000100a00 */
[----:B------:R1:W-:Y:S04]  /*c5b60*/  STL [R1+0x80c], R22 ;  /* 0x00080c1601007387 */ /* 0x0003e80000100800 */
[----:B0-----:R-:W2:Y:S01]  /*c5b70*/  LDL.LU R36, [R1] ;  /* 0x0000000001247983 */ /* 0x001ea20000300800 */
[----:B---3--:R-:W-:-:S03]  /*c5b80*/  LOP3.LUT R26, R50, 0xffff, RZ, 0xc0, !PT ;  /* 0x0000ffff321a7812 */ /* 0x008fc600078ec0ff */
[----:B------:R-:W3:Y:S01]  /*c5b90*/  LDL.LU R37, [R1+0x13c] ;  /* 0x00013c0001257983 */ /* 0x000ee20000300800 */
[----:B------:R-:W-:-:S03]  /*c5ba0*/  LOP3.LUT R25, R51, 0xffff, RZ, 0xc0, !PT ;  /* 0x0000ffff33197812 */ /* 0x000fc600078ec0ff */
[----:B------:R-:W3:Y:S01]  /*c5bb0*/  LDL.LU R50, [R1+0x98] ;  /* 0x0000980001327983 */ /* 0x000ee20000300800 */
[----:B-1----:R-:W-:Y:S02]  /*c5bc0*/  PRMT R22, R25, 0x3340, R0 ;  /* 0x0000334019167816 */ /* 0x002fe40000000000 */
[----:B------:R-:W-:-:S04]  /*c5bd0*/  LOP3.LUT R24, R46, 0xffff, RZ, 0xc0, !PT ;  /* 0x0000ffff2e187812 */ /* 0x000fc800078ec0ff */
[----:B------:R-:W-:-:S04]  /*c5be0*/  PRMT R23, R26, 0x3340, R24 ;  /* 0x000033401a177816 */ /* 0x000fc80000000018 */
[----:B------:R-:W-:Y:S02]  /*c5bf0*/  PRMT R46, R23, 0x5410, R22 ;  /* 0x00005410172e7816 */ /* 0x000fe40000000016 */
[----:B------:R-:W-:-:S05]  /*c5c00*/  IADD3 R22, P1, PT, R20, R10, RZ ;  /* 0x0000000a14167210 */ /* 0x000fca0007f3e0ff */
[----:B------:R-:W-:Y:S01]  /*c5c10*/  IMAD.X R23, R21, 0x1, R12, P1 ;  /* 0x0000000115177824 */ /* 0x000fe200008e060c */
[----:B------:R-:W-:Y:S01]  /*c5c20*/  STL [R1+0x5464], R46 ;  /* 0x0054642e01007387 */ /* 0x000fe20000100800 */
[----:B------:R-:W-:-:S03]  /*c5c30*/  SHF.R.U32.HI R21, RZ, 0x8, R25 ;  /* 0x00000008ff157819 */ /* 0x000fc60000011619 */
[----:B------:R0:W-:Y:S01]  /*c5c40*/  STL.64 [R1+0xe48], R22 ;  /* 0x000e481601007387 */ /* 0x0001e20000100a00 */
[----:B------:R-:W-:Y:S02]  /*c5c50*/  LOP3.LUT R21, R21, 0xffff, RZ, 0xc0, !PT ;  /* 0x0000ffff15157812 */ /* 0x000fe400078ec0ff */
[----:B0-----:R-:W-:Y:S02]  /*c5c60*/  SHF.R.U32.HI R23, RZ, 0x8, R26 ;  /* 0x00000008ff177819 */ /* 0x001fe4000001161a */
[----:B------:R-:W-:Y:S02]  /*c5c70*/  SHF.R.U32.HI R22, RZ, 0x8, R24 ;  /* 0x00000008ff167819 */ /* 0x000fe40000011618 */
[----:B------:R-:W-:Y:S02]  /*c5c80*/  LOP3.LUT R23, R23, 0xffff, RZ, 0xc0, !PT ;  /* 0x0000ffff17177812 */ /* 0x000fe400078ec0ff */
[----:B------:R-:W-:-:S04]  /*c5c90*/  LOP3.LUT R22, R22, 0xffff, RZ, 0xc0, !PT ;  /* 0x0000ffff16167812 */ /* 0x000fc800078ec0ff */
[----:B------:R-:W-:Y:S02]  /*c5ca0*/  PRMT R24, R23, 0x3340, R22 ;  /* 0x0000334017187816 */ /* 0x000fe40000000016 */
[----:B------:R-:W-:-:S03]  /*c5cb0*/  PRMT R23, R21, 0x3340, R0 ;  /* 0x0000334015177816 */ /* 0x000fc60000000000 */
[----:B------:R-:W-:Y:S04]  /*c5cc0*/  STL [R1+0x808], R24 ;  /* 0x0008081801007387 */ /* 0x000fe80000100800 */
[----:B------:R0:W-:Y:S04]  /*c5cd0*/  STL [R1+0x150], R23 ;  /* 0x0001501701007387 */ /* 0x0001e80000100800 */
[----:B------:R-:W3:Y:S04]  /*c5ce0*/  LDL.LU R51, [R1+0x144] ;  /* 0x0001440001337983 */ /* 0x000ee80000300800 */
[----:B------:R-:W3:Y:S01]  /*c5cf0*/  LDL.LU R46, [R1+0x9c] ;  /* 0x00009c00012e7983 */ /* 0x000ee20000300800 */
[----:B----4-:R-:W-:-:S03]  /*c5d00*/  LOP3.LUT R22, R47, 0xffff, RZ, 0xc0, !PT ;  /* 0x0000ffff2f167812 */ /* 0x010fc600078ec0ff */
[----:B------:R-:W4:Y:S01]  /*c5d10*/  LDL.LU R47, [R1+0xe8] ;  /* 0x0000e800012f7983 */ /* 0x000f220000300800 */
[----:B--2---:R-:W-:-:S03]  /*c5d20*/  LOP3.LUT R21, R41, 0xffff, RZ, 0xc0, !PT ;  /* 0x0000ffff29157812 */ /* 0x004fc600078ec0ff */
[----:B------:R-:W2:Y:S01]  /*c5d30*/  LDL.LU R41, [R1+0x58] ;  /* 0x0000580001297983 */ /* 0x000ea20000300800 */
[----:B------:R-:W-:Y:S02]  /*c5d40*/  SHF.R.U32.HI R33, RZ, 0x8, R33 ;  /* 0x00000008ff217819 */ /* 0x000fe40000011621 */
[----:B0-----:R-:W-:Y:S02]  /*c5d50*/  SHF.R.U32.HI R23, RZ, 0x8, R22 ;  /* 0x00000008ff177819 */ /* 0x001fe40000011616 */
[--C-:B------:R-:W-:Y:S02]  /*c5d60*/  PRMT R24, R22, 0x3340, R21.reuse ;  /* 0x0000334016187816 */ /* 0x100fe40000000015 */
[----:B------:R-:W-:Y:S02]  /*c5d70*/  SHF.R.U32.HI R22, RZ, 0x8, R21 ;  /* 0x00000008ff167819 */ /* 0x000fe40000011615 */
[----:B------:R-:W-:Y:S01]  /*c5d80*/  LOP3.LUT R21, R33, 0xffff, RZ, 0xc0, !PT ;  /* 0x0000ffff21157812 */ /* 0x000fe200078ec0ff */
[----:B------:R0:W-:Y:S01]  /*c5d90*/  STL [R1+0x53ec], R24 ;  /* 0x0053ec1801007387 */ /* 0x0001e20000100800 */
[----:B------:R-:W-:-:S02]  /*c5da0*/  LOP3.LUT R23, R23, 0xffff, RZ, 0xc0, !PT ;  /* 0x0000ffff17177812 */ /* 0x000fc400078ec0ff */
[----:B------:R-:W-:Y:S02]  /*c5db0*/  LOP3.LUT R22, R22, 0xffff, RZ, 0xc0, !PT ;  /* 0x0000ffff16167812 */ /* 0x000fe400078ec0ff */
[----:B0-----:R-:W-:Y:S02]  /*c5dc0*/  PRMT R24, R21, 0x3340, R0 ;  /* 0x0000334015187816 */ /* 0x001fe40000000000 */
[----:B------:R-:W-:-:S03]  /*c5dd0*/  PRMT R21, R23, 0x3340, R22 ;  /* 0x0000334017157816 */ /* 0x000fc60000000016 */
[----:B------:R3:W-:Y:S04]  /*c5de0*/  STL [R1+0x14c], R24 ;  /* 0x00014c1801007387 */ /* 0x0007e80000100800 */
[----:B------:R0:W-:Y:S01]  /*c5df0*/  STL [R1+0x4cbc], R21 ;  /* 0x004cbc1501007387 */ /* 0x0001e20000100800 */
[----:B------:R-:W-:Y:S01]  /*c5e00*/  VIADD R20, R20, UR6 ;  /* 0x0000000614147c36 */ /* 0x000fe20008000000 */
[----:B------:R-:W-:Y:S01]  /*c5e10*/  LOP3.LUT R27, R27, 0xffff, RZ, 0xc0, !PT ;  /* 0x0000ffff1b1b7812 */ /* 0x000fe200078ec0ff */
[----:B------:R-:W1:Y:S01]  /*c5e20*/  LDCU UR6, c[0x0][0x3b8] ;  /* 0x00007700ff0677ac */ /* 0x000e620008000800 */
[----:B------:R-:W-:Y:S02]  /*c5e30*/  LOP3.LUT R25, R36, 0xffff, RZ, 0xc0, !PT ;  /* 0x0000ffff24197812 */ /* 0x000fe400078ec0ff */
[----:B---3--:R-:W-:-:S02]  /*c5e40*/  LOP3.LUT R24, R37, 0xffff, RZ, 0xc0, !PT ;  /* 0x0000ffff25187812 */ /* 0x008fc400078ec0ff */
[----:B------:R-:W-:Y:S02]  /*c5e50*/  LOP3.LUT R23, R50, 0xffff, RZ, 0xc0, !PT ;  /* 0x0000ffff32177812 */ /* 0x000fe400078ec0ff */
[----:B0-----:R-:W-:Y:S02]  /*c5e60*/  PRMT R21, R25, 0x3340, R0 ;  /* 0x0000334019157816 */ /* 0x001fe40000000000 */
[----:B------:R-:W-:-:S04]  /*c5e70*/  PRMT R22, R24, 0x3340, R23 ;  /* 0x0000334018167816 */ /* 0x000fc80000000017 */
[----:B------:R-:W-:Y:S02]  /*c5e80*/  PRMT R22, R22, 0x5410, R21 ;  /* 0x0000541016167816 */ /* 0x000fe40000000015 */
[----:B------:R-:W-:Y:S02]  /*c5e90*/  SHF.R.S32.HI R21, RZ, 0x1f, R20 ;  /* 0x0000001fff157819 */ /* 0x000fe40000011414 */
[----:B------:R-:W-:Y:S01]  /*c5ea0*/  IADD3 R36, P1, PT, R20, R0, RZ ;  /* 0x0000000014247210 */ /* 0x000fe20007f3e0ff */
[----:B------:R0:W-:Y:S01]  /*c5eb0*/  STL [R1+0x5460], R22 ;  /* 0x0054601601007387 */ /* 0x0001e20000100800 */
[----:B------:R-:W-:Y:S02]  /*c5ec0*/  SHF.R.U32.HI R24, RZ, 0x8, R24 ;  /* 0x00000008ff187819 */ /* 0x000fe40000011618 */
[----:B------:R-:W-:Y:S01]  /*c5ed0*/  SHF.R.U32.HI R23, RZ, 0x8, R23 ;  /* 0x00000008ff177819 */ /* 0x000fe20000011617 */
[----:B------:R-:W-:Y:S01]  /*c5ee0*/  IMAD.X R37, R21, 0x1, R2, P1 ;  /* 0x0000000115257824 */ /* 0x000fe200008e0602 */
[----:B------:R-:W-:-:S02]  /*c5ef0*/  LOP3.LUT R24, R24, 0xffff, RZ, 0xc0, !PT ;  /* 0x0000ffff18187812 */ /* 0x000fc400078ec0ff */
[----:B------:R-:W-:Y:S02]  /*c5f00*/  LOP3.LUT R23, R23, 0xffff, RZ, 0xc0, !PT ;  /* 0x0000ffff17177812 */ /* 0x000fe400078ec0ff */
[----:B0-----:R-:W-:-:S04]  /*c5f10*/  SHF.R.U32.HI R22, RZ, 0x8, R25 ;  /* 0x00000008ff167819 */ /* 0x001fc80000011619 */
[----:B------:R-:W-:Y:S02]  /*c5f20*/  LOP3.LUT R22, R22, 0xffff, RZ, 0xc0, !PT ;  /* 0x0000ffff16167812 */ /* 0x000fe400078ec0ff */
[----:B------:R-:W-:Y:S01]  /*c5f30*/  PRMT R23, R24, 0x3340, R23 ;  /* 0x0000334018177816 */ /* 0x000fe20000000017 */
[----:B------:R0:W-:Y:S01]  /*c5f40*/  STL.64 [R1+0xe38], R36 ;  /* 0x000e382401007387 */ /* 0x0001e20000100a00 */
[----:B------:R-:W-:-:S03]  /*c5f50*/  PRMT R22, R22, 0x3340, R0 ;  /* 0x0000334016167816 */ /* 0x000fc60000000000 */
[----:B------:R-:W-:Y:S04]  /*c5f60*/  STL [R1+0x804], R23 ;  /* 0x0008041701007387 */ /* 0x000fe80000100800 */
[----:B------:R3:W-:Y:S01]  /*c5f70*/  STL [R1+0x148], R22 ;  /* 0x0001481601007387 */ /* 0x0007e20000100800 */
[----:B0-----:R-:W-:-:S03]  /*c5f80*/  LOP3.LUT R36, R43, 0xffff, RZ, 0xc0, !PT ;  /* 0x0000ffff2b247812 */ /* 0x001fc600078ec0ff */
[----:B------:R-:W2:Y:S01]  /*c5f90*/  LDL.LU R43, [R1+0x584c] ;  /* 0x00584c00012b7983 */ /* 0x000ea20000300800 */
[----:B---3--:R-:W-:-:S03]  /*c5fa0*/  PRMT R22, R36, 0x3340, R0 ;  /* 0x0000334024167816 */ /* 0x008fc60000000000 */
[----:B------:R-:W3:Y:S01]  /*c5fb0*/  LDL.LU R50, [R1+0x4cc0] ;  /* 0x004cc00001327983 */ /* 0x000ee20000300800 */
[----:B------:R-:W-:-:S03]  /*c5fc0*/  LOP3.LUT R33, R51, 0xffff, RZ, 0xc0, !PT ;  /* 0x0000ffff33217812 */ /* 0x000fc600078ec0ff */
[----:B------:R-:W3:Y:S01]  /*c5fd0*/  LDL.LU R51, [R1+0x578] ;  /* 0x0005780001337983 */ /* 0x000ee20000300800 */
[----:B------:R-:W-:-:S04]  /*c5fe0*/  LOP3.LUT R26, R46, 0xffff, RZ, 0xc0, !PT ;  /* 0x0000ffff2e1a7812 */ /* 0x000fc800078ec0ff */
[----:B------:R-:W-:-:S04]  /*c5ff0*/  PRMT R23, R33, 0x3340, R26 ;  /* 0x0000334021177816 */ /* 0x000fc8000000001a */
[----:B------:R-:W-:-:S05]  /*c6000*/  PRMT R22, R23, 0x5410, R22 ;  /* 0x0000541017167816 */ /* 0x000fca0000000016 */
[----:B------:R0:W-:Y:S04]  /*c6010*/  STL [R1+0x545c], R22 ;  /* 0x00545c1601007387 */ /* 0x0001e80000100800 */
[----:B------:R-:W3:Y:S01]  /*c6020*/  LDL.LU R46, [R1+0x1f38] ;  /* 0x001f3800012e7983 */ /* 0x000ee20000300800 */
[----:B0-----:R-:W-:Y:S02]  /*c6030*/  PRMT R22, R27, 0x3340, R0 ;  /* 0x000033401b167816 */ /* 0x001fe40000000000 */
[----:B----4-:R-:W-:Y:S02]  /*c6040*/  LOP3.LUT R25, R47, 0xffff, RZ, 0xc0, !PT ;  /* 0x0000ffff2f197812 */ /* 0x010fe400078ec0ff */
[----:B--2---:R-:W-:-:S04]  /*c6050*/  LOP3.LUT R24, R41, 0xffff, RZ, 0xc0, !PT ;  /* 0x0000ffff29187812 */ /* 0x004fc800078ec0ff */
[----:B------:R-:W-:-:S04]  /*c6060*/  PRMT R23, R25, 0x3340, R24 ;  /* 0x0000334019177816 */ /* 0x000fc80000000018 */
[----:B------:R-:W-:Y:S02]  /*c6070*/  PRMT R37, R23, 0x5410, R22 ;  /* 0x0000541017257816 */ /* 0x000fe40000000016 */
[----:B------:R-:W-:-:S05]  /*c6080*/  IADD3 R22, P1, PT, R20, R3, RZ ;  /* 0x0000000314167210 */ /* 0x000fca0007f3e0ff */
[----:B------:R-:W-:Y:S01]  /*c6090*/  IMAD.X R23, R21, 0x1, R4, P1 ;  /* 0x0000000115177824 */ /* 0x000fe200008e0604 */
[----:B------:R-:W-:Y:S01]  /*c60a0*/  STL [R1+0x5458], R37 ;  /* 0x0054582501007387 */ /* 0x000fe20000100800 */
[----:B------:R-:W-:Y:S02]  /*c60b0*/  SHF.R.U32.HI R25, RZ, 0x8, R25 ;  /* 0x00000008ff197819 */ /* 0x000fe40000011619 */
[----:B------:R-:W-:Y:S01]  /*c60c0*/  SHF.R.U32.HI R24, RZ, 0x8, R24 ;  /* 0x00000008ff187819 */ /* 0x000fe20000011618 */
[----:B------:R0:W-:Y:S01]  /*c60d0*/  STL.64 [R1+0xe30], R22 ;  /* 0x000e301601007387 */ /* 0x0001e20000100a00 */
[----:B------:R-:W-:Y:S02]  /*c60e0*/  LOP3.LUT R25, R25, 0xffff, RZ, 0xc0, !PT ;  /* 0x0000ffff19197812 */ /* 0x000fe400078ec0ff */
[----:B------:R-:W-:Y:S02]  /*c60f0*/  LOP3.LUT R24, R24, 0xffff, RZ, 0xc0, !PT ;  /* 0x0000ffff18187812 */ /* 0x000fe400078ec0ff */
[----:B0-----:R-:W-:-:S02]  /*c6100*/  SHF.R.U32.HI R23, RZ, 0x8, R33 ;  /* 0x00000008ff177819 */ /* 0x001fc40000011621 */
[----:B------:R-:W-:Y:S02]  /*c6110*/  SHF.R.U32.HI R22, RZ, 0x8, R26 ;  /* 0x00000008ff167819 */ /* 0x000fe4000001161a */
[----:B------:R-:W-:Y:S02]  /*c6120*/  LOP3.LUT R23, R23, 0xffff, RZ, 0xc0, !PT ;  /* 0x0000ffff17177812 */ /* 0x000fe400078ec0ff */
[----:B------:R-:W-:Y:S02]  /*c6130*/  LOP3.LUT R22, R22, 0xffff, RZ, 0xc0, !PT ;  /* 0x0000ffff16167812 */ /* 0x000fe400078ec0ff */
[----:B------:R-:W-:Y:S02]  /*c6140*/  PRMT R26, R25, 0x3340, R24 ;  /* 0x00003340191a7816 */ /* 0x000fe40000000018 */
[----:B------:R-:W-:Y:S02]  /*c6150*/  IADD3 R24, P1, PT, R20, R5, RZ ;  /* 0x0000000514187210 */ /* 0x000fe40007f3e0ff */
[----:B------:R-:W-:Y:S01]  /*c6160*/  PRMT R22, R23, 0x3340, R22 ;  /* 0x0000334017167816 */ /* 0x000fe20000000016 */
[----:B------:R-:W-:Y:S02]  /*c6170*/  STL [R1+0x800], R26 ;  /* 0x0008001a01007387 */ /* 0x000fe40000100800 */
[----:B------:R-:W-:-:S02]  /*c6180*/  IMAD.X R25, R21, 0x1, R6, P1 ;  /* 0x0000000115197824 */ /* 0x000fc400008e0606 */
[----:B------:R0:W-:Y:S04]  /*c6190*/  STL [R1+0x224], R22 ;  /* 0x0002241601007387 */ /* 0x0001e80000100800 */
[----:B------:R-:W2:Y:S04]  /*c61a0*/  LDL.LU R33, [R1+0x60] ;  /* 0x0000600001217983 */ /* 0x000ea80000300800 */
[----:B------:R-:W4:Y:S01]  /*c61b0*/  LDL.LU R37, [R1+0x2154] ;  /* 0x0021540001257983 */ /* 0x000f220000300800 */
[----:B0-----:R-:W-:-:S03]  /*c61c0*/  SHF.R.U32.HI R22, RZ, 0x8, R36 ;  /* 0x00000008ff167819 */ /* 0x001fc60000011624 */
[----:B------:R-:W4:Y:S04]  /*c61d0*/  LDL.LU R47, [R1+0x530] ;  /* 0x00053000012f7983 */ /* 0x000f280000300800 */
[----:B------:R0:W-:Y:S04]  /*c61e0*/  STL.64 [R1+0xe28], R24 ;  /* 0x000e281801007387 */ /* 0x0001e80000100a00 */
[----:B------:R-:W4:Y:S04]  /*c61f0*/  LDL.LU R41, [R1+0x5cc] ;  /* 0x0005cc0001297983 */ /* 0x000f280000300800 */
[----:B------:R-:W4:Y:S01]  /*c6200*/  LDL.LU R36, [R1+0xf0] ;  /* 0x0000f00001247983 */ /* 0x000f220000300800 */
[----:B------:R-:W-:-:S02]  /*c6210*/  SHF.R.U32.HI R23, RZ, 0x8, R27 ;  /* 0x00000008ff177819 */ /* 0x000fc4000001161b */
[----:B------:R-:W-:Y:S02]  /*c6220*/  LOP3.LUT R22, R22, 0xffff, RZ, 0xc0, !PT ;  /* 0x0000ffff16167812 */ /* 0x000fe400078ec0ff */
[----:B------:R-:W-:Y:S02]  /*c6230*/  LOP3.LUT R23, R23, 0xffff, RZ, 0xc0, !PT ;  /* 0x0000ffff17177812 */ /* 0x000fe400078ec0ff */
[--C-:B0-----:R-:W-:Y:S02]  /*c6240*/  PRMT R24, R22, 0x3340, R0.reuse ;  /* 0x0000334016187816 */ /* 0x101fe40000000000 */
[----:B------:R-:W-:-:S03]  /*c6250*/  PRMT R22, R23, 0x3340, R0 ;  /* 0x0000334017167816 */ /* 0x000fc60000000000 */
[----:B------:R-:W-:Y:S04]  /*c6260*/  STL [R1+0x13c], R24 ;  /* 0x00013c1801007387 */ /* 0x000fe80000100800 */
[----:B------:R0:W-:Y:S01]  /*c6270*/  STL [R1+0x138], R22 ;  /* 0x0001381601007387 */ /* 0x0001e20000100800 */
[----:B---3--:R-:W-:Y:S02]  /*c6280*/  LOP3.LUT R26, R50, 0xffff, RZ, 0xc0, !PT ;  /* 0x0000ffff321a7812 */ /* 0x008fe400078ec0ff */
[----:B------:R-:W-:Y:S02]  /*c6290*/  IADD3 R50, P1, PT, R20, R13, RZ ;  /* 0x0000000d14327210 */ /* 0x000fe40007f3e0ff */
[----:B------:R-:W-:-:S04]  /*c62a0*/  LOP3.LUT R25, R51, 0xffff, RZ, 0xc0, !PT ;  /* 0x0000ffff33197812 */ /* 0x000fc800078ec0ff */
[----:B0-----:R-:W-:Y:S01]  /*c62b0*/  PRMT R22, R25, 0x3340, R0 ;  /* 0x0000334019167816 */ /* 0x001fe20000000000 */
[----:B------:R-:W-:Y:S01]  /*c62c0*/  IMAD.X R51, R21, 0x1, R15, P1 ;  /* 0x0000000115337824 */ /* 0x000fe200008e060f */
[----:B------:R-:W-:-:S04]  /*c62d0*/  LOP3.LUT R24, R46, 0xffff, RZ, 0xc0, !PT ;  /* 0x0000ffff2e187812 */ /* 0x000fc800078ec0ff */
[----:B------:R-:W-:Y:S02]  /*c62e0*/  PRMT R23, R26, 0x3340, R24 ;  /* 0x000033401a177816 */ /* 0x000fe40000000018 */
[----:B------:R-:W-:Y:S02]  /*c62f0*/  SHF.R.U32.HI R26, RZ, 0x8, R26 ;  /* 0x00000008ff1a7819 */ /* 0x000fe4000001161a */
[----:B------:R-:W-:Y:S02]  /*c6300*/  PRMT R22, R23, 0x5410, R22 ;  /* 0x0000541017167816 */ /* 0x000fe40000000016 */
[----:B------:R-:W-:Y:S02]  /*c6310*/  SHF.R.U32.HI R23, RZ, 0x8, R24 ;  /* 0x00000008ff177819 */ /* 0x000fe40000011618 */
[----:B------:R-:W-:Y:S02]  /*c6320*/  LOP3.LUT R24, R26, 0xffff, RZ, 0xc0, !PT ;  /* 0x0000ffff1a187812 */ /* 0x000fe400078ec0ff */
[----:B------:R-:W-:Y:S01]  /*c6330*/  LOP3.LUT R23, R23, 0xffff, RZ, 0xc0, !PT ;  /* 0x0000ffff17177812 */ /* 0x000fe200078ec0ff */
[----:B------:R-:W-:Y:S03]  /*c6340*/  STL [R1+0x5454], R22 ;  /* 0x0054541601007387 */ /* 0x000fe60000100800 */
[----:B------:R-:W-:Y:S01]  /*c6350*/  PRMT R23, R24, 0x3340, R23 ;  /* 0x0000334018177816 */ /* 0x000fe20000000017 */
[----:B------:R0:W-:Y:S04]  /*c6360*/  STL.64 [R1+0xe18], R50 ;  /* 0x000e183201007387 */ /* 0x0001e80000100a00 */
[----:B0-----:R-:W3:Y:S04]  /*c6370*/  LDL.LU R50, [R1+0x4cc4] ;  /* 0x004cc40001327983 */ /* 0x001ee80000300800 */
[----:B------:R-:W3:Y:S04]  /*c6380*/  LDL.LU R51, [R1+0x57c] ;  /* 0x00057c0001337983 */ /* 0x000ee80000300800 */
[----:B------:R0:W-:Y:S04]  /*c6390*/  STL [R1+0x7ec], R23 ;  /* 0x0007ec1701007387 */ /* 0x0001e80000100800 */
[----:B------:R-:W3:Y:S01]  /*c63a0*/  LDL.LU R46, [R1+0x1f28] ;  /* 0x001f2800012e7983 */ /* 0x000ee20000300800 */
[----:B------:R-:W-:-:S04]  /*c63b0*/  SHF.R.U32.HI R22, RZ, 0x8, R25 ;  /* 0x00000008ff167819 */ /* 0x000fc80000011619 */
[----:B------:R-:W-:-:S04]  /*c63c0*/  LOP3.LUT R22, R22, 0xffff, RZ, 0xc0, !PT ;  /* 0x0000ffff16167812 */ /* 0x000fc800078ec0ff */
[----:B0-----:R-:W-:Y:S02]  /*c63d0*/  PRMT R23, R22, 0x3340, R0 ;  /* 0x0000334016177816 */ /* 0x001fe40000000000 */
[----:B------:R-:W-:-:S03]  /*c63e0*/  LOP3.LUT R22, R28, 0xffff, RZ, 0xc0, !PT ;  /* 0x0000ffff1c167812 */ /* 0x000fc600078ec0ff */
[----:B------:R-:W-:Y:S04]  /*c63f0*/  STL [R1+0x144], R23 ;  /* 0x0001441701007387 */ /* 0x000fe80000100800 */
[----:B------:R0:W-:Y:S02]  /*c6400*/  STL [R1+0x54b4], R22 ;  /* 0x0054b41601007387 */ /* 0x0001e40000100800 */
[----:B0-----:R-:W-:Y:S02]  /*c6410*/  PRMT R22, R22, 0x3340, R0 ;  /* 0x0000334016167816 */ /* 0x001fe40000000000 */
[----:B--2---:R-:W-:Y:S02]  /*c6420*/  LOP3.LUT R26, R33, 0xffff, RZ, 0xc0, !PT ;  /* 0x0000ffff211a7812 */ /* 0x004fe400078ec0ff */
[----:B----4-:R-:W-:-:S02]  /*c6430*/  LOP3.LUT R25, R37, 0xffff, RZ, 0xc0, !PT ;  /* 0x0000ffff25197812 */ /* 0x010fc400078ec0ff */
[----:B------:R-:W-:Y:S02]  /*c6440*/  LOP3.LUT R28, R47, 0xffff, RZ, 0xc0, !PT ;  /* 0x0000ffff2f1c7812 */ /* 0x000fe400078ec0ff */
[----:B------:R-:W-:Y:S02]  /*c6450*/  LOP3.LUT R27, R36, 0xffff, RZ, 0xc0, !PT ;  /* 0x0000ffff241b7812 */ /* 0x000fe400078ec0ff */
[----:B------:R-:W-:Y:S02]  /*c6460*/  LOP3.LUT R24, R41, 0xffff, RZ, 0xc0, !PT ;  /* 0x0000ffff29187812 */ /* 0x000fe400078ec0ff */
[----:B------:R-:W-:-:S04]  /*c6470*/  PRMT R23, R27, 0x3340, R26 ;  /* 0x000033401b177816 */ /* 0x000fc8000000001a */
[----:B------:R-:W-:Y:S02]  /*c6480*/  PRMT R33, R23, 0x5410, R22 ;  /* 0x0000541017217816 */ /* 0x000fe40000000016 */
[----:B------:R-:W-:Y:S02]  /*c6490*/  PRMT R22, R28, 0x3340, R0 ;  /* 0x000033401c167816 */ /* 0x000fe40000000000 */
[----:B------:R-:W-:-:S04]  /*c64a0*/  PRMT R23, R25, 0x3340, R24 ;  /* 0x0000334019177816 */ /* 0x000fc80000000018 */
[----:B------:R-:W-:Y:S01]  /*c64b0*/  PRMT R22, R23, 0x5410, R22 ;  /* 0x0000541017167816 */ /* 0x000fe20000000016 */
[----:B------:R-:W-:Y:S04]  /*c64c0*/  STL [R1+0x5450], R33 ;  /* 0x0054502101007387 */ /* 0x000fe80000100800 */
[----:B------:R0:W-:Y:S04]  /*c64d0*/  STL [R1+0x544c], R22 ;  /* 0x00544c1601007387 */ /* 0x0001e80000100800 */
[----:B------:R-:W2:Y:S04]  /*c64e0*/  LDL.LU R47, [R1+0x2f0] ;  /* 0x0002f000012f7983 */ /* 0x000ea80000300800 */
[----:B------:R-:W4:Y:S01]  /*c64f0*/  LDL.LU R41, [R1+0x10] ;  /* 0x0000100001297983 */ /* 0x000f220000300800 */
[----:B------:R-:W-:-:S05]  /*c6500*/  IADD3 R36, P1, PT, R20, R14, RZ ;  /* 0x0000000e14247210 */ /* 0x000fca0007f3e0ff */
[----:B------:R-:W-:Y:S01]  /*c6510*/  IMAD.X R37, R21, 0x1, R16, P1 ;  /* 0x0000000115257824 */ /* 0x000fe200008e0610 */
[----:B------:R-:W-:Y:S02]  /*c6520*/  SHF.R.U32.HI R27, RZ, 0x8, R27 ;  /* 0x00000008ff1b7819 */ /* 0x000fe4000001161b */
[----:B------:R-:W-:Y:S02]  /*c6530*/  SHF.R.U32.HI R26, RZ, 0x8, R26 ;  /* 0x00000008ff1a7819 */ /* 0x000fe4000001161a */
[----:B------:R1:W-:Y:S01]  /*c6540*/  STL.64 [R1+0xe20], R36 ;  /* 0x000e202401007387 */ /* 0x0003e20000100a00 */
[----:B------:R-:W-:Y:S02]  /*c6550*/  SHF.R.U32.HI R23, RZ, 0x8, R25 ;  /* 0x00000008ff177819 */ /* 0x000fe40000011619 */
[----:B0-----:R-:W-:Y:S02]  /*c6560*/  SHF.R.U32.HI R22, RZ, 0x8, R24 ;  /* 0x00000008ff167819 */ /* 0x001fe40000011618 */
[----:B------:R-:W-:-:S02]  /*c6570*/  LOP3.LUT R25, R27, 0xffff, RZ, 0xc0, !PT ;  /* 0x0000ffff1b197812 */ /* 0x000fc400078ec0ff */
[----:B------:R-:W-:Y:S01]  /*c6580*/  LOP3.LUT R24, R26, 0xffff, RZ, 0xc0, !PT ;  /* 0x0000ffff1a187812 */ /* 0x000fe200078ec0ff */
[----:B-1----:R-:W4:Y:S01]  /*c6590*/  LDL.LU R37, [R1+0xa8] ;  /* 0x0000a80001257983 */ /* 0x002f220000300800 */
[----:B------:R-:W-:Y:S02]  /*c65a0*/  LOP3.LUT R23, R23, 0xffff, RZ, 0xc0, !PT ;  /* 0x0000ffff17177812 */ /* 0x000fe400078ec0ff */
[----:B------:R-:W-:Y:S02]  /*c65b0*/  LOP3.LUT R22, R22, 0xffff, RZ, 0xc0, !PT ;  /* 0x0000ffff16167812 */ /* 0x000fe400078ec0ff */
[----:B------:R-:W-:Y:S02]  /*c65c0*/  PRMT R24, R25, 0x3340, R24 ;  /* 0x0000334019187816 */ /* 0x000fe40000000018 */
[----:B------:R-:W-:-:S03]  /*c65d0*/  PRMT R22, R23, 0x3340, R22 ;  /* 0x0000334017167816 */ /* 0x000fc60000000016 */
[----:B------:R-:W-:Y:S04]  /*c65e0*/  STL [R1+0x4cb0], R24 ;  /* 0x004cb01801007387 */ /* 0x000fe80000100800 */
[----:B------:R0:W-:Y:S01]  /*c65f0*/  STL [R1+0x7e4], R22 ;  /* 0x0007e41601007387 */ /* 0x0001e20000100800 */
[----:B---3--:R-:W-:Y:S02]  /*c6600*/  LOP3.LUT R26, R50, 0xffff, RZ, 0xc0, !PT ;  /* 0x0000ffff321a7812 */ /* 0x008fe400078ec0ff */
[----:B------:R-:W-:Y:S02]  /*c6610*/  LOP3.LUT R25, R51, 0xffff, RZ, 0xc0, !PT ;  /* 0x0000ffff33197812 */ /* 0x000fe400078ec0ff */
[----:B------:R-:W-:Y:S02]  /*c6620*/  IADD3 R50, P1, PT, R20, R7, RZ ;  /* 0x0000000714327210 */ /* 0x000fe40007f3e0ff */
[----:B0-----:R-:W-:-:S02]  /*c6630*/  PRMT R22, R25, 0x3340, R0 ;  /* 0x0000334019167816 */ /* 0x001fc40000000000 */
[----:B------:R-:W-:-:S04]  /*c6640*/  LOP3.LUT R24, R46, 0xffff, RZ, 0xc0, !PT ;  /* 0x0000ffff2e187812 */ /* 0x000fc800078ec0ff */
[----:B------:R-:W-:Y:S01]  /*c6650*/  PRMT R23, R26, 0x3340, R24 ;  /* 0x000033401a177816 */ /* 0x000fe20000000018 */
[----:B------:R-:W-:-:S03]  /*c6660*/  IMAD.X R51, R21, 0x1, R8, P1 ;  /* 0x0000000115337824 */ /* 0x000fc600008e0608 */
[----:B------:R-:W-:-:S05]  /*c6670*/  PRMT R22, R23, 0x5410, R22 ;  /* 0x0000541017167816 */ /* 0x000fca0000000016 */
[----:B------:R-:W-:Y:S04]  /*c6680*/  STL [R1+0x5448], R22 ;  /* 0x0054481601007387 */ /* 0x000fe80000100800 */
[----:B------:R0:W-:Y:S01]  /*c6690*/  STL.64 [R1+0xe10], R50 ;  /* 0x000e103201007387 */ /* 0x0001e20000100a00 */
[----:B------:R-:W-:Y:S02]  /*c66a0*/  SHF.R.U32.HI R26, RZ, 0x8, R26 ;  /* 0x00000008ff1a7819 */ /* 0x000fe4000001161a */
[----:B------:R-:W-:Y:S01]  /*c66b0*/  SHF.R.U32.HI R23, RZ, 0x8, R24 ;  /* 0x00000008ff177819 */ /* 0x000fe20000011618 */
[----:B0-----:R-:W3:Y:S04]  /*c66c0*/  LDL.LU R50, [R1+0x300] ;  /* 0x0003000001327983 */ /* 0x001ee80000300800 */
[----:B------:R-:W3:Y:S01]  /*c66d0*/  LDL.LU R46, [R1+0xac] ;  /* 0x0000ac00012e7983 */ /* 0x000ee20000300800 */
[----:B------:R-:W-:-:S02]  /*c66e0*/  SHF.R.U32.HI R22, RZ, 0x8, R25 ;  /* 0x00000008ff167819 */ /* 0x000fc40000011619 */
[----:B------:R-:W-:Y:S02]  /*c66f0*/  LOP3.LUT R24, R26, 0xffff, RZ, 0xc0, !PT ;  /* 0x0000ffff1a187812 */ /* 0x000fe400078ec0ff */
[----:B------:R-:W-:Y:S02]  /*c6700*/  LOP3.LUT R23, R23, 0xffff, RZ, 0xc0, !PT ;  /* 0x0000ffff17177812 */ /* 0x000fe400078ec0ff */
[----:B------:R-:W-:Y:S02]  /*c6710*/  LOP3.LUT R22, R22, 0xffff, RZ, 0xc0, !PT ;  /* 0x0000ffff16167812 */ /* 0x000fe400078ec0ff */
[----:B------:R-:W-:Y:S02]  /*c6720*/  PRMT R23, R24, 0x3340, R23 ;  /* 0x0000334018177816 */ /* 0x000fe40000000017 */
[----:B------:R-:W-:-:S03]  /*c6730*/  PRMT R22, R22, 0x3340, R0 ;  /* 0x0000334016167816 */ /* 0x000fc60000000000 */
[----:B------:R-:W-:Y:S01]  /*c6740*/  STL [R1+0x7dc], R23 ;  /* 0x0007dc1701007387 */ /* 0x000fe20000100800 */
[----:B------:R-:W-:-:S03]  /*c6750*/  IADD3 R24, P1, PT, R20, R9, RZ ;  /* 0x0000000914187210 */ /* 0x000fc60007f3e0ff */
[----:B------:R0:W-:Y:S02]  /*c6760*/  STL [R1+0x130], R22 ;  /* 0x0001301601007387 */ /* 0x0001e40000100800 */
[----:B------:R-:W-:Y:S01]  /*c6770*/  IMAD.X R25, R21, 0x1, R11, P1 ;  /* 0x0000000115197824 */ /* 0x000fe200008e060b */
[----:B0-----:R-:W-:-:S04]  /*c6780*/  SHF.R.U32.HI R22, RZ, 0x8, R28 ;  /* 0x00000008ff167819 */ /* 0x001fc8000001161c */
[----:B------:R-:W-:-:S04]  /*c6790*/  LOP3.LUT R22, R22, 0xffff, RZ, 0xc0, !PT ;  /* 0x0000ffff16167812 */ /* 0x000fc800078ec0ff */
[----:B------:R-:W-:Y:S01]  /*c67a0*/  PRMT R22, R22, 0x3340, R0 ;  /* 0x0000334016167816 */ /* 0x000fe20000000000 */
[----:B------:R2:W-:Y:S04]  /*c67b0*/  STL.64 [R1+0xe08], R24 ;  /* 0x000e081801007387 */ /* 0x0005e80000100a00 */
[----:B------:R0:W-:Y:S04]  /*c67c0*/  STL [R1+0x134], R22 ;  /* 0x0001341601007387 */ /* 0x0001e80000100800 */
[----:B------:R-:W3:Y:S01]  /*c67d0*/  LDL.LU R51, [R1+0x588] ;  /* 0x0005880001337983 */ /* 0x000ee20000300800 */
[----:B--2---:R-:W-:-:S03]  /*c67e0*/  LOP3.LUT R25, R47, 0xffff, RZ, 0xc0, !PT ;  /* 0x0000ffff2f197812 */ /* 0x004fc600078ec0ff */
[----:B------:R-:W2:Y:S01]  /*c67f0*/  LDL.LU R47, [R1+0x4cc8] ;  /* 0x004cc800012f7983 */ /* 0x000ea20000300800 */
[----:B----4-:R-:W-:-:S03]  /*c6800*/  LOP3.LUT R27, R41, 0xffff, RZ, 0xc0, !PT ;  /* 0x0000ffff291b7812 */ /* 0x010fc600078ec0ff */
[----:B------:R-:W4:Y:S01]  /*c6810*/  LDL.LU R41, [R1+0x1f48] ;  /* 0x001f480001297983 */ /* 0x000f220000300800 */
[----:B0-----:R-:W-:Y:S02]  /*c6820*/  PRMT R22, R27, 0x3340, R0 ;  /* 0x000033401b167816 */ /* 0x001fe40000000000 */
[----:B------:R-:W-:Y:S02]  /*c6830*/  IADD3 R36, P1, PT, R20, R10, RZ ;  /* 0x0000000a14247210 */ /* 0x000fe40007f3e0ff */
[----:B------:R-:W-:-:S04]  /*c6840*/  LOP3.LUT R24, R37, 0xffff, RZ, 0xc0, !PT ;  /* 0x0000ffff25187812 */ /* 0x000fc800078ec0ff */
[----:B------:R-:W-:-:S04]  /*c6850*/  PRMT R23, R25, 0x3340, R24 ;  /* 0x0000334019177816 */ /* 0x000fc80000000018 */
[----:B------:R-:W-:Y:S01]  /*c6860*/  PRMT R22, R23, 0x5410, R22 ;  /* 0x0000541017167816 */ /* 0x000fe20000000016 */
[----:B------:R-:W-:Y:S01]  /*c6870*/  IMAD.X R37, R21, 0x1, R12, P1 ;  /* 0x0000000115257824 */ /* 0x000fe200008e060c */
[----:B------:R-:W-:-:S03]  /*c6880*/  SHF.R.U32.HI R21, RZ, 0x8, R24 ;  /* 0x00000008ff157819 */ /* 0x000fc60000011618 */
[----:B------:R0:W-:Y:S01]  /*c6890*/  STL [R1+0x5444], R22 ;  /* 0x0054441601007387 */ /* 0x0001e20000100800 */
[----:B------:R-:W-:Y:S02]  /*c68a0*/  LOP3.LUT R21, R21, 0xffff, RZ, 0xc0, !PT ;  /* 0x0000ffff15157812 */ /* 0x000fe400078ec0ff */
[----:B0-----:R-:W-:-:S04]  /*c68b0*/  SHF.R.U32.HI R22, RZ, 0x8, R25 ;  /* 0x00000008ff167819 */ /* 0x001fc80000011619 */
[----:B------:R-:W-:-:S04]  /*c68c0*/  LOP3.LUT R22, R22, 0xffff, RZ, 0xc0, !PT ;  /* 0x0000ffff16167812 */ /* 0x000fc800078ec0ff */
[----:B------:R-:W-:Y:S01]  /*c68d0*/  PRMT R21, R22, 0x3340, R21 ;  /* 0x0000334016157816 */ /* 0x000fe20000000015 */
[----:B------:R0:W-:Y:S01]  /*c68e0*/  STL.64 [R1+0xe00], R36 ;  /* 0x000e002401007387 */ /* 0x0001e20000100a00 */
[----:B------:R-:W-:-:S03]  /*c68f0*/  LOP3.LUT R24, R43, 0xffff, RZ, 0xc0, !PT ;  /* 0x0000ffff2b187812 */ /* 0x000fc600078ec0ff */
[----:B------:R1:W-:Y:S04]  /*c6900*/  STL [R1+0x7e0], R21 ;  /* 0x0007e01501007387 */ /* 0x0003e80000100800 */
[----:B------:R-:W4:Y:S04]  /*c6910*/  LDL.LU R43, [R1+0x5848] ;  /* 0x00584800012b7983 */ /* 0x000f280000300800 */
[----:B0-----:R-:W4:Y:S01]  /*c6920*/  LDL.LU R37, [R1+0xf8] ;  /* 0x0000f80001257983 */ /* 0x001f220000300800 */
[----:B-1----:R-:W-:Y:S02]  /*c6930*/  PRMT R21, R24, 0x3340, R0 ;  /* 0x0000334018157816 */ /* 0x002fe40000000000 */
[----:B---3--:R-:W-:-:S02]  /*c6940*/  LOP3.LUT R23, R46, 0xffff, RZ, 0xc0, !PT ;  /* 0x0000ffff2e177812 */ /* 0x008fc400078ec0ff */
[----:B------:R-:W3:Y:S01]  /*c6950*/  LDL.LU R46, [R1+0x68] ;  /* 0x00006800012e7983 */ /* 0x000ee20000300800 */
[----:B------:R-:W-:-:S04]  /*c6960*/  LOP3.LUT R25, R50, 0xffff, RZ, 0xc0, !PT ;  /* 0x0000ffff32197812 */ /* 0x000fc800078ec0ff */
[----:B------:R-:W-:-:S04]  /*c6970*/  PRMT R22, R25, 0x3340, R23 ;  /* 0x0000334019167816 */ /* 0x000fc80000000017 */
[----:B------:R-:W-:Y:S02]  /*c6980*/  PRMT R21, R22, 0x5410, R21 ;  /* 0x0000541016157816 */ /* 0x000fe40000000015 */
[----:B------:R-:W-:Y:S02]  /*c6990*/  SHF.R.U32.HI R25, RZ, 0x8, R25 ;  /* 0x00000008ff197819 */ /* 0x000fe40000011619 */
[----:B------:R-:W-:Y:S01]  /*c69a0*/  SHF.R.U32.HI R22, RZ, 0x8, R23 ;  /* 0x00000008ff167819 */ /* 0x000fe20000011617 */
[----:B------:R0:W-:Y:S01]  /*c69b0*/  STL [R1+0x5440], R21 ;  /* 0x0054401501007387 */ /* 0x0001e20000100800 */
[----:B------:R-:W-:Y:S02]  /*c69c0*/  LOP3.LUT R23, R25, 0xffff, RZ, 0xc0, !PT ;  /* 0x0000ffff19177812 */ /* 0x000fe400078ec0ff */
[----:B------:R-:W-:Y:S02]  /*c69d0*/  LOP3.LUT R22, R22, 0xffff, RZ, 0xc0, !PT ;  /* 0x0000ffff16167812 */ /* 0x000fe400078ec0ff */
[----:B0-----:R-:W-:-:S04]  /*c69e0*/  SHF.R.U32.HI R21, RZ, 0x8, R24 ;  /* 0x00000008ff157819 */ /* 0x001fc80000011618 */
[----:B------:R-:W-:Y:S02]  /*c69f0*/  LOP3.LUT R21, R21, 0xffff, RZ, 0xc0, !PT ;  /* 0x0000ffff15157812 */ /* 0x000fe400078ec0ff */
[----:B------:R-:W-:Y:S02]  /*c6a00*/  PRMT R22, R23, 0x3340, R22 ;  /* 0x0000334017167816 */ /* 0x000fe40000000016 */
[----:B------:R-:W-:-:S03]  /*c6a10*/  PRMT R21, R21, 0x3340, R0 ;  /* 0x0000334015157816 */ /* 0x000fc60000000000 */
[----:B------:R0:W-:Y:S04]  /*c6a20*/  STL [R1+0x220], R22 ;  /* 0x0002201601007387 */ /* 0x0001e80000100800 */
[----:B------:R1:W-:Y:S01]  /*c6a30*/  STL [R1+0x128], R21 ;  /* 0x0001281501007387 */ /* 0x0003e20000100800 */
[----:B--2---:R-:W-:-:S03]  /*c6a40*/  LOP3.LUT R24, R47, 0xffff, RZ, 0xc0, !PT ;  /* 0x0000ffff2f187812 */ /* 0x004fc600078ec0ff */
[----:B------:R-:W2:Y:S01]  /*c6a50*/  LDL.LU R47, [R1+0x120] ;  /* 0x00012000012f7983 */ /* 0x000ea20000300800 */
[----:B----4-:R-:W-:-:S03]  /*c6a60*/  LOP3.LUT R23, R41, 0xffff, RZ, 0xc0, !PT ;  /* 0x0000ffff29177812 */ /* 0x010fc600078ec0ff */
[----:B------:R-:W4:Y:S01]  /*c6a70*/  LDL.LU R41, [R1+0x6c] ;  /* 0x00006c0001297983 */ /* 0x000f220000300800 */
[----:B------:R-:W-:Y:S02]  /*c6a80*/  LOP3.LUT R26, R51, 0xffff, RZ, 0xc0, !PT ;  /* 0x0000ffff331a7812 */ /* 0x000fe400078ec0ff */
[----:B0-----:R-:W-:Y:S02]  /*c6a90*/  PRMT R22, R24, 0x3340, R23 ;  /* 0x0000334018167816 */ /* 0x001fe40000000017 */
[----:B-1----:R-:W-:Y:S01]  /*c6aa0*/  PRMT R21, R26, 0x3340, R0 ;  /* 0x000033401a157816 */ /* 0x002fe20000000000 */
[----:B------:R-:W-:Y:S01]  /*c6ab0*/  VIADD R20, R20, UR6 ;  /* 0x0000000614147c36 */ /* 0x000fe20008000000 */
[----:B------:R-:W-:Y:S01]  /*c6ac0*/  SHF.R.U32.HI R24, RZ, 0x8, R24 ;  /* 0x00000008ff187819 */ /* 0x000fe20000011618 */
[----:B------:R-:W0:Y:S01]  /*c6ad0*/  LDCU UR6, c[0x0][0x3b8] ;  /* 0x00007700ff0677ac */ /* 0x000e220008000800 */
[----:B------:R-:W-:Y:S02]  /*c6ae0*/  PRMT R21, R22, 0x5410, R21 ;  /* 0x0000541016157816 */ /* 0x000fe40000000015 */
[----:B------:R-:W-:-:S02]  /*c6af0*/  SHF.R.U32.HI R22, RZ, 0x8, R27 ;  /* 0x00000008ff167819 */ /* 0x000fc4000001161b */
[----:B------:R-:W-:Y:S01]  /*c6b00*/  IADD3 R50, P1, PT, R20, R0, RZ ;  /* 0x0000000014327210 */ /* 0x000fe20007f3e0ff */
[----:B------:R1:W-:Y:S01]  /*c6b10*/  STL [R1+0x543c], R21 ;  /* 0x00543c1501007387 */ /* 0x0003e20000100800 */
[----:B------:R-:W-:Y:S02]  /*c6b20*/  SHF.R.U32.HI R23, RZ, 0x8, R23 ;  /* 0x00000008ff177819 */ /* 0x000fe40000011617 */
[----:B------:R-:W-:Y:S02]  /*c6b30*/  LOP3.LUT R22, R22, 0xffff, RZ, 0xc0, !PT ;  /* 0x0000ffff16167812 */ /* 0x000fe400078ec0ff */
[----:B------:R-:W-:Y:S02]  /*c6b40*/  LOP3.LUT R24, R24, 0xffff, RZ, 0xc0, !PT ;  /* 0x0000ffff18187812 */ /* 0x000fe400078ec0ff */
[----:B-1----:R-:W-:Y:S02]  /*c6b50*/  SHF.R.S32.HI R21, RZ, 0x1f, R20 ;  /* 0x0000001fff157819 */ /* 0x002fe40000011414 */
[----:B------:R-:W-:-:S03]  /*c6b60*/  LOP3.LUT R23, R23, 0xffff, RZ, 0xc0, !PT ;  /* 0x0000ffff17177812 */ /* 0x000fc600078ec0ff */
[----:B------:R-:W-:Y:S01]  /*c6b70*/  IMAD.X R51, R21, 0x1, R2, P1 ;  /* 0x0000000115337824 */ /* 0x000fe200008e0602 */
[----:B------:R-:W-:Y:S02]  /*c6b80*/  PRMT R27, R22, 0x3340, R0 ;  /* 0x00003340161b7816 */ /* 0x000fe40000000000 */
[----:B------:R-:W-:Y:S02]  /*c6b90*/  PRMT R22, R24, 0x3340, R23 ;  /* 0x0000334018167816 */ /* 0x000fe40000000017 */
[----:B------:R1:W-:Y:S01]  /*c6ba0*/  STL.64 [R1+0xdf8], R50 ;  /* 0x000df83201007387 */ /* 0x0003e20000100a00 */
[----:B------:R-:W-:-:S03]  /*c6bb0*/  LOP3.LUT R29, R29, 0xffff, RZ, 0xc0, !PT ;  /* 0x0000ffff1d1d7812 */ /* 0x000fc600078ec0ff */
[----:B-1----:R-:W4:Y:S04]  /*c6bc0*/  LDL.LU.64 R50, [R1+0x5840] ;  /* 0x0058400001327983 */ /* 0x002f280000300a00 */
[----:B------:R-:W-:Y:S04]  /*c6bd0*/  STL [R1+0x12c], R27 ;  /* 0x00012c1b01007387 */ /* 0x000fe80000100800 */
[----:B------:R1:W-:Y:S04]  /*c6be0*/  STL [R1+0x7d8], R22 ;  /* 0x0007d81601007387 */ /* 0x0003e80000100800 */
[----:B------:R-:W4:Y:S01]  /*c6bf0*/  LDL.LU R33, [R1+0x4ccc] ;  /* 0x004ccc0001217983 */ /* 0x000f220000300800 */
[----:B------:R-:W-:-:S02]  /*c6c00*/  LOP3.LUT R25, R37, 0xffff, RZ, 0xc0, !PT ;  /* 0x0000ffff25197812 */ /* 0x000fc400078ec0ff */
[----:B-1----:R-:W-:Y:S01]  /*c6c10*/  PRMT R22, R29, 0x3340, R0 ;  /* 0x000033401d167816 */ /* 0x002fe20000000000 */
[----:B------:R-:W4:Y:S01]  /*c6c20*/  LDL.LU R37, [R1+0x58c] ;  /* 0x00058c0001257983 */ /* 0x000f220000300800 */
[----:B---3--:R-:W-:-:S04]  /*c6c30*/  LOP3.LUT R24, R46, 0xffff, RZ, 0xc0, !PT ;  /* 0x0000ffff2e187812 */ /* 0x008fc800078ec0ff */
[----:B------:R-:W-:-:S04]  /*c6c40*/  PRMT R23, R25, 0x3340, R24 ;  /* 0x0000334019177816 */ /* 0x000fc80000000018 */
[----:B------:R-:W-:-:S05]  /*c6c50*/  PRMT R22, R23, 0x5410, R22 ;  /* 0x0000541017167816 */ /* 0x000fca0000000016 */
[----:B------:R1:W-:Y:S04]  /*c6c60*/  STL [R1+0x5438], R22 ;  /* 0x0054381601007387 */ /* 0x0003e80000100800 */
[----:B------:R-:W3:Y:S01]  /*c6c70*/  LDL.LU R46, [R1+0x1f3c] ;  /* 0x001f3c00012e7983 */ /* 0x000ee20000300800 */
[----:B-1----:R-:W-:-:S05]  /*c6c80*/  IADD3 R22, P1, PT, R20, R3, RZ ;  /* 0x0000000314167210 */ /* 0x002fca0007f3e0ff */
[----:B------:R-:W-:Y:S01]  /*c6c90*/  IMAD.X R23, R21, 0x1, R4, P1 ;  /* 0x0000000115177824 */ /* 0x000fe200008e0604 */
[----:B------:R-:W-:-:S04]  /*c6ca0*/  SHF.R.U32.HI R25, RZ, 0x8, R25 ;  /* 0x00000008ff197819 */ /* 0x000fc80000011619 */
[----:B------:R1:W-:Y:S02]  /*c6cb0*/  STL.64 [R1+0xdf0], R22 ;  /* 0x000df01601007387 */ /* 0x0003e40000100a00 */
[----:B-1----:R-:W-:Y:S02]  /*c6cc0*/  SHF.R.U32.HI R23, RZ, 0x8, R24 ;  /* 0x00000008ff177819 */ /* 0x002fe40000011618 */
[----:B------:R-:W-:Y:S02]  /*c6cd0*/  SHF.R.U32.HI R22, RZ, 0x8, R29 ;  /* 0x00000008ff167819 */ /* 0x000fe4000001161d */
[----:B------:R-:W-:Y:S02]  /*c6ce0*/  LOP3.LUT R24, R25, 0xffff, RZ, 0xc0, !PT ;  /* 0x0000ffff19187812 */ /* 0x000fe400078ec0ff */
[----:B------:R-:W-:Y:S02]  /*c6cf0*/  LOP3.LUT R23, R23, 0xffff, RZ, 0xc0, !PT ;  /* 0x0000ffff17177812 */ /* 0x000fe400078ec0ff */
[----:B------:R-:W-:-:S02]  /*c6d00*/  LOP3.LUT R22, R22, 0xffff, RZ, 0xc0, !PT ;  /* 0x0000ffff16167812 */ /* 0x000fc400078ec0ff */
[----:B------:R-:W-:Y:S02]  /*c6d10*/  PRMT R24, R24, 0x3340, R23 ;  /* 0x0000334018187816 */ /* 0x000fe40000000017 */
[--C-:B------:R-:W-:Y:S02]  /*c6d20*/  PRMT R23, R22, 0x3340, R0.reuse ;  /* 0x0000334016177816 */ /* 0x100fe40000000000 */
[----:B------:R-:W-:Y:S01]  /*c6d30*/  LOP3.LUT R22, R30, 0xffff, RZ, 0xc0, !PT ;  /* 0x0000ffff1e167812 */ /* 0x000fe200078ec0ff */
[----:B------:R-:W-:Y:S04]  /*c6d40*/  STL [R1+0x7d4], R24 ;  /* 0x0007d41801007387 */ /* 0x000fe80000100800 */
[----:B------:R-:W-:Y:S04]  /*c6d50*/  STL [R1+0x124], R23 ;  /* 0x0001241701007387 */ /* 0x000fe80000100800 */
[----:B------:R1:W-:Y:S04]  /*c6d60*/  STL [R1+0x54b0], R22 ;  /* 0x0054b01601007387 */ /* 0x0003e80000100800 */
[----:B------:R-:W3:Y:S01]  /*c6d70*/  LDL.LU R36, [R1+0x4c90] ;  /* 0x004c900001247983 */ /* 0x000ee20000300800 */
[----:B-1----:R-:W-:-:S02]  /*c6d80*/  PRMT R22, R22, 0x3340, R0 ;  /* 0x0000334016167816 */ /* 0x002fc40000000000 */
[----:B--2---:R-:W-:Y:S02]  /*c6d90*/  LOP3.LUT R25, R47, 0xffff, RZ, 0xc0, !PT ;  /* 0x0000ffff2f197812 */ /* 0x004fe400078ec0ff */
[----:B------:R-:W2:Y:S01]  /*c6da0*/  LDL.LU R47, [R1+0x544] ;  /* 0x00054400012f7983 */ /* 0x000ea20000300800 */
[----:B----4-:R-:W-:-:S04]  /*c6db0*/  LOP3.LUT R24, R41, 0xffff, RZ, 0xc0, !PT ;  /* 0x0000ffff29187812 */ /* 0x010fc800078ec0ff */
[----:B------:R-:W-:-:S04]  /*c6dc0*/  PRMT R23, R25, 0x3340, R24 ;  /* 0x0000334019177816 */ /* 0x000fc80000000018 */
[----:B------:R-:W-:-:S05]  /*c6dd0*/  PRMT R22, R23, 0x5410, R22 ;  /* 0x0000541017167816 */ /* 0x000fca0000000016 */
[----:B------:R1:W-:Y:S04]  /*c6de0*/  STL [R1+0x5434], R22 ;  /* 0x0054341601007387 */ /* 0x0003e80000100800 */
[----:B------:R-:W4:Y:S01]  /*c6df0*/  LDL.LU R41, [R1+0x7b0] ;  /* 0x0007b00001297983 */ /* 0x000f220000300800 */
[----:B------:R-:W-:Y:S02]  /*c6e00*/  IADD3 R28, P1, PT, R20, R5, RZ ;  /* 0x00000005141c7210 */ /* 0x000fe40007f3e0ff */
[----:B------:R-:W-:Y:S02]  /*c6e10*/  SHF.R.U32.HI R25, RZ, 0x8, R25 ;  /* 0x00000008ff197819 */ /* 0x000fe40000011619 */
[----:B-1----:R-:W-:Y:S02]  /*c6e20*/  SHF.R.U32.HI R22, RZ, 0x8, R26 ;  /* 0x00000008ff167819 */ /* 0x002fe4000001161a */
[----:B------:R-:W-:-:S02]  /*c6e30*/  SHF.R.U32.HI R23, RZ, 0x8, R24 ;  /* 0x00000008ff177819 */ /* 0x000fc40000011618 */
[----:B------:R-:W-:Y:S01]  /*c6e40*/  LOP3.LUT R22, R22, 0xffff, RZ, 0xc0, !PT ;  /* 0x0000ffff16167812 */ /* 0x000fe200078ec0ff */
[----:B------:R-:W-:Y:S01]  /*c6e50*/  IMAD.X R29, R21, 0x1, R6, P1 ;  /* 0x00000001151d7824 */ /* 0x000fe200008e0606 */
[----:B------:R-:W-:Y:S02]  /*c6e60*/  LOP3.LUT R24, R25, 0xffff, RZ, 0xc0, !PT ;  /* 0x0000ffff19187812 */ /* 0x000fe400078ec0ff */
[----:B------:R-:W-:Y:S02]  /*c6e70*/  LOP3.LUT R23, R23, 0xffff, RZ, 0xc0, !PT ;  /* 0x0000ffff17177812 */ /* 0x000fe400078ec0ff */
[----:B------:R-:W-:Y:S01]  /*c6e80*/  PRMT R25, R22, 0x3340, R0 ;  /* 0x0000334016197816 */ /* 0x000fe20000000000 */
[----:B------:R-:W-:Y:S01]  /*c6e90*/  STL.64 [R1+0xde8], R28 ;  /* 0x000de81c01007387 */ /* 0x000fe20000100a00 */
[----:B------:R-:W-:-:S03]  /*c6ea0*/  PRMT R22, R24, 0x3340, R23 ;  /* 0x0000334018167816 */ /* 0x000fc60000000017 */
[----:B------:R1:W-:Y:S04]  /*c6eb0*/  STL [R1+0x120], R25 ;  /* 0x0001201901007387 */ /* 0x0003e80000100800 */
[----:B------:R0:W-:Y:S01]  /*c6ec0*/  STL [R1+0x4ca8], R22 ;  /* 0x004ca81601007387 */ /* 0x0001e20000100800 */
[----:B------:R-:W-:-:S03]  /*c6ed0*/  LOP3.LUT R26, R33, 0xffff, RZ, 0xc0, !PT ;  /* 0x0000ffff211a7812 */ /* 0x000fc600078ec0ff */
[----:B------:R-:W4:Y:S01]  /*c6ee0*/  LDL.LU R33, [R1+0x320] ;  /* 0x0003200001217983 */ /* 0x000f220000300800 */
[----:B-1----:R-:W-:-:S03]  /*c6ef0*/  LOP3.LUT R25, R37, 0xffff, RZ, 0xc0, !PT ;  /* 0x0000ffff25197812 */ /* 0x002fc600078ec0ff */
[----:B------:R-:W4:Y:S01]  /*c6f00*/  LDL.LU R37, [R1+0x20] ;  /* 0x0000200001257983 */ /* 0x000f220000300800 */
[----:B0-----:R-:W-:Y:S02]  /*c6f10*/  PRMT R22, R25, 0x3340, R0 ;  /* 0x0000334019167816 */ /* 0x001fe40000000000 */
[----:B------:R-:W-:-:S05]  /*c6f20*/  IADD3 R28, P1, PT, R20, R13, RZ ;  /* 0x0000000d141c7210 */ /* 0x000fca0007f3e0ff */
[----:B------:R-:W-:Y:S01]  /*c6f30*/  IMAD.X R29, R21, 0x1, R15, P1 ;  /* 0x00000001151d7824 */ /* 0x000fe200008e060f */
[----:B---3--:R-:W-:-:S04]  /*c6f40*/  LOP3.LUT R24, R46, 0xffff, RZ, 0xc0, !PT ;  /* 0x0000ffff2e187812 */ /* 0x008fc800078ec0ff */
[----:B------:R-:W-:-:S04]  /*c6f50*/  PRMT R23, R26, 0x3340, R24 ;  /* 0x000033401a177816 */ /* 0x000fc80000000018 */
[----:B------:R-:W-:-:S05]  /*c6f60*/  PRMT R22, R23, 0x5410, R22 ;  /* 0x0000541017167816 */ /* 0x000fca0000000016 */
[----:B------:R0:W-:Y:S04]  /*c6f70*/  STL [R1+0x5430], R22 ;  /* 0x0054301601007387 */ /* 0x0001e80000100800 */
[----:B------:R-:W3:Y:S01]  /*c6f80*/  LDL.LU R46, [R1+0xb0] ;  /* 0x0000b000012e7983 */ /* 0x000ee20000300800 */
[----:B------:R-:W-:Y:S02]  /*c6f90*/  SHF.R.U32.HI R26, RZ, 0x8, R26 ;  /* 0x00000008ff1a7819 */ /* 0x000fe4000001161a */
[----:B------:R-:W-:Y:S02]  /*c6fa0*/  SHF.R.U32.HI R23, RZ, 0x8, R24 ;  /* 0x00000008ff177819 */ /* 0x000fe40000011618 */
[----:B0-----:R-:W-:Y:S02]  /*c6fb0*/  SHF.R.U32.HI R22, RZ, 0x8, R25 ;  /* 0x00000008ff167819 */ /* 0x001fe40000011619 */
[----:B------:R-:W-:-:S02]  /*c6fc0*/  LOP3.LUT R24, R26, 0xffff, RZ, 0xc0, !PT ;  /* 0x0000ffff1a187812 */ /* 0x000fc400078ec0ff */
[----:B------:R-:W-:Y:S02]  /*c6fd0*/  LOP3.LUT R23, R23, 0xffff, RZ, 0xc0, !PT ;  /* 0x0000ffff17177812 */ /* 0x000fe400078ec0ff */
[----:B------:R-:W-:Y:S02]  /*c6fe0*/  LOP3.LUT R22, R22, 0xffff, RZ, 0xc0, !PT ;  /* 0x0000ffff16167812 */ /* 0x000fe400078ec0ff */
[----:B------:R-:W-:Y:S02]  /*c6ff0*/  PRMT R23, R24, 0x3340, R23 ;  /* 0x0000334018177816 */ /* 0x000fe40000000017 */
[----:B------:R-:W-:Y:S01]  /*c7000*/  PRMT R22, R22, 0x3340, R0 ;  /* 0x0000334016167816 */ /* 0x000fe20000000000 */
[----:B------:R-:W-:Y:S04]  /*c7010*/  STL.64 [R1+0xde0], R28 ;  /* 0x000de01c01007387 */ /* 0x000fe80000100a00 */
[----:B------:R-:W-:Y:S04]  /*c7020*/  STL [R1+0x7d0], R23 ;  /* 0x0007d01701007387 */ /* 0x000fe80000100800 */
[----:B------:R0:W-:Y:S01]  /*c7030*/  STL [R1+0x11c], R22 ;  /* 0x00011c1601007387 */ /* 0x0001e20000100800 */
[----:B--2---:R-:W-:-:S03]  /*c7040*/  LOP3.LUT R25, R47, 0xffff, RZ, 0xc0, !PT ;  /* 0x0000ffff2f197812 */ /* 0x004fc600078ec0ff */
[----:B------:R-:W2:Y:S01]  /*c7050*/  LDL.LU R47, [R1+0x280] ;  /* 0x00028000012f7983 */ /* 0x000ea20000300800 */
[----:B----4-:R-:W-:-:S03]  /*c7060*/  LOP3.LUT R24, R41, 0xffff, RZ, 0xc0, !PT ;  /* 0x0000ffff29187812 */ /* 0x010fc600078ec0ff */
[----:B------:R-:W4:Y:S01]  /*c7070*/  LDL.LU R41, [R1+0x74] ;  /* 0x0000740001297983 */ /* 0x000f220000300800 */
[----:B------:R-:W-:Y:S02]  /*c7080*/  LOP3.LUT R26, R36, 0xffff, RZ, 0xc0, !PT ;  /* 0x0000ffff241a7812 */ /* 0x000fe400078ec0ff */
[----:B0-----:R-:W-:Y:S02]  /*c7090*/  PRMT R22, R25, 0x3340, R0 ;  /* 0x0000334019167816 */ /* 0x001fe40000000000 */
[----:B------:R-:W-:-:S04]  /*c70a0*/  PRMT R23, R26, 0x3340, R24 ;  /* 0x000033401a177816 */ /* 0x000fc80000000018 */
[----:B------:R-:W-:Y:S02]  /*c70b0*/  PRMT R22, R23, 0x5410, R22 ;  /* 0x0000541017167816 */ /* 0x000fe40000000016 */
[----:B------:R-:W-:Y:S02]  /*c70c0*/  SHF.R.U32.HI R26, RZ, 0x8, R26 ;  /* 0x00000008ff1a7819 */ /* 0x000fe4000001161a */
[----:B------:R-:W-:Y:S01]  /*c70d0*/  SHF.R.U32.HI R23, RZ, 0x8, R24 ;  /* 0x00000008ff177819 */ /* 0x000fe20000011618 */
[----:B------:R0:W-:Y:S01]  /*c70e0*/  STL [R1+0x542c], R22 ;  /* 0x00542c1601007387 */ /* 0x0001e20000100800 */
[----:B------:R-:W-:Y:S02]  /*c70f0*/  IADD3 R28, P1, PT, R20, R14, RZ ;  /* 0x0000000e141c7210 */ /* 0x000fe40007f3e0ff */
[----:B------:R-:W-:Y:S02]  /*c7100*/  LOP3.LUT R24, R26, 0xffff, RZ, 0xc0, !PT ;  /* 0x0000ffff1a187812 */ /* 0x000fe400078ec0ff */
[----:B------:R-:W-:-:S02]  /*c7110*/  LOP3.LUT R23, R23, 0xffff, RZ, 0xc0, !PT ;  /* 0x0000ffff17177812 */ /* 0x000fc400078ec0ff */
[----:B0-----:R-:W-:Y:S01]  /*c7120*/  SHF.R.U32.HI R22, RZ, 0x8, R25 ;  /* 0x00000008ff167819 */ /* 0x001fe20000011619 */
[----:B------:R-:W-:-:S03]  /*c7130*/  IMAD.X R29, R21, 0x1, R16, P1 ;  /* 0x00000001151d7824 */ /* 0x000fc600008e0610 */
[----:B------:R-:W-:Y:S02]  /*c7140*/  LOP3.LUT R22, R22, 0xffff, RZ, 0xc0, !PT ;  /* 0x0000ffff16167812 */ /* 0x000fe400078ec0ff */
[----:B------:R-:W-:Y:S02]  /*c7150*/  PRMT R23, R24, 0x3340, R23 ;  /* 0x0000334018177816 */ /* 0x000fe40000000017 */
[----:B------:R-:W-:Y:S01]  /*c7160*/  PRMT R22, R22, 0x3340, R0 ;  /* 0x0000334016167816 */ /* 0x000fe20000000000 */
[----:B------:R-:W-:Y:S04]  /*c7170*/  STL.64 [R1+0xdd8], R28 ;  /* 0x000dd81c01007387 */ /* 0x000fe80000100a00 */
[----:B------:R-:W-:Y:S01]  /*c7180*/  STL [R1+0x7bc], R23 ;  /* 0x0007bc1701007387 */ /* 0x000fe20000100800 */
[----:B------:R-:W-:-:S03]  /*c7190*/  LOP3.LUT R26, R33, 0xffff, RZ, 0xc0, !PT ;  /* 0x0000ffff211a7812 */ /* 0x000fc600078ec0ff */
[----:B------:R0:W-:Y:S04]  /*c71a0*/  STL [R1+0x114], R22 ;  /* 0x0001141601007387 */ /* 0x0001e80000100800 */
[----:B------:R-:W4:Y:S01]  /*c71b0*/  LDL.LU R33, [R1+0x334] ;  /* 0x0003340001217983 */ /* 0x000f220000300800 */
[----:B------:R-:W-:-:S03]  /*c71c0*/  LOP3.LUT R25, R37, 0xffff, RZ, 0xc0, !PT ;  /* 0x0000ffff25197812 */ /* 0x000fc600078ec0ff */
[----:B------:R-:W4:Y:S01]  /*c71d0*/  LDL.LU R37, [R1+0xb4] ;  /* 0x0000b40001257983 */ /* 0x000f220000300800 */
[----:B0-----:R-:W-:Y:S02]  /*c71e0*/  PRMT R22, R25, 0x3340, R0 ;  /* 0x0000334019167816 */ /* 0x001fe40000000000 */
[----:B------:R-:W-:-:S05]  /*c71f0*/  IADD3 R28, P1, PT, R20, R7, RZ ;  /* 0x00000007141c7210 */ /* 0x000fca0007f3e0ff */
[----:B------:R-:W-:Y:S01]  /*c7200*/  IMAD.X R29, R21, 0x1, R8, P1 ;  /* 0x00000001151d7824 */ /* 0x000fe200008e0608 */
[----:B------:R-:W-:Y:S02]  /*c7210*/  LOP3.LUT R31, R31, 0xffff, RZ, 0xc0, !PT ;  /* 0x0000ffff1f1f7812 */ /* 0x000fe400078ec0ff */
[----:B---3--:R-:W-:-:S04]  /*c7220*/  LOP3.LUT R24, R46, 0xffff, RZ, 0xc0, !PT ;  /* 0x0000ffff2e187812 */ /* 0x008fc800078ec0ff */
        /* <DEDUP_REMOVED lines=10> */
[--C-:B------:R-:W-:Y:S01]  /*c72d0*/  PRMT R22, R22, 0x3340, R0.reuse ;  /* 0x0000334016167816 */ /* 0x100fe20000000000 */
[----:B------:R-:W-:Y:S04]  /*c72e0*/  STL.64 [R1+0xdd0], R28 ;  /* 0x000dd01c01007387 */ /* 0x000fe80000100a00 */
[----:B------:R-:W-:Y:S04]  /*c72f0*/  STL [R1+0x7c0], R23 ;  /* 0x0007c01701007387 */ /* 0x000fe80000100800 */
[----:B------:R0:W-:Y:S02]  /*c7300*/  STL [R1+0x118], R22 ;  /* 0x0001181601007387 */ /* 0x0001e40000100800 */
[----:B0-----:R-:W-:-:S02]  /*c7310*/  PRMT R22, R31, 0x3340, R0 ;  /* 0x000033401f167816 */ /* 0x001fc40000000000 */
[----:B--2---:R-:W-:Y:S02]  /*c7320*/  LOP3.LUT R25, R47, 0xffff, RZ, 0xc0, !PT ;  /* 0x0000ffff2f197812 */ /* 0x004fe400078ec0ff */
[----:B----4-:R-:W-:-:S04]  /*c7330*/  LOP3.LUT R24, R41, 0xffff, RZ, 0xc0, !PT ;  /* 0x0000ffff29187812 */ /* 0x010fc800078ec0ff */
[----:B------:R-:W-:-:S04]  /*c7340*/  PRMT R23, R25, 0x3340, R24 ;  /* 0x0000334019177816 */ /* 0x000fc80000000018 */
[----:B------:R-:W-:-:S05]  /*c7350*/  PRMT R22, R23, 0x5410, R22 ;  /* 0x0000541017167816 */ /* 0x000fca0000000016 */
[----:B------:R0:W-:Y:S04]  /*c7360*/  STL [R1+0x5424], R22 ;  /* 0x0054241601007387 */ /* 0x0001e80000100800 */
[----:B------:R-:W2:Y:S04]  /*c7370*/  LDL.LU R46, [R1+0x598] ;  /* 0x00059800012e7983 */ /* 0x000ea80000300800 */
[----:B------:R-:W3:Y:S04]  /*c7380*/  LDL.LU R47, [R1+0x4cd4] ;  /* 0x004cd400012f7983 */ /* 0x000ee80000300800 */
[----:B------:R-:W4:Y:S01]  /*c7390*/  LDL.LU R41, [R1+0x1f58] ;  /* 0x001f580001297983 */ /* 0x000f220000300800 */
[----:B------:R-:W-:-:S02]  /*c73a0*/  IADD3 R26, P1, PT, R20, R9, RZ ;  /* 0x00000009141a7210 */ /* 0x000fc40007f3e0ff */
[----:B------:R-:W-:Y:S02]  /*c73b0*/  SHF.R.U32.HI R23, RZ, 0x8, R25 ;  /* 0x00000008ff177819 */ /* 0x000fe40000011619 */
[----:B0-----:R-:W-:Y:S01]  /*c73c0*/  SHF.R.U32.HI R22, RZ, 0x8, R24 ;  /* 0x00000008ff167819 */ /* 0x001fe20000011618 */
[----:B------:R-:W-:Y:S01]  /*c73d0*/  IMAD.X R27, R21, 0x1, R11, P1 ;  /* 0x00000001151b7824 */ /* 0x000fe200008e060b */
[----:B------:R-:W-:Y:S02]  /*c73e0*/  LOP3.LUT R23, R23, 0xffff, RZ, 0xc0, !PT ;  /* 0x0000ffff17177812 */ /* 0x000fe400078ec0ff */
[----:B------:R-:W-:Y:S02]  /*c73f0*/  LOP3.LUT R22, R22, 0xffff, RZ, 0xc0, !PT ;  /* 0x0000ffff16167812 */ /* 0x000fe400078ec0ff */
[----:B------:R0:W-:Y:S02]  /*c7400*/  STL.64 [R1+0xdc0], R26 ;  /* 0x000dc01a01007387 */ /* 0x0001e40000100a00 */
[----:B------:R-:W-:-:S05]  /*c7410*/  PRMT R22, R23, 0x3340, R22 ;  /* 0x0000334017167816 */ /* 0x000fca0000000016 */
[----:B------:R1:W-:Y:S01]  /*c7420*/  STL [R1+0x7c8], R22 ;  /* 0x0007c81601007387 */ /* 0x0003e20000100800 */
[----:B------:R-:W-:Y:S02]  /*c7430*/  LOP3.LUT R25, R33, 0xffff, RZ, 0xc0, !PT ;  /* 0x0000ffff21197812 */ /* 0x000fe400078ec0ff */
[----:B0-----:R-:W-:Y:S02]  /*c7440*/  LOP3.LUT R26, R43, 0xffff, RZ, 0xc0, !PT ;  /* 0x0000ffff2b1a7812 */ /* 0x001fe400078ec0ff */
[----:B------:R-:W-:Y:S01]  /*c7450*/  LOP3.LUT R24, R37, 0xffff, RZ, 0xc0, !PT ;  /* 0x0000ffff25187812 */ /* 0x000fe200078ec0ff */
[----:B------:R-:W4:Y:S01]  /*c7460*/  LDL.LU R43, [R1+0x5838] ;  /* 0x00583800012b7983 */ /* 0x000f220000300800 */
[----:B-1----:R-:W-:Y:S02]  /*c7470*/  PRMT R22, R26, 0x3340, R0 ;  /* 0x000033401a167816 */ /* 0x002fe40000000000 */
[----:B------:R-:W-:Y:S02]  /*c7480*/  PRMT R23, R25, 0x3340, R24 ;  /* 0x0000334019177816 */ /* 0x000fe40000000018 */
[----:B------:R-:W-:-:S02]  /*c7490*/  IADD3 R28, P1, PT, R20, R10, RZ ;  /* 0x0000000a141c7210 */ /* 0x000fc40007f3e0ff */
[----:B------:R-:W-:-:S03]  /*c74a0*/  PRMT R22, R23, 0x5410, R22 ;  /* 0x0000541017167816 */ /* 0x000fc60000000016 */
[----:B------:R-:W-:Y:S01]  /*c74b0*/  IMAD.X R29, R21, 0x1, R12, P1 ;  /* 0x00000001151d7824 */ /* 0x000fe200008e060c */
[----:B------:R-:W-:Y:S01]  /*c74c0*/  SHF.R.U32.HI R21, RZ, 0x8, R24 ;  /* 0x00000008ff157819 */ /* 0x000fe20000011618 */
[----:B------:R0:W-:Y:S03]  /*c74d0*/  STL [R1+0x5420], R22 ;  /* 0x0054201601007387 */ /* 0x0001e60000100800 */
[----:B------:R-:W-:Y:S02]  /*c74e0*/  LOP3.LUT R21, R21, 0xffff, RZ, 0xc0, !PT ;  /* 0x0000ffff15157812 */ /* 0x000fe400078ec0ff */
[----:B0-----:R-:W-:-:S04]  /*c74f0*/  SHF.R.U32.HI R22, RZ, 0x8, R25 ;  /* 0x00000008ff167819 */ /* 0x001fc80000011619 */
[----:B------:R-:W-:Y:S01]  /*c7500*/  LOP3.LUT R22, R22, 0xffff, RZ, 0xc0, !PT ;  /* 0x0000ffff16167812 */ /* 0x000fe200078ec0ff */
[----:B------:R0:W-:Y:S03]  /*c7510*/  STL.64 [R1+0xdc8], R28 ;  /* 0x000dc81c01007387 */ /* 0x0001e60000100a00 */
[----:B------:R-:W-:Y:S01]  /*c7520*/  PRMT R21, R22, 0x3340, R21 ;  /* 0x0000334016157816 */ /* 0x000fe20000000015 */
[----:B------:R-:W4:Y:S04]  /*c7530*/  LDL.LU R27, [R1+0x294] ;  /* 0x00029400011b7983 */ /* 0x000f280000300800 */
[----:B------:R-:W4:Y:S04]  /*c7540*/  LDL.LU R30, [R1+0x7c] ;  /* 0x00007c00011e7983 */ /* 0x000f280000300800 */
[----:B------:R1:W-:Y:S01]  /*c7550*/  STL [R1+0x7b0], R21 ;  /* 0x0007b01501007387 */ /* 0x0003e20000100800 */
[----:B------:R-:W-:-:S03]  /*c7560*/  SHF.R.U32.HI R22, RZ, 0x8, R31 ;  /* 0x00000008ff167819 */ /* 0x000fc6000001161f */
[----:B0-----:R-:W4:Y:S01]  /*c7570*/  LDL.LU R29, [R1+0x4cdc] ;  /* 0x004cdc00011d7983 */ /* 0x001f220000300800 */
[----:B-1----:R-:W-:-:S03]  /*c7580*/  SHF.R.U32.HI R21, RZ, 0x8, R26 ;  /* 0x00000008ff157819 */ /* 0x002fc6000001161a */
[----:B------:R-:W4:Y:S01]  /*c7590*/  LDL.LU R28, [R1+0x59c] ;  /* 0x00059c00011c7983 */ /* 0x000f220000300800 */
[----:B------:R-:W-:-:S03]  /*c75a0*/  LOP3.LUT R21, R21, 0xffff, RZ, 0xc0, !PT ;  /* 0x0000ffff15157812 */ /* 0x000fc600078ec0ff */
[----:B------:R-:W4:Y:S01]  /*c75b0*/  LDL.LU R36, [R1+0x1f4c] ;  /* 0x001f4c0001247983 */ /* 0x000f220000300800 */
[----:B------:R-:W-:Y:S02]  /*c75c0*/  LOP3.LUT R22, R22, 0xffff, RZ, 0xc0, !PT ;  /* 0x0000ffff16167812 */ /* 0x000fe400078ec0ff */
[--C-:B------:R-:W-:Y:S02]  /*c75d0*/  PRMT R23, R21, 0x3340, R0.reuse ;  /* 0x0000334015177816 */ /* 0x100fe40000000000 */
[----:B------:R-:W-:-:S03]  /*c75e0*/  PRMT R21, R22, 0x3340, R0 ;  /* 0x0000334016157816 */ /* 0x000fc60000000000 */
[----:B------:R4:W-:Y:S01]  /*c75f0*/  STL [R1+0x108], R23 ;  /* 0x0001081701007387 */ /* 0x0009e20000100800 */
[----:B------:R-:W-:Y:S01]  /*c7600*/  VIADD R20, R20, UR6 ;  /* 0x0000000614147c36 */ /* 0x000fe20008000000 */
[----:B------:R-:W-:Y:S01]  /*c7610*/  LOP3.LUT R34, R34, 0xffff, RZ, 0xc0, !PT ;  /* 0x0000ffff22227812 */ /* 0x000fe200078ec0ff */
[----:B------:R-:W0:Y:S01]  /*c7620*/  LDCU UR6, c[0x0][0x3b8] ;  /* 0x00007700ff0677ac */ /* 0x000e220008000800 */
[----:B------:R1:W-:Y:S01]  /*c7630*/  STL [R1+0x110], R21 ;  /* 0x0001101501007387 */ /* 0x0003e20000100800 */
[----:B--2---:R-:W-:Y:S02]  /*c7640*/  LOP3.LUT R24, R46, 0xffff, RZ, 0xc0, !PT ;  /* 0x0000ffff2e187812 */ /* 0x004fe400078ec0ff */
[----:B---3--:R-:W-:Y:S02]  /*c7650*/  LOP3.LUT R25, R47, 0xffff, RZ, 0xc0, !PT ;  /* 0x0000ffff2f197812 */ /* 0x008fe400078ec0ff */
[----:B----4-:R-:W-:Y:S02]  /*c7660*/  LOP3.LUT R23, R41, 0xffff, RZ, 0xc0, !PT ;  /* 0x0000ffff29177812 */ /* 0x010fe400078ec0ff */
[----:B-1----:R-:W-:-:S02]  /*c7670*/  PRMT R21, R24, 0x3340, R0 ;  /* 0x0000334018157816 */ /* 0x002fc40000000000 */
[----:B------:R-:W-:Y:S02]  /*c7680*/  PRMT R22, R25, 0x3340, R23 ;  /* 0x0000334019167816 */ /* 0x000fe40000000017 */
[----:B------:R-:W-:Y:S02]  /*c7690*/  IADD3 R46, P1, PT, R20, R0, RZ ;  /* 0x00000000142e7210 */ /* 0x000fe40007f3e0ff */
[----:B------:R-:W-:Y:S02]  /*c76a0*/  PRMT R22, R22, 0x5410, R21 ;  /* 0x0000541016167816 */ /* 0x000fe40000000015 */
[----:B------:R-:W-:Y:S02]  /*c76b0*/  SHF.R.S32.HI R21, RZ, 0x1f, R20 ;  /* 0x0000001fff157819 */ /* 0x000fe40000011414 */
[----:B------:R-:W-:Y:S02]  /*c76c0*/  SHF.R.U32.HI R25, RZ, 0x8, R25 ;  /* 0x00000008ff197819 */ /* 0x000fe40000011619 */
[----:B------:R-:W-:Y:S01]  /*c76d0*/  SHF.R.U32.HI R23, RZ, 0x8, R23 ;  /* 0x00000008ff177819 */ /* 0x000fe20000011617 */
[----:B------:R1:W-:Y:S01]  /*c76e0*/  STL [R1+0x541c], R22 ;  /* 0x00541c1601007387 */ /* 0x0003e20000100800 */
[----:B------:R-:W-:-:S02]  /*c76f0*/  IMAD.X R47, R21, 0x1, R2, P1 ;  /* 0x00000001152f7824 */ /* 0x000fc400008e0602 */
[----:B------:R-:W-:Y:S02]  /*c7700*/  LOP3.LUT R23, R23, 0xffff, RZ, 0xc0, !PT ;  /* 0x0000ffff17177812 */ /* 0x000fe400078ec0ff */
[----:B-1----:R-:W-:Y:S02]  /*c7710*/  SHF.R.U32.HI R22, RZ, 0x8, R24 ;  /* 0x00000008ff167819 */ /* 0x002fe40000011618 */
[----:B------:R-:W-:Y:S01]  /*c7720*/  LOP3.LUT R24, R25, 0xffff, RZ, 0xc0, !PT ;  /* 0x0000ffff19187812 */ /* 0x000fe200078ec0ff */
[----:B------:R1:W-:Y:S03]  /*c7730*/  STL.64 [R1+0xdb8], R46 ;  /* 0x000db82e01007387 */ /* 0x0003e60000100a00 */
[----:B------:R-:W-:Y:S01]  /*c7740*/  PRMT R23, R24, 0x3340, R23 ;  /* 0x0000334018177816 */ /* 0x000fe20000000017 */
[----:B-1----:R-:W2:Y:S04]  /*c7750*/  LDL.LU.64 R46, [R1+0x5830] ;  /* 0x00583000012e7983 */ /* 0x002ea80000300a00 */
[----:B------:R-:W3:Y:S04]  /*c7760*/  LDL.LU R33, [R1+0x4cb4] ;  /* 0x004cb40001217983 */ /* 0x000ee80000300800 */
[----:B------:R-:W4:Y:S04]  /*c7770*/  LDL.LU R37, [R1+0x550] ;  /* 0x0005500001257983 */ /* 0x000f280000300800 */
[----:B------:R1:W-:Y:S04]  /*c7780*/  STL [R1+0x6c8], R23 ;  /* 0x0006c81701007387 */ /* 0x0003e80000100800 */
[----:B------:R-:W2:Y:S01]  /*c7790*/  LDL.LU R41, [R1+0x7b4] ;  /* 0x0007b40001297983 */ /* 0x000ea20000300800 */
[----:B------:R-:W-:-:S02]  /*c77a0*/  LOP3.LUT R22, R22, 0xffff, RZ, 0xc0, !PT ;  /* 0x0000ffff16167812 */ /* 0x000fc400078ec0ff */
[----:B------:R-:W-:Y:S02]  /*c77b0*/  LOP3.LUT R27, R27, 0xffff, RZ, 0xc0, !PT ;  /* 0x0000ffff1b1b7812 */ /* 0x000fe400078ec0ff */
[----:B-1----:R-:W-:Y:S02]  /*c77c0*/  PRMT R23, R22, 0x3340, R0 ;  /* 0x0000334016177816 */ /* 0x002fe40000000000 */
[----:B------:R-:W-:Y:S02]  /*c77d0*/  LOP3.LUT R22, R32, 0xffff, RZ, 0xc0, !PT ;  /* 0x0000ffff20167812 */ /* 0x000fe400078ec0ff */
[----:B------:R-:W-:Y:S01]  /*c77e0*/  LOP3.LUT R25, R30, 0xffff, RZ, 0xc0, !PT ;  /* 0x0000ffff1e197812 */ /* 0x000fe200078ec0ff */
[----:B------:R1:W-:Y:S04]  /*c77f0*/  STL [R1+0x104], R23 ;  /* 0x0001041701007387 */ /* 0x0003e80000100800 */
[----:B------:R0:W-:Y:S01]  /*c7800*/  STL [R1+0x54ac], R22 ;  /* 0x0054ac1601007387 */ /* 0x0001e20000100800 */
[----:B------:R-:W-:-:S02]  /*c7810*/  LOP3.LUT R26, R29, 0xffff, RZ, 0xc0, !PT ;  /* 0x0000ffff1d1a7812 */ /* 0x000fc400078ec0ff */
[----:B-1----:R-:W-:Y:S02]  /*c7820*/  PRMT R23, R27, 0x3340, R25 ;  /* 0x000033401b177816 */ /* 0x002fe40000000019 */
[----:B------:R-:W-:Y:S02]  /*c7830*/  LOP3.LUT R28, R28, 0xffff, RZ, 0xc0, !PT ;  /* 0x0000ffff1c1c7812 */ /* 0x000fe400078ec0ff */
[----:B0-----:R-:W-:Y:S02]  /*c7840*/  PRMT R22, R22, 0x3340, R0 ;  /* 0x0000334016167816 */ /* 0x001fe40000000000 */
[----:B------:R-:W-:Y:S02]  /*c7850*/  LOP3.LUT R24, R36, 0xffff, RZ, 0xc0, !PT ;  /* 0x0000ffff24187812 */ /* 0x000fe400078ec0ff */
[----:B------:R-:W-:Y:S02]  /*c7860*/  PRMT R29, R23, 0x5410, R22 ;  /* 0x00005410171d7816 */ /* 0x000fe40000000016 */
[----:B------:R-:W-:-:S02]  /*c7870*/  PRMT R22, R28, 0x3340, R0 ;  /* 0x000033401c167816 */ /* 0x000fc40000000000 */
[----:B------:R-:W-:Y:S02]  /*c7880*/  PRMT R23, R26, 0x3340, R24 ;  /* 0x000033401a177816 */ /* 0x000fe40000000018 */
[----:B------:R-:W-:Y:S02]  /*c7890*/  IADD3 R30, P1, PT, R20, R3, RZ ;  /* 0x00000003141e7210 */ /* 0x000fe40007f3e0ff */
[----:B------:R-:W-:Y:S01]  /*c78a0*/  PRMT R22, R23, 0x5410, R22 ;  /* 0x0000541017167816 */ /* 0x000fe20000000016 */
[----:B------:R-:W-:Y:S02]  /*c78b0*/  STL [R1+0x5418], R29 ;  /* 0x0054181d01007387 */ /* 0x000fe40000100800 */
[----:B------:R-:W-:Y:S02]  /*c78c0*/  IMAD.X R31, R21, 0x1, R4, P1 ;  /* 0x00000001151f7824 */ /* 0x000fe400008e0604 */
[----:B------:R0:W-:Y:S04]  /*c78d0*/  STL [R1+0x5414], R22 ;  /* 0x0054141601007387 */ /* 0x0001e80000100800 */
[----:B------:R-:W2:Y:S01]  /*c78e0*/  LDL.LU R32, [R1+0x4cb8] ;  /* 0x004cb80001207983 */ /* 0x000ea20000300800 */
[----:B------:R-:W-:-:S03]  /*c78f0*/  SHF.R.U32.HI R27, RZ, 0x8, R27 ;  /* 0x00000008ff1b7819 */ /* 0x000fc6000001161b */
[----:B------:R1:W-:Y:S01]  /*c7900*/  STL.64 [R1+0xdb0], R30 ;  /* 0x000db01e01007387 */ /* 0x0003e20000100a00 */
[----:B0-----:R-:W-:Y:S02]  /*c7910*/  SHF.R.U32.HI R22, RZ, 0x8, R25 ;  /* 0x00000008ff167819 */ /* 0x001fe40000011619 */
[----:B------:R-:W-:Y:S02]  /*c7920*/  SHF.R.U32.HI R23, RZ, 0x8, R26 ;  /* 0x00000008ff177819 */ /* 0x000fe4000001161a */
[----:B------:R-:W-:Y:S01]  /*c7930*/  SHF.R.U32.HI R26, RZ, 0x8, R24 ;  /* 0x00000008ff1a7819 */ /* 0x000fe20000011618 */
[----:B-1----:R-:W2:Y:S04]  /*c7940*/  LDL.LU R31, [R1+0x554] ;  /* 0x00055400011f7983 */ /* 0x002ea80000300800 */
[----:B------:R-:W2:Y:S01]  /*c7950*/  LDL.LU R30, [R1+0x7b8] ;  /* 0x0007b800011e7983 */ /* 0x000ea20000300800 */
[----:B------:R-:W-:-:S02]  /*c7960*/  LOP3.LUT R25, R27, 0xffff, RZ, 0xc0, !PT ;  /* 0x0000ffff1b197812 */ /* 0x000fc400078ec0ff */
[----:B------:R-:W-:Y:S02]  /*c7970*/  LOP3.LUT R24, R22, 0xffff, RZ, 0xc0, !PT ;  /* 0x0000ffff16187812 */ /* 0x000fe400078ec0ff */
[----:B------:R-:W-:Y:S02]  /*c7980*/  LOP3.LUT R23, R23, 0xffff, RZ, 0xc0, !PT ;  /* 0x0000ffff17177812 */ /* 0x000fe400078ec0ff */
[----:B------:R-:W-:Y:S02]  /*c7990*/  LOP3.LUT R22, R26, 0xffff, RZ, 0xc0, !PT ;  /* 0x0000ffff1a167812 */ /* 0x000fe400078ec0ff */
[----:B------:R-:W-:Y:S02]  /*c79a0*/  PRMT R24, R25, 0x3340, R24 ;  /* 0x0000334019187816 */ /* 0x000fe40000000018 */
[----:B------:R-:W-:-:S03]  /*c79b0*/  PRMT R22, R23, 0x3340, R22 ;  /* 0x0000334017167816 */ /* 0x000fc60000000016 */
[----:B------:R-:W-:Y:S04]  /*c79c0*/  STL [R1+0x2154], R24 ;  /* 0x0021541801007387 */ /* 0x000fe80000100800 */
[----:B------:R0:W-:Y:S04]  /*c79d0*/  STL [R1+0x6c4], R22 ;  /* 0x0006c41601007387 */ /* 0x0001e80000100800 */
[----:B------:R-:W2:Y:S04]  /*c79e0*/  LDL.LU R29, [R1+0x354] ;  /* 0x00035400011d7983 */ /* 0x000ea80000300800 */
[----:B------:R-:W2:Y:S01]  /*c79f0*/  LDL.LU R36, [R1+0x34] ;  /* 0x0000340001247983 */ /* 0x000ea20000300800 */
[----:B---3--:R-:W-:-:S02]  /*c7a00*/  LOP3.LUT R26, R33, 0xffff, RZ, 0xc0, !PT ;  /* 0x0000ffff211a7812 */ /* 0x008fc400078ec0ff */
[----:B----4-:R-:W-:-:S04]  /*c7a10*/  LOP3.LUT R25, R37, 0xffff, RZ, 0xc0, !PT ;  /* 0x0000ffff25197812 */ /* 0x010fc800078ec0ff */
[----:B0-----:R-:W-:Y:S02]  /*c7a20*/  PRMT R22, R25, 0x3340, R0 ;  /* 0x0000334019167816 */ /* 0x001fe40000000000 */
[----:B--2---:R-:W-:-:S04]  /*c7a30*/  LOP3.LUT R24, R41, 0xffff, RZ, 0xc0, !PT ;  /* 0x0000ffff29187812 */ /* 0x004fc800078ec0ff */
[----:B------:R-:W-:-:S04]  /*c7a40*/  PRMT R23, R26, 0x3340, R24 ;  /* 0x000033401a177816 */ /* 0x000fc80000000018 */
[----:B------:R-:W-:-:S05]  /*c7a50*/  PRMT R22, R23, 0x5410, R22 ;  /* 0x0000541017167816 */ /* 0x000fca0000000016 */
[----:B------:R0:W-:Y:S04]  /*c7a60*/  STL [R1+0x5410], R22 ;  /* 0x0054101601007387 */ /* 0x0001e80000100800 */
[----:B------:R-:W2:Y:S04]  /*c7a70*/  LDL.LU R37, [R1+0xc4] ;  /* 0x0000c40001257983 */ /* 0x000ea80000300800 */
[----:B------:R-:W3:Y:S01]  /*c7a80*/  LDL.LU R41, [R1+0x350] ;  /* 0x0003500001297983 */ /* 0x000ee20000300800 */
[----:B0-----:R-:W-:-:S03]  /*c7a90*/  IADD3 R22, P1, PT, R20, R5, RZ ;  /* 0x0000000514167210 */ /* 0x001fc60007f3e0ff */
[----:B------:R-:W4:Y:S02]  /*c7aa0*/  LDL.LU R33, [R1+0xc0] ;  /* 0x0000c00001217983 */ /* 0x000f240000300800 */
        /* <DEDUP_REMOVED lines=10> */
[----:B------:R-:W-:Y:S01]  /*c7b50*/  LOP3.LUT R25, R32, 0xffff, RZ, 0xc0, !PT ;  /* 0x0000ffff20197812 */ /* 0x000fe200078ec0ff */
[----:B------:R0:W-:Y:S01]  /*c7b60*/  STL [R1+0x6c0], R24 ;  /* 0x0006c01801007387 */ /* 0x0001e20000100800 */
[----:B------:R-:W-:-:S03]  /*c7b70*/  LOP3.LUT R22, R31, 0xffff, RZ, 0xc0, !PT ;  /* 0x0000ffff1f167812 */ /* 0x000fc600078ec0ff */
[----:B------:R1:W-:Y:S01]  /*c7b80*/  STL [R1+0xf8], R23 ;  /* 0x0000f81701007387 */ /* 0x0003e20000100800 */
[----:B0-----:R-:W-:-:S03]  /*c7b90*/  LOP3.LUT R24, R30, 0xffff, RZ, 0xc0, !PT ;  /* 0x0000ffff1e187812 */ /* 0x001fc600078ec0ff */
[----:B------:R0:W-:Y:S01]  /*c7ba0*/  STL [R1+0x54a8], R22 ;  /* 0x0054a81601007387 */ /* 0x0001e20000100800 */
[----:B-1----:R-:W-:Y:S02]  /*c7bb0*/  PRMT R23, R25, 0x3340, R24 ;  /* 0x0000334019177816 */ /* 0x002fe40000000018 */
[----:B0-----:R-:W-:-:S04]  /*c7bc0*/  PRMT R22, R22, 0x3340, R0 ;  /* 0x0000334016167816 */ /* 0x001fc80000000000 */
[----:B------:R-:W-:Y:S02]  /*c7bd0*/  PRMT R22, R23, 0x5410, R22 ;  /* 0x0000541017167816 */ /* 0x000fe40000000016 */
[----:B------:R-:W-:-:S03]  /*c7be0*/  SHF.R.U32.HI R25, RZ, 0x8, R25 ;  /* 0x00000008ff197819 */ /* 0x000fc60000011619 */
[----:B------:R0:W-:Y:S01]  /*c7bf0*/  STL [R1+0x5408], R22 ;  /* 0x0054081601007387 */ /* 0x0001e20000100800 */
[----:B------:R-:W-:Y:S02]  /*c7c00*/  SHF.R.U32.HI R23, RZ, 0x8, R24 ;  /* 0x00000008ff177819 */ /* 0x000fe40000011618 */
[----:B------:R-:W-:Y:S02]  /*c7c10*/  IADD3 R26, P1, PT, R20, R13, RZ ;  /* 0x0000000d141a7210 */ /* 0x000fe40007f3e0ff */
[----:B------:R-:W-:Y:S02]  /*c7c20*/  LOP3.LUT R24, R25, 0xffff, RZ, 0xc0, !PT ;  /* 0x0000ffff19187812 */ /* 0x000fe400078ec0ff */
[----:B0-----:R-:W-:Y:S02]  /*c7c30*/  SHF.R.U32.HI R22, RZ, 0x8, R28 ;  /* 0x00000008ff167819 */ /* 0x001fe4000001161c */
[----:B------:R-:W-:Y:S02]  /*c7c40*/  LOP3.LUT R23, R23, 0xffff, RZ, 0xc0, !PT ;  /* 0x0000ffff17177812 */ /* 0x000fe400078ec0ff */
[----:B------:R-:W-:Y:S01]  /*c7c50*/  LOP3.LUT R22, R22, 0xffff, RZ, 0xc0, !PT ;  /* 0x0000ffff16167812 */ /* 0x000fe200078ec0ff */
[----:B------:R-:W-:-:S03]  /*c7c60*/  IMAD.X R27, R21, 0x1, R15, P1 ;  /* 0x00000001151b7824 */ /* 0x000fc600008e060f */
[----:B------:R-:W-:Y:S02]  /*c7c70*/  PRMT R25, R22, 0x3340, R0 ;  /* 0x0000334016197816 */ /* 0x000fe40000000000 */
[----:B------:R-:W-:Y:S01]  /*c7c80*/  PRMT R22, R24, 0x3340, R23 ;  /* 0x0000334018167816 */ /* 0x000fe20000000017 */
[----:B------:R2:W-:Y:S01]  /*c7c90*/  STL.64 [R1+0xda8], R26 ;  /* 0x000da81a01007387 */ /* 0x0005e20000100a00 */
[----:B------:R-:W-:-:S03]  /*c7ca0*/  LOP3.LUT R28, R43, 0xffff, RZ, 0xc0, !PT ;  /* 0x0000ffff2b1c7812 */ /* 0x000fc600078ec0ff */
[----:B------:R3:W-:Y:S04]  /*c7cb0*/  STL [R1+0x100], R25 ;  /* 0x0001001901007387 */ /* 0x0007e80000100800 */
[----:B------:R0:W-:Y:S01]  /*c7cc0*/  STL [R1+0x212c], R22 ;  /* 0x00212c1601007387 */ /* 0x0001e20000100800 */
[----:B--2---:R-:W-:-:S03]  /*c7cd0*/  LOP3.LUT R26, R37, 0xffff, RZ, 0xc0, !PT ;  /* 0x0000ffff251a7812 */ /* 0x004fc600078ec0ff */
[----:B------:R-:W2:Y:S01]  /*c7ce0*/  LDL.LU R37, [R1+0x2a8] ;  /* 0x0002a80001257983 */ /* 0x000ea20000300800 */
[----:B---3--:R-:W-:-:S03]  /*c7cf0*/  LOP3.LUT R25, R41, 0xffff, RZ, 0xc0, !PT ;  /* 0x0000ffff29197812 */ /* 0x008fc600078ec0ff */
[----:B------:R-:W3:Y:S04]  /*c7d00*/  LDL.LU R43, [R1+0x582c] ;  /* 0x00582c00012b7983 */ /* 0x000ee80000300800 */
[----:B------:R-:W3:Y:S01]  /*c7d10*/  LDL.LU R41, [R1+0x8c] ;  /* 0x00008c0001297983 */ /* 0x000ee20000300800 */
[----:B------:R-:W-:Y:S02]  /*c7d20*/  LOP3.LUT R27, R29, 0xffff, RZ, 0xc0, !PT ;  /* 0x0000ffff1d1b7812 */ /* 0x000fe400078ec0ff */
[----:B------:R-:W-:Y:S02]  /*c7d30*/  LOP3.LUT R29, R36, 0xffff, RZ, 0xc0, !PT ;  /* 0x0000ffff241d7812 */ /* 0x000fe400078ec0ff */
[----:B------:R-:W-:Y:S02]  /*c7d40*/  PRMT R23, R27, 0x3340, R26 ;  /* 0x000033401b177816 */ /* 0x000fe4000000001a */
[----:B0-----:R-:W-:-:S02]  /*c7d50*/  PRMT R22, R29, 0x3340, R0 ;  /* 0x000033401d167816 */ /* 0x001fc40000000000 */
[----:B----4-:R-:W-:Y:S02]  /*c7d60*/  LOP3.LUT R24, R33, 0xffff, RZ, 0xc0, !PT ;  /* 0x0000ffff21187812 */ /* 0x010fe400078ec0ff */
[----:B------:R-:W-:Y:S02]  /*c7d70*/  PRMT R30, R23, 0x5410, R22 ;  /* 0x00005410171e7816 */ /* 0x000fe40000000016 */
[----:B------:R-:W-:Y:S02]  /*c7d80*/  PRMT R22, R28, 0x3340, R0 ;  /* 0x000033401c167816 */ /* 0x000fe40000000000 */
[----:B------:R-:W-:-:S04]  /*c7d90*/  PRMT R23, R25, 0x3340, R24 ;  /* 0x0000334019177816 */ /* 0x000fc80000000018 */
[----:B------:R-:W-:Y:S01]  /*c7da0*/  PRMT R22, R23, 0x5410, R22 ;  /* 0x0000541017167816 */ /* 0x000fe20000000016 */
[----:B------:R0:W-:Y:S01]  /*c7db0*/  STL [R1+0x5404], R30 ;  /* 0x0054041e01007387 */ /* 0x0001e20000100800 */
[----:B------:R-:W-:Y:S02]  /*c7dc0*/  SHF.R.U32.HI R25, RZ, 0x8, R25 ;  /* 0x00000008ff197819 */ /* 0x000fe40000011619 */
[----:B------:R-:W-:Y:S01]  /*c7dd0*/  SHF.R.U32.HI R24, RZ, 0x8, R24 ;  /* 0x00000008ff187819 */ /* 0x000fe20000011618 */
[----:B------:R1:W-:Y:S01]  /*c7de0*/  STL [R1+0x5400], R22 ;  /* 0x0054001601007387 */ /* 0x0003e20000100800 */
[----:B------:R-:W-:Y:S02]  /*c7df0*/  SHF.R.U32.HI R23, RZ, 0x8, R27 ;  /* 0x00000008ff177819 */ /* 0x000fe4000001161b */
[----:B------:R-:W-:Y:S01]  /*c7e00*/  LOP3.LUT R25, R25, 0xffff, RZ, 0xc0, !PT ;  /* 0x0000ffff19197812 */ /* 0x000fe200078ec0ff */
[----:B------:R-:W4:Y:S01]  /*c7e10*/  LDL.LU R32, [R1+0x2ac] ;  /* 0x0002ac0001207983 */ /* 0x000f220000300800 */
[----:B0-----:R-:W-:-:S02]  /*c7e20*/  IADD3 R30, P1, PT, R20, R14, RZ ;  /* 0x0000000e141e7210 */ /* 0x001fc40007f3e0ff */
[----:B-1----:R-:W-:Y:S02]  /*c7e30*/  SHF.R.U32.HI R22, RZ, 0x8, R26 ;  /* 0x00000008ff167819 */ /* 0x002fe4000001161a */
[----:B------:R-:W-:Y:S02]  /*c7e40*/  LOP3.LUT R24, R24, 0xffff, RZ, 0xc0, !PT ;  /* 0x0000ffff18187812 */ /* 0x000fe400078ec0ff */
[----:B------:R-:W-:Y:S02]  /*c7e50*/  LOP3.LUT R23, R23, 0xffff, RZ, 0xc0, !PT ;  /* 0x0000ffff17177812 */ /* 0x000fe400078ec0ff */
[----:B------:R-:W-:Y:S01]  /*c7e60*/  LOP3.LUT R22, R22, 0xffff, RZ, 0xc0, !PT ;  /* 0x0000ffff16167812 */ /* 0x000fe200078ec0ff */
[----:B------:R-:W-:Y:S01]  /*c7e70*/  IMAD.X R31, R21, 0x1, R16, P1 ;  /* 0x00000001151f7824 */ /* 0x000fe200008e0610 */
[----:B------:R-:W-:Y:S02]  /*c7e80*/  PRMT R26, R25, 0x3340, R24 ;  /* 0x00003340191a7816 */ /* 0x000fe40000000018 */
[----:B------:R-:W-:-:S02]  /*c7e90*/  PRMT R22, R23, 0x3340, R22 ;  /* 0x0000334017167816 */ /* 0x000fc40000000016 */
[----:B------:R-:W-:Y:S01]  /*c7ea0*/  STL.64 [R1+0xd90], R30 ;  /* 0x000d901e01007387 */ /* 0x000fe20000100a00 */
[----:B------:R-:W-:-:S03]  /*c7eb0*/  IADD3 R24, P1, PT, R20, R7, RZ ;  /* 0x0000000714187210 */ /* 0x000fc60007f3e0ff */
[----:B------:R-:W-:Y:S04]  /*c7ec0*/  STL [R1+0x6b8], R26 ;  /* 0x0006b81a01007387 */ /* 0x000fe80000100800 */
[----:B------:R0:W-:Y:S01]  /*c7ed0*/  STL [R1+0x6b4], R22 ;  /* 0x0006b41601007387 */ /* 0x0001e20000100800 */
[----:B------:R-:W-:Y:S01]  /*c7ee0*/  IMAD.X R25, R21, 0x1, R8, P1 ;  /* 0x0000000115197824 */ /* 0x000fe200008e0608 */
[----:B------:R-:W-:Y:S02]  /*c7ef0*/  SHF.R.U32.HI R23, RZ, 0x8, R28 ;  /* 0x00000008ff177819 */ /* 0x000fe4000001161c */
[----:B0-----:R-:W-:Y:S02]  /*c7f00*/  SHF.R.U32.HI R22, RZ, 0x8, R29 ;  /* 0x00000008ff167819 */ /* 0x001fe4000001161d */
[----:B------:R0:W-:Y:S02]  /*c7f10*/  STL.64 [R1+0xd98], R24 ;  /* 0x000d981801007387 */ /* 0x0001e40000100a00 */
[----:B------:R-:W-:-:S02]  /*c7f20*/  LOP3.LUT R22, R22, 0xffff, RZ, 0xc0, !PT ;  /* 0x0000ffff16167812 */ /* 0x000fc400078ec0ff */
[----:B------:R-:W-:Y:S02]  /*c7f30*/  LOP3.LUT R23, R23, 0xffff, RZ, 0xc0, !PT ;  /* 0x0000ffff17177812 */ /* 0x000fe400078ec0ff */
[--C-:B0-----:R-:W-:Y:S02]  /*c7f40*/  PRMT R24, R22, 0x3340, R0.reuse ;  /* 0x0000334016187816 */ /* 0x101fe40000000000 */
[----:B------:R-:W-:-:S03]  /*c7f50*/  PRMT R22, R23, 0x3340, R0 ;  /* 0x0000334017167816 */ /* 0x000fc60000000000 */
[----:B------:R-:W-:Y:S04]  /*c7f60*/  STL [R1+0xf0], R24 ;  /* 0x0000f01801007387 */ /* 0x000fe80000100800 */
[----:B------:R0:W-:Y:S02]  /*c7f70*/  STL [R1+0xe8], R22 ;  /* 0x0000e81601007387 */ /* 0x0001e40000100800 */
[----:B0-----:R-:W-:Y:S02]  /*c7f80*/  PRMT R22, R34, 0x3340, R0 ;  /* 0x0000334022167816 */ /* 0x001fe40000000000 */
[----:B------:R-:W-:-:S05]  /*c7f90*/  IADD3 R26, P1, PT, R20, R9, RZ ;  /* 0x00000009141a7210 */ /* 0x000fca0007f3e0ff */
[----:B------:R-:W-:Y:S01]  /*c7fa0*/  IMAD.X R27, R21, 0x1, R11, P1 ;  /* 0x00000001151b7824 */ /* 0x000fe200008e060b */
[----:B--2---:R-:W-:Y:S02]  /*c7fb0*/  LOP3.LUT R25, R37, 0xffff, RZ, 0xc0, !PT ;  /* 0x0000ffff25197812 */ /* 0x004fe400078ec0ff */
[----:B---3--:R-:W-:-:S04]  /*c7fc0*/  LOP3.LUT R24, R41, 0xffff, RZ, 0xc0, !PT ;  /* 0x0000ffff29187812 */ /* 0x008fc800078ec0ff */
[----:B------:R-:W-:-:S04]  /*c7fd0*/  PRMT R23, R25, 0x3340, R24 ;  /* 0x0000334019177816 */ /* 0x000fc80000000018 */
[----:B------:R-:W-:-:S05]  /*c7fe0*/  PRMT R22, R23, 0x5410, R22 ;  /* 0x0000541017167816 */ /* 0x000fca0000000016 */
[----:B------:R0:W-:Y:S04]  /*c7ff0*/  STL [R1+0x53fc], R22 ;  /* 0x0053fc1601007387 */ /* 0x0001e80000100800 */
[----:B------:R-:W2:Y:S04]  /*c8000*/  LDL.LU R31, [R1+0x4ce8] ;  /* 0x004ce800011f7983 */ /* 0x000ea80000300800 */
[----:B------:R-:W3:Y:S04]  /*c8010*/  LDL.LU R30, [R1+0x5b0] ;  /* 0x0005b000011e7983 */ /* 0x000ee80000300800 */
[----:B------:R-:W3:Y:S04]  /*c8020*/  LDL.LU R36, [R1+0x1f68] ;  /* 0x001f680001247983 */ /* 0x000ee80000300800 */
[----:B------:R1:W-:Y:S04]  /*c8030*/  STL.64 [R1+0xd80], R26 ;  /* 0x000d801a01007387 */ /* 0x0003e80000100a00 */
[----:B------:R-:W3:Y:S04]  /*c8040*/  LDL.LU R33, [R1+0x5ac] ;  /* 0x0005ac0001217983 */ /* 0x000ee80000300800 */
[----:B------:R-:W3:Y:S04]  /*c8050*/  LDL.LU R37, [R1+0x4cec] ;  /* 0x004cec0001257983 */ /* 0x000ee80000300800 */
[----:B------:R-:W3:Y:S01]  /*c8060*/  LDL.LU R41, [R1+0x1f5c] ;  /* 0x001f5c0001297983 */ /* 0x000ee20000300800 */
[----:B------:R-:W-:-:S02]  /*c8070*/  SHF.R.U32.HI R23, RZ, 0x8, R25 ;  /* 0x00000008ff177819 */ /* 0x000fc40000011619 */
[----:B0-----:R-:W-:Y:S02]  /*c8080*/  SHF.R.U32.HI R22, RZ, 0x8, R24 ;  /* 0x00000008ff167819 */ /* 0x001fe40000011618 */
[----:B------:R-:W-:Y:S02]  /*c8090*/  LOP3.LUT R23, R23, 0xffff, RZ, 0xc0, !PT ;  /* 0x0000ffff17177812 */ /* 0x000fe400078ec0ff */
[----:B------:R-:W-:Y:S02]  /*c80a0*/  LOP3.LUT R22, R22, 0xffff, RZ, 0xc0, !PT ;  /* 0x0000ffff16167812 */ /* 0x000fe400078ec0ff */
[----:B----4-:R-:W-:Y:S02]  /*c80b0*/  LOP3.LUT R25, R32, 0xffff, RZ, 0xc0, !PT ;  /* 0x0000ffff20197812 */ /* 0x010fe400078ec0ff */
[----:B------:R-:W-:Y:S02]  /*c80c0*/  PRMT R22, R23, 0x3340, R22 ;  /* 0x0000334017167816 */ /* 0x000fe40000000016 */
[----:B------:R-:W-:-:S02]  /*c80d0*/  LOP3.LUT R35, R35, 0xffff, RZ, 0xc0, !PT ;  /* 0x0000ffff23237812 */ /* 0x000fc400078ec0ff */
[----:B------:R-:W-:Y:S01]  /*c80e0*/  LOP3.LUT R24, R43, 0xffff, RZ, 0xc0, !PT ;  /* 0x0000ffff2b187812 */ /* 0x000fe200078ec0ff */
[----:B------:R0:W-:Y:S03]  /*c80f0*/  STL [R1+0x6b0], R22 ;  /* 0x0006b01601007387 */ /* 0x0001e60000100800 */
[----:B------:R-:W-:Y:S02]  /*c8100*/  PRMT R23, R25, 0x3340, R24 ;  /* 0x0000334019177816 */ /* 0x000fe40000000018 */
[----:B-1----:R-:W-:Y:S02]  /*c8110*/  IADD3 R26, P1, PT, R20, R10, RZ ;  /* 0x0000000a141a7210 */ /* 0x002fe40007f3e0ff */
[----:B0-----:R-:W-:-:S04]  /*c8120*/  PRMT R22, R35, 0x3340, R0 ;  /* 0x0000334023167816 */ /* 0x001fc80000000000 */
[----:B------:R-:W-:Y:S01]  /*c8130*/  PRMT R22, R23, 0x5410, R22 ;  /* 0x0000541017167816 */ /* 0x000fe20000000016 */
[----:B------:R-:W-:Y:S01]  /*c8140*/  IMAD.X R27, R21, 0x1, R12, P1 ;  /* 0x00000001151b7824 */ /* 0x000fe200008e060c */
[----:B------:R-:W-:-:S03]  /*c8150*/  SHF.R.U32.HI R21, RZ, 0x8, R24 ;  /* 0x00000008ff157819 */ /* 0x000fc60000011618 */
[----:B------:R0:W-:Y:S01]  /*c8160*/  STL [R1+0x53f8], R22 ;  /* 0x0053f81601007387 */ /* 0x0001e20000100800 */
[----:B------:R-:W-:Y:S02]  /*c8170*/  LOP3.LUT R21, R21, 0xffff, RZ, 0xc0, !PT ;  /* 0x0000ffff15157812 */ /* 0x000fe400078ec0ff */
[----:B0-----:R-:W-:-:S04]  /*c8180*/  SHF.R.U32.HI R22, RZ, 0x8, R25 ;  /* 0x00000008ff167819 */ /* 0x001fc80000011619 */
[----:B------:R-:W-:-:S04]  /*c8190*/  LOP3.LUT R22, R22, 0xffff, RZ, 0xc0, !PT ;  /* 0x0000ffff16167812 */ /* 0x000fc800078ec0ff */
[----:B------:R-:W-:Y:S02]  /*c81a0*/  PRMT R43, R22, 0x3340, R21 ;  /* 0x00003340162b7816 */ /* 0x000fe40000000015 */
[----:B------:R-:W-:-:S04]  /*c81b0*/  SHF.R.U32.HI R21, RZ, 0x8, R35 ;  /* 0x00000008ff157819 */ /* 0x000fc80000011623 */
[----:B------:R-:W-:Y:S01]  /*c81c0*/  LOP3.LUT R21, R21, 0xffff, RZ, 0xc0, !PT ;  /* 0x0000ffff15157812 */ /* 0x000fe200078ec0ff */
[----:B------:R0:W-:Y:S03]  /*c81d0*/  STL.64 [R1+0xd88], R26 ;  /* 0x000d881a01007387 */ /* 0x0001e60000100a00 */
[----:B------:R-:W-:-:S05]  /*c81e0*/  PRMT R21, R21, 0x3340, R0 ;  /* 0x0000334015157816 */ /* 0x000fca0000000000 */
[----:B------:R1:W-:Y:S01]  /*c81f0*/  STL [R1+0xd4], R21 ;  /* 0x0000d41501007387 */ /* 0x0003e20000100800 */
[----:B------:R-:W-:Y:S01]  /*c8200*/  VIADD R20, R20, UR6 ;  /* 0x0000000614147c36 */ /* 0x000fe20008000000 */
[----:B------:R-:W-:Y:S01]  /*c8210*/  SHF.R.U32.HI R23, RZ, 0x8, R34 ;  /* 0x00000008ff177819 */ /* 0x000fe20000011622 */
[----:B------:R-:W4:Y:S03]  /*c8220*/  LDCU UR6, c[0x0][0x3b8] ;  /* 0x00007700ff0677ac */ /* 0x000f260008000800 */
[----:B------:R-:W-:Y:S02]  /*c8230*/  IADD3 R34, P1, PT, R20, R0, RZ ;  /* 0x0000000014227210 */ /* 0x000fe40007f3e0ff */
[----:B--2---:R-:W-:Y:S02]  /*c8240*/  LOP3.LUT R28, R31, 0xffff, RZ, 0xc0, !PT ;  /* 0x0000ffff1f1c7812 */ /* 0x004fe400078ec0ff */
[----:B---3--:R-:W-:-:S02]  /*c8250*/  LOP3.LUT R29, R30, 0xffff, RZ, 0xc0, !PT ;  /* 0x0000ffff1e1d7812 */ /* 0x008fc400078ec0ff */
[----:B0-----:R-:W-:Y:S02]  /*c8260*/  LOP3.LUT R26, R36, 0xffff, RZ, 0xc0, !PT ;  /* 0x0000ffff241a7812 */ /* 0x001fe400078ec0ff */
[----:B-1----:R-:W-:Y:S02]  /*c8270*/  PRMT R21, R29, 0x3340, R0 ;  /* 0x000033401d157816 */ /* 0x002fe40000000000 */
[----:B------:R-:W-:-:S04]  /*c8280*/  PRMT R22, R28, 0x3340, R26 ;  /* 0x000033401c167816 */ /* 0x000fc8000000001a */
[----:B------:R-:W-:Y:S02]  /*c8290*/  PRMT R21, R22, 0x5410, R21 ;  /* 0x0000541016157816 */ /* 0x000fe40000000015 */
[----:B------:R-:W-:Y:S02]  /*c82a0*/  LOP3.LUT R27, R33, 0xffff, RZ, 0xc0, !PT ;  /* 0x0000ffff211b7812 */ /* 0x000fe400078ec0ff */
[----:B------:R-:W-:Y:S01]  /*c82b0*/  LOP3.LUT R25, R37, 0xffff, RZ, 0xc0, !PT ;  /* 0x0000ffff25197812 */ /* 0x000fe200078ec0ff */
[----:B------:R0:W-:Y:S01]  /*c82c0*/  STL [R1+0x53f4], R21 ;  /* 0x0053f41501007387 */ /* 0x0001e20000100800 */
[----:B------:R-:W-:-:S03]  /*c82d0*/  LOP3.LUT R24, R41, 0xffff, RZ, 0xc0, !PT ;  /* 0x0000ffff29187812 */ /* 0x000fc600078ec0ff */
[----:B------:R-:W2:Y:S01]  /*c82e0*/  LDL.LU R31, [R1+0x4cd0] ;  /* 0x004cd000011f7983 */ /* 0x000ea20000300800 */
[----:B------:R-:W-:-:S03]  /*c82f0*/  PRMT R22, R25, 0x3340, R24 ;  /* 0x0000334019167816 */ /* 0x000fc60000000018 */
[----:B------:R-:W3:Y:S01]  /*c8300*/  LDL.LU R36, [R1+0x568] ;  /* 0x0005680001247983 */ /* 0x000ee20000300800 */
[----:B0-----:R-:W-:-:S03]  /*c8310*/  PRMT R21, R27, 0x3340, R0 ;  /* 0x000033401b157816 */ /* 0x001fc60000000000 */
[----:B------:R-:W4:Y:S01]  /*c8320*/  LDL.LU R33, [R1+0x1d78] ;  /* 0x001d780001217983 */ /* 0x000f220000300800 */
[----:B------:R-:W-:Y:S02]  /*c8330*/  PRMT R22, R22, 0x5410, R21 ;  /* 0x0000541016167816 */ /* 0x000fe40000000015 */
[----:B------:R-:W-:Y:S02]  /*c8340*/  SHF.R.S32.HI R21, RZ, 0x1f, R20 ;  /* 0x0000001fff157819 */ /* 0x000fe40000011414 */
[----:B------:R-:W-:Y:S01]  /*c8350*/  SHF.R.U32.HI R30, RZ, 0x8, R25 ;  /* 0x00000008ff1e7819 */ /* 0x000fe20000011619 */
[----:B------:R0:W-:Y:S01]  /*c8360*/  STL [R1+0x53f0], R22 ;  /* 0x0053f01601007387 */ /* 0x0001e20000100800 */
[----:B------:R-:W-:Y:S01]  /*c8370*/  SHF.R.U32.HI R25, RZ, 0x8, R24 ;  /* 0x00000008ff197819 */ /* 0x000fe20000011618 */
[----:B------:R-:W-:Y:S01]  /*c8380*/  IMAD.X R35, R21, 0x1, R2, P1 ;  /* 0x0000000115237824 */ /* 0x000fe200008e0602 */
[----:B------:R-:W-:Y:S02]  /*c8390*/  SHF.R.U32.HI R24, RZ, 0x8, R28 ;  /* 0x00000008ff187819 */ /* 0x000fe4000001161c */
[----:B------:R-:W-:-:S02]  /*c83a0*/  LOP3.LUT R25, R25, 0xffff, RZ, 0xc0, !PT ;  /* 0x0000ffff19197812 */ /* 0x000fc400078ec0ff */
[----:B0-----:R-:W-:Y:S01]  /*c83b0*/  SHF.R.U32.HI R22, RZ, 0x8, R26 ;  /* 0x00000008ff167819 */ /* 0x001fe2000001161a */
[----:B------:R0:W-:Y:S01]  /*c83c0*/  STL.64 [R1+0xd70], R34 ;  /* 0x000d702201007387 */ /* 0x0001e20000100a00 */
[----:B------:R-:W-:Y:S02]  /*c83d0*/  LOP3.LUT R26, R30, 0xffff, RZ, 0xc0, !PT ;  /* 0x0000ffff1e1a7812 */ /* 0x000fe400078ec0ff */
[----:B------:R-:W-:Y:S02]  /*c83e0*/  LOP3.LUT R24, R24, 0xffff, RZ, 0xc0, !PT ;  /* 0x0000ffff18187812 */ /* 0x000fe400078ec0ff */
[----:B------:R-:W-:Y:S02]  /*c83f0*/  LOP3.LUT R22, R22, 0xffff, RZ, 0xc0, !PT ;  /* 0x0000ffff16167812 */ /* 0x000fe400078ec0ff */
[----:B------:R-:W-:Y:S02]  /*c8400*/  PRMT R25, R26, 0x3340, R25 ;  /* 0x000033401a197816 */ /* 0x000fe40000000019 */
[----:B------:R-:W-:-:S02]  /*c8410*/  PRMT R22, R24, 0x3340, R22 ;  /* 0x0000334018167816 */ /* 0x000fc40000000016 */
[----:B0-----:R-:W-:Y:S01]  /*c8420*/  IADD3 R34, P1, PT, R20, R3, RZ ;  /* 0x0000000314227210 */ /* 0x001fe20007f3e0ff */
[----:B------:R-:W-:Y:S04]  /*c8430*/  STL [R1+0x6a4], R25 ;  /* 0x0006a41901007387 */ /* 0x000fe80000100800 */
[----:B------:R-:W-:Y:S01]  /*c8440*/  IMAD.X R35, R21, 0x1, R4, P1 ;  /* 0x0000000115237824 */ /* 0x000fe200008e0604 */
[----:B------:R-:W-:Y:S04]  /*c8450*/  STL [R1+0x6a0], R22 ;  /* 0x0006a01601007387 */ /* 0x000fe80000100800 */
[----:B------:R-:W4:Y:S04]  /*c8460*/  LDL.LU R28, [R1+0x38c] ;  /* 0x00038c00011c7983 */ /* 0x000f280000300800 */
[----:B------:R0:W-:Y:S04]  /*c8470*/  STL.64 [R1+0xd78], R34 ;  /* 0x000d782201007387 */ /* 0x0001e80000100a00 */
[----:B0-----:R-:W4:Y:S04]  /*c8480*/  LDL.LU R34, [R1+0x40] ;  /* 0x0000400001227983 */ /* 0x001f280000300800 */
[----:B------:R-:W4:Y:S04]  /*c8490*/  LDL.LU R35, [R1+0xe4] ;  /* 0x0000e40001237983 */ /* 0x000f280000300800 */
[----:B------:R-:W4:Y:S04]  /*c84a0*/  LDL.LU R32, [R1+0x4cd8] ;  /* 0x004cd80001207983 */ /* 0x000f280000300800 */
[----:B------:R-:W4:Y:S04]  /*c84b0*/  LDL.LU R37, [R1+0x56c] ;  /* 0x00056c0001257983 */ /* 0x000f280000300800 */
[----:B------:R-:W4:Y:S01]  /*c84c0*/  LDL.LU R41, [R1+0x1d68] ;  /* 0x001d680001297983 */ /* 0x000f220000300800 */
[----:B------:R-:W-:-:S02]  /*c84d0*/  SHF.R.U32.HI R22, RZ, 0x8, R29 ;  /* 0x00000008ff167819 */ /* 0x000fc4000001161d */
[----:B------:R-:W-:Y:S02]  /*c84e0*/  SHF.R.U32.HI R24, RZ, 0x8, R27 ;  /* 0x00000008ff187819 */ /* 0x000fe4000001161b */
[----:B------:R-:W-:Y:S02]  /*c84f0*/  LOP3.LUT R22, R22, 0xffff, RZ, 0xc0, !PT ;  /* 0x0000ffff16167812 */ /* 0x000fe400078ec0ff */
[----:B------:R-:W-:Y:S02]  /*c8500*/  LOP3.LUT R24, R24, 0xffff, RZ, 0xc0, !PT ;  /* 0x0000ffff18187812 */ /* 0x000fe400078ec0ff */
[--C-:B------:R-:W-:Y:S02]  /*c8510*/  PRMT R25, R22, 0x3340, R0.reuse ;  /* 0x0000334016197816 */ /* 0x100fe40000000000 */
[----:B------:R-:W-:-:S03]  /*c8520*/  PRMT R22, R24, 0x3340, R0 ;  /* 0x0000334018167816 */ /* 0x000fc60000000000 */
[----:B------:R4:W-:Y:S01]  /*c8530*/  STL [R1+0xc8], R25 ;  /* 0x0000c81901007387 */ /* 0x0009e20000100800 */
[----:B------:R-:W-:-:S03]  /*c8540*/  IADD3 R30, P1, PT, R20, R5, RZ ;  /* 0x00000005141e7210 */ /* 0x000fc60007f3e0ff */
[----:B------:R0:W-:Y:S01]  /*c8550*/  STL [R1+0xe0], R22 ;  /* 0x0000e01601007387 */ /* 0x0001e20000100800 */
[----:B--2---:R-:W-:Y:S02]  /*c8560*/  LOP3.LUT R27, R31, 0xffff, RZ, 0xc0, !PT ;  /* 0x0000ffff1f1b7812 */ /* 0x004fe400078ec0ff */
[----:B---3--:R-:W-:Y:S02]  /*c8570*/  LOP3.LUT R26, R36, 0xffff, RZ, 0xc0, !PT ;  /* 0x0000ffff241a7812 */ /* 0x008fe400078ec0ff */
[----:B----4-:R-:W-:Y:S02]  /*c8580*/  LOP3.LUT R25, R33, 0xffff, RZ, 0xc0, !PT ;  /* 0x0000ffff21197812 */ /* 0x010fe400078ec0ff */
[----:B0-----:R-:W-:Y:S02]  /*c8590*/  PRMT R22, R26, 0x3340, R0 ;  /* 0x000033401a167816 */ /* 0x001fe40000000000 */
[----:B------:R-:W-:Y:S01]  /*c85a0*/  PRMT R24, R27, 0x3340, R25 ;  /* 0x000033401b187816 */ /* 0x000fe20000000019 */
[----:B------:R-:W-:-:S03]  /*c85b0*/  IMAD.X R31, R21, 0x1, R6, P1 ;  /* 0x00000001151f7824 */ /* 0x000fc600008e0606 */
[----:B------:R-:W-:-:S05]  /*c85c0*/  PRMT R22, R24, 0x5410, R22 ;  /* 0x0000541018167816 */ /* 0x000fca0000000016 */
[----:B------:R0:W-:Y:S01]  /*c85d0*/  STL [R1+0x53e8], R22 ;  /* 0x0053e81601007387 */ /* 0x0001e20000100800 */
[----:B------:R-:W-:-:S03]  /*c85e0*/  SHF.R.U32.HI R27, RZ, 0x8, R27 ;  /* 0x00000008ff1b7819 */ /* 0x000fc6000001161b */
[----:B------:R1:W-:Y:S01]  /*c85f0*/  STL.64 [R1+0xd68], R30 ;  /* 0x000d681e01007387 */ /* 0x0003e20000100a00 */
[----:B------:R-:W-:Y:S02]  /*c8600*/  SHF.R.U32.HI R24, RZ, 0x8, R25 ;  /* 0x00000008ff187819 */ /* 0x000fe40000011619 */
[----:B------:R-:W-:Y:S02]  /*c8610*/  LOP3.LUT R25, R27, 0xffff, RZ, 0xc0, !PT ;  /* 0x0000ffff1b197812 */ /* 0x000fe400078ec0ff */
[----:B0-----:R-:W-:Y:S01]  /*c8620*/  SHF.R.U32.HI R22, RZ, 0x8, R26 ;  /* 0x00000008ff167819 */ /* 0x001fe2000001161a */
[----:B-1----:R-:W2:Y:S04]  /*c8630*/  LDL.LU R31, [R1+0x448] ;  /* 0x00044800011f7983 */ /* 0x002ea80000300800 */
[----:B------:R-:W3:Y:S01]  /*c8640*/  LDL.LU R36, [R1+0x44] ;  /* 0x0000440001247983 */ /* 0x000ee20000300800 */
[----:B------:R-:W-:-:S02]  /*c8650*/  LOP3.LUT R24, R24, 0xffff, RZ, 0xc0, !PT ;  /* 0x0000ffff18187812 */ /* 0x000fc400078ec0ff */
[----:B------:R-:W-:Y:S01]  /*c8660*/  LOP3.LUT R22, R22, 0xffff, RZ, 0xc0, !PT ;  /* 0x0000ffff16167812 */ /* 0x000fe200078ec0ff */
[----:B------:R-:W4:Y:S01]  /*c8670*/  LDL.LU R33, [R1+0xf4] ;  /* 0x0000f40001217983 */ /* 0x000f220000300800 */
[----:B------:R-:W-:Y:S02]  /*c8680*/  PRMT R24, R25, 0x3340, R24 ;  /* 0x0000334019187816 */ /* 0x000fe40000000018 */
[----:B------:R-:W-:Y:S02]  /*c8690*/  PRMT R22, R22, 0x3340, R0 ;  /* 0x0000334016167816 */ /* 0x000fe40000000000 */
[----:B------:R-:W-:Y:S01]  /*c86a0*/  LOP3.LUT R28, R28, 0xffff, RZ, 0xc0, !PT ;  /* 0x0000ffff1c1c7812 */ /* 0x000fe200078ec0ff */
[----:B------:R-:W-:Y:S04]  /*c86b0*/  STL [R1+0x698], R24 ;  /* 0x0006981801007387 */ /* 0x000fe80000100800 */
[----:B------:R0:W-:Y:S01]  /*c86c0*/  STL [R1+0xc4], R22 ;  /* 0x0000c41601007387 */ /* 0x0001e20000100800 */
[----:B------:R-:W-:-:S02]  /*c86d0*/  LOP3.LUT R29, R34, 0xffff, RZ, 0xc0, !PT ;  /* 0x0000ffff221d7812 */ /* 0x000fc400078ec0ff */
[----:B------:R-:W-:Y:S02]  /*c86e0*/  LOP3.LUT R26, R35, 0xffff, RZ, 0xc0, !PT ;  /* 0x0000ffff231a7812 */ /* 0x000fe400078ec0ff */
[----:B0-----:R-:W-:Y:S02]  /*c86f0*/  PRMT R22, R29, 0x3340, R0 ;  /* 0x000033401d167816 */ /* 0x001fe40000000000 */
[----:B------:R-:W-:Y:S02]  /*c8700*/  PRMT R24, R28, 0x3340, R26 ;  /* 0x000033401c187816 */ /* 0x000fe4000000001a */
[----:B------:R-:W-:Y:S02]  /*c8710*/  LOP3.LUT R27, R32, 0xffff, RZ, 0xc0, !PT ;  /* 0x0000ffff201b7812 */ /* 0x000fe400078ec0ff */
[----:B------:R-:W-:Y:S02]  /*c8720*/  LOP3.LUT R30, R37, 0xffff, RZ, 0xc0, !PT ;  /* 0x0000ffff251e7812 */ /* 0x000fe400078ec0ff */
[----:B------:R-:W-:-:S02]  /*c8730*/  LOP3.LUT R25, R41, 0xffff, RZ, 0xc0, !PT ;  /* 0x0000ffff29197812 */ /* 0x000fc400078ec0ff */
[----:B------:R-:W-:Y:S02]  /*c8740*/  PRMT R32, R24, 0x5410, R22 ;  /* 0x0000541018207816 */ /* 0x000fe40000000016 */
[----:B------:R-:W-:Y:S02]  /*c8750*/  PRMT R22, R30, 0x3340, R0 ;  /* 0x000033401e167816 */ /* 0x000fe40000000000 */
[----:B------:R-:W-:Y:S01]  /*c8760*/  PRMT R24, R27, 0x3340, R25 ;  /* 0x000033401b187816 */ /* 0x000fe20000000019 */
[----:B------:R-:W-:Y:S03]  /*c8770*/  STL [R1+0x54a4], R30 ;  /* 0x0054a41e01007387 */ /* 0x000fe60000100800 */
[----:B------:R-:W-:Y:S01]  /*c8780*/  PRMT R22, R24, 0x5410, R22 ;  /* 0x0000541018167816 */ /* 0x000fe20000000016 */
[----:B------:R-:W-:Y:S04]  /*c8790*/  STL [R1+0x53e0], R32 ;  /* 0x0053e02001007387 */ /* 0x000fe80000100800 */
[----:B------:R-:W4:Y:S04]  /*c87a0*/  LDL.LU R37, [R1+0x2cc] ;  /* 0x0002cc0001257983 */ /* 0x000f280000300800 */
[----:B------:R0:W-:Y:S04]  /*c87b0*/  STL [R1+0x53e4], R22 ;  /* 0x0053e41601007387 */ /* 0x0001e80000100800 */
[----:B------:R-:W4:Y:S01]  /*c87c0*/  LDL.LU R41, [R1+0xa0] ;  /* 0x0000a00001297983 */ /* 0x000f220000300800 */
[----:B------:R-:W-:-:S02]  /*c87d0*/  SHF.R.U32.HI R27, RZ, 0x8, R27 ;  /* 0x00000008ff1b7819 */ /* 0x000fc4000001161b */
[----:B------:R-:W-:Y:S02]  /*c87e0*/  SHF.R.U32.HI R25, RZ, 0x8, R25 ;  /* 0x00000008ff197819 */ /* 0x000fe40000011619 */
[----:B------:R-:W-:Y:S02]  /*c87f0*/  SHF.R.U32.HI R24, RZ, 0x8, R28 ;  /* 0x00000008ff187819 */ /* 0x000fe4000001161c */
[----:B0-----:R-:W-:Y:S02]  /*c8800*/  SHF.R.U32.HI R22, RZ, 0x8, R26 ;  /* 0x00000008ff167819 */ /* 0x001fe4000001161a */
[----:B------:R-:W-:Y:S02]  /*c8810*/  IADD3 R34, P1, PT, R20, R13, RZ ;  /* 0x0000000d14227210 */ /* 0x000fe40007f3e0ff */
[----:B------:R-:W-:Y:S02]  /*c8820*/  LOP3.LUT R26, R27, 0xffff, RZ, 0xc0, !PT ;  /* 0x0000ffff1b1a7812 */ /* 0x000fe400078ec0ff */
[----:B------:R-:W-:-:S02]  /*c8830*/  LOP3.LUT R25, R25, 0xffff, RZ, 0xc0, !PT ;  /* 0x0000ffff19197812 */ /* 0x000fc400078ec0ff */
[----:B------:R-:W-:Y:S02]  /*c8840*/  LOP3.LUT R24, R24, 0xffff, RZ, 0xc0, !PT ;  /* 0x0000ffff18187812 */ /* 0x000fe400078ec0ff */
[----:B------:R-:W-:Y:S01]  /*c8850*/  LOP3.LUT R22, R22, 0xffff, RZ, 0xc0, !PT ;  /* 0x0000ffff16167812 */ /* 0x000fe200078ec0ff */
[----:B------:R-:W-:Y:S01]  /*c8860*/  IMAD.X R35, R21, 0x1, R15, P1 ;  /* 0x0000000115237824 */ /* 0x000fe200008e060f */
[----:B------:R-:W-:Y:S02]  /*c8870*/  PRMT R25, R26, 0x3340, R25 ;  /* 0x000033401a197816 */ /* 0x000fe40000000019 */
[----:B------:R-:W-:Y:S02]  /*c8880*/  PRMT R22, R24, 0x3340, R22 ;  /* 0x0000334018167816 */ /* 0x000fe40000000016 */
[----:B------:R-:W-:Y:S04]  /*c8890*/  STL.64 [R1+0xd58], R34 ;  /* 0x000d582201007387 */ /* 0x000fe80000100a00 */
[----:B------:R4:W-:Y:S04]  /*c88a0*/  STL [R1+0x2128], R25 ;  /* 0x0021281901007387 */ /* 0x0009e80000100800 */
[----:B------:R0:W-:Y:S01]  /*c88b0*/  STL [R1+0x690], R22 ;  /* 0x0006901601007387 */ /* 0x0001e20000100800 */
[----:B------:R-:W-:-:S02]  /*c88c0*/  IADD3 R32, P1, PT, R20, R14, RZ ;  /* 0x0000000e14207210 */ /* 0x000fc40007f3e0ff */
[----:B------:R-:W-:Y:S02]  /*c88d0*/  LOP3.LUT R38, R38, 0xffff, RZ, 0xc0, !PT ;  /* 0x0000ffff26267812 */ /* 0x000fe400078ec0ff */
[----:B--2---:R-:W-:Y:S02]  /*c88e0*/  LOP3.LUT R27, R31, 0xffff, RZ, 0xc0, !PT ;  /* 0x0000ffff1f1b7812 */ /* 0x004fe400078ec0ff */
[----:B------:R-:W2:Y:S01]  /*c88f0*/  LDL.LU R31, [R1+0x2d4] ;  /* 0x0002d400011f7983 */ /* 0x000ea20000300800 */
[----:B---3--:R-:W-:-:S03]  /*c8900*/  LOP3.LUT R26, R36, 0xffff, RZ, 0xc0, !PT ;  /* 0x0000ffff241a7812 */ /* 0x008fc600078ec0ff */
[----:B------:R-:W3:Y:S01]  /*c8910*/  LDL.LU R36, [R1+0xa4] ;  /* 0x0000a40001247983 */ /* 0x000ee20000300800 */
[----:B----4-:R-:W-:Y:S02]  /*c8920*/  LOP3.LUT R25, R33, 0xffff, RZ, 0xc0, !PT ;  /* 0x0000ffff21197812 */ /* 0x010fe400078ec0ff */
[----:B0-----:R-:W-:Y:S02]  /*c8930*/  PRMT R22, R26, 0x3340, R0 ;  /* 0x000033401a167816 */ /* 0x001fe40000000000 */
[----:B------:R-:W-:-:S04]  /*c8940*/  PRMT R24, R27, 0x3340, R25 ;  /* 0x000033401b187816 */ /* 0x000fc80000000019 */
[----:B------:R-:W-:Y:S02]  /*c8950*/  PRMT R22, R24, 0x5410, R22 ;  /* 0x0000541018167816 */ /* 0x000fe40000000016 */
[----:B------:R-:W-:Y:S02]  /*c8960*/  SHF.R.U32.HI R27, RZ, 0x8, R27 ;  /* 0x00000008ff1b7819 */ /* 0x000fe4000001161b */
[----:B------:R-:W-:Y:S01]  /*c8970*/  SHF.R.U32.HI R24, RZ, 0x8, R25 ;  /* 0x00000008ff187819 */ /* 0x000fe20000011619 */
[----:B------:R0:W-:Y:S01]  /*c8980*/  STL [R1+0x53dc], R22 ;  /* 0x0053dc1601007387 */ /* 0x0001e20000100800 */
[----:B------:R-:W-:Y:S02]  /*c8990*/  LOP3.LUT R25, R27, 0xffff, RZ, 0xc0, !PT ;  /* 0x0000ffff1b197812 */ /* 0x000fe400078ec0ff */
[----:B------:R-:W-:Y:S01]  /*c89a0*/  LOP3.LUT R24, R24, 0xffff, RZ, 0xc0, !PT ;  /* 0x0000ffff18187812 */ /* 0x000fe200078ec0ff */
[----:B------:R-:W-:Y:S01]  /*c89b0*/  IMAD.X R33, R21, 0x1, R16, P1 ;  /* 0x0000000115217824 */ /* 0x000fe200008e0610 */
[----:B0-----:R-:W-:-:S04]  /*c89c0*/  SHF.R.U32.HI R22, RZ, 0x8, R26 ;  /* 0x00000008ff167819 */ /* 0x001fc8000001161a */
[----:B------:R-:W-:Y:S02]  /*c89d0*/  LOP3.LUT R22, R22, 0xffff, RZ, 0xc0, !PT ;  /* 0x0000ffff16167812 */ /* 0x000fe400078ec0ff */
[----:B------:R-:W-:Y:S02]  /*c89e0*/  PRMT R24, R25, 0x3340, R24 ;  /* 0x0000334019187816 */ /* 0x000fe40000000018 */
[----:B------:R-:W-:Y:S01]  /*c89f0*/  PRMT R22, R22, 0x3340, R0 ;  /* 0x0000334016167816 */ /* 0x000fe20000000000 */
[----:B------:R0:W-:Y:S04]  /*c8a00*/  STL.64 [R1+0xd60], R32 ;  /* 0x000d602001007387 */ /* 0x0001e80000100a00 */
[----:B------:R-:W-:Y:S04]  /*c8a10*/  STL [R1+0x40c], R24 ;  /* 0x00040c1801007387 */ /* 0x000fe80000100800 */
[----:B------:R1:W-:Y:S01]  /*c8a20*/  STL [R1+0xd0], R22 ;  /* 0x0000d01601007387 */ /* 0x0003e20000100800 */
[----:B0-----:R-:W-:-:S02]  /*c8a30*/  IADD3 R32, P1, PT, R20, R7, RZ ;  /* 0x0000000714207210 */ /* 0x001fc40007f3e0ff */
[----:B------:R-:W-:Y:S02]  /*c8a40*/  LOP3.LUT R26, R37, 0xffff, RZ, 0xc0, !PT ;  /* 0x0000ffff251a7812 */ /* 0x000fe400078ec0ff */
[----:B-1----:R-:W-:Y:S02]  /*c8a50*/  PRMT R22, R38, 0x3340, R0 ;  /* 0x0000334026167816 */ /* 0x002fe40000000000 */
[----:B------:R-:W-:-:S04]  /*c8a60*/  LOP3.LUT R25, R41, 0xffff, RZ, 0xc0, !PT ;  /* 0x0000ffff29197812 */ /* 0x000fc800078ec0ff */
[----:B------:R-:W-:Y:S01]  /*c8a70*/  PRMT R24, R26, 0x3340, R25 ;  /* 0x000033401a187816 */ /* 0x000fe20000000019 */
[----:B------:R-:W-:-:S03]  /*c8a80*/  IMAD.X R33, R21, 0x1, R8, P1 ;  /* 0x0000000115217824 */ /* 0x000fc600008e0608 */
[----:B------:R-:W-:-:S05]  /*c8a90*/  PRMT R22, R24, 0x5410, R22 ;  /* 0x0000541018167816 */ /* 0x000fca0000000016 */
[----:B------:R-:W-:Y:S04]  /*c8aa0*/  STL [R1+0x53d8], R22 ;  /* 0x0053d81601007387 */ /* 0x000fe80000100800 */
[----:B------:R0:W-:Y:S04]  /*c8ab0*/  STL.64 [R1+0xd50], R32 ;  /* 0x000d502001007387 */ /* 0x0001e80000100a00 */
[----:B0-----:R-:W4:Y:S04]  /*c8ac0*/  LDL.LU R33, [R1+0x4cf0] ;  /* 0x004cf00001217983 */ /* 0x001f280000300800 */
[----:B------:R-:W4:Y:S04]  /*c8ad0*/  LDL.LU R37, [R1+0x5c4] ;  /* 0x0005c40001257983 */ /* 0x000f280000300800 */
[----:B------:R-:W4:Y:S01]  /*c8ae0*/  LDL.LU R41, [R1+0x1f6c] ;  /* 0x001f6c0001297983 */ /* 0x000f220000300800 */
[----:B------:R-:W-:-:S02]  /*c8af0*/  SHF.R.U32.HI R22, RZ, 0x8, R29 ;  /* 0x00000008ff167819 */ /* 0x000fc4000001161d */
[----:B------:R-:W-:Y:S02]  /*c8b00*/  SHF.R.U32.HI R26, RZ, 0x8, R26 ;  /* 0x00000008ff1a7819 */ /* 0x000fe4000001161a */
[----:B------:R-:W-:Y:S02]  /*c8b10*/  SHF.R.U32.HI R24, RZ, 0x8, R25 ;  /* 0x00000008ff187819 */ /* 0x000fe40000011619 */
[----:B------:R-:W-:Y:S02]  /*c8b20*/  LOP3.LUT R22, R22, 0xffff, RZ, 0xc0, !PT ;  /* 0x0000ffff16167812 */ /* 0x000fe400078ec0ff */
[----:B------:R-:W-:Y:S02]  /*c8b30*/  LOP3.LUT R25, R26, 0xffff, RZ, 0xc0, !PT ;  /* 0x0000ffff1a197812 */ /* 0x000fe400078ec0ff */
[----:B------:R-:W-:Y:S02]  /*c8b40*/  LOP3.LUT R24, R24, 0xffff, RZ, 0xc0, !PT ;  /* 0x0000ffff18187812 */ /* 0x000fe400078ec0ff */
[----:B------:R-:W-:-:S02]  /*c8b50*/  PRMT R27, R22, 0x3340, R0 ;  /* 0x00003340161b7816 */ /* 0x000fc40000000000 */
[----:B------:R-:W-:Y:S02]  /*c8b60*/  PRMT R22, R25, 0x3340, R24 ;  /* 0x0000334019167816 */ /* 0x000fe40000000018 */
[----:B------:R-:W-:Y:S01]  /*c8b70*/  LOP3.LUT R39, R39, 0xffff, RZ, 0xc0, !PT ;  /* 0x0000ffff27277812 */ /* 0x000fe200078ec0ff */
        /* <DEDUP_REMOVED lines=12> */
[----:B------:R-:W3:Y:S01]  /*c8c40*/  LDL.LU R36, [R1+0x1f78] ;  /* 0x001f780001247983 */ /* 0x000ee20000300800 */
[----:B------:R-:W-:-:S02]  /*c8c50*/  SHF.R.U32.HI R24, RZ, 0x8, R26 ;  /* 0x00000008ff187819 */ /* 0x000fc4000001161a */
[----:B------:R-:W-:Y:S02]  /*c8c60*/  IADD3 R26, P1, PT, R20, R10, RZ ;  /* 0x0000000a141a7210 */ /* 0x000fe40007f3e0ff */
[----:B0-----:R-:W-:-:S03]  /*c8c70*/  SHF.R.U32.HI R22, RZ, 0x8, R25 ;  /* 0x00000008ff167819 */ /* 0x001fc60000011619 */
[----:B------:R-:W-:Y:S01]  /*c8c80*/  IMAD.X R27, R21, 0x1, R12, P1 ;  /* 0x00000001151b7824 */ /* 0x000fe200008e060c */
[----:B------:R-:W-:Y:S02]  /*c8c90*/  SHF.R.U32.HI R21, RZ, 0x8, R39 ;  /* 0x00000008ff157819 */ /* 0x000fe40000011627 */
[----:B------:R-:W-:Y:S02]  /*c8ca0*/  LOP3.LUT R24, R24, 0xffff, RZ, 0xc0, !PT ;  /* 0x0000ffff18187812 */ /* 0x000fe400078ec0ff */
[----:B------:R-:W-:Y:S02]  /*c8cb0*/  LOP3.LUT R22, R22, 0xffff, RZ, 0xc0, !PT ;  /* 0x0000ffff16167812 */ /* 0x000fe400078ec0ff */
[----:B------:R-:W-:Y:S02]  /*c8cc0*/  LOP3.LUT R21, R21, 0xffff, RZ, 0xc0, !PT ;  /* 0x0000ffff15157812 */ /* 0x000fe400078ec0ff */
[----:B------:R-:W-:Y:S01]  /*c8cd0*/  PRMT R22, R24, 0x3340, R22 ;  /* 0x0000334018167816 */ /* 0x000fe20000000016 */
[----:B------:R0:W-:Y:S01]  /*c8ce0*/  STL.64 [R1+0xd48], R28 ;  /* 0x000d481c01007387 */ /* 0x0001e20000100a00 */
[----:B------:R-:W-:-:S03]  /*c8cf0*/  PRMT R21, R21, 0x3340, R0 ;  /* 0x0000334015157816 */ /* 0x000fc60000000000 */
[----:B------:R-:W-:Y:S04]  /*c8d00*/  STL [R1+0x3dc], R22 ;  /* 0x0003dc1601007387 */ /* 0x000fe80000100800 */
[----:B------:R-:W-:Y:S04]  /*c8d10*/  STL.64 [R1+0xd40], R26 ;  /* 0x000d401a01007387 */ /* 0x000fe80000100a00 */
[----:B------:R1:W-:Y:S01]  /*c8d20*/  STL [R1+0xb8], R21 ;  /* 0x0000b81501007387 */ /* 0x0003e20000100800 */
[----:B----4-:R-:W-:-:S03]  /*c8d30*/  LOP3.LUT R25, R33, 0xffff, RZ, 0xc0, !PT ;  /* 0x0000ffff21197812 */ /* 0x010fc600078ec0ff */
[----:B------:R-:W4:Y:S01]  /*c8d40*/  LDL.LU R33, [R1+0x4ce0] ;  /* 0x004ce00001217983 */ /* 0x000f220000300800 */
[----:B0-----:R-:W-:-:S03]  /*c8d50*/  LOP3.LUT R28, R37, 0xffff, RZ, 0xc0, !PT ;  /* 0x0000ffff251c7812 */ /* 0x001fc600078ec0ff */
[----:B------:R-:W4:Y:S01]  /*c8d60*/  LDL.LU R37, [R1+0x580] ;  /* 0x0005800001257983 */ /* 0x000f220000300800 */
[----:B------:R-:W-:Y:S02]  /*c8d70*/  LOP3.LUT R24, R41, 0xffff, RZ, 0xc0, !PT ;  /* 0x0000ffff29187812 */ /* 0x000fe400078ec0ff */
[----:B-1----:R-:W-:Y:S02]  /*c8d80*/  PRMT R21, R28, 0x3340, R0 ;  /* 0x000033401c157816 */ /* 0x002fe40000000000 */
[----:B------:R-:W-:-:S04]  /*c8d90*/  PRMT R22, R25, 0x3340, R24 ;  /* 0x0000334019167816 */ /* 0x000fc80000000018 */
[----:B------:R-:W-:-:S05]  /*c8da0*/  PRMT R21, R22, 0x5410, R21 ;  /* 0x0000541016157816 */ /* 0x000fca0000000015 */
[----:B------:R0:W-:Y:S04]  /*c8db0*/  STL [R1+0x4cf0], R21 ;  /* 0x004cf01501007387 */ /* 0x0001e80000100800 */
[----:B------:R-:W4:Y:S01]  /*c8dc0*/  LDL.LU R41, [R1+0x1d88] ;  /* 0x001d880001297983 */ /* 0x000f220000300800 */
[----:B------:R-:W-:Y:S02]  /*c8dd0*/  SHF.R.U32.HI R25, RZ, 0x8, R25 ;  /* 0x00000008ff197819 */ /* 0x000fe40000011619 */
[----:B0-----:R-:W-:Y:S02]  /*c8de0*/  SHF.R.U32.HI R21, RZ, 0x8, R38 ;  /* 0x00000008ff157819 */ /* 0x001fe40000011626 */
[----:B------:R-:W-:Y:S02]  /*c8df0*/  SHF.R.U32.HI R22, RZ, 0x8, R24 ;  /* 0x00000008ff167819 */ /* 0x000fe40000011618 */
[----:B------:R-:W-:-:S02]  /*c8e00*/  LOP3.LUT R21, R21, 0xffff, RZ, 0xc0, !PT ;  /* 0x0000ffff15157812 */ /* 0x000fc400078ec0ff */
[----:B------:R-:W-:Y:S02]  /*c8e10*/  LOP3.LUT R24, R25, 0xffff, RZ, 0xc0, !PT ;  /* 0x0000ffff19187812 */ /* 0x000fe400078ec0ff */
[----:B------:R-:W-:Y:S02]  /*c8e20*/  LOP3.LUT R22, R22, 0xffff, RZ, 0xc0, !PT ;  /* 0x0000ffff16167812 */ /* 0x000fe400078ec0ff */
[----:B------:R-:W-:Y:S02]  /*c8e30*/  PRMT R26, R21, 0x3340, R0 ;  /* 0x00003340151a7816 */ /* 0x000fe40000000000 */
[----:B------:R-:W-:-:S03]  /*c8e40*/  PRMT R21, R24, 0x3340, R22 ;  /* 0x0000334018157816 */ /* 0x000fc60000000016 */
[----:B------:R3:W-:Y:S04]  /*c8e50*/  STL [R1+0xf4], R26 ;  /* 0x0000f41a01007387 */ /* 0x0007e80000100800 */
[----:B------:R0:W-:Y:S01]  /*c8e60*/  STL [R1+0x684], R21 ;  /* 0x0006841501007387 */ /* 0x0001e20000100800 */
[----:B------:R-:W-:Y:S01]  /*c8e70*/  VIADD R20, R20, UR6 ;  /* 0x0000000614147c36 */ /* 0x000fe20008000000 */
[----:B------:R-:W-:Y:S01]  /*c8e80*/  LOP3.LUT R30, R48, 0xffff, RZ, 0xc0, !PT ;  /* 0x0000ffff301e7812 */ /* 0x000fe200078ec0ff */
[----:B------:R-:W1:Y:S03]  /*c8e90*/  LDCU UR6, c[0x0][0x3b8] ;  /* 0x00007700ff0677ac */ /* 0x000e660008000800 */
[----:B------:R-:W-:-:S02]  /*c8ea0*/  IADD3 R34, P1, PT, R20, R0, RZ ;  /* 0x0000000014227210 */ /* 0x000fc40007f3e0ff */
[----:B--2---:R-:W-:Y:S02]  /*c8eb0*/  LOP3.LUT R25, R32, 0xffff, RZ, 0xc0, !PT ;  /* 0x0000ffff20197812 */ /* 0x004fe400078ec0ff */
[----:B------:R-:W2:Y:S01]  /*c8ec0*/  LDL.LU R32, [R1+0x4ce4] ;  /* 0x004ce40001207983 */ /* 0x000ea20000300800 */
[----:B---3--:R-:W-:Y:S02]  /*c8ed0*/  LOP3.LUT R26, R31, 0xffff, RZ, 0xc0, !PT ;  /* 0x0000ffff1f1a7812 */ /* 0x008fe400078ec0ff */
[----:B------:R-:W-:Y:S01]  /*c8ee0*/  LOP3.LUT R24, R36, 0xffff, RZ, 0xc0, !PT ;  /* 0x0000ffff24187812 */ /* 0x000fe200078ec0ff */
[----:B------:R-:W3:Y:S01]  /*c8ef0*/  LDL.LU R31, [R1+0x584] ;  /* 0x00058400011f7983 */ /* 0x000ee20000300800 */
[----:B0-----:R-:W-:Y:S02]  /*c8f00*/  PRMT R21, R25, 0x3340, R0 ;  /* 0x0000334019157816 */ /* 0x001fe40000000000 */
[----:B------:R-:W-:-:S04]  /*c8f10*/  PRMT R22, R26, 0x3340, R24 ;  /* 0x000033401a167816 */ /* 0x000fc80000000018 */
[----:B------:R-:W-:-:S05]  /*c8f20*/  PRMT R21, R22, 0x5410, R21 ;  /* 0x0000541016157816 */ /* 0x000fca0000000015 */
[----:B------:R0:W-:Y:S04]  /*c8f30*/  STL [R1+0x4cec], R21 ;  /* 0x004cec1501007387 */ /* 0x0001e80000100800 */
[----:B------:R-:W3:Y:S01]  /*c8f40*/  LDL.LU R36, [R1+0x1d7c] ;  /* 0x001d7c0001247983 */ /* 0x000ee20000300800 */
[----:B------:R-:W-:Y:S02]  /*c8f50*/  SHF.R.U32.HI R26, RZ, 0x8, R26 ;  /* 0x00000008ff1a7819 */ /* 0x000fe4000001161a */
[----:B------:R-:W-:Y:S02]  /*c8f60*/  SHF.R.U32.HI R24, RZ, 0x8, R24 ;  /* 0x00000008ff187819 */ /* 0x000fe40000011618 */
[----:B------:R-:W-:Y:S02]  /*c8f70*/  SHF.R.U32.HI R22, RZ, 0x8, R25 ;  /* 0x00000008ff167819 */ /* 0x000fe40000011619 */
[----:B0-----:R-:W-:-:S02]  /*c8f80*/  SHF.R.S32.HI R21, RZ, 0x1f, R20 ;  /* 0x0000001fff157819 */ /* 0x001fc40000011414 */
[----:B------:R-:W-:Y:S02]  /*c8f90*/  LOP3.LUT R25, R26, 0xffff, RZ, 0xc0, !PT ;  /* 0x0000ffff1a197812 */ /* 0x000fe400078ec0ff */
[----:B------:R-:W-:Y:S02]  /*c8fa0*/  LOP3.LUT R24, R24, 0xffff, RZ, 0xc0, !PT ;  /* 0x0000ffff18187812 */ /* 0x000fe400078ec0ff */
[----:B------:R-:W-:Y:S01]  /*c8fb0*/  LOP3.LUT R22, R22, 0xffff, RZ, 0xc0, !PT ;  /* 0x0000ffff16167812 */ /* 0x000fe200078ec0ff */
[----:B------:R-:W-:Y:S01]  /*c8fc0*/  IMAD.X R35, R21, 0x1, R2, P1 ;  /* 0x0000000115237824 */ /* 0x000fe200008e0602 */
[----:B------:R-:W-:Y:S02]  /*c8fd0*/  PRMT R24, R25, 0x3340, R24 ;  /* 0x0000334019187816 */ /* 0x000fe40000000018 */
[----:B------:R-:W-:Y:S02]  /*c8fe0*/  PRMT R22, R22, 0x3340, R0 ;  /* 0x0000334016167816 */ /* 0x000fe40000000000 */
[----:B------:R-:W-:Y:S04]  /*c8ff0*/  STL.64 [R1+0xd38], R34 ;  /* 0x000d382201007387 */ /* 0x000fe80000100a00 */
[----:B------:R-:W-:Y:S04]  /*c9000*/  STL [R1+0x20c], R24 ;  /* 0x00020c1801007387 */ /* 0x000fe80000100800 */
[----:B------:R0:W-:Y:S01]  /*c9010*/  STL [R1+0xe4], R22 ;  /* 0x0000e41601007387 */ /* 0x0001e20000100800 */
[----:B----4-:R-:W-:-:S03]  /*c9020*/  LOP3.LUT R26, R33, 0xffff, RZ, 0xc0, !PT ;  /* 0x0000ffff211a7812 */ /* 0x010fc600078ec0ff */
[----:B------:R-:W4:Y:S01]  /*c9030*/  LDL.LU R33, [R1+0x468] ;  /* 0x0004680001217983 */ /* 0x000f220000300800 */
[----:B------:R-:W-:-:S03]  /*c9040*/  LOP3.LUT R27, R37, 0xffff, RZ, 0xc0, !PT ;  /* 0x0000ffff251b7812 */ /* 0x000fc600078ec0ff */
[----:B------:R-:W4:Y:S01]  /*c9050*/  LDL.LU R37, [R1+0x5c] ;  /* 0x00005c0001257983 */ /* 0x000f220000300800 */
[----:B0-----:R-:W-:Y:S02]  /*c9060*/  PRMT R22, R27, 0x3340, R0 ;  /* 0x000033401b167816 */ /* 0x001fe40000000000 */
[----:B------:R-:W-:-:S04]  /*c9070*/  LOP3.LUT R25, R41, 0xffff, RZ, 0xc0, !PT ;  /* 0x0000ffff29197812 */ /* 0x000fc800078ec0ff */
[----:B------:R-:W-:-:S04]  /*c9080*/  PRMT R24, R26, 0x3340, R25 ;  /* 0x000033401a187816 */ /* 0x000fc80000000019 */
[----:B------:R-:W-:-:S05]  /*c9090*/  PRMT R22, R24, 0x5410, R22 ;  /* 0x0000541018167816 */ /* 0x000fca0000000016 */
[----:B------:R0:W-:Y:S04]  /*c90a0*/  STL [R1+0x4ce8], R22 ;  /* 0x004ce81601007387 */ /* 0x0001e80000100800 */
[----:B------:R-:W4:Y:S01]  /*c90b0*/  LDL.LU R41, [R1+0x258] ;  /* 0x0002580001297983 */ /* 0x000f220000300800 */
[----:B------:R-:W-:Y:S02]  /*c90c0*/  IADD3 R34, P1, PT, R20, R3, RZ ;  /* 0x0000000314227210 */ /* 0x000fe40007f3e0ff */
[----:B0-----:R-:W-:Y:S02]  /*c90d0*/  SHF.R.U32.HI R22, RZ, 0x8, R28 ;  /* 0x00000008ff167819 */ /* 0x001fe4000001161c */
[----:B------:R-:W-:Y:S02]  /*c90e0*/  SHF.R.U32.HI R26, RZ, 0x8, R26 ;  /* 0x00000008ff1a7819 */ /* 0x000fe4000001161a */
[----:B------:R-:W-:-:S02]  /*c90f0*/  LOP3.LUT R22, R22, 0xffff, RZ, 0xc0, !PT ;  /* 0x0000ffff16167812 */ /* 0x000fc400078ec0ff */
[----:B------:R-:W-:Y:S01]  /*c9100*/  SHF.R.U32.HI R24, RZ, 0x8, R25 ;  /* 0x00000008ff187819 */ /* 0x000fe20000011619 */
[----:B------:R-:W-:Y:S01]  /*c9110*/  IMAD.X R35, R21, 0x1, R4, P1 ;  /* 0x0000000115237824 */ /* 0x000fe200008e0604 */
[----:B------:R-:W-:Y:S02]  /*c9120*/  PRMT R22, R22, 0x3340, R0 ;  /* 0x0000334016167816 */ /* 0x000fe40000000000 */
[----:B------:R-:W-:Y:S02]  /*c9130*/  LOP3.LUT R25, R26, 0xffff, RZ, 0xc0, !PT ;  /* 0x0000ffff1a197812 */ /* 0x000fe400078ec0ff */
[----:B------:R-:W-:Y:S01]  /*c9140*/  LOP3.LUT R24, R24, 0xffff, RZ, 0xc0, !PT ;  /* 0x0000ffff18187812 */ /* 0x000fe200078ec0ff */
[----:B------:R-:W-:Y:S03]  /*c9150*/  STL.64 [R1+0xd28], R34 ;  /* 0x000d282201007387 */ /* 0x000fe60000100a00 */
[----:B------:R-:W-:Y:S01]  /*c9160*/  PRMT R24, R25, 0x3340, R24 ;  /* 0x0000334019187816 */ /* 0x000fe20000000018 */
[----:B------:R3:W-:Y:S04]  /*c9170*/  STL [R1+0xd8], R22 ;  /* 0x0000d81601007387 */ /* 0x0007e80000100800 */
[----:B------:R-:W-:Y:S01]  /*c9180*/  STL [R1+0x3d0], R24 ;  /* 0x0003d01801007387 */ /* 0x000fe20000100800 */
[----:B------:R-:W-:-:S05]  /*c9190*/  IADD3 R28, P1, PT, R20, R5, RZ ;  /* 0x00000005141c7210 */ /* 0x000fca0007f3e0ff */
[----:B------:R-:W-:Y:S01]  /*c91a0*/  IMAD.X R29, R21, 0x1, R6, P1 ;  /* 0x00000001151d7824 */ /* 0x000fe200008e0606 */
[----:B--2---:R-:W-:Y:S02]  /*c91b0*/  LOP3.LUT R26, R32, 0xffff, RZ, 0xc0, !PT ;  /* 0x0000ffff201a7812 */ /* 0x004fe400078ec0ff */
[----:B---3--:R-:W-:-:S05]  /*c91c0*/  LOP3.LUT R22, R31, 0xffff, RZ, 0xc0, !PT ;  /* 0x0000ffff1f167812 */ /* 0x008fca00078ec0ff */
[----:B------:R0:W-:Y:S01]  /*c91d0*/  STL [R1+0x54a0], R22 ;  /* 0x0054a01601007387 */ /* 0x0001e20000100800 */
[----:B------:R-:W-:Y:S02]  /*c91e0*/  LOP3.LUT R25, R36, 0xffff, RZ, 0xc0, !PT ;  /* 0x0000ffff24197812 */ /* 0x000fe400078ec0ff */
[----:B0-----:R-:W-:Y:S02]  /*c91f0*/  PRMT R22, R22, 0x3340, R0 ;  /* 0x0000334016167816 */ /* 0x001fe40000000000 */
[----:B------:R-:W-:-:S04]  /*c9200*/  PRMT R24, R26, 0x3340, R25 ;  /* 0x000033401a187816 */ /* 0x000fc80000000019 */
[----:B------:R-:W-:-:S05]  /*c9210*/  PRMT R22, R24, 0x5410, R22 ;  /* 0x0000541018167816 */ /* 0x000fca0000000016 */
[----:B------:R0:W-:Y:S04]  /*c9220*/  STL [R1+0x4ce0], R22 ;  /* 0x004ce01601007387 */ /* 0x0001e80000100800 */
[----:B------:R-:W2:Y:S04]  /*c9230*/  LDL.LU R35, [R1+0x470] ;  /* 0x0004700001237983 */ /* 0x000ea80000300800 */
[----:B------:R-:W3:Y:S04]  /*c9240*/  LDL.LU R32, [R1+0x64] ;  /* 0x0000640001207983 */ /* 0x000ee80000300800 */
[----:B------:R-:W3:Y:S01]  /*c9250*/  LDL.LU R31, [R1+0x260] ;  /* 0x00026000011f7983 */ /* 0x000ee20000300800 */
[----:B0-----:R-:W-:-:S02]  /*c9260*/  SHF.R.U32.HI R22, RZ, 0x8, R27 ;  /* 0x00000008ff167819 */ /* 0x001fc4000001161b */
[----:B------:R-:W-:Y:S02]  /*c9270*/  SHF.R.U32.HI R26, RZ, 0x8, R26 ;  /* 0x00000008ff1a7819 */ /* 0x000fe4000001161a */
[----:B------:R-:W-:Y:S02]  /*c9280*/  SHF.R.U32.HI R24, RZ, 0x8, R25 ;  /* 0x00000008ff187819 */ /* 0x000fe40000011619 */
[----:B------:R-:W-:Y:S02]  /*c9290*/  LOP3.LUT R22, R22, 0xffff, RZ, 0xc0, !PT ;  /* 0x0000ffff16167812 */ /* 0x000fe400078ec0ff */
[----:B------:R-:W-:Y:S02]  /*c92a0*/  LOP3.LUT R25, R26, 0xffff, RZ, 0xc0, !PT ;  /* 0x0000ffff1a197812 */ /* 0x000fe400078ec0ff */
[----:B------:R-:W-:Y:S02]  /*c92b0*/  LOP3.LUT R24, R24, 0xffff, RZ, 0xc0, !PT ;  /* 0x0000ffff18187812 */ /* 0x000fe400078ec0ff */
[----:B------:R-:W-:-:S02]  /*c92c0*/  PRMT R26, R22, 0x3340, R0 ;  /* 0x00003340161a7816 */ /* 0x000fc40000000000 */
[----:B------:R-:W-:Y:S01]  /*c92d0*/  PRMT R22, R25, 0x3340, R24 ;  /* 0x0000334019167816 */ /* 0x000fe20000000018 */
[----:B------:R-:W-:Y:S04]  /*c92e0*/  STL.64 [R1+0xd30], R28 ;  /* 0x000d301c01007387 */ /* 0x000fe80000100a00 */
[----:B------:R4:W-:Y:S04]  /*c92f0*/  STL [R1+0xc0], R26 ;  /* 0x0000c01a01007387 */ /* 0x0009e80000100800 */
[----:B------:R0:W-:Y:S04]  /*c9300*/  STL [R1+0x211c], R22 ;  /* 0x00211c1601007387 */ /* 0x0001e80000100800 */
[----:B------:R-:W3:Y:S01]  /*c9310*/  LDL.LU R36, [R1+0x314] ;  /* 0x0003140001247983 */ /* 0x000ee20000300800 */
[----:B----4-:R-:W-:-:S03]  /*c9320*/  LOP3.LUT R26, R37, 0xffff, RZ, 0xc0, !PT ;  /* 0x0000ffff251a7812 */ /* 0x010fc600078ec0ff */
[----:B------:R-:W4:Y:S01]  /*c9330*/  LDL.LU R37, [R1+0x1d4] ;  /* 0x0001d40001257983 */ /* 0x000f220000300800 */
[----:B------:R-:W-:-:S03]  /*c9340*/  LOP3.LUT R25, R41, 0xffff, RZ, 0xc0, !PT ;  /* 0x0000ffff29197812 */ /* 0x000fc600078ec0ff */
[----:B------:R-:W4:Y:S01]  /*c9350*/  LDL.LU R41, [R1+0x308] ;  /* 0x0003080001297983 */ /* 0x000f220000300800 */
[----:B------:R-:W-:Y:S02]  /*c9360*/  LOP3.LUT R27, R33, 0xffff, RZ, 0xc0, !PT ;  /* 0x0000ffff211b7812 */ /* 0x000fe400078ec0ff */
[----:B0-----:R-:W-:Y:S02]  /*c9370*/  PRMT R22, R26, 0x3340, R0 ;  /* 0x000033401a167816 */ /* 0x001fe40000000000 */
[----:B------:R-:W-:-:S04]  /*c9380*/  PRMT R24, R27, 0x3340, R25 ;  /* 0x000033401b187816 */ /* 0x000fc80000000019 */
[----:B------:R-:W-:-:S05]  /*c9390*/  PRMT R22, R24, 0x5410, R22 ;  /* 0x0000541018167816 */ /* 0x000fca0000000016 */
[----:B------:R0:W-:Y:S04]  /*c93a0*/  STL [R1+0x4cdc], R22 ;  /* 0x004cdc1601007387 */ /* 0x0001e80000100800 */
[----:B------:R-:W4:Y:S01]  /*c93b0*/  LDL.LU R33, [R1+0x1bc] ;  /* 0x0001bc0001217983 */ /* 0x000f220000300800 */
[----:B------:R-:W-:Y:S02]  /*c93c0*/  SHF.R.U32.HI R27, RZ, 0x8, R27 ;  /* 0x00000008ff1b7819 */ /* 0x000fe4000001161b */
[----:B------:R-:W-:Y:S02]  /*c93d0*/  SHF.R.U32.HI R24, RZ, 0x8, R25 ;  /* 0x00000008ff187819 */ /* 0x000fe40000011619 */
[----:B------:R-:W-:Y:S02]  /*c93e0*/  IADD3 R28, P1, PT, R20, R13, RZ ;  /* 0x0000000d141c7210 */ /* 0x000fe40007f3e0ff */
[----:B0-----:R-:W-:-:S02]  /*c93f0*/  SHF.R.U32.HI R22, RZ, 0x8, R26 ;  /* 0x00000008ff167819 */ /* 0x001fc4000001161a */
[----:B------:R-:W-:Y:S02]  /*c9400*/  LOP3.LUT R25, R27, 0xffff, RZ, 0xc0, !PT ;  /* 0x0000ffff1b197812 */ /* 0x000fe400078ec0ff */
[----:B------:R-:W-:Y:S02]  /*c9410*/  LOP3.LUT R24, R24, 0xffff, RZ, 0xc0, !PT ;  /* 0x0000ffff18187812 */ /* 0x000fe400078ec0ff */
[----:B------:R-:W-:Y:S01]  /*c9420*/  LOP3.LUT R22, R22, 0xffff, RZ, 0xc0, !PT ;  /* 0x0000ffff16167812 */ /* 0x000fe200078ec0ff */
[----:B------:R-:W-:Y:S01]  /*c9430*/  IMAD.X R29, R21, 0x1, R15, P1 ;  /* 0x00000001151d7824 */ /* 0x000fe200008e060f */
[----:B------:R-:W-:Y:S02]  /*c9440*/  PRMT R24, R25, 0x3340, R24 ;  /* 0x0000334019187816 */ /* 0x000fe40000000018 */
[----:B------:R-:W-:Y:S02]  /*c9450*/  PRMT R22, R22, 0x3340, R0 ;  /* 0x0000334016167816 */ /* 0x000fe40000000000 */
[----:B------:R0:W-:Y:S04]  /*c9460*/  STL.64 [R1+0xd20], R28 ;  /* 0x000d201c01007387 */ /* 0x0001e80000100a00 */
[----:B------:R-:W-:Y:S04]  /*c9470*/  STL [R1+0x208], R24 ;  /* 0x0002081801007387 */ /* 0x000fe80000100800 */
[----:B------:R1:W-:Y:S01]  /*c9480*/  STL [R1+0xb4], R22 ;  /* 0x0000b41601007387 */ /* 0x0003e20000100800 */
[----:B0-----:R-:W-:-:S05]  /*c9490*/  IADD3 R28, P1, PT, R20, R14, RZ ;  /* 0x0000000e141c7210 */ /* 0x001fca0007f3e0ff */
[----:B------:R-:W-:Y:S01]  /*c94a0*/  IMAD.X R29, R21, 0x1, R16, P1 ;  /* 0x00000001151d7824 */ /* 0x000fe200008e0610 */
[----:B--2---:R-:W-:Y:S02]  /*c94b0*/  LOP3.LUT R27, R35, 0xffff, RZ, 0xc0, !PT ;  /* 0x0000ffff231b7812 */ /* 0x004fe400078ec0ff */
[----:B---3--:R-:W-:Y:S02]  /*c94c0*/  LOP3.LUT R26, R32, 0xffff, RZ, 0xc0, !PT ;  /* 0x0000ffff201a7812 */ /* 0x008fe400078ec0ff */
[----:B------:R-:W-:Y:S02]  /*c94d0*/  LOP3.LUT R25, R31, 0xffff, RZ, 0xc0, !PT ;  /* 0x0000ffff1f197812 */ /* 0x000fe400078ec0ff */
[----:B-1----:R-:W-:Y:S02]  /*c94e0*/  PRMT R22, R26, 0x3340, R0 ;  /* 0x000033401a167816 */ /* 0x002fe40000000000 */
        /* <DEDUP_REMOVED lines=10> */
[----:B------:R-:W-:Y:S01]  /*c9590*/  PRMT R22, R22, 0x3340, R0 ;  /* 0x0000334016167816 */ /* 0x000fe20000000000 */
[----:B------:R0:W-:Y:S01]  /*c95a0*/  STL.64 [R1+0xd18], R28 ;  /* 0x000d181c01007387 */ /* 0x0001e20000100a00 */
[----:B----4-:R-:W-:-:S03]  /*c95b0*/  LOP3.LUT R27, R37, 0xffff, RZ, 0xc0, !PT ;  /* 0x0000ffff251b7812 */ /* 0x010fc600078ec0ff */
[----:B------:R-:W-:Y:S04]  /*c95c0*/  STL [R1+0x680], R24 ;  /* 0x0006801801007387 */ /* 0x000fe80000100800 */
[----:B------:R1:W-:Y:S04]  /*c95d0*/  STL [R1+0xb0], R22 ;  /* 0x0000b01601007387 */ /* 0x0003e80000100800 */
[----:B------:R-:W2:Y:S04]  /*c95e0*/  LDL.LU R48, [R1+0x5828] ;  /* 0x0058280001307983 */ /* 0x000ea80000300800 */
[----:B------:R-:W3:Y:S04]  /*c95f0*/  LDL.LU R32, [R1+0x4d00] ;  /* 0x004d000001207983 */ /* 0x000ee80000300800 */
[----:B------:R-:W4:Y:S01]  /*c9600*/  LDL.LU R37, [R1+0x7a0] ;  /* 0x0007a00001257983 */ /* 0x000f220000300800 */
[----:B------:R-:W-:-:S03]  /*c9610*/  LOP3.LUT R26, R41, 0xffff, RZ, 0xc0, !PT ;  /* 0x0000ffff291a7812 */ /* 0x000fc600078ec0ff */
[----:B------:R-:W2:Y:S01]  /*c9620*/  LDL.LU R41, [R1+0x1f88] ;  /* 0x001f880001297983 */ /* 0x000ea20000300800 */
[----:B0-----:R-:W-:Y:S02]  /*c9630*/  LOP3.LUT R28, R36, 0xffff, RZ, 0xc0, !PT ;  /* 0x0000ffff241c7812 */ /* 0x001fe400078ec0ff */
[----:B-1----:R-:W-:Y:S02]  /*c9640*/  PRMT R22, R30, 0x3340, R0 ;  /* 0x000033401e167816 */ /* 0x002fe40000000000 */
[----:B------:R-:W-:Y:S02]  /*c9650*/  PRMT R24, R28, 0x3340, R27 ;  /* 0x000033401c187816 */ /* 0x000fe4000000001b */
[----:B------:R-:W-:Y:S02]  /*c9660*/  LOP3.LUT R29, R45, 0xffff, RZ, 0xc0, !PT ;  /* 0x0000ffff2d1d7812 */ /* 0x000fe400078ec0ff */
[----:B------:R-:W-:Y:S01]  /*c9670*/  PRMT R31, R24, 0x5410, R22 ;  /* 0x00005410181f7816 */ /* 0x000fe20000000016 */
[----:B------:R-:W2:Y:S01]  /*c9680*/  LDL.LU R45, [R1+0x5824] ;  /* 0x00582400012d7983 */ /* 0x000ea20000300800 */
[----:B------:R-:W-:-:S02]  /*c9690*/  PRMT R22, R29, 0x3340, R0 ;  /* 0x000033401d167816 */ /* 0x000fc40000000000 */
[----:B------:R-:W-:-:S04]  /*c96a0*/  LOP3.LUT R25, R33, 0xffff, RZ, 0xc0, !PT ;  /* 0x0000ffff21197812 */ /* 0x000fc800078ec0ff */
[----:B------:R-:W-:-:S04]  /*c96b0*/  PRMT R24, R26, 0x3340, R25 ;  /* 0x000033401a187816 */ /* 0x000fc80000000019 */
[----:B------:R-:W-:Y:S01]  /*c96c0*/  PRMT R22, R24, 0x5410, R22 ;  /* 0x0000541018167816 */ /* 0x000fe20000000016 */
[----:B------:R0:W-:Y:S04]  /*c96d0*/  STL [R1+0x4cd4], R31 ;  /* 0x004cd41f01007387 */ /* 0x0001e80000100800 */
[----:B------:R1:W-:Y:S04]  /*c96e0*/  STL [R1+0x4cd0], R22 ;  /* 0x004cd01601007387 */ /* 0x0003e80000100800 */
[----:B0-----:R-:W2:Y:S04]  /*c96f0*/  LDL.LU R31, [R1+0x4d04] ;  /* 0x004d0400011f7983 */ /* 0x001ea80000300800 */
[----:B------:R-:W2:Y:S04]  /*c9700*/  LDL.LU R36, [R1+0x7a4] ;  /* 0x0007a40001247983 */ /* 0x000ea80000300800 */
[----:B------:R-:W2:Y:S01]  /*c9710*/  LDL.LU R33, [R1+0x1f7c] ;  /* 0x001f7c0001217983 */ /* 0x000ea20000300800 */
[----:B------:R-:W-:-:S02]  /*c9720*/  SHF.R.U32.HI R28, RZ, 0x8, R28 ;  /* 0x00000008ff1c7819 */ /* 0x000fc4000001161c */
[----:B------:R-:W-:Y:S02]  /*c9730*/  SHF.R.U32.HI R27, RZ, 0x8, R27 ;  /* 0x00000008ff1b7819 */ /* 0x000fe4000001161b */
[----:B------:R-:W-:Y:S02]  /*c9740*/  SHF.R.U32.HI R24, RZ, 0x8, R26 ;  /* 0x00000008ff187819 */ /* 0x000fe4000001161a */
[----:B-1----:R-:W-:Y:S02]  /*c9750*/  SHF.R.U32.HI R22, RZ, 0x8, R25 ;  /* 0x00000008ff167819 */ /* 0x002fe40000011619 */
        /* <DEDUP_REMOVED lines=8> */
[----:B------:R-:W-:Y:S01]  /*c97e0*/  STL.64 [R1+0xd08], R34 ;  /* 0x000d082201007387 */ /* 0x000fe20000100a00 */
[----:B------:R-:W-:-:S03]  /*c97f0*/  IADD3 R26, P1, PT, R20, R9, RZ ;  /* 0x00000009141a7210 */ /* 0x000fc60007f3e0ff */
[----:B------:R-:W-:Y:S04]  /*c9800*/  STL [R1+0x67c], R25 ;  /* 0x00067c1901007387 */ /* 0x000fe80000100800 */
[----:B------:R0:W-:Y:S01]  /*c9810*/  STL [R1+0x204], R22 ;  /* 0x0002041601007387 */ /* 0x0001e20000100800 */
[----:B------:R-:W-:Y:S01]  /*c9820*/  IMAD.X R27, R21, 0x1, R11, P1 ;  /* 0x00000001151b7824 */ /* 0x000fe200008e060b */
[----:B------:R-:W-:Y:S02]  /*c9830*/  IADD3 R28, P1, PT, R20, R10, RZ ;  /* 0x0000000a141c7210 */ /* 0x000fe40007f3e0ff */
[----:B0-----:R-:W-:-:S04]  /*c9840*/  SHF.R.U32.HI R22, RZ, 0x8, R29 ;  /* 0x00000008ff167819 */ /* 0x001fc8000001161d */
[----:B------:R-:W-:Y:S01]  /*c9850*/  LOP3.LUT R22, R22, 0xffff, RZ, 0xc0, !PT ;  /* 0x0000ffff16167812 */ /* 0x000fe200078ec0ff */
[----:B------:R3:W-:Y:S03]  /*c9860*/  STL.64 [R1+0xd10], R26 ;  /* 0x000d101a01007387 */ /* 0x0007e60000100a00 */
[----:B------:R-:W-:Y:S01]  /*c9870*/  PRMT R22, R22, 0x3340, R0 ;  /* 0x0000334016167816 */ /* 0x000fe20000000000 */
[----:B------:R-:W-:Y:S01]  /*c9880*/  IMAD.X R29, R21, 0x1, R12, P1 ;  /* 0x00000001151d7824 */ /* 0x000fe200008e060c */
[----:B------:R-:W-:-:S03]  /*c9890*/  SHF.R.U32.HI R21, RZ, 0x8, R30 ;  /* 0x00000008ff157819 */ /* 0x000fc6000001161e */
[----:B------:R0:W-:Y:S01]  /*c98a0*/  STL [R1+0xac], R22 ;  /* 0x0000ac1601007387 */ /* 0x0001e20000100800 */
[----:B------:R-:W-:-:S04]  /*c98b0*/  LOP3.LUT R21, R21, 0xffff, RZ, 0xc0, !PT ;  /* 0x0000ffff15157812 */ /* 0x000fc800078ec0ff */
[----:B------:R-:W-:Y:S02]  /*c98c0*/  PRMT R21, R21, 0x3340, R0 ;  /* 0x0000334015157816 */ /* 0x000fe40000000000 */
[----:B---3--:R-:W-:Y:S02]  /*c98d0*/  LOP3.LUT R26, R32, 0xffff, RZ, 0xc0, !PT ;  /* 0x0000ffff201a7812 */ /* 0x008fe400078ec0ff */
[----:B----4-:R-:W-:-:S04]  /*c98e0*/  LOP3.LUT R27, R37, 0xffff, RZ, 0xc0, !PT ;  /* 0x0000ffff251b7812 */ /* 0x010fc800078ec0ff */
[----:B0-----:R-:W-:Y:S02]  /*c98f0*/  PRMT R22, R27, 0x3340, R0 ;  /* 0x000033401b167816 */ /* 0x001fe40000000000 */
[----:B--2---:R-:W-:-:S04]  /*c9900*/  LOP3.LUT R25, R41, 0xffff, RZ, 0xc0, !PT ;  /* 0x0000ffff29197812 */ /* 0x004fc800078ec0ff */
[----:B------:R-:W-:-:S04]  /*c9910*/  PRMT R24, R26, 0x3340, R25 ;  /* 0x000033401a187816 */ /* 0x000fc80000000019 */
[----:B------:R-:W-:-:S05]  /*c9920*/  PRMT R22, R24, 0x5410, R22 ;  /* 0x0000541018167816 */ /* 0x000fca0000000016 */
[----:B------:R0:W-:Y:S04]  /*c9930*/  STL [R1+0x4ccc], R22 ;  /* 0x004ccc1601007387 */ /* 0x0001e80000100800 */
[----:B------:R-:W-:Y:S04]  /*c9940*/  STL.64 [R1+0xd00], R28 ;  /* 0x000d001c01007387 */ /* 0x000fe80000100a00 */
[----:B------:R-:W2:Y:S04]  /*c9950*/  LDL.LU R34, [R1+0x4cf8] ;  /* 0x004cf80001227983 */ /* 0x000ea80000300800 */
[----:B------:R-:W3:Y:S04]  /*c9960*/  LDL.LU R37, [R1+0x590] ;  /* 0x0005900001257983 */ /* 0x000ee80000300800 */
[----:B------:R1:W-:Y:S04]  /*c9970*/  STL [R1+0xa8], R21 ;  /* 0x0000a81501007387 */ /* 0x0003e80000100800 */
[----:B------:R-:W4:Y:S01]  /*c9980*/  LDL.LU R41, [R1+0x1d98] ;  /* 0x001d980001297983 */ /* 0x000f220000300800 */
[----:B------:R-:W-:-:S02]  /*c9990*/  SHF.R.U32.HI R24, RZ, 0x8, R26 ;  /* 0x00000008ff187819 */ /* 0x000fc4000001161a */
[----:B0-----:R-:W-:Y:S02]  /*c99a0*/  SHF.R.U32.HI R22, RZ, 0x8, R25 ;  /* 0x00000008ff167819 */ /* 0x001fe40000011619 */
[----:B------:R-:W-:Y:S02]  /*c99b0*/  LOP3.LUT R24, R24, 0xffff, RZ, 0xc0, !PT ;  /* 0x0000ffff18187812 */ /* 0x000fe400078ec0ff */
[----:B------:R-:W-:Y:S02]  /*c99c0*/  LOP3.LUT R22, R22, 0xffff, RZ, 0xc0, !PT ;  /* 0x0000ffff16167812 */ /* 0x000fe400078ec0ff */
[----:B------:R-:W-:Y:S02]  /*c99d0*/  LOP3.LUT R25, R31, 0xffff, RZ, 0xc0, !PT ;  /* 0x0000ffff1f197812 */ /* 0x000fe400078ec0ff */
[----:B-1----:R-:W-:Y:S02]  /*c99e0*/  PRMT R21, R24, 0x3340, R22 ;  /* 0x0000334018157816 */ /* 0x002fe40000000016 */
[----:B------:R-:W-:-:S02]  /*c99f0*/  LOP3.LUT R26, R36, 0xffff, RZ, 0xc0, !PT ;  /* 0x0000ffff241a7812 */ /* 0x000fc400078ec0ff */
[----:B------:R-:W-:Y:S01]  /*c9a00*/  LOP3.LUT R24, R33, 0xffff, RZ, 0xc0, !PT ;  /* 0x0000ffff21187812 */ /* 0x000fe200078ec0ff */
[----:B------:R0:W-:Y:S03]  /*c9a10*/  STL [R1+0x564], R21 ;  /* 0x0005641501007387 */ /* 0x0001e60000100800 */
[----:B------:R-:W-:Y:S02]  /*c9a20*/  PRMT R22, R25, 0x3340, R24 ;  /* 0x0000334019167816 */ /* 0x000fe40000000018 */
[----:B0-----:R-:W-:-:S04]  /*c9a30*/  PRMT R21, R26, 0x3340, R0 ;  /* 0x000033401a157816 */ /* 0x001fc80000000000 */
[----:B------:R-:W-:Y:S02]  /*c9a40*/  PRMT R28, R22, 0x5410, R21 ;  /* 0x00005410161c7816 */ /* 0x000fe40000000015 */
[----:B------:R-:W-:Y:S02]  /*c9a50*/  SHF.R.U32.HI R22, RZ, 0x8, R25 ;  /* 0x00000008ff167819 */ /* 0x000fe40000011619 */
[----:B------:R-:W-:Y:S02]  /*c9a60*/  SHF.R.U32.HI R21, RZ, 0x8, R24 ;  /* 0x00000008ff157819 */ /* 0x000fe40000011618 */
[----:B------:R-:W-:Y:S02]  /*c9a70*/  LOP3.LUT R22, R22, 0xffff, RZ, 0xc0, !PT ;  /* 0x0000ffff16167812 */ /* 0x000fe400078ec0ff */
[----:B------:R-:W-:Y:S01]  /*c9a80*/  LOP3.LUT R21, R21, 0xffff, RZ, 0xc0, !PT ;  /* 0x0000ffff15157812 */ /* 0x000fe200078ec0ff */
[----:B------:R-:W-:Y:S03]  /*c9a90*/  STL [R1+0x4cc8], R28 ;  /* 0x004cc81c01007387 */ /* 0x000fe60000100800 */
[----:B------:R-:W-:Y:S01]  /*c9aa0*/  PRMT R21, R22, 0x3340, R21 ;  /* 0x0000334016157816 */ /* 0x000fe20000000015 */
[----:B------:R-:W4:Y:S04]  /*c9ab0*/  LDL.LU R35, [R1+0x48c] ;  /* 0x00048c0001237983 */ /* 0x000f280000300800 */
[----:B------:R-:W4:Y:S01]  /*c9ac0*/  LDL.LU R32, [R1+0x27c] ;  /* 0x00027c0001207983 */ /* 0x000f220000300800 */
[----:B------:R-:W-:Y:S01]  /*c9ad0*/  VIADD R20, R20, UR6 ;  /* 0x0000000614147c36 */ /* 0x000fe20008000000 */
[----:B------:R-:W-:Y:S01]  /*c9ae0*/  SHF.R.U32.HI R22, RZ, 0x8, R26 ;  /* 0x00000008ff167819 */ /* 0x000fe2000001161a */
[----:B------:R-:W0:Y:S01]  /*c9af0*/  LDCU UR6, c[0x0][0x3b8] ;  /* 0x00007700ff0677ac */ /* 0x000e220008000800 */
[----:B------:R1:W-:Y:S04]  /*c9b00*/  STL [R1+0x3bc], R21 ;  /* 0x0003bc1501007387 */ /* 0x0003e80000100800 */
[----:B------:R-:W4:Y:S04]  /*c9b10*/  LDL.LU R31, [R1+0x4cfc] ;  /* 0x004cfc00011f7983 */ /* 0x000f280000300800 */
[----:B------:R-:W4:Y:S04]  /*c9b20*/  LDL.LU R36, [R1+0x594] ;  /* 0x0005940001247983 */ /* 0x000f280000300800 */
[----:B------:R-:W4:Y:S01]  /*c9b30*/  LDL.LU R33, [R1+0x1d8c] ;  /* 0x001d8c0001217983 */ /* 0x000f220000300800 */
[----:B-1----:R-:W-:-:S02]  /*c9b40*/  SHF.R.S32.HI R21, RZ, 0x1f, R20 ;  /* 0x0000001fff157819 */ /* 0x002fc40000011414 */
[----:B------:R-:W-:-:S05]  /*c9b50*/  IADD3 R24, P1, PT, R20, R0, RZ ;  /* 0x0000000014187210 */ /* 0x000fca0007f3e0ff */
[----:B------:R-:W-:Y:S01]  /*c9b60*/  IMAD.X R25, R21, 0x1, R2, P1 ;  /* 0x0000000115197824 */ /* 0x000fe200008e0602 */
[----:B------:R-:W-:-:S04]  /*c9b70*/  LOP3.LUT R22, R22, 0xffff, RZ, 0xc0, !PT ;  /* 0x0000ffff16167812 */ /* 0x000fc800078ec0ff */
[----:B------:R1:W-:Y:S02]  /*c9b80*/  STL.64 [R1+0xcf8], R24 ;  /* 0x000cf81801007387 */ /* 0x0003e40000100a00 */
[----:B-1----:R-:W-:Y:S02]  /*c9b90*/  SHF.R.U32.HI R24, RZ, 0x8, R27 ;  /* 0x00000008ff187819 */ /* 0x002fe4000001161b */
[----:B------:R-:W-:Y:S02]  /*c9ba0*/  PRMT R25, R22, 0x3340, R0 ;  /* 0x0000334016197816 */ /* 0x000fe40000000000 */
[----:B------:R-:W-:-:S03]  /*c9bb0*/  LOP3.LUT R24, R24, 0xffff, RZ, 0xc0, !PT ;  /* 0x0000ffff18187812 */ /* 0x000fc600078ec0ff */
[----:B------:R-:W-:Y:S01]  /*c9bc0*/  STL [R1+0xa4], R25 ;  /* 0x0000a41901007387 */ /* 0x000fe20000100800 */
[----:B------:R-:W-:-:S05]  /*c9bd0*/  PRMT R22, R24, 0x3340, R0 ;  /* 0x0000334018167816 */ /* 0x000fca0000000000 */
[----:B------:R1:W-:Y:S01]  /*c9be0*/  STL [R1+0xa0], R22 ;  /* 0x0000a01601007387 */ /* 0x0003e20000100800 */
[----:B--2---:R-:W-:Y:S02]  /*c9bf0*/  LOP3.LUT R27, R34, 0xffff, RZ, 0xc0, !PT ;  /* 0x0000ffff221b7812 */ /* 0x004fe400078ec0ff */
[----:B---3--:R-:W-:-:S04]  /*c9c00*/  LOP3.LUT R26, R37, 0xffff, RZ, 0xc0, !PT ;  /* 0x0000ffff251a7812 */ /* 0x008fc800078ec0ff */
[----:B-1----:R-:W-:Y:S02]  /*c9c10*/  PRMT R22, R26, 0x3340, R0 ;  /* 0x000033401a167816 */ /* 0x002fe40000000000 */
[----:B----4-:R-:W-:-:S04]  /*c9c20*/  LOP3.LUT R25, R41, 0xffff, RZ, 0xc0, !PT ;  /* 0x0000ffff29197812 */ /* 0x010fc800078ec0ff */
[----:B------:R-:W-:-:S04]  /*c9c30*/  PRMT R24, R27, 0x3340, R25 ;  /* 0x000033401b187816 */ /* 0x000fc80000000019 */
[----:B------:R-:W-:-:S05]  /*c9c40*/  PRMT R22, R24, 0x5410, R22 ;  /* 0x0000541018167816 */ /* 0x000fca0000000016 */
[----:B------:R1:W-:Y:S04]  /*c9c50*/  STL [R1+0x4cc4], R22 ;  /* 0x004cc41601007387 */ /* 0x0003e80000100800 */
[----:B------:R-:W2:Y:S04]  /*c9c60*/  LDL.LU R37, [R1+0x494] ;  /* 0x0004940001257983 */ /* 0x000ea80000300800 */
[----:B------:R-:W3:Y:S01]  /*c9c70*/  LDL.LU R41, [R1+0x288] ;  /* 0x0002880001297983 */ /* 0x000ee20000300800 */
[----:B------:R-:W-:Y:S02]  /*c9c80*/  IADD3 R28, P1, PT, R20, R3, RZ ;  /* 0x00000003141c7210 */ /* 0x000fe40007f3e0ff */
[----:B------:R-:W-:-:S02]  /*c9c90*/  SHF.R.U32.HI R27, RZ, 0x8, R27 ;  /* 0x00000008ff1b7819 */ /* 0x000fc4000001161b */
[----:B------:R-:W-:Y:S02]  /*c9ca0*/  SHF.R.U32.HI R24, RZ, 0x8, R25 ;  /* 0x00000008ff187819 */ /* 0x000fe40000011619 */
[----:B-1----:R-:W-:Y:S01]  /*c9cb0*/  SHF.R.U32.HI R22, RZ, 0x8, R26 ;  /* 0x00000008ff167819 */ /* 0x002fe2000001161a */
[----:B------:R-:W-:Y:S01]  /*c9cc0*/  IMAD.X R29, R21, 0x1, R4, P1 ;  /* 0x00000001151d7824 */ /* 0x000fe200008e0604 */
[----:B------:R-:W-:Y:S02]  /*c9cd0*/  LOP3.LUT R25, R27, 0xffff, RZ, 0xc0, !PT ;  /* 0x0000ffff1b197812 */ /* 0x000fe400078ec0ff */
[----:B------:R-:W-:Y:S02]  /*c9ce0*/  LOP3.LUT R24, R24, 0xffff, RZ, 0xc0, !PT ;  /* 0x0000ffff18187812 */ /* 0x000fe400078ec0ff */
[----:B------:R-:W-:Y:S02]  /*c9cf0*/  LOP3.LUT R22, R22, 0xffff, RZ, 0xc0, !PT ;  /* 0x0000ffff16167812 */ /* 0x000fe400078ec0ff */
[----:B------:R-:W-:Y:S01]  /*c9d00*/  PRMT R24, R25, 0x3340, R24 ;  /* 0x0000334019187816 */ /* 0x000fe20000000018 */
[----:B------:R1:W-:Y:S01]  /*c9d10*/  STL.64 [R1+0xcf0], R28 ;  /* 0x000cf01c01007387 */ /* 0x0003e20000100a00 */
[----:B------:R-:W-:-:S03]  /*c9d20*/  PRMT R22, R22, 0x3340, R0 ;  /* 0x0000334016167816 */ /* 0x000fc60000000000 */
[----:B------:R4:W-:Y:S01]  /*c9d30*/  STL [R1+0x200], R24 ;  /* 0x0002001801007387 */ /* 0x0009e20000100800 */
[----:B------:R-:W-:Y:S02]  /*c9d40*/  LOP3.LUT R26, R32, 0xffff, RZ, 0xc0, !PT ;  /* 0x0000ffff201a7812 */ /* 0x000fe400078ec0ff */
[----:B-1----:R-:W-:Y:S02]  /*c9d50*/  LOP3.LUT R28, R35, 0xffff, RZ, 0xc0, !PT ;  /* 0x0000ffff231c7812 */ /* 0x002fe400078ec0ff */
[----:B------:R-:W-:Y:S01]  /*c9d60*/  LOP3.LUT R29, R48, 0xffff, RZ, 0xc0, !PT ;  /* 0x0000ffff301d7812 */ /* 0x000fe200078ec0ff */
[----:B------:R1:W-:Y:S01]  /*c9d70*/  STL [R1+0x9c], R22 ;  /* 0x00009c1601007387 */ /* 0x0003e20000100800 */
[----:B----4-:R-:W-:Y:S02]  /*c9d80*/  PRMT R24, R28, 0x3340, R26 ;  /* 0x000033401c187816 */ /* 0x010fe4000000001a */
[----:B------:R-:W-:Y:S01]  /*c9d90*/  LOP3.LUT R27, R31, 0xffff, RZ, 0xc0, !PT ;  /* 0x0000ffff1f1b7812 */ /* 0x000fe200078ec0ff */
[----:B------:R-:W4:Y:S01]  /*c9da0*/  LDL.LU R48, [R1+0x5820] ;  /* 0x0058200001307983 */ /* 0x000f220000300800 */
[----:B------:R-:W-:-:S02]  /*c9db0*/  LOP3.LUT R30, R36, 0xffff, RZ, 0xc0, !PT ;  /* 0x0000ffff241e7812 */ /* 0x000fc400078ec0ff */
[----:B-1----:R-:W-:Y:S02]  /*c9dc0*/  PRMT R22, R29, 0x3340, R0 ;  /* 0x000033401d167816 */ /* 0x002fe40000000000 */
[----:B------:R-:W-:Y:S02]  /*c9dd0*/  LOP3.LUT R25, R33, 0xffff, RZ, 0xc0, !PT ;  /* 0x0000ffff21197812 */ /* 0x000fe400078ec0ff */
        /* <DEDUP_REMOVED lines=22> */
[----:B------:R-:W-:-:S03]  /*c9f40*/  LOP3.LUT R27, R45, 0xffff, RZ, 0xc0, !PT ;  /* 0x0000ffff2d1b7812 */ /* 0x000fc600078ec0ff */
[----:B------:R3:W-:Y:S04]  /*c9f50*/  STL [R1+0x2118], R25 ;  /* 0x0021181901007387 */ /* 0x0007e80000100800 */
[----:B------:R1:W-:Y:S04]  /*c9f60*/  STL [R1+0x65c], R22 ;  /* 0x00065c1601007387 */ /* 0x0003e80000100800 */
[----:B------:R-:W4:Y:S01]  /*c9f70*/  LDL.LU R45, [R1+0x581c] ;  /* 0x00581c00012d7983 */ /* 0x000f220000300800 */
[----:B--2---:R-:W-:-:S03]  /*c9f80*/  LOP3.LUT R26, R37, 0xffff, RZ, 0xc0, !PT ;  /* 0x0000ffff251a7812 */ /* 0x004fc600078ec0ff */
[----:B------:R-:W2:Y:S01]  /*c9f90*/  LDL.LU R37, [R1+0x348] ;  /* 0x0003480001257983 */ /* 0x000ea20000300800 */
[----:B---3--:R-:W-:-:S03]  /*c9fa0*/  LOP3.LUT R25, R41, 0xffff, RZ, 0xc0, !PT ;  /* 0x0000ffff29197812 */ /* 0x008fc600078ec0ff */
[----:B------:R-:W3:Y:S01]  /*c9fb0*/  LDL.LU R41, [R1+0x210] ;  /* 0x0002100001297983 */ /* 0x000ee20000300800 */
[----:B-1----:R-:W-:Y:S02]  /*c9fc0*/  PRMT R22, R27, 0x3340, R0 ;  /* 0x000033401b167816 */ /* 0x002fe40000000000 */
[----:B------:R-:W-:-:S04]  /*c9fd0*/  PRMT R24, R26, 0x3340, R25 ;  /* 0x000033401a187816 */ /* 0x000fc80000000019 */
[----:B------:R-:W-:Y:S02]  /*c9fe0*/  PRMT R22, R24, 0x5410, R22 ;  /* 0x0000541018167816 */ /* 0x000fe40000000016 */
[----:B------:R-:W-:-:S03]  /*c9ff0*/  IADD3 R30, P1, PT, R20, R13, RZ ;  /* 0x0000000d141e7210 */ /* 0x000fc60007f3e0ff */
[----:B------:R1:W-:Y:S01]  /*ca000*/  STL [R1+0x1d7c], R22 ;  /* 0x001d7c1601007387 */ /* 0x0003e20000100800 */
[----:B------:R-:W-:Y:S02]  /*ca010*/  SHF.R.U32.HI R26, RZ, 0x8, R26 ;  /* 0x00000008ff1a7819 */ /* 0x000fe4000001161a */
[----:B------:R-:W-:Y:S02]  /*ca020*/  SHF.R.U32.HI R24, RZ, 0x8, R25 ;  /* 0x00000008ff187819 */ /* 0x000fe40000011619 */
[----:B-1----:R-:W-:Y:S01]  /*ca030*/  SHF.R.U32.HI R22, RZ, 0x8, R29 ;  /* 0x00000008ff167819 */ /* 0x002fe2000001161d */
[----:B------:R-:W-:-:S03]  /*ca040*/  IMAD.X R31, R21, 0x1, R15, P1 ;  /* 0x00000001151f7824 */ /* 0x000fc600008e060f */
[----:B------:R-:W-:Y:S02]  /*ca050*/  LOP3.LUT R22, R22, 0xffff, RZ, 0xc0, !PT ;  /* 0x0000ffff16167812 */ /* 0x000fe400078ec0ff */
[----:B------:R-:W-:Y:S02]  /*ca060*/  LOP3.LUT R25, R26, 0xffff, RZ, 0xc0, !PT ;  /* 0x0000ffff1a197812 */ /* 0x000fe400078ec0ff */
[----:B------:R-:W-:Y:S02]  /*ca070*/  LOP3.LUT R24, R24, 0xffff, RZ, 0xc0, !PT ;  /* 0x0000ffff18187812 */ /* 0x000fe400078ec0ff */
[----:B------:R-:W-:Y:S01]  /*ca080*/  PRMT R28, R22, 0x3340, R0 ;  /* 0x00003340161c7816 */ /* 0x000fe20000000000 */
[----:B------:R-:W-:Y:S01]  /*ca090*/  STL.64 [R1+0xce0], R30 ;  /* 0x000ce01e01007387 */ /* 0x000fe20000100a00 */
[----:B------:R-:W-:-:S03]  /*ca0a0*/  PRMT R22, R25, 0x3340, R24 ;  /* 0x0000334019167816 */ /* 0x000fc60000000018 */
[----:B------:R1:W-:Y:S04]  /*ca0b0*/  STL [R1+0x98], R28 ;  /* 0x0000981c01007387 */ /* 0x0003e80000100800 */
[----:B------:R0:W-:Y:S01]  /*ca0c0*/  STL [R1+0x560], R22 ;  /* 0x0005601601007387 */ /* 0x0001e20000100800 */
[----:B-1----:R-:W-:Y:S02]  /*ca0d0*/  LOP3.LUT R28, R57, 0xffff, RZ, 0xc0, !PT ;  /* 0x0000ffff391c7812 */ /* 0x002fe400078ec0ff */
[----:B----4-:R-:W-:Y:S01]  /*ca0e0*/  LOP3.LUT R26, R36, 0xffff, RZ, 0xc0, !PT ;  /* 0x0000ffff241a7812 */ /* 0x010fe200078ec0ff */
[----:B------:R-:W4:Y:S01]  /*ca0f0*/  LDL.LU R57, [R1+0x5818] ;  /* 0x0058180001397983 */ /* 0x000f220000300800 */
[----:B0-----:R-:W-:Y:S02]  /*ca100*/  PRMT R22, R28, 0x3340, R0 ;  /* 0x000033401c167816 */ /* 0x001fe40000000000 */
[----:B------:R-:W-:-:S04]  /*ca110*/  LOP3.LUT R25, R33, 0xffff, RZ, 0xc0, !PT ;  /* 0x0000ffff21197812 */ /* 0x000fc800078ec0ff */
[----:B------:R-:W-:Y:S02]  /*ca120*/  PRMT R24, R26, 0x3340, R25 ;  /* 0x000033401a187816 */ /* 0x000fe40000000019 */
[----:B------:R-:W-:Y:S02]  /*ca130*/  IADD3 R30, P1, PT, R20, R14, RZ ;  /* 0x0000000e141e7210 */ /* 0x000fe40007f3e0ff */
[----:B------:R-:W-:-:S03]  /*ca140*/  PRMT R22, R24, 0x5410, R22 ;  /* 0x0000541018167816 */ /* 0x000fc60000000016 */
[----:B------:R-:W-:Y:S02]  /*ca150*/  IMAD.X R31, R21, 0x1, R16, P1 ;  /* 0x00000001151f7824 */ /* 0x000fe400008e0610 */
[----:B------:R0:W-:Y:S01]  /*ca160*/  STL [R1+0x1d88], R22 ;  /* 0x001d881601007387 */ /* 0x0001e20000100800 */
[----:B------:R-:W-:Y:S02]  /*ca170*/  SHF.R.U32.HI R26, RZ, 0x8, R26 ;  /* 0x00000008ff1a7819 */ /* 0x000fe4000001161a */
[----:B------:R-:W-:Y:S01]  /*ca180*/  SHF.R.U32.HI R24, RZ, 0x8, R25 ;  /* 0x00000008ff187819 */ /* 0x000fe20000011619 */
[----:B------:R-:W4:Y:S01]  /*ca190*/  LDL.LU R32, [R1+0x4d10] ;  /* 0x004d100001207983 */ /* 0x000f220000300800 */
[----:B0-----:R-:W-:-:S03]  /*ca1a0*/  SHF.R.U32.HI R22, RZ, 0x8, R27 ;  /* 0x00000008ff167819 */ /* 0x001fc6000001161b */
[----:B------:R0:W-:Y:S01]  /*ca1b0*/  STL.64 [R1+0xcd8], R30 ;  /* 0x000cd81e01007387 */ /* 0x0001e20000100a00 */
[----:B------:R-:W-:Y:S02]  /*ca1c0*/  LOP3.LUT R22, R22, 0xffff, RZ, 0xc0, !PT ;  /* 0x0000ffff16167812 */ /* 0x000fe400078ec0ff */
[----:B------:R-:W-:Y:S02]  /*ca1d0*/  LOP3.LUT R25, R26, 0xffff, RZ, 0xc0, !PT ;  /* 0x0000ffff1a197812 */ /* 0x000fe400078ec0ff */
[----:B------:R-:W-:Y:S02]  /*ca1e0*/  LOP3.LUT R24, R24, 0xffff, RZ, 0xc0, !PT ;  /* 0x0000ffff18187812 */ /* 0x000fe400078ec0ff */
[----:B------:R-:W-:Y:S01]  /*ca1f0*/  PRMT R27, R22, 0x3340, R0 ;  /* 0x00003340161b7816 */ /* 0x000fe20000000000 */
[----:B0-----:R-:W4:Y:S04]  /*ca200*/  LDL.LU R31, [R1+0x7a8] ;  /* 0x0007a800011f7983 */ /* 0x001f280000300800 */
[----:B------:R-:W4:Y:S01]  /*ca210*/  LDL.LU R36, [R1+0x1f98] ;  /* 0x001f980001247983 */ /* 0x000f220000300800 */
[----:B------:R-:W-:-:S03]  /*ca220*/  PRMT R22, R25, 0x3340, R24 ;  /* 0x0000334019167816 */ /* 0x000fc60000000018 */
[----:B------:R0:W-:Y:S04]  /*ca230*/  STL [R1+0x94], R27 ;  /* 0x0000941b01007387 */ /* 0x0001e80000100800 */
[----:B------:R1:W-:Y:S01]  /*ca240*/  STL [R1+0x3b8], R22 ;  /* 0x0003b81601007387 */ /* 0x0003e20000100800 */
[----:B0-----:R-:W-:-:S03]  /*ca250*/  LOP3.LUT R27, R44, 0xffff, RZ, 0xc0, !PT ;  /* 0x0000ffff2c1b7812 */ /* 0x001fc600078ec0ff */
[----:B------:R-:W4:Y:S01]  /*ca260*/  LDL.LU R44, [R1+0x5814] ;  /* 0x00581400012c7983 */ /* 0x000f220000300800 */
[----:B-1----:R-:W-:Y:S02]  /*ca270*/  PRMT R22, R27, 0x3340, R0 ;  /* 0x000033401b167816 */ /* 0x002fe40000000000 */
        /* <DEDUP_REMOVED lines=11> */
[----:B------:R-:W-:Y:S02]  /*ca330*/  IADD3 R34, P1, PT, R20, R7, RZ ;  /* 0x0000000714227210 */ /* 0x000fe40007f3e0ff */
[----:B------:R-:W-:Y:S02]  /*ca340*/  LOP3.LUT R22, R22, 0xffff, RZ, 0xc0, !PT ;  /* 0x0000ffff16167812 */ /* 0x000fe400078ec0ff */
[----:B------:R-:W-:Y:S02]  /*ca350*/  LOP3.LUT R25, R26, 0xffff, RZ, 0xc0, !PT ;  /* 0x0000ffff1a197812 */ /* 0x000fe400078ec0ff */
[----:B------:R-:W-:Y:S01]  /*ca360*/  LOP3.LUT R24, R24, 0xffff, RZ, 0xc0, !PT ;  /* 0x0000ffff18187812 */ /* 0x000fe200078ec0ff */
[----:B------:R-:W-:Y:S01]  /*ca370*/  IMAD.X R35, R21, 0x1, R8, P1 ;  /* 0x0000000115237824 */ /* 0x000fe200008e0608 */
[----:B------:R-:W-:-:S02]  /*ca380*/  PRMT R26, R22, 0x3340, R0 ;  /* 0x00003340161a7816 */ /* 0x000fc40000000000 */
[----:B------:R-:W-:Y:S02]  /*ca390*/  PRMT R22, R25, 0x3340, R24 ;  /* 0x0000334019167816 */ /* 0x000fe40000000018 */
[----:B------:R-:W-:Y:S04]  /*ca3a0*/  STL.64 [R1+0xcd0], R34 ;  /* 0x000cd02201007387 */ /* 0x000fe80000100a00 */
        /* <DEDUP_REMOVED lines=8> */
[----:B------:R1:W-:Y:S01]  /*ca430*/  STL [R1+0x8c], R22 ;  /* 0x00008c1601007387 */ /* 0x0003e20000100800 */
[----:B----4-:R-:W-:-:S03]  /*ca440*/  LOP3.LUT R26, R32, 0xffff, RZ, 0xc0, !PT ;  /* 0x0000ffff201a7812 */ /* 0x010fc600078ec0ff */
[----:B------:R-:W4:Y:S01]  /*ca450*/  LDL.LU R32, [R1+0x5a0] ;  /* 0x0005a00001207983 */ /* 0x000f220000300800 */
[----:B0-----:R-:W-:Y:S02]  /*ca460*/  IADD3 R28, P1, PT, R20, R10, RZ ;  /* 0x0000000a141c7210 */ /* 0x001fe40007f3e0ff */
[----:B------:R-:W-:Y:S02]  /*ca470*/  LOP3.LUT R27, R31, 0xffff, RZ, 0xc0, !PT ;  /* 0x0000ffff1f1b7812 */ /* 0x000fe400078ec0ff */
[----:B------:R-:W4:Y:S01]  /*ca480*/  LDL.LU R31, [R1+0x4d08] ;  /* 0x004d0800011f7983 */ /* 0x000f220000300800 */
[----:B------:R-:W-:Y:S02]  /*ca490*/  LOP3.LUT R25, R36, 0xffff, RZ, 0xc0, !PT ;  /* 0x0000ffff24197812 */ /* 0x000fe400078ec0ff */
[----:B-1----:R-:W-:Y:S01]  /*ca4a0*/  PRMT R22, R27, 0x3340, R0 ;  /* 0x000033401b167816 */ /* 0x002fe20000000000 */
[----:B------:R-:W4:Y:S01]  /*ca4b0*/  LDL.LU R36, [R1+0x1da8] ;  /* 0x001da80001247983 */ /* 0x000f220000300800 */
[----:B------:R-:W-:-:S04]  /*ca4c0*/  PRMT R24, R26, 0x3340, R25 ;  /* 0x000033401a187816 */ /* 0x000fc80000000019 */
[----:B------:R-:W-:Y:S01]  /*ca4d0*/  PRMT R22, R24, 0x5410, R22 ;  /* 0x0000541018167816 */ /* 0x000fe20000000016 */
[----:B------:R-:W-:Y:S01]  /*ca4e0*/  IMAD.X R29, R21, 0x1, R12, P1 ;  /* 0x00000001151d7824 */ /* 0x000fe200008e060c */
[----:B------:R-:W-:-:S03]  /*ca4f0*/  SHF.R.U32.HI R21, RZ, 0x8, R25 ;  /* 0x00000008ff157819 */ /* 0x000fc60000011619 */
[----:B------:R0:W-:Y:S01]  /*ca500*/  STL [R1+0x1d68], R22 ;  /* 0x001d681601007387 */ /* 0x0001e20000100800 */
[----:B------:R-:W-:Y:S02]  /*ca510*/  LOP3.LUT R21, R21, 0xffff, RZ, 0xc0, !PT ;  /* 0x0000ffff15157812 */ /* 0x000fe400078ec0ff */
[----:B0-----:R-:W-:-:S04]  /*ca520*/  SHF.R.U32.HI R22, RZ, 0x8, R26 ;  /* 0x00000008ff167819 */ /* 0x001fc8000001161a */
[----:B------:R-:W-:Y:S01]  /*ca530*/  LOP3.LUT R22, R22, 0xffff, RZ, 0xc0, !PT ;  /* 0x0000ffff16167812 */ /* 0x000fe200078ec0ff */
[----:B------:R3:W-:Y:S03]  /*ca540*/  STL.64 [R1+0xcc8], R28 ;  /* 0x000cc81c01007387 */ /* 0x0007e60000100a00 */
[----:B------:R-:W-:-:S05]  /*ca550*/  PRMT R21, R22, 0x3340, R21 ;  /* 0x0000334016157816 */ /* 0x000fca0000000015 */
[----:B------:R0:W-:Y:S01]  /*ca560*/  STL [R1+0x644], R21 ;  /* 0x0006441501007387 */ /* 0x0001e20000100800 */
[----:B--2---:R-:W-:-:S03]  /*ca570*/  LOP3.LUT R25, R33, 0xffff, RZ, 0xc0, !PT ;  /* 0x0000ffff21197812 */ /* 0x004fc600078ec0ff */
[----:B------:R-:W2:Y:S01]  /*ca580*/  LDL.LU R33, [R1+0x4d0c] ;  /* 0x004d0c0001217983 */ /* 0x000ea20000300800 */
[----:B---3--:R-:W-:-:S03]  /*ca590*/  LOP3.LUT R28, R37, 0xffff, RZ, 0xc0, !PT ;  /* 0x0000ffff251c7812 */ /* 0x008fc600078ec0ff */
[----:B------:R-:W3:Y:S01]  /*ca5a0*/  LDL.LU R37, [R1+0x5a4] ;  /* 0x0005a40001257983 */ /* 0x000ee20000300800 */
[----:B------:R-:W-:Y:S02]  /*ca5b0*/  LOP3.LUT R24, R41, 0xffff, RZ, 0xc0, !PT ;  /* 0x0000ffff29187812 */ /* 0x000fe400078ec0ff */
[----:B0-----:R-:W-:Y:S02]  /*ca5c0*/  PRMT R21, R28, 0x3340, R0 ;  /* 0x000033401c157816 */ /* 0x001fe40000000000 */
[----:B------:R-:W-:-:S04]  /*ca5d0*/  PRMT R22, R25, 0x3340, R24 ;  /* 0x0000334019167816 */ /* 0x000fc80000000018 */
[----:B------:R-:W-:-:S05]  /*ca5e0*/  PRMT R21, R22, 0x5410, R21 ;  /* 0x0000541016157816 */ /* 0x000fca0000000015 */
[----:B------:R0:W-:Y:S04]  /*ca5f0*/  STL [R1+0x7fc], R21 ;  /* 0x0007fc1501007387 */ /* 0x0001e80000100800 */
[----:B------:R-:W2:Y:S01]  /*ca600*/  LDL.LU R41, [R1+0x1d9c] ;  /* 0x001d9c0001297983 */ /* 0x000ea20000300800 */
[----:B------:R-:W-:Y:S02]  /*ca610*/  SHF.R.U32.HI R25, RZ, 0x8, R25 ;  /* 0x00000008ff197819 */ /* 0x000fe40000011619 */
[----:B------:R-:W-:Y:S02]  /*ca620*/  SHF.R.U32.HI R22, RZ, 0x8, R24 ;  /* 0x00000008ff167819 */ /* 0x000fe40000011618 */
[----:B0-----:R-:W-:Y:S02]  /*ca630*/  SHF.R.U32.HI R21, RZ, 0x8, R27 ;  /* 0x00000008ff157819 */ /* 0x001fe4000001161b */
[----:B------:R-:W-:-:S02]  /*ca640*/  LOP3.LUT R24, R25, 0xffff, RZ, 0xc0, !PT ;  /* 0x0000ffff19187812 */ /* 0x000fc400078ec0ff */
[----:B------:R-:W-:Y:S02]  /*ca650*/  LOP3.LUT R21, R21, 0xffff, RZ, 0xc0, !PT ;  /* 0x0000ffff15157812 */ /* 0x000fe400078ec0ff */
[----:B------:R-:W-:Y:S02]  /*ca660*/  LOP3.LUT R22, R22, 0xffff, RZ, 0xc0, !PT ;  /* 0x0000ffff16167812 */ /* 0x000fe400078ec0ff */
[----:B------:R-:W-:Y:S02]  /*ca670*/  PRMT R26, R21, 0x3340, R0 ;  /* 0x00003340151a7816 */ /* 0x000fe40000000000 */
[----:B------:R-:W-:-:S03]  /*ca680*/  PRMT R21, R24, 0x3340, R22 ;  /* 0x0000334018157816 */ /* 0x000fc60000000016 */
[----:B------:R-:W-:Y:S04]  /*ca690*/  STL [R1+0x88], R26 ;  /* 0x0000881a01007387 */ /* 0x000fe80000100800 */
[----:B------:R0:W-:Y:S01]  /*ca6a0*/  STL [R1+0x63c], R21 ;  /* 0x00063c1501007387 */ /* 0x0001e20000100800 */
[----:B------:R-:W-:Y:S01]  /*ca6b0*/  VIADD R20, R20, UR6 ;  /* 0x0000000614147c36 */ /* 0x000fe20008000000 */
[----:B------:R-:W-:Y:S01]  /*ca6c0*/  LOP3.LUT R30, R48, 0xffff, RZ, 0xc0, !PT ;  /* 0x0000ffff301e7812 */ /* 0x000fe200078ec0ff */
[----:B------:R-:W1:Y:S01]  /*ca6d0*/  LDCU UR6, c[0x0][0x3b8] ;  /* 0x00007700ff0677ac */ /* 0x000e620008000800 */
[----:B----4-:R-:W-:-:S04]  /*ca6e0*/  LOP3.LUT R25, R32, 0xffff, RZ, 0xc0, !PT ;  /* 0x0000ffff20197812 */ /* 0x010fc800078ec0ff */
[----:B0-----:R-:W-:Y:S02]  /*ca6f0*/  PRMT R21, R25, 0x3340, R0 ;  /* 0x0000334019157816 */ /* 0x001fe40000000000 */
[----:B------:R-:W-:Y:S02]  /*ca700*/  LOP3.LUT R26, R31, 0xffff, RZ, 0xc0, !PT ;  /* 0x0000ffff1f1a7812 */ /* 0x000fe400078ec0ff */
[----:B------:R-:W4:Y:S01]  /*ca710*/  LDL.LU R31, [R1+0x4b0] ;  /* 0x0004b000011f7983 */ /* 0x000f220000300800 */
[----:B------:R-:W-:-:S03]  /*ca720*/  LOP3.LUT R24, R36, 0xffff, RZ, 0xc0, !PT ;  /* 0x0000ffff24187812 */ /* 0x000fc600078ec0ff */
[----:B------:R-:W4:Y:S01]  /*ca730*/  LDL.LU R36, [R1+0x2a4] ;  /* 0x0002a40001247983 */ /* 0x000f220000300800 */
[----:B------:R-:W-:-:S04]  /*ca740*/  PRMT R22, R26, 0x3340, R24 ;  /* 0x000033401a167816 */ /* 0x000fc80000000018 */
[----:B------:R-:W-:Y:S02]  /*ca750*/  PRMT R21, R22, 0x5410, R21 ;  /* 0x0000541016157816 */ /* 0x000fe40000000015 */
[----:B------:R-:W-:Y:S02]  /*ca760*/  SHF.R.U32.HI R26, RZ, 0x8, R26 ;  /* 0x00000008ff1a7819 */ /* 0x000fe4000001161a */
[----:B------:R-:W-:Y:S01]  /*ca770*/  SHF.R.U32.HI R24, RZ, 0x8, R24 ;  /* 0x00000008ff187819 */ /* 0x000fe20000011618 */
[----:B------:R0:W-:Y:S01]  /*ca780*/  STL [R1+0x7f8], R21 ;  /* 0x0007f81501007387 */ /* 0x0001e20000100800 */
[----:B------:R-:W-:Y:S02]  /*ca790*/  SHF.R.U32.HI R22, RZ, 0x8, R25 ;  /* 0x00000008ff167819 */ /* 0x000fe40000011619 */
[----:B------:R-:W-:Y:S02]  /*ca7a0*/  IADD3 R34, P1, PT, R20, R0, RZ ;  /* 0x0000000014227210 */ /* 0x000fe40007f3e0ff */
[----:B------:R-:W-:-:S02]  /*ca7b0*/  LOP3.LUT R25, R26, 0xffff, RZ, 0xc0, !PT ;  /* 0x0000ffff1a197812 */ /* 0x000fc400078ec0ff */
[----:B------:R-:W-:Y:S02]  /*ca7c0*/  LOP3.LUT R24, R24, 0xffff, RZ, 0xc0, !PT ;  /* 0x0000ffff18187812 */ /* 0x000fe400078ec0ff */
[----:B0-----:R-:W-:Y:S02]  /*ca7d0*/  SHF.R.S32.HI R21, RZ, 0x1f, R20 ;  /* 0x0000001fff157819 */ /* 0x001fe40000011414 */
[----:B------:R-:W-:Y:S02]  /*ca7e0*/  LOP3.LUT R22, R22, 0xffff, RZ, 0xc0, !PT ;  /* 0x0000ffff16167812 */ /* 0x000fe400078ec0ff */
[----:B------:R-:W-:Y:S01]  /*ca7f0*/  PRMT R25, R25, 0x3340, R24 ;  /* 0x0000334019197816 */ /* 0x000fe20000000018 */
[----:B------:R-:W-:Y:S01]  /*ca800*/  IMAD.X R35, R21, 0x1, R2, P1 ;  /* 0x0000000115237824 */ /* 0x000fe200008e0602 */
[----:B------:R-:W-:-:S04]  /*ca810*/  PRMT R24, R22, 0x3340, R0 ;  /* 0x0000334016187816 */ /* 0x000fc80000000000 */
[----:B------:R0:W-:Y:S04]  /*ca820*/  STL.64 [R1+0xcb0], R34 ;  /* 0x000cb02201007387 */ /* 0x0001e80000100a00 */
[----:B------:R-:W-:Y:S04]  /*ca830*/  STL [R1+0x1f8], R25 ;  /* 0x0001f81901007387 */ /* 0x000fe80000100800 */
[----:B------:R-:W-:Y:S01]  /*ca840*/  STL [R1+0x84], R24 ;  /* 0x0000841801007387 */ /* 0x000fe20000100800 */
[----:B0-----:R-:W-:-:S05]  /*ca850*/  IADD3 R34, P1, PT, R20, R3, RZ ;  /* 0x0000000314227210 */ /* 0x001fca0007f3e0ff */
[----:B------:R-:W-:Y:S01]  /*ca860*/  IMAD.X R35, R21, 0x1, R4, P1 ;  /* 0x0000000115237824 */ /* 0x000fe200008e0604 */
[----:B---3--:R-:W-:Y:S02]  /*ca870*/  LOP3.LUT R22, R37, 0xffff, RZ, 0xc0, !PT ;  /* 0x0000ffff25167812 */ /* 0x008fe400078ec0ff */
[----:B--2---:R-:W-:-:S03]  /*ca880*/  LOP3.LUT R26, R33, 0xffff, RZ, 0xc0, !PT ;  /* 0x0000ffff211a7812 */ /* 0x004fc600078ec0ff */
[----:B------:R0:W-:Y:S04]  /*ca890*/  STL [R1+0x4d10], R22 ;  /* 0x004d101601007387 */ /* 0x0001e80000100800 */
[----:B------:R-:W2:Y:S04]  /*ca8a0*/  LDL.LU R33, [R1+0x4b4] ;  /* 0x0004b40001217983 */ /* 0x000ea80000300800 */
[----:B------:R-:W3:Y:S01]  /*ca8b0*/  LDL.LU R37, [R1+0x2b0] ;  /* 0x0002b00001257983 */ /* 0x000ee20000300800 */
[----:B0-----:R-:W-:Y:S02]  /*ca8c0*/  PRMT R22, R22, 0x3340, R0 ;  /* 0x0000334016167816 */ /* 0x001fe40000000000 */
[----:B------:R-:W-:-:S02]  /*ca8d0*/  LOP3.LUT R25, R41, 0xffff, RZ, 0xc0, !PT ;  /* 0x0000ffff29197812 */ /* 0x000fc400078ec0ff */
[----:B------:R-:W2:Y:S02]  /*ca8e0*/  LDL.LU R41, [R1+0x368] ;  /* 0x0003680001297983 */ /* 0x000ea40000300800 */
[----:B------:R-:W-:-:S04]  /*ca8f0*/  PRMT R24, R26, 0x3340, R25 ;  /* 0x000033401a187816 */ /* 0x000fc80000000019 */
[----:B------:R-:W-:Y:S02]  /*ca900*/  PRMT R22, R24, 0x5410, R22 ;  /* 0x0000541018167816 */ /* 0x000fe40000000016 */
[----:B------:R-:W-:-:S03]  /*ca910*/  SHF.R.U32.HI R26, RZ, 0x8, R26 ;  /* 0x00000008ff1a7819 */ /* 0x000fc6000001161a */
[----:B------:R0:W-:Y:S01]  /*ca920*/  STL [R1+0x4cb4], R22 ;  /* 0x004cb41601007387 */ /* 0x0001e20000100800 */
[----:B------:R-:W-:Y:S02]  /*ca930*/  SHF.R.U32.HI R24, RZ, 0x8, R25 ;  /* 0x00000008ff187819 */ /* 0x000fe40000011619 */
[----:B------:R-:W-:Y:S02]  /*ca940*/  LOP3.LUT R25, R26, 0xffff, RZ, 0xc0, !PT ;  /* 0x0000ffff1a197812 */ /* 0x000fe400078ec0ff */
[----:B------:R-:W-:Y:S02]  /*ca950*/  LOP3.LUT R24, R24, 0xffff, RZ, 0xc0, !PT ;  /* 0x0000ffff18187812 */ /* 0x000fe400078ec0ff */
[----:B0-----:R-:W-:-:S04]  /*ca960*/  SHF.R.U32.HI R22, RZ, 0x8, R28 ;  /* 0x00000008ff167819 */ /* 0x001fc8000001161c */
[----:B------:R-:W-:-:S04]  /*ca970*/  LOP3.LUT R22, R22, 0xffff, RZ, 0xc0, !PT ;  /* 0x0000ffff16167812 */ /* 0x000fc800078ec0ff */
[----:B------:R-:W-:Y:S02]  /*ca980*/  PRMT R26, R22, 0x3340, R0 ;  /* 0x00003340161a7816 */ /* 0x000fe40000000000 */
[----:B------:R-:W-:Y:S01]  /*ca990*/  PRMT R22, R25, 0x3340, R24 ;  /* 0x0000334019167816 */ /* 0x000fe20000000018 */
[----:B------:R-:W-:Y:S04]  /*ca9a0*/  STL.64 [R1+0xca8], R34 ;  /* 0x000ca82201007387 */ /* 0x000fe80000100a00 */
[----:B------:R0:W-:Y:S04]  /*ca9b0*/  STL [R1+0x80], R26 ;  /* 0x0000801a01007387 */ /* 0x0001e80000100800 */
[----:B------:R1:W-:Y:S01]  /*ca9c0*/  STL [R1+0x1f78], R22 ;  /* 0x001f781601007387 */ /* 0x0003e20000100800 */
[----:B0-----:R-:W-:-:S03]  /*ca9d0*/  LOP3.LUT R26, R45, 0xffff, RZ, 0xc0, !PT ;  /* 0x0000ffff2d1a7812 */ /* 0x001fc600078ec0ff */
[----:B------:R-:W2:Y:S01]  /*ca9e0*/  LDL.LU R45, [R1+0x5810] ;  /* 0x00581000012d7983 */ /* 0x000ea20000300800 */
[----:B-1----:R-:W-:Y:S02]  /*ca9f0*/  PRMT R22, R26, 0x3340, R0 ;  /* 0x000033401a167816 */ /* 0x002fe40000000000 */
[----:B----4-:R-:W-:Y:S02]  /*caa00*/  LOP3.LUT R27, R31, 0xffff, RZ, 0xc0, !PT ;  /* 0x0000ffff1f1b7812 */ /* 0x010fe400078ec0ff */
[----:B------:R-:W-:-:S04]  /*caa10*/  LOP3.LUT R25, R36, 0xffff, RZ, 0xc0, !PT ;  /* 0x0000ffff24197812 */ /* 0x000fc800078ec0ff */
        /* <DEDUP_REMOVED lines=13> */
[----:B------:R0:W-:Y:S04]  /*caaf0*/  STL.64 [R1+0xc88], R28 ;  /* 0x000c881c01007387 */ /* 0x0001e80000100a00 */
[----:B------:R-:W-:Y:S04]  /*cab00*/  STL [R1+0x550], R24 ;  /* 0x0005501801007387 */ /* 0x000fe80000100800 */
[----:B------:R1:W-:Y:S04]  /*cab10*/  STL [R1+0x7c], R22 ;  /* 0x00007c1601007387 */ /* 0x0003e80000100800 */
[----:B------:R-:W4:Y:S01]  /*cab20*/  LDL.LU R48, [R1+0x580c] ;  /* 0x00580c0001307983 */ /* 0x000f220000300800 */
[----:B0-----:R-:W-:-:S02]  /*cab30*/  LOP3.LUT R29, R18, 0xffff, RZ, 0xc0, !PT ;  /* 0x0000ffff121d7812 */ /* 0x001fc400078ec0ff */
[----:B-1----:R-:W-:Y:S02]  /*cab40*/  PRMT R22, R30, 0x3340, R0 ;  /* 0x000033401e167816 */ /* 0x002fe40000000000 */
[----:B---3--:R-:W-:Y:S02]  /*cab50*/  LOP3.LUT R27, R37, 0xffff, RZ, 0xc0, !PT ;  /* 0x0000ffff251b7812 */ /* 0x008fe400078ec0ff */
[----:B------:R-:W3:Y:S04]  /*cab60*/  LDL.LU R37, [R1+0x4d20] ;  /* 0x004d200001257983 */ /* 0x000ee80000300800 */
[----:B------:R-:W4:Y:S01]  /*cab70*/  LDL.LU R18, [R1+0x7c4] ;  /* 0x0007c40001127983 */ /* 0x000f220000300800 */
[----:B--2---:R-:W-:-:S03]  /*cab80*/  LOP3.LUT R26, R41, 0xffff, RZ, 0xc0, !PT ;  /* 0x0000ffff291a7812 */ /* 0x004fc600078ec0ff */
[----:B------:R-:W2:Y:S01]  /*cab90*/  LDL.LU R41, [R1+0x1fa8] ;  /* 0x001fa80001297983 */ /* 0x000ea20000300800 */
[----:B------:R-:W-:-:S04]  /*caba0*/  LOP3.LUT R28, R33, 0xffff, RZ, 0xc0, !PT ;  /* 0x0000ffff211c7812 */ /* 0x000fc800078ec0ff */
[----:B------:R-:W-:-:S04]  /*cabb0*/  PRMT R24, R28, 0x3340, R27 ;  /* 0x000033401c187816 */ /* 0x000fc8000000001b */
[----:B------:R-:W-:Y:S02]  /*cabc0*/  PRMT R31, R24, 0x5410, R22 ;  /* 0x00005410181f7816 */ /* 0x000fe40000000016 */
[----:B------:R-:W-:-:S03]  /*cabd0*/  PRMT R22, R29, 0x3340, R0 ;  /* 0x000033401d167816 */ /* 0x000fc60000000000 */
[----:B------:R-:W-:Y:S01]  /*cabe0*/  STL [R1+0x6fc], R31 ;  /* 0x0006fc1f01007387 */ /* 0x000fe20000100800 */
[----:B------:R-:W-:-:S04]  /*cabf0*/  LOP3.LUT R25, R45, 0xffff, RZ, 0xc0, !PT ;  /* 0x0000ffff2d197812 */ /* 0x000fc800078ec0ff */
[----:B------:R-:W-:-:S04]  /*cac00*/  PRMT R24, R26, 0x3340, R25 ;  /* 0x000033401a187816 */ /* 0x000fc80000000019 */
[----:B------:R-:W-:-:S05]  /*cac10*/  PRMT R22, R24, 0x5410, R22 ;  /* 0x0000541018167816 */ /* 0x000fca0000000016 */
[----:B------:R0:W-:Y:S04]  /*cac20*/  STL [R1+0x6f8], R22 ;  /* 0x0006f81601007387 */ /* 0x0001e80000100800 */
[----:B------:R-:W2:Y:S01]  /*cac30*/  LDL.LU R45, [R1+0x380] ;  /* 0x00038000012d7983 */ /* 0x000ea20000300800 */
[----:B------:R-:W-:Y:S02]  /*cac40*/  SHF.R.U32.HI R26, RZ, 0x8, R26 ;  /* 0x00000008ff1a7819 */ /* 0x000fe4000001161a */
[----:B------:R-:W-:Y:S02]  /*cac50*/  SHF.R.U32.HI R25, RZ, 0x8, R25 ;  /* 0x00000008ff197819 */ /* 0x000fe40000011619 */
[----:B------:R-:W-:Y:S02]  /*cac60*/  SHF.R.U32.HI R24, RZ, 0x8, R28 ;  /* 0x00000008ff187819 */ /* 0x000fe4000001161c */
[----:B0-----:R-:W-:-:S02]  /*cac70*/  SHF.R.U32.HI R22, RZ, 0x8, R27 ;  /* 0x00000008ff167819 */ /* 0x001fc4000001161b */
[----:B------:R-:W-:Y:S02]  /*cac80*/  IADD3 R32, P1, PT, R20, R13, RZ ;  /* 0x0000000d14207210 */ /* 0x000fe40007f3e0ff */
[----:B------:R-:W-:Y:S02]  /*cac90*/  LOP3.LUT R26, R26, 0xffff, RZ, 0xc0, !PT ;  /* 0x0000ffff1a1a7812 */ /* 0x000fe400078ec0ff */
[----:B------:R-:W-:Y:S02]  /*caca0*/  LOP3.LUT R25, R25, 0xffff, RZ, 0xc0, !PT ;  /* 0x0000ffff19197812 */ /* 0x000fe400078ec0ff */
[----:B------:R-:W-:Y:S02]  /*cacb0*/  LOP3.LUT R24, R24, 0xffff, RZ, 0xc0, !PT ;  /* 0x0000ffff18187812 */ /* 0x000fe400078ec0ff */
[----:B------:R-:W-:Y:S01]  /*cacc0*/  LOP3.LUT R22, R22, 0xffff, RZ, 0xc0, !PT ;  /* 0x0000ffff16167812 */ /* 0x000fe200078ec0ff */
[----:B------:R-:W-:Y:S01]  /*cacd0*/  IMAD.X R33, R21, 0x1, R15, P1 ;  /* 0x0000000115217824 */ /* 0x000fe200008e060f */
[----:B------:R-:W-:-:S02]  /*cace0*/  PRMT R25, R26, 0x3340, R25 ;  /* 0x000033401a197816 */ /* 0x000fc40000000019 */
[----:B------:R-:W-:Y:S02]  /*cacf0*/  PRMT R22, R24, 0x3340, R22 ;  /* 0x0000334018167816 */ /* 0x000fe40000000016 */
[----:B------:R0:W-:Y:S04]  /*cad00*/  STL.64 [R1+0xca0], R32 ;  /* 0x000ca02001007387 */ /* 0x0001e80000100a00 */
[----:B------:R-:W-:Y:S04]  /*cad10*/  STL [R1+0x408], R25 ;  /* 0x0004081901007387 */ /* 0x000fe80000100800 */
[----:B------:R1:W-:Y:S04]  /*cad20*/  STL [R1+0x39c], R22 ;  /* 0x00039c1601007387 */ /* 0x0003e80000100800 */
[----:B0-----:R-:W2:Y:S01]  /*cad30*/  LDL.LU R33, [R1+0x238] ;  /* 0x0002380001217983 */ /* 0x001ea20000300800 */
[----:B------:R-:W-:-:S02]  /*cad40*/  SHF.R.U32.HI R24, RZ, 0x8, R29 ;  /* 0x00000008ff187819 */ /* 0x000fc4000001161d */
[----:B------:R-:W-:Y:S02]  /*cad50*/  IADD3 R26, P1, PT, R20, R14, RZ ;  /* 0x0000000e141a7210 */ /* 0x000fe40007f3e0ff */
[----:B-1----:R-:W-:Y:S02]  /*cad60*/  SHF.R.U32.HI R22, RZ, 0x8, R30 ;  /* 0x00000008ff167819 */ /* 0x002fe4000001161e */
[----:B------:R-:W-:Y:S02]  /*cad70*/  LOP3.LUT R24, R24, 0xffff, RZ, 0xc0, !PT ;  /* 0x0000ffff18187812 */ /* 0x000fe400078ec0ff */
[----:B------:R-:W-:Y:S01]  /*cad80*/  LOP3.LUT R22, R22, 0xffff, RZ, 0xc0, !PT ;  /* 0x0000ffff16167812 */ /* 0x000fe200078ec0ff */
[----:B------:R-:W-:-:S03]  /*cad90*/  IMAD.X R27, R21, 0x1, R16, P1 ;  /* 0x00000001151b7824 */ /* 0x000fc600008e0610 */
[--C-:B------:R-:W-:Y:S02]  /*cada0*/  PRMT R25, R22, 0x3340, R0.reuse ;  /* 0x0000334016197816 */ /* 0x100fe40000000000 */
[----:B------:R-:W-:Y:S01]  /*cadb0*/  PRMT R22, R24, 0x3340, R0 ;  /* 0x0000334018167816 */ /* 0x000fe20000000000 */
[----:B------:R3:W-:Y:S04]  /*cadc0*/  STL.64 [R1+0xcb8], R26 ;  /* 0x000cb81a01007387 */ /* 0x0007e80000100a00 */
[----:B------:R4:W-:Y:S04]  /*cadd0*/  STL [R1+0x78], R25 ;  /* 0x0000781901007387 */ /* 0x0009e80000100800 */
[----:B------:R0:W-:Y:S01]  /*cade0*/  STL [R1+0x74], R22 ;  /* 0x0000741601007387 */ /* 0x0001e20000100800 */
[----:B------:R-:W-:-:S05]  /*cadf0*/  IADD3 R28, P1, PT, R20, R7, RZ ;  /* 0x00000007141c7210 */ /* 0x000fca0007f3e0ff */
[----:B------:R-:W-:Y:S01]  /*cae00*/  IMAD.X R29, R21, 0x1, R8, P1 ;  /* 0x00000001151d7824 */ /* 0x000fe200008e0608 */
[----:B---3--:R-:W-:Y:S02]  /*cae10*/  LOP3.LUT R27, R37, 0xffff, RZ, 0xc0, !PT ;  /* 0x0000ffff251b7812 */ /* 0x008fe400078ec0ff */
[----:B------:R-:W3:Y:S01]  /*cae20*/  LDL.LU R37, [R1+0x4d28] ;  /* 0x004d280001257983 */ /* 0x000ee20000300800 */
[----:B----4-:R-:W-:-:S03]  /*cae30*/  LOP3.LUT R25, R18, 0xffff, RZ, 0xc0, !PT ;  /* 0x0000ffff12197812 */ /* 0x010fc600078ec0ff */
[----:B------:R-:W4:Y:S01]  /*cae40*/  LDL.LU R18, [R1+0x7cc] ;  /* 0x0007cc0001127983 */ /* 0x000f220000300800 */
[----:B--2---:R-:W-:-:S03]  /*cae50*/  LOP3.LUT R26, R41, 0xffff, RZ, 0xc0, !PT ;  /* 0x0000ffff291a7812 */ /* 0x004fc600078ec0ff */
[----:B------:R-:W2:Y:S01]  /*cae60*/  LDL.LU R31, [R1+0x1f9c] ;  /* 0x001f9c00011f7983 */ /* 0x000ea20000300800 */
[----:B0-----:R-:W-:Y:S02]  /*cae70*/  PRMT R22, R25, 0x3340, R0 ;  /* 0x0000334019167816 */ /* 0x001fe40000000000 */
[----:B------:R-:W-:-:S04]  /*cae80*/  PRMT R24, R27, 0x3340, R26 ;  /* 0x000033401b187816 */ /* 0x000fc8000000001a */
[----:B------:R-:W-:Y:S02]  /*cae90*/  PRMT R22, R24, 0x5410, R22 ;  /* 0x0000541018167816 */ /* 0x000fe40000000016 */
[----:B------:R-:W-:Y:S02]  /*caea0*/  SHF.R.U32.HI R27, RZ, 0x8, R27 ;  /* 0x00000008ff1b7819 */ /* 0x000fe4000001161b */
[----:B------:R-:W-:Y:S01]  /*caeb0*/  SHF.R.U32.HI R24, RZ, 0x8, R26 ;  /* 0x00000008ff187819 */ /* 0x000fe2000001161a */
[----:B------:R0:W-:Y:S03]  /*caec0*/  STL [R1+0x6f4], R22 ;  /* 0x0006f41601007387 */ /* 0x0001e60000100800 */
[----:B------:R-:W-:Y:S02]  /*caed0*/  LOP3.LUT R24, R24, 0xffff, RZ, 0xc0, !PT ;  /* 0x0000ffff18187812 */ /* 0x000fe400078ec0ff */
[----:B0-----:R-:W-:-:S02]  /*caee0*/  SHF.R.U32.HI R22, RZ, 0x8, R25 ;  /* 0x00000008ff167819 */ /* 0x001fc40000011619 */
[----:B------:R-:W-:Y:S02]  /*caef0*/  LOP3.LUT R25, R27, 0xffff, RZ, 0xc0, !PT ;  /* 0x0000ffff1b197812 */ /* 0x000fe400078ec0ff */
[----:B------:R-:W-:Y:S02]  /*caf00*/  LOP3.LUT R22, R22, 0xffff, RZ, 0xc0, !PT ;  /* 0x0000ffff16167812 */ /* 0x000fe400078ec0ff */
[----:B------:R-:W-:Y:S02]  /*caf10*/  PRMT R24, R25, 0x3340, R24 ;  /* 0x0000334019187816 */ /* 0x000fe40000000018 */
[----:B------:R-:W-:Y:S01]  /*caf20*/  PRMT R22, R22, 0x3340, R0 ;  /* 0x0000334016167816 */ /* 0x000fe20000000000 */
[----:B------:R-:W-:Y:S04]  /*caf30*/  STL.64 [R1+0xc98], R28 ;  /* 0x000c981c01007387 */ /* 0x000fe80000100a00 */
[----:B------:R-:W-:Y:S04]  /*caf40*/  STL [R1+0x48c], R24 ;  /* 0x00048c1801007387 */ /* 0x000fe80000100800 */
[----:B------:R-:W2:Y:S04]  /*caf50*/  LDL.LU R36, [R1+0x4d14] ;  /* 0x004d140001247983 */ /* 0x000ea80000300800 */
[----:B------:R0:W-:Y:S04]  /*caf60*/  STL [R1+0x70], R22 ;  /* 0x0000701601007387 */ /* 0x0001e80000100800 */
[----:B------:R-:W2:Y:S01]  /*caf70*/  LDL.LU R41, [R1+0x5c0] ;  /* 0x0005c00001297983 */ /* 0x000ea20000300800 */
[----:B------:R-:W-:-:S03]  /*caf80*/  LOP3.LUT R26, R45, 0xffff, RZ, 0xc0, !PT ;  /* 0x0000ffff2d1a7812 */ /* 0x000fc600078ec0ff */
[----:B------:R-:W2:Y:S01]  /*caf90*/  LDL.LU R45, [R1+0x1db8] ;  /* 0x001db800012d7983 */ /* 0x000ea20000300800 */
[----:B0-----:R-:W-:-:S03]  /*cafa0*/  LOP3.LUT R22, R61, 0xffff, RZ, 0xc0, !PT ;  /* 0x0000ffff3d167812 */ /* 0x001fc600078ec0ff */
[----:B------:R-:W2:Y:S04]  /*cafb0*/  LDL.LU R61, [R1+0x5808] ;  /* 0x00580800013d7983 */ /* 0x000ea80000300800 */
[----:B------:R0:W-:Y:S02]  /*cafc0*/  STL [R1+0x4d0c], R22 ;  /* 0x004d0c1601007387 */ /* 0x0001e40000100800 */
[----:B0-----:R-:W-:Y:S02]  /*cafd0*/  PRMT R22, R22, 0x3340, R0 ;  /* 0x0000334016167816 */ /* 0x001fe40000000000 */
[----:B------:R-:W-:-:S04]  /*cafe0*/  LOP3.LUT R25, R33, 0xffff, RZ, 0xc0, !PT ;  /* 0x0000ffff21197812 */ /* 0x000fc800078ec0ff */
        /* <DEDUP_REMOVED lines=11> */
[----:B------:R1:W-:Y:S01]  /*cb0a0*/  STL [R1+0x1f68], R22 ;  /* 0x001f681601007387 */ /* 0x0003e20000100800 */
[----:B0-----:R-:W-:-:S05]  /*cb0b0*/  IADD3 R28, P1, PT, R20, R10, RZ ;  /* 0x0000000a141c7210 */ /* 0x001fca0007f3e0ff */
[----:B------:R-:W-:Y:S01]  /*cb0c0*/  IMAD.X R29, R21, 0x1, R12, P1 ;  /* 0x00000001151d7824 */ /* 0x000fe200008e060c */
[----:B---3--:R-:W-:Y:S02]  /*cb0d0*/  LOP3.LUT R26, R37, 0xffff, RZ, 0xc0, !PT ;  /* 0x0000ffff251a7812 */ /* 0x008fe400078ec0ff */
[----:B----4-:R-:W-:Y:S02]  /*cb0e0*/  LOP3.LUT R27, R18, 0xffff, RZ, 0xc0, !PT ;  /* 0x0000ffff121b7812 */ /* 0x010fe400078ec0ff */
[----:B------:R-:W3:Y:S04]  /*cb0f0*/  LDL.LU R18, [R1+0x5bc] ;  /* 0x0005bc0001127983 */ /* 0x000ee80000300800 */
[----:B------:R-:W4:Y:S04]  /*cb100*/  LDL.LU R33, [R1+0x4d1c] ;  /* 0x004d1c0001217983 */ /* 0x000f280000300800 */
[----:B------:R-:W4:Y:S01]  /*cb110*/  LDL.LU R37, [R1+0x1dac] ;  /* 0x001dac0001257983 */ /* 0x000f220000300800 */
[----:B--2---:R-:W-:-:S02]  /*cb120*/  LOP3.LUT R25, R31, 0xffff, RZ, 0xc0, !PT ;  /* 0x0000ffff1f197812 */ /* 0x004fc400078ec0ff */
[----:B-1----:R-:W-:Y:S02]  /*cb130*/  PRMT R22, R27, 0x3340, R0 ;  /* 0x000033401b167816 */ /* 0x002fe40000000000 */
[----:B------:R-:W-:-:S04]  /*cb140*/  PRMT R24, R26, 0x3340, R25 ;  /* 0x000033401a187816 */ /* 0x000fc80000000019 */
[----:B------:R-:W-:Y:S02]  /*cb150*/  PRMT R22, R24, 0x5410, R22 ;  /* 0x0000541018167816 */ /* 0x000fe40000000016 */
[----:B------:R-:W-:-:S03]  /*cb160*/  SHF.R.U32.HI R21, RZ, 0x8, R25 ;  /* 0x00000008ff157819 */ /* 0x000fc60000011619 */
[----:B------:R0:W-:Y:S01]  /*cb170*/  STL [R1+0x6f0], R22 ;  /* 0x0006f01601007387 */ /* 0x0001e20000100800 */
[----:B------:R-:W-:Y:S02]  /*cb180*/  LOP3.LUT R21, R21, 0xffff, RZ, 0xc0, !PT ;  /* 0x0000ffff15157812 */ /* 0x000fe400078ec0ff */
[----:B0-----:R-:W-:-:S04]  /*cb190*/  SHF.R.U32.HI R22, RZ, 0x8, R26 ;  /* 0x00000008ff167819 */ /* 0x001fc8000001161a */
[----:B------:R-:W-:-:S04]  /*cb1a0*/  LOP3.LUT R22, R22, 0xffff, RZ, 0xc0, !PT ;  /* 0x0000ffff16167812 */ /* 0x000fc800078ec0ff */
[----:B------:R-:W-:Y:S01]  /*cb1b0*/  PRMT R21, R22, 0x3340, R21 ;  /* 0x0000334016157816 */ /* 0x000fe20000000015 */
[----:B------:R-:W-:Y:S04]  /*cb1c0*/  STL.64 [R1+0xc80], R28 ;  /* 0x000c801c01007387 */ /* 0x000fe80000100a00 */
[----:B------:R0:W-:Y:S01]  /*cb1d0*/  STL [R1+0x470], R21 ;  /* 0x0004701501007387 */ /* 0x0001e20000100800 */
[----:B------:R-:W-:-:S03]  /*cb1e0*/  LOP3.LUT R25, R41, 0xffff, RZ, 0xc0, !PT ;  /* 0x0000ffff29197812 */ /* 0x000fc600078ec0ff */
[----:B------:R-:W2:Y:S01]  /*cb1f0*/  LDL.LU R41, [R1+0x4d0] ;  /* 0x0004d00001297983 */ /* 0x000ea20000300800 */
[----:B------:R-:W-:-:S03]  /*cb200*/  LOP3.LUT R24, R45, 0xffff, RZ, 0xc0, !PT ;  /* 0x0000ffff2d187812 */ /* 0x000fc600078ec0ff */
[----:B------:R-:W2:Y:S01]  /*cb210*/  LDL.LU R45, [R1+0x2c8] ;  /* 0x0002c800012d7983 */ /* 0x000ea20000300800 */
[----:B------:R-:W-:Y:S02]  /*cb220*/  LOP3.LUT R26, R36, 0xffff, RZ, 0xc0, !PT ;  /* 0x0000ffff241a7812 */ /* 0x000fe400078ec0ff */
[----:B0-----:R-:W-:Y:S02]  /*cb230*/  PRMT R21, R25, 0x3340, R0 ;  /* 0x0000334019157816 */ /* 0x001fe40000000000 */
        /* <DEDUP_REMOVED lines=11> */
[----:B------:R-:W-:Y:S04]  /*cb2f0*/  STL [R1+0x398], R22 ;  /* 0x0003981601007387 */ /* 0x000fe80000100800 */
[----:B------:R0:W-:Y:S01]  /*cb300*/  STL [R1+0x6c], R21 ;  /* 0x00006c1501007387 */ /* 0x0001e20000100800 */
[----:B------:R-:W-:Y:S01]  /*cb310*/  VIADD R20, R20, UR6 ;  /* 0x0000000614147c36 */ /* 0x000fe20008000000 */
[----:B------:R-:W-:Y:S01]  /*cb320*/  LOP3.LUT R26, R44, 0xffff, RZ, 0xc0, !PT ;  /* 0x0000ffff2c1a7812 */ /* 0x000fe200078ec0ff */
[----:B------:R-:W1:Y:S03]  /*cb330*/  LDCU UR6, c[0x0][0x3b8] ;  /* 0x00007700ff0677ac */ /* 0x000e660008000800 */
[----:B------:R-:W-:-:S02]  /*cb340*/  IADD3 R28, P1, PT, R20, R0, RZ ;  /* 0x00000000141c7210 */ /* 0x000fc40007f3e0ff */
[----:B---3--:R-:W-:Y:S02]  /*cb350*/  LOP3.LUT R18, R18, 0xffff, RZ, 0xc0, !PT ;  /* 0x0000ffff12127812 */ /* 0x008fe400078ec0ff */
[----:B----4-:R-:W-:Y:S02]  /*cb360*/  LOP3.LUT R25, R33, 0xffff, RZ, 0xc0, !PT ;  /* 0x0000ffff21197812 */ /* 0x010fe400078ec0ff */
[----:B------:R-:W-:Y:S02]  /*cb370*/  LOP3.LUT R24, R37, 0xffff, RZ, 0xc0, !PT ;  /* 0x0000ffff25187812 */ /* 0x000fe400078ec0ff */
[----:B0-----:R-:W-:Y:S02]  /*cb380*/  PRMT R21, R18, 0x3340, R0 ;  /* 0x0000334012157816 */ /* 0x001fe40000000000 */
[----:B------:R-:W-:Y:S01]  /*cb390*/  PRMT R22, R25, 0x3340, R24 ;  /* 0x0000334019167816 */ /* 0x000fe20000000018 */
[----:B------:R0:W-:Y:S03]  /*cb3a0*/  STL [R1+0x4d08], R18 ;  /* 0x004d081201007387 */ /* 0x0001e60000100800 */
[----:B0-----:R-:W-:-:S05]  /*cb3b0*/  PRMT R18, R22, 0x5410, R21 ;  /* 0x0000541016127816 */ /* 0x001fca0000000015 */
[----:B------:R0:W-:Y:S04]  /*cb3c0*/  STL [R1+0x4c90], R18 ;  /* 0x004c901201007387 */ /* 0x0001e80000100800 */
[----:B------:R-:W3:Y:S04]  /*cb3d0*/  LDL.LU R31, [R1+0x4d4] ;  /* 0x0004d400011f7983 */ /* 0x000ee80000300800 */
[----:B------:R-:W4:Y:S01]  /*cb3e0*/  LDL.LU R36, [R1+0x2d0] ;  /* 0x0002d00001247983 */ /* 0x000f220000300800 */
[----:B------:R-:W-:Y:S02]  /*cb3f0*/  SHF.R.U32.HI R22, RZ, 0x8, R27 ;  /* 0x00000008ff167819 */ /* 0x000fe4000001161b */
[----:B------:R-:W-:-:S02]  /*cb400*/  SHF.R.U32.HI R25, RZ, 0x8, R25 ;  /* 0x00000008ff197819 */ /* 0x000fc40000011619 */
[----:B------:R-:W-:Y:S02]  /*cb410*/  SHF.R.U32.HI R24, RZ, 0x8, R24 ;  /* 0x00000008ff187819 */ /* 0x000fe40000011618 */
[----:B------:R-:W-:Y:S02]  /*cb420*/  SHF.R.S32.HI R21, RZ, 0x1f, R20 ;  /* 0x0000001fff157819 */ /* 0x000fe40000011414 */
[----:B------:R-:W-:Y:S02]  /*cb430*/  LOP3.LUT R22, R22, 0xffff, RZ, 0xc0, !PT ;  /* 0x0000ffff16167812 */ /* 0x000fe400078ec0ff */
[----:B------:R-:W-:Y:S02]  /*cb440*/  LOP3.LUT R25, R25, 0xffff, RZ, 0xc0, !PT ;  /* 0x0000ffff19197812 */ /* 0x000fe400078ec0ff */
[----:B------:R-:W-:Y:S01]  /*cb450*/  LOP3.LUT R24, R24, 0xffff, RZ, 0xc0, !PT ;  /* 0x0000ffff18187812 */ /* 0x000fe200078ec0ff */
[----:B------:R-:W-:Y:S01]  /*cb460*/  IMAD.X R29, R21, 0x1, R2, P1 ;  /* 0x00000001151d7824 */ /* 0x000fe200008e0602 */
[----:B------:R-:W-:-:S02]  /*cb470*/  PRMT R22, R22, 0x3340, R0 ;  /* 0x0000334016167816 */ /* 0x000fc40000000000 */
[----:B0-----:R-:W-:Y:S02]  /*cb480*/  PRMT R18, R25, 0x3340, R24 ;  /* 0x0000334019127816 */ /* 0x001fe40000000018 */
[----:B------:R-:W-:Y:S04]  /*cb490*/  STL.64 [R1+0xc78], R28 ;  /* 0x000c781c01007387 */ /* 0x000fe80000100a00 */
[----:B------:R0:W-:Y:S01]  /*cb4a0*/  STL [R1+0x68], R22 ;  /* 0x0000681601007387 */ /* 0x0001e20000100800 */
[----:B--2---:R-:W-:-:S03]  /*cb4b0*/  LOP3.LUT R27, R41, 0xffff, RZ, 0xc0, !PT ;  /* 0x0000ffff291b7812 */ /* 0x004fc600078ec0ff */
[----:B------:R2:W-:Y:S04]  /*cb4c0*/  STL [R1+0x1f5c], R18 ;  /* 0x001f5c1201007387 */ /* 0x0005e80000100800 */
[----:B------:R-:W4:Y:S01]  /*cb4d0*/  LDL.LU R33, [R1+0x454] ;  /* 0x0004540001217983 */ /* 0x000f220000300800 */
[----:B------:R-:W-:-:S03]  /*cb4e0*/  LOP3.LUT R25, R45, 0xffff, RZ, 0xc0, !PT ;  /* 0x0000ffff2d197812 */ /* 0x000fc600078ec0ff */
[----:B------:R-:W4:Y:S01]  /*cb4f0*/  LDL.LU R37, [R1+0x24c] ;  /* 0x00024c0001257983 */ /* 0x000f220000300800 */
[----:B0-----:R-:W-:Y:S02]  /*cb500*/  PRMT R22, R26, 0x3340, R0 ;  /* 0x000033401a167816 */ /* 0x001fe40000000000 */
[----:B------:R-:W-:Y:S01]  /*cb510*/  PRMT R24, R27, 0x3340, R25 ;  /* 0x000033401b187816 */ /* 0x000fe20000000019 */
[----:B--2---:R-:W2:Y:S03]  /*cb520*/  LDL.LU R18, [R1+0x4d2c] ;  /* 0x004d2c0001127983 */ /* 0x004ea60000300800 */
[----:B------:R-:W-:Y:S01]  /*cb530*/  PRMT R45, R24, 0x5410, R22 ;  /* 0x00005410182d7816 */ /* 0x000fe20000000016 */
[----:B------:R-:W2:Y:S04]  /*cb540*/  LDL.LU R41, [R1+0x1bd8] ;  /* 0x001bd80001297983 */ /* 0x000ea80000300800 */
[----:B------:R-:W-:Y:S04]  /*cb550*/  STL [R1+0x5698], R45 ;  /* 0x0056982d01007387 */ /* 0x000fe80000100800 */
[----:B------:R-:W2:Y:S01]  /*cb560*/  LDL.LU R44, [R1+0x1fb8] ;  /* 0x001fb800012c7983 */ /* 0x000ea20000300800 */
[----:B------:R-:W-:-:S02]  /*cb570*/  SHF.R.U32.HI R27, RZ, 0x8, R27 ;  /* 0x00000008ff1b7819 */ /* 0x000fc4000001161b */
        /* <DEDUP_REMOVED lines=8> */
[--C-:B------:R-:W-:Y:S02]  /*cb600*/  PRMT R22, R22, 0x3340, R0.reuse ;  /* 0x0000334016167816 */ /* 0x100fe40000000000 */
[----:B------:R-:W-:Y:S01]  /*cb610*/  LOP3.LUT R26, R57, 0xffff, RZ, 0xc0, !PT ;  /* 0x0000ffff391a7812 */ /* 0x000fe200078ec0ff */
[----:B------:R-:W-:Y:S04]  /*cb620*/  STL.64 [R1+0xc70], R28 ;  /* 0x000c701c01007387 */ /* 0x000fe80000100a00 */
[----:B------:R-:W-:Y:S04]  /*cb630*/  STL [R1+0x448], R24 ;  /* 0x0004481801007387 */ /* 0x000fe80000100800 */
[----:B------:R0:W-:Y:S04]  /*cb640*/  STL [R1+0x64], R22 ;  /* 0x0000641601007387 */ /* 0x0001e80000100800 */
[----:B------:R-:W2:Y:S01]  /*cb650*/  LDL.LU R57, [R1+0x5804] ;  /* 0x0058040001397983 */ /* 0x000ea20000300800 */
[----:B0-----:R-:W-:-:S02]  /*cb660*/  PRMT R22, R26, 0x3340, R0 ;  /* 0x000033401a167816 */ /* 0x001fc40000000000 */
[----:B------:R-:W-:-:S05]  /*cb670*/  IADD3 R28, P1, PT, R20, R5, RZ ;  /* 0x00000005141c7210 */ /* 0x000fca0007f3e0ff */
[----:B------:R-:W-:Y:S01]  /*cb680*/  IMAD.X R29, R21, 0x1, R6, P1 ;  /* 0x00000001151d7824 */ /* 0x000fe200008e0606 */
[----:B------:R-:W-:Y:S02]  /*cb690*/  LOP3.LUT R30, R56, 0xffff, RZ, 0xc0, !PT ;  /* 0x0000ffff381e7812 */ /* 0x000fe400078ec0ff */
[----:B------:R-:W-:-:S05]  /*cb6a0*/  IADD3 R34, P1, PT, R20, R13, RZ ;  /* 0x0000000d14227210 */ /* 0x000fca0007f3e0ff */
[----:B------:R-:W-:Y:S01]  /*cb6b0*/  IMAD.X R35, R21, 0x1, R15, P1 ;  /* 0x0000000115237824 */ /* 0x000fe200008e060f */
[----:B---3--:R-:W-:Y:S02]  /*cb6c0*/  LOP3.LUT R27, R31, 0xffff, RZ, 0xc0, !PT ;  /* 0x0000ffff1f1b7812 */ /* 0x008fe400078ec0ff */
[----:B----4-:R-:W-:-:S04]  /*cb6d0*/  LOP3.LUT R25, R36, 0xffff, RZ, 0xc0, !PT ;  /* 0x0000ffff24197812 */ /* 0x010fc800078ec0ff */
        /* <DEDUP_REMOVED lines=9> */
[----:B------:R-:W-:Y:S01]  /*cb770*/  PRMT R24, R25, 0x3340, R24 ;  /* 0x0000334019187816 */ /* 0x000fe20000000018 */
[----:B------:R0:W-:Y:S01]  /*cb780*/  STL.64 [R1+0xc68], R28 ;  /* 0x000c681c01007387 */ /* 0x0001e20000100a00 */
[----:B------:R-:W-:Y:S02]  /*cb790*/  PRMT R22, R22, 0x3340, R0 ;  /* 0x0000334016167816 */ /* 0x000fe40000000000 */
[----:B------:R-:W-:Y:S01]  /*cb7a0*/  LOP3.LUT R26, R37, 0xffff, RZ, 0xc0, !PT ;  /* 0x0000ffff251a7812 */ /* 0x000fe200078ec0ff */
[----:B------:R3:W-:Y:S01]  /*cb7b0*/  STL [R1+0x404], R24 ;  /* 0x0004041801007387 */ /* 0x0007e20000100800 */
[----:B0-----:R-:W-:-:S03]  /*cb7c0*/  LOP3.LUT R28, R33, 0xffff, RZ, 0xc0, !PT ;  /* 0x0000ffff211c7812 */ /* 0x001fc600078ec0ff */
[----:B------:R0:W-:Y:S01]  /*cb7d0*/  STL [R1+0x60], R22 ;  /* 0x0000601601007387 */ /* 0x0001e20000100800 */
[----:B---3--:R-:W-:-:S03]  /*cb7e0*/  PRMT R24, R28, 0x3340, R26 ;  /* 0x000033401c187816 */ /* 0x008fc6000000001a */
[----:B------:R-:W3:Y:S01]  /*cb7f0*/  LDL.LU R56, [R1+0x5800] ;  /* 0x0058000001387983 */ /* 0x000ee20000300800 */
[----:B--2---:R-:W-:-:S03]  /*cb800*/  LOP3.LUT R27, R18, 0xffff, RZ, 0xc0, !PT ;  /* 0x0000ffff121b7812 */ /* 0x004fc600078ec0ff */
[----:B------:R-:W2:Y:S01]  /*cb810*/  LDL.LU R32, [R1+0x458] ;  /* 0x0004580001207983 */ /* 0x000ea20000300800 */
[----:B0-----:R-:W-:-:S03]  /*cb820*/  PRMT R22, R30, 0x3340, R0 ;  /* 0x000033401e167816 */ /* 0x001fc60000000000 */
[----:B------:R-:W4:Y:S01]  /*cb830*/  LDL.LU R31, [R1+0x250] ;  /* 0x00025000011f7983 */ /* 0x000f220000300800 */
[----:B------:R-:W-:Y:S02]  /*cb840*/  PRMT R18, R24, 0x5410, R22 ;  /* 0x0000541018127816 */ /* 0x000fe40000000016 */
[----:B------:R-:W-:-:S03]  /*cb850*/  LOP3.LUT R25, R44, 0xffff, RZ, 0xc0, !PT ;  /* 0x0000ffff2c197812 */ /* 0x000fc600078ec0ff */
[----:B------:R0:W-:Y:S04]  /*cb860*/  STL [R1+0x688], R18 ;  /* 0x0006881201007387 */ /* 0x0001e80000100800 */
[----:B------:R-:W3:Y:S04]  /*cb870*/  LDL.LU R33, [R1+0x4d34] ;  /* 0x004d340001217983 */ /* 0x000ee80000300800 */
[----:B------:R-:W3:Y:S04]  /*cb880*/  LDL.LU R37, [R1+0x1bc8] ;  /* 0x001bc80001257983 */ /* 0x000ee80000300800 */
[----:B------:R-:W3:Y:S01]  /*cb890*/  LDL.LU R44, [R1+0x1fac] ;  /* 0x001fac00012c7983 */ /* 0x000ee20000300800 */
[----:B------:R-:W-:-:S02]  /*cb8a0*/  LOP3.LUT R29, R41, 0xffff, RZ, 0xc0, !PT ;  /* 0x0000ffff291d7812 */ /* 0x000fc400078ec0ff */
[----:B------:R-:W-:Y:S02]  /*cb8b0*/  PRMT R24, R27, 0x3340, R25 ;  /* 0x000033401b187816 */ /* 0x000fe40000000019 */
[----:B------:R-:W-:Y:S02]  /*cb8c0*/  PRMT R22, R29, 0x3340, R0 ;  /* 0x000033401d167816 */ /* 0x000fe40000000000 */
[----:B------:R-:W-:Y:S02]  /*cb8d0*/  SHF.R.U32.HI R27, RZ, 0x8, R27 ;  /* 0x00000008ff1b7819 */ /* 0x000fe4000001161b */
[----:B0-----:R-:W-:Y:S02]  /*cb8e0*/  PRMT R18, R24, 0x5410, R22 ;  /* 0x0000541018127816 */ /* 0x001fe40000000016 */
[----:B------:R-:W-:Y:S02]  /*cb8f0*/  SHF.R.U32.HI R25, RZ, 0x8, R25 ;  /* 0x00000008ff197819 */ /* 0x000fe40000011619 */
[----:B------:R-:W-:-:S02]  /*cb900*/  SHF.R.U32.HI R24, RZ, 0x8, R28 ;  /* 0x00000008ff187819 */ /* 0x000fc4000001161c */
[----:B------:R-:W-:Y:S02]  /*cb910*/  SHF.R.U32.HI R22, RZ, 0x8, R26 ;  /* 0x00000008ff167819 */ /* 0x000fe4000001161a */
[----:B------:R-:W-:Y:S02]  /*cb920*/  LOP3.LUT R26, R27, 0xffff, RZ, 0xc0, !PT ;  /* 0x0000ffff1b1a7812 */ /* 0x000fe400078ec0ff */
[----:B------:R-:W-:Y:S02]  /*cb930*/  LOP3.LUT R25, R25, 0xffff, RZ, 0xc0, !PT ;  /* 0x0000ffff19197812 */ /* 0x000fe400078ec0ff */
[----:B------:R-:W-:Y:S02]  /*cb940*/  LOP3.LUT R24, R24, 0xffff, RZ, 0xc0, !PT ;  /* 0x0000ffff18187812 */ /* 0x000fe400078ec0ff */
[----:B------:R-:W-:Y:S01]  /*cb950*/  LOP3.LUT R22, R22, 0xffff, RZ, 0xc0, !PT ;  /* 0x0000ffff16167812 */ /* 0x000fe200078ec0ff */
[----:B------:R0:W-:Y:S01]  /*cb960*/  STL [R1+0x6e0], R18 ;  /* 0x0006e01201007387 */ /* 0x0001e20000100800 */
[----:B------:R-:W-:-:S03]  /*cb970*/  PRMT R25, R26, 0x3340, R25 ;  /* 0x000033401a197816 */ /* 0x000fc60000000019 */
[----:B------:R-:W-:Y:S01]  /*cb980*/  STL.64 [R1+0xc50], R34 ;  /* 0x000c502201007387 */ /* 0x000fe20000100a00 */
[----:B0-----:R-:W-:-:S03]  /*cb990*/  PRMT R18, R24, 0x3340, R22 ;  /* 0x0000334018127816 */ /* 0x001fc60000000016 */
[----:B------:R-:W-:Y:S04]  /*cb9a0*/  STL [R1+0x400], R25 ;  /* 0x0004001901007387 */ /* 0x000fe80000100800 */
[----:B------:R0:W-:Y:S04]  /*cb9b0*/  STL [R1+0x394], R18 ;  /* 0x0003941201007387 */ /* 0x0001e80000100800 */
[----:B------:R-:W3:Y:S04]  /*cb9c0*/  LDL.LU R36, [R1+0x4d24] ;  /* 0x004d240001247983 */ /* 0x000ee80000300800 */
[----:B0-----:R-:W3:Y:S04]  /*cb9d0*/  LDL.LU R18, [R1+0x790] ;  /* 0x0007900001127983 */ /* 0x001ee80000300800 */
[----:B------:R-:W3:Y:S01]  /*cb9e0*/  LDL.LU R41, [R1+0x1dc8] ;  /* 0x001dc80001297983 */ /* 0x000ee20000300800 */
[----:B------:R-:W-:-:S02]  /*cb9f0*/  SHF.R.U32.HI R22, RZ, 0x8, R30 ;  /* 0x00000008ff167819 */ /* 0x000fc4000001161e */
[----:B------:R-:W-:Y:S02]  /*cba00*/  IADD3 R26, P1, PT, R20, R14, RZ ;  /* 0x0000000e141a7210 */ /* 0x000fe40007f3e0ff */
[----:B------:R-:W-:Y:S02]  /*cba10*/  SHF.R.U32.HI R24, RZ, 0x8, R29 ;  /* 0x00000008ff187819 */ /* 0x000fe4000001161d */
[----:B------:R-:W-:Y:S01]  /*cba20*/  LOP3.LUT R22, R22, 0xffff, RZ, 0xc0, !PT ;  /* 0x0000ffff16167812 */ /* 0x000fe200078ec0ff */
[----:B------:R-:W-:Y:S01]  /*cba30*/  IMAD.X R27, R21, 0x1, R16, P1 ;  /* 0x00000001151b7824 */ /* 0x000fe200008e0610 */
[----:B------:R-:W-:Y:S02]  /*cba40*/  LOP3.LUT R24, R24, 0xffff, RZ, 0xc0, !PT ;  /* 0x0000ffff18187812 */ /* 0x000fe400078ec0ff */
[--C-:B------:R-:W-:Y:S02]  /*cba50*/  PRMT R22, R22, 0x3340, R0.reuse ;  /* 0x0000334016167816 */ /* 0x100fe40000000000 */
[----:B------:R-:W-:Y:S01]  /*cba60*/  STL.64 [R1+0xc60], R26 ;  /* 0x000c601a01007387 */ /* 0x000fe20000100a00 */
[----:B------:R-:W-:-:S03]  /*cba70*/  PRMT R24, R24, 0x3340, R0 ;  /* 0x0000334018187816 */ /* 0x000fc60000000000 */
[----:B------:R0:W-:Y:S04]  /*cba80*/  STL [R1+0x58], R22 ;  /* 0x0000581601007387 */ /* 0x0001e80000100800 */
[----:B------:R-:W-:Y:S01]  /*cba90*/  STL [R1+0x5c], R24 ;  /* 0x00005c1801007387 */ /* 0x000fe20000100800 */
[----:B0-----:R-:W-:-:S03]  /*cbaa0*/  LOP3.LUT R22, R60, 0xffff, RZ, 0xc0, !PT ;  /* 0x0000ffff3c167812 */ /* 0x001fc600078ec0ff */
[----:B------:R-:W3:Y:S04]  /*cbab0*/  LDL.LU R60, [R1+0x57fc] ;  /* 0x0057fc00013c7983 */ /* 0x000ee80000300800 */
[----:B------:R0:W-:Y:S02]  /*cbac0*/  STL [R1+0x4d04], R22 ;  /* 0x004d041601007387 */ /* 0x0001e40000100800 */
[----:B0-----:R-:W-:Y:S02]  /*cbad0*/  PRMT R22, R22, 0x3340, R0 ;  /* 0x0000334016167816 */ /* 0x001fe40000000000 */
[----:B--2---:R-:W-:Y:S02]  /*cbae0*/  LOP3.LUT R28, R32, 0xffff, RZ, 0xc0, !PT ;  /* 0x0000ffff201c7812 */ /* 0x004fe400078ec0ff */
[----:B----4-:R-:W-:-:S04]  /*cbaf0*/  LOP3.LUT R26, R31, 0xffff, RZ, 0xc0, !PT ;  /* 0x0000ffff1f1a7812 */ /* 0x010fc800078ec0ff */
[----:B------:R-:W-:-:S04]  /*cbb00*/  PRMT R24, R28, 0x3340, R26 ;  /* 0x000033401c187816 */ /* 0x000fc8000000001a */
[----:B------:R-:W-:Y:S02]  /*cbb10*/  PRMT R30, R24, 0x5410, R22 ;  /* 0x00005410181e7816 */ /* 0x000fe40000000016 */
[----:B---3--:R-:W-:Y:S02]  /*cbb20*/  LOP3.LUT R27, R33, 0xffff, RZ, 0xc0, !PT ;  /* 0x0000ffff211b7812 */ /* 0x008fe400078ec0ff */
[----:B------:R-:W-:Y:S02]  /*cbb30*/  LOP3.LUT R29, R37, 0xffff, RZ, 0xc0, !PT ;  /* 0x0000ffff251d7812 */ /* 0x000fe400078ec0ff */
[----:B------:R-:W-:Y:S02]  /*cbb40*/  LOP3.LUT R25, R44, 0xffff, RZ, 0xc0, !PT ;  /* 0x0000ffff2c197812 */ /* 0x000fe400078ec0ff */
[----:B------:R-:W-:Y:S02]  /*cbb50*/  PRMT R22, R29, 0x3340, R0 ;  /* 0x000033401d167816 */ /* 0x000fe40000000000 */
[----:B------:R-:W-:-:S04]  /*cbb60*/  PRMT R24, R27, 0x3340, R25 ;  /* 0x000033401b187816 */ /* 0x000fc80000000019 */
[----:B------:R-:W-:Y:S01]  /*cbb70*/  PRMT R22, R24, 0x5410, R22 ;  /* 0x0000541018167816 */ /* 0x000fe20000000016 */
[----:B------:R-:W-:Y:S04]  /*cbb80*/  STL [R1+0x1fac], R30 ;  /* 0x001fac1e01007387 */ /* 0x000fe80000100800 */
[----:B------:R0:W-:Y:S04]  /*cbb90*/  STL [R1+0x6dc], R22 ;  /* 0x0006dc1601007387 */ /* 0x0001e80000100800 */
[----:B------:R-:W2:Y:S04]  /*cbba0*/  LDL.LU R33, [R1+0x4e4] ;  /* 0x0004e40001217983 */ /* 0x000ea80000300800 */
[----:B------:R-:W3:Y:S01]  /*cbbb0*/  LDL.LU R37, [R1+0x2fc] ;  /* 0x0002fc0001257983 */ /* 0x000ee20000300800 */
[----:B------:R-:W-:-:S02]  /*cbbc0*/  SHF.R.U32.HI R28, RZ, 0x8, R28 ;  /* 0x00000008ff1c7819 */ /* 0x000fc4000001161c */
[----:B0-----:R-:W-:Y:S02]  /*cbbd0*/  SHF.R.U32.HI R22, RZ, 0x8, R26 ;  /* 0x00000008ff167819 */ /* 0x001fe4000001161a */
[----:B------:R-:W-:Y:S02]  /*cbbe0*/  IADD3 R30, P1, PT, R20, R7, RZ ;  /* 0x00000007141e7210 */ /* 0x000fe40007f3e0ff */
[----:B------:R-:W-:Y:S02]  /*cbbf0*/  SHF.R.U32.HI R24, RZ, 0x8, R27 ;  /* 0x00000008ff187819 */ /* 0x000fe4000001161b */
[----:B------:R-:W-:Y:S02]  /*cbc00*/  SHF.R.U32.HI R27, RZ, 0x8, R25 ;  /* 0x00000008ff1b7819 */ /* 0x000fe40000011619 */
[----:B------:R-:W-:Y:S02]  /*cbc10*/  LOP3.LUT R26, R28, 0xffff, RZ, 0xc0, !PT ;  /* 0x0000ffff1c1a7812 */ /* 0x000fe400078ec0ff */
[----:B------:R-:W-:Y:S01]  /*cbc20*/  LOP3.LUT R25, R22, 0xffff, RZ, 0xc0, !PT ;  /* 0x0000ffff16197812 */ /* 0x000fe200078ec0ff */
[----:B------:R-:W-:-:S03]  /*cbc30*/  IMAD.X R31, R21, 0x1, R8, P1 ;  /* 0x00000001151f7824 */ /* 0x000fc600008e0608 */
[----:B------:R-:W-:Y:S02]  /*cbc40*/  PRMT R25, R26, 0x3340, R25 ;  /* 0x000033401a197816 */ /* 0x000fe40000000019 */
[----:B------:R-:W-:Y:S01]  /*cbc50*/  STL.64 [R1+0xc40], R30 ;  /* 0x000c401e01007387 */ /* 0x000fe20000100a00 */
[----:B------:R-:W-:-:S03]  /*cbc60*/  LOP3.LUT R22, R27, 0xffff, RZ, 0xc0, !PT ;  /* 0x0000ffff1b167812 */ /* 0x000fc600078ec0ff */
[----:B------:R0:W-:Y:S01]  /*cbc70*/  STL [R1+0x1f4c], R25 ;  /* 0x001f4c1901007387 */ /* 0x0001e20000100800 */
[----:B------:R-:W-:-:S03]  /*cbc80*/  LOP3.LUT R27, R18, 0xffff, RZ, 0xc0, !PT ;  /* 0x0000ffff121b7812 */ /* 0x000fc600078ec0ff */
[----:B------:R-:W4:Y:S01]  /*cbc90*/  LDL.LU R18, [R1+0x478] ;  /* 0x0004780001127983 */ /* 0x000f220000300800 */
[----:B0-----:R-:W-:-:S03]  /*cbca0*/  LOP3.LUT R25, R41, 0xffff, RZ, 0xc0, !PT ;  /* 0x0000ffff29197812 */ /* 0x001fc600078ec0ff */
[----:B------:R-:W4:Y:S01]  /*cbcb0*/  LDL.LU R41, [R1+0x268] ;  /* 0x0002680001297983 */ /* 0x000f220000300800 */
[----:B------:R-:W-:Y:S02]  /*cbcc0*/  LOP3.LUT R24, R24, 0xffff, RZ, 0xc0, !PT ;  /* 0x0000ffff18187812 */ /* 0x000fe400078ec0ff */
[----:B------:R-:W-:Y:S02]  /*cbcd0*/  LOP3.LUT R26, R36, 0xffff, RZ, 0xc0, !PT ;  /* 0x0000ffff241a7812 */ /* 0x000fe400078ec0ff */
[----:B------:R-:W-:Y:S02]  /*cbce0*/  PRMT R44, R24, 0x3340, R22 ;  /* 0x00003340182c7816 */ /* 0x000fe40000000016 */
[----:B------:R-:W-:Y:S02]  /*cbcf0*/  PRMT R22, R27, 0x3340, R0 ;  /* 0x000033401b167816 */ /* 0x000fe40000000000 */
[----:B------:R-:W-:Y:S02]  /*cbd00*/  PRMT R24, R26, 0x3340, R25 ;  /* 0x000033401a187816 */ /* 0x000fe40000000019 */
[----:B------:R-:W-:-:S02]  /*cbd10*/  IADD3 R30, P1, PT, R20, R9, RZ ;  /* 0x00000009141e7210 */ /* 0x000fc40007f3e0ff */
[----:B------:R-:W-:-:S03]  /*cbd20*/  PRMT R22, R24, 0x5410, R22 ;  /* 0x0000541018167816 */ /* 0x000fc60000000016 */
[----:B------:R-:W-:Y:S02]  /*cbd30*/  IMAD.X R31, R21, 0x1, R11, P1 ;  /* 0x00000001151f7824 */ /* 0x000fe400008e060b */
[----:B------:R0:W-:Y:S04]  /*cbd40*/  STL [R1+0x6d8], R22 ;  /* 0x0006d81601007387 */ /* 0x0001e80000100800 */
[----:B------:R1:W-:Y:S01]  /*cbd50*/  STL.64 [R1+0xc48], R30 ;  /* 0x000c481e01007387 */ /* 0x0003e20000100a00 */
[----:B------:R-:W-:Y:S02]  /*cbd60*/  SHF.R.U32.HI R24, RZ, 0x8, R26 ;  /* 0x00000008ff187819 */ /* 0x000fe4000001161a */
[----:B0-----:R-:W-:Y:S02]  /*cbd70*/  SHF.R.U32.HI R22, RZ, 0x8, R25 ;  /* 0x00000008ff167819 */ /* 0x001fe40000011619 */
[----:B-1----:R-:W-:-:S02]  /*cbd80*/  IADD3 R30, P1, PT, R20, R10, RZ ;  /* 0x0000000a141e7210 */ /* 0x002fc40007f3e0ff */
[----:B------:R-:W-:-:S03]  /*cbd90*/  LOP3.LUT R24, R24, 0xffff, RZ, 0xc0, !PT ;  /* 0x0000ffff18187812 */ /* 0x000fc600078ec0ff */
[----:B------:R-:W-:Y:S01]  /*cbda0*/  IMAD.X R31, R21, 0x1, R12, P1 ;  /* 0x00000001151f7824 */ /* 0x000fe200008e060c */
[----:B------:R-:W-:Y:S02]  /*cbdb0*/  SHF.R.U32.HI R21, RZ, 0x8, R27 ;  /* 0x00000008ff157819 */ /* 0x000fe4000001161b */
[----:B------:R-:W-:Y:S02]  /*cbdc0*/  LOP3.LUT R22, R22, 0xffff, RZ, 0xc0, !PT ;  /* 0x0000ffff16167812 */ /* 0x000fe400078ec0ff */
[----:B------:R-:W-:Y:S02]  /*cbdd0*/  LOP3.LUT R21, R21, 0xffff, RZ, 0xc0, !PT ;  /* 0x0000ffff15157812 */ /* 0x000fe400078ec0ff */
[----:B------:R-:W-:Y:S02]  /*cbde0*/  PRMT R22, R24, 0x3340, R22 ;  /* 0x0000334018167816 */ /* 0x000fe40000000016 */
[--C-:B------:R-:W-:Y:S02]  /*cbdf0*/  PRMT R21, R21, 0x3340, R0.reuse ;  /* 0x0000334015157816 */ /* 0x100fe40000000000 */
[----:B------:R-:W-:Y:S01]  /*cbe00*/  LOP3.LUT R26, R61, 0xffff, RZ, 0xc0, !PT ;  /* 0x0000ffff3d1a7812 */ /* 0x000fe200078ec0ff */
[----:B------:R-:W-:Y:S04]  /*cbe10*/  STL [R1+0x1ec], R22 ;  /* 0x0001ec1601007387 */ /* 0x000fe80000100800 */
[----:B------:R-:W-:Y:S04]  /*cbe20*/  STL.64 [R1+0xc58], R30 ;  /* 0x000c581e01007387 */ /* 0x000fe80000100a00 */
[----:B------:R0:W-:Y:S04]  /*cbe30*/  STL [R1+0x54], R21 ;  /* 0x0000541501007387 */ /* 0x0001e80000100800 */
[----:B------:R-:W4:Y:S01]  /*cbe40*/  LDL.LU R61, [R1+0x57f8] ;  /* 0x0057f800013d7983 */ /* 0x000f220000300800 */
[----:B0-----:R-:W-:-:S02]  /*cbe50*/  PRMT R21, R26, 0x3340, R0 ;  /* 0x000033401a157816 */ /* 0x001fc40000000000 */
[----:B--2---:R-:W-:Y:S02]  /*cbe60*/  LOP3.LUT R25, R33, 0xffff, RZ, 0xc0, !PT ;  /* 0x0000ffff21197812 */ /* 0x004fe400078ec0ff */
[----:B------:R-:W2:Y:S01]  /*cbe70*/  LDL.LU R33, [R1+0x4e8] ;  /* 0x0004e80001217983 */ /* 0x000ea20000300800 */
[----:B---3--:R-:W-:-:S03]  /*cbe80*/  LOP3.LUT R24, R37, 0xffff, RZ, 0xc0, !PT ;  /* 0x0000ffff25187812 */ /* 0x008fc600078ec0ff */
[----:B------:R-:W3:Y:S01]  /*cbe90*/  LDL.LU R37, [R1+0x30c] ;  /* 0x00030c0001257983 */ /* 0x000ee20000300800 */
[----:B------:R-:W-:-:S04]  /*cbea0*/  PRMT R22, R25, 0x3340, R24 ;  /* 0x0000334019167816 */ /* 0x000fc80000000018 */
[----:B------:R-:W-:-:S05]  /*cbeb0*/  PRMT R21, R22, 0x5410, R21 ;  /* 0x0000541016157816 */ /* 0x000fca0000000015 */
[----:B------:R0:W-:Y:S01]  /*cbec0*/  STL [R1+0x6d0], R21 ;  /* 0x0006d01501007387 */ /* 0x0001e20000100800 */
[----:B------:R-:W-:Y:S02]  /*cbed0*/  SHF.R.U32.HI R25, RZ, 0x8, R25 ;  /* 0x00000008ff197819 */ /* 0x000fe40000011619 */
[----:B------:R-:W-:Y:S02]  /*cbee0*/  SHF.R.U32.HI R22, RZ, 0x8, R24 ;  /* 0x00000008ff167819 */ /* 0x000fe40000011618 */
[----:B0-----:R-:W-:-:S04]  /*cbef0*/  SHF.R.U32.HI R21, RZ, 0x8, R29 ;  /* 0x00000008ff157819 */ /* 0x001fc8000001161d */
[----:B------:R-:W-:Y:S02]  /*cbf00*/  LOP3.LUT R21, R21, 0xffff, RZ, 0xc0, !PT ;  /* 0x0000ffff15157812 */ /* 0x000fe400078ec0ff */
[----:B------:R-:W-:Y:S02]  /*cbf10*/  LOP3.LUT R24, R25, 0xffff, RZ, 0xc0, !PT ;  /* 0x0000ffff19187812 */ /* 0x000fe400078ec0ff */
[----:B------:R-:W-:Y:S02]  /*cbf20*/  LOP3.LUT R22, R22, 0xffff, RZ, 0xc0, !PT ;  /* 0x0000ffff16167812 */ /* 0x000fe400078ec0ff */
[----:B------:R-:W-:Y:S02]  /*cbf30*/  PRMT R25, R21, 0x3340, R0 ;  /* 0x0000334015197816 */ /* 0x000fe40000000000 */
[----:B------:R-:W-:Y:S02]  /*cbf40*/  PRMT R21, R24, 0x3340, R22 ;  /* 0x0000334018157816 */ /* 0x000fe40000000016 */
[----:B------:R-:W-:Y:S01]  /*cbf50*/  LOP3.LUT R29, R55, 0xffff, RZ, 0xc0, !PT ;  /* 0x0000ffff371d7812 */ /* 0x000fe200078ec0ff */
[----:B------:R0:W-:Y:S01]  /*cbf60*/  STL [R1+0x50], R25 ;  /* 0x0000501901007387 */ /* 0x0001e20000100800 */
[----:B----4-:R-:W-:-:S03]  /*cbf70*/  LOP3.LUT R24, R41, 0xffff, RZ, 0xc0, !PT ;  /* 0x0000ffff29187812 */ /* 0x010fc600078ec0ff */
        /* <DEDUP_REMOVED lines=9> */
[----:B------:R-:W-:Y:S01]  /*cc010*/  VIADD R20, R20, UR6 ;  /* 0x0000000614147c36 */ /* 0x000fe20008000000 */
[----:B------:R-:W-:Y:S01]  /*cc020*/  SHF.R.U32.HI R25, RZ, 0x8, R25 ;  /* 0x00000008ff197819 */ /* 0x000fe20000011619 */
[----:B------:R-:W1:Y:S01]  /*cc030*/  LDCU UR6, c[0x0][0x3b8] ;  /* 0x00007700ff0677ac */ /* 0x000e620008000800 */
[----:B------:R-:W-:Y:S02]  /*cc040*/  SHF.R.U32.HI R22, RZ, 0x8, R24 ;  /* 0x00000008ff167819 */ /* 0x000fe40000011618 */
[----:B0-----:R-:W-:-:S02]  /*cc050*/  SHF.R.S32.HI R21, RZ, 0x1f, R20 ;  /* 0x0000001fff157819 */ /* 0x001fc40000011414 */
[----:B------:R-:W-:Y:S02]  /*cc060*/  IADD3 R30, P1, PT, R20, R0, RZ ;  /* 0x00000000141e7210 */ /* 0x000fe40007f3e0ff */
[----:B------:R-:W-:Y:S02]  /*cc070*/  LOP3.LUT R25, R25, 0xffff, RZ, 0xc0, !PT ;  /* 0x0000ffff19197812 */ /* 0x000fe400078ec0ff */
[----:B------:R-:W-:Y:S02]  /*cc080*/  LOP3.LUT R22, R22, 0xffff, RZ, 0xc0, !PT ;  /* 0x0000ffff16167812 */ /* 0x000fe400078ec0ff */
[----:B------:R-:W-:Y:S01]  /*cc090*/  SHF.R.U32.HI R26, RZ, 0x8, R26 ;  /* 0x00000008ff1a7819 */ /* 0x000fe2000001161a */
[----:B------:R-:W-:Y:S01]  /*cc0a0*/  IMAD.X R31, R21, 0x1, R2, P1 ;  /* 0x00000001151f7824 */ /* 0x000fe200008e0602 */
[----:B------:R-:W-:Y:S02]  /*cc0b0*/  PRMT R22, R25, 0x3340, R22 ;  /* 0x0000334019167816 */ /* 0x000fe40000000016 */
[----:B------:R-:W-:-:S02]  /*cc0c0*/  LOP3.LUT R24, R26, 0xffff, RZ, 0xc0, !PT ;  /* 0x0000ffff1a187812 */ /* 0x000fc400078ec0ff */
[----:B------:R-:W-:Y:S01]  /*cc0d0*/  LOP3.LUT R27, R48, 0xffff, RZ, 0xc0, !PT ;  /* 0x0000ffff301b7812 */ /* 0x000fe200078ec0ff */
[----:B------:R0:W-:Y:S04]  /*cc0e0*/  STL.64 [R1+0xc30], R30 ;  /* 0x000c301e01007387 */ /* 0x0001e80000100a00 */
[----:B------:R1:W-:Y:S04]  /*cc0f0*/  STL [R1+0x380], R22 ;  /* 0x0003801601007387 */ /* 0x0003e80000100800 */
[----:B------:R-:W4:Y:S01]  /*cc100*/  LDL.LU R48, [R1+0x57f4] ;  /* 0x0057f40001307983 */ /* 0x000f220000300800 */
[----:B0-----:R-:W-:-:S02]  /*cc110*/  IADD3 R30, P1, PT, R20, R3, RZ ;  /* 0x00000003141e7210 */ /* 0x001fc40007f3e0ff */
[----:B-1----:R-:W-:-:S03]  /*cc120*/  PRMT R22, R27, 0x3340, R0 ;  /* 0x000033401b167816 */ /* 0x002fc60000000000 */
[----:B------:R-:W-:Y:S01]  /*cc130*/  IMAD.X R31, R21, 0x1, R4, P1 ;  /* 0x00000001151f7824 */ /* 0x000fe200008e0604 */
[----:B------:R-:W-:Y:S02]  /*cc140*/  PRMT R24, R24, 0x3340, R0 ;  /* 0x0000334018187816 */ /* 0x000fe40000000000 */
[----:B--2---:R-:W-:Y:S02]  /*cc150*/  LOP3.LUT R28, R33, 0xffff, RZ, 0xc0, !PT ;  /* 0x0000ffff211c7812 */ /* 0x004fe400078ec0ff */
[----:B---3--:R-:W-:-:S04]  /*cc160*/  LOP3.LUT R26, R37, 0xffff, RZ, 0xc0, !PT ;  /* 0x0000ffff251a7812 */ /* 0x008fc800078ec0ff */
[----:B------:R-:W-:-:S04]  /*cc170*/  PRMT R25, R28, 0x3340, R26 ;  /* 0x000033401c197816 */ /* 0x000fc8000000001a */
[----:B------:R-:W-:-:S05]  /*cc180*/  PRMT R22, R25, 0x5410, R22 ;  /* 0x0000541019167816 */ /* 0x000fca0000000016 */
[----:B------:R0:W-:Y:S01]  /*cc190*/  STL [R1+0x6bc], R22 ;  /* 0x0006bc1601007387 */ /* 0x0001e20000100800 */
[----:B------:R-:W-:-:S03]  /*cc1a0*/  SHF.R.U32.HI R25, RZ, 0x8, R27 ;  /* 0x00000008ff197819 */ /* 0x000fc6000001161b */
[----:B------:R-:W2:Y:S01]  /*cc1b0*/  LDL.LU R32, [R1+0x480] ;  /* 0x0004800001207983 */ /* 0x000ea20000300800 */
[----:B------:R-:W-:-:S03]  /*cc1c0*/  SHF.R.U32.HI R28, RZ, 0x8, R28 ;  /* 0x00000008ff1c7819 */ /* 0x000fc6000001161c */
[----:B------:R1:W-:Y:S01]  /*cc1d0*/  STL.64 [R1+0xc38], R30 ;  /* 0x000c381e01007387 */ /* 0x0003e20000100a00 */
[----:B0-----:R-:W-:Y:S02]  /*cc1e0*/  SHF.R.U32.HI R22, RZ, 0x8, R26 ;  /* 0x00000008ff167819 */ /* 0x001fe4000001161a */
[----:B------:R-:W-:Y:S02]  /*cc1f0*/  LOP3.LUT R25, R25, 0xffff, RZ, 0xc0, !PT ;  /* 0x0000ffff19197812 */ /* 0x000fe400078ec0ff */
[----:B------:R-:W-:Y:S01]  /*cc200*/  LOP3.LUT R26, R28, 0xffff, RZ, 0xc0, !PT ;  /* 0x0000ffff1c1a7812 */ /* 0x000fe200078ec0ff */
[----:B-1----:R-:W3:Y:S01]  /*cc210*/  LDL.LU R31, [R1+0x270] ;  /* 0x00027000011f7983 */ /* 0x002ee20000300800 */
[----:B------:R-:W-:Y:S02]  /*cc220*/  LOP3.LUT R22, R22, 0xffff, RZ, 0xc0, !PT ;  /* 0x0000ffff16167812 */ /* 0x000fe400078ec0ff */
[----:B------:R-:W-:Y:S02]  /*cc230*/  PRMT R25, R25, 0x3340, R0 ;  /* 0x0000334019197816 */ /* 0x000fe40000000000 */
[----:B------:R-:W-:-:S03]  /*cc240*/  PRMT R22, R26, 0x3340, R22 ;  /* 0x000033401a167816 */ /* 0x000fc60000000016 */
[----:B------:R-:W-:Y:S01]  /*cc250*/  STL.64 [R1+0x56c8], R24 ;  /* 0x0056c81801007387 */ /* 0x000fe20000100a00 */
[----:B----4-:R-:W-:-:S03]  /*cc260*/  LOP3.LUT R28, R55, 0xffff, RZ, 0xc0, !PT ;  /* 0x0000ffff371c7812 */ /* 0x010fc600078ec0ff */
[----:B------:R0:W-:Y:S01]  /*cc270*/  STL [R1+0x1e8], R22 ;  /* 0x0001e81601007387 */ /* 0x0001e20000100800 */
[----:B------:R-:W-:-:S03]  /*cc280*/  LOP3.LUT R30, R18, 0xffff, RZ, 0xc0, !PT ;  /* 0x0000ffff121e7812 */ /* 0x000fc600078ec0ff */
[----:B------:R-:W4:Y:S04]  /*cc290*/  LDL.LU R36, [R1+0x4d40] ;  /* 0x004d400001247983 */ /* 0x000f280000300800 */
[----:B------:R-:W4:Y:S01]  /*cc2a0*/  LDL.LU R33, [R1+0x1bdc] ;  /* 0x001bdc0001217983 */ /* 0x000f220000300800 */
[----:B0-----:R-:W-:Y:S02]  /*cc2b0*/  PRMT R22, R30, 0x3340, R0 ;  /* 0x000033401e167816 */ /* 0x001fe40000000000 */
[----:B------:R-:W-:-:S04]  /*cc2c0*/  LOP3.LUT R27, R41, 0xffff, RZ, 0xc0, !PT ;  /* 0x0000ffff291b7812 */ /* 0x000fc800078ec0ff */
[----:B------:R-:W-:-:S04]  /*cc2d0*/  PRMT R26, R28, 0x3340, R27 ;  /* 0x000033401c1a7816 */ /* 0x000fc8000000001b */
[----:B------:R-:W-:-:S05]  /*cc2e0*/  PRMT R18, R26, 0x5410, R22 ;  /* 0x000054101a127816 */ /* 0x000fca0000000016 */
[----:B------:R0:W-:Y:S04]  /*cc2f0*/  STL [R1+0x6cc], R18 ;  /* 0x0006cc1201007387 */ /* 0x0001e80000100800 */
[----:B------:R-:W4:Y:S04]  /*cc300*/  LDL.LU R37, [R1+0x1fbc] ;  /* 0x001fbc0001257983 */ /* 0x000f280000300800 */
[----:B0-----:R-:W4:Y:S04]  /*cc310*/  LDL.LU R18, [R1+0x4d30] ;  /* 0x004d300001127983 */ /* 0x001f280000300800 */
[----:B------:R-:W4:Y:S01]  /*cc320*/  LDL.LU R41, [R1+0x794] ;  /* 0x0007940001297983 */ /* 0x000f220000300800 */
[----:B------:R-:W-:-:S02]  /*cc330*/  IADD3 R24, P1, PT, R20, R5, RZ ;  /* 0x0000000514187210 */ /* 0x000fc40007f3e0ff */
[----:B------:R-:W-:Y:S01]  /*cc340*/  SHF.R.U32.HI R28, RZ, 0x8, R28 ;  /* 0x00000008ff1c7819 */ /* 0x000fe2000001161c */
[----:B------:R-:W4:Y:S01]  /*cc350*/  LDL.LU R55, [R1+0x1dd8] ;  /* 0x001dd80001377983 */ /* 0x000f220000300800 */
[----:B------:R-:W-:Y:S01]  /*cc360*/  SHF.R.U32.HI R22, RZ, 0x8, R27 ;  /* 0x00000008ff167819 */ /* 0x000fe2000001161b */
[----:B------:R-:W-:Y:S01]  /*cc370*/  IMAD.X R25, R21, 0x1, R6, P1 ;  /* 0x0000000115197824 */ /* 0x000fe200008e0606 */
[----:B------:R-:W-:Y:S02]  /*cc380*/  LOP3.LUT R27, R28, 0xffff, RZ, 0xc0, !PT ;  /* 0x0000ffff1c1b7812 */ /* 0x000fe400078ec0ff */
[----:B------:R-:W-:Y:S02]  /*cc390*/  LOP3.LUT R22, R22, 0xffff, RZ, 0xc0, !PT ;  /* 0x0000ffff16167812 */ /* 0x000fe400078ec0ff */
[----:B------:R0:W-:Y:S01]  /*cc3a0*/  STL.64 [R1+0xc28], R24 ;  /* 0x000c281801007387 */ /* 0x0001e20000100a00 */
[----:B------:R-:W-:Y:S02]  /*cc3b0*/  SHF.R.U32.HI R26, RZ, 0x8, R29 ;  /* 0x00000008ff1a7819 */ /* 0x000fe4000001161d */
[----:B0-----:R-:W-:-:S02]  /*cc3c0*/  PRMT R24, R27, 0x3340, R22 ;  /* 0x000033401b187816 */ /* 0x001fc40000000016 */
[----:B------:R-:W-:-:S03]  /*cc3d0*/  LOP3.LUT R22, R17, 0xffff, RZ, 0xc0, !PT ;  /* 0x0000ffff11167812 */ /* 0x000fc600078ec0ff */
[----:B------:R-:W-:Y:S04]  /*cc3e0*/  STL [R1+0x38c], R24 ;  /* 0x00038c1801007387 */ /* 0x000fe80000100800 */
[----:B------:R-:W4:Y:S04]  /*cc3f0*/  LDL.LU R17, [R1+0x57f0] ;  /* 0x0057f00001117983 */ /* 0x000f280000300800 */
[----:B------:R0:W-:Y:S02]  /*cc400*/  STL [R1+0x4d00], R22 ;  /* 0x004d001601007387 */ /* 0x0001e40000100800 */
[----:B0-----:R-:W-:-:S02]  /*cc410*/  PRMT R22, R22, 0x3340, R0 ;  /* 0x0000334016167816 */ /* 0x001fc40000000000 */
[----:B------:R-:W-:-:S05]  /*cc420*/  IADD3 R24, P1, PT, R20, R13, RZ ;  /* 0x0000000d14187210 */ /* 0x000fca0007f3e0ff */
[----:B------:R-:W-:Y:S01]  /*cc430*/  IMAD.X R25, R21, 0x1, R15, P1 ;  /* 0x0000000115197824 */ /* 0x000fe200008e060f */
[----:B--2---:R-:W-:Y:S02]  /*cc440*/  LOP3.LUT R29, R32, 0xffff, RZ, 0xc0, !PT ;  /* 0x0000ffff201d7812 */ /* 0x004fe400078ec0ff */
[----:B---3--:R-:W-:-:S04]  /*cc450*/  LOP3.LUT R28, R31, 0xffff, RZ, 0xc0, !PT ;  /* 0x0000ffff1f1c7812 */ /* 0x008fc800078ec0ff */
[----:B------:R-:W-:-:S04]  /*cc460*/  PRMT R27, R29, 0x3340, R28 ;  /* 0x000033401d1b7816 */ /* 0x000fc8000000001c */
[----:B------:R-:W-:Y:S02]  /*cc470*/  PRMT R22, R27, 0x5410, R22 ;  /* 0x000054101b167816 */ /* 0x000fe40000000016 */
[----:B------:R-:W-:-:S03]  /*cc480*/  SHF.R.U32.HI R29, RZ, 0x8, R29 ;  /* 0x00000008ff1d7819 */ /* 0x000fc6000001161d */
[----:B------:R0:W-:Y:S02]  /*cc490*/  STL [R1+0x1fa8], R22 ;  /* 0x001fa81601007387 */ /* 0x0001e40000100800 */
[----:B0-----:R-:W-:Y:S02]  /*cc4a0*/  SHF.R.U32.HI R22, RZ, 0x8, R28 ;  /* 0x00000008ff167819 */ /* 0x001fe4000001161c */
[----:B------:R-:W-:Y:S02]  /*cc4b0*/  LOP3.LUT R28, R29, 0xffff, RZ, 0xc0, !PT ;  /* 0x0000ffff1d1c7812 */ /* 0x000fe400078ec0ff */
[----:B------:R-:W-:-:S04]  /*cc4c0*/  LOP3.LUT R22, R22, 0xffff, RZ, 0xc0, !PT ;  /* 0x0000ffff16167812 */ /* 0x000fc800078ec0ff */
[----:B------:R-:W-:Y:S01]  /*cc4d0*/  PRMT R22, R28, 0x3340, R22 ;  /* 0x000033401c167816 */ /* 0x000fe20000000016 */
[----:B------:R-:W-:Y:S01]  /*cc4e0*/  STL.64 [R1+0xc10], R24 ;  /* 0x000c101801007387 */ /* 0x000fe20000100a00 */
[----:B----4-:R-:W-:-:S03]  /*cc4f0*/  LOP3.LUT R34, R33, 0xffff, RZ, 0xc0, !PT ;  /* 0x0000ffff21227812 */ /* 0x010fc600078ec0ff */
[----:B------:R0:W-:Y:S01]  /*cc500*/  STL [R1+0x1f3c], R22 ;  /* 0x001f3c1601007387 */ /* 0x0001e20000100800 */
[----:B------:R-:W-:-:S03]  /*cc510*/  LOP3.LUT R31, R18, 0xffff, RZ, 0xc0, !PT ;  /* 0x0000ffff121f7812 */ /* 0x000fc600078ec0ff */
[----:B------:R-:W2:Y:S01]  /*cc520*/  LDL.LU R18, [R1+0x500] ;  /* 0x0005000001127983 */ /* 0x000ea20000300800 */
[----:B------:R-:W-:-:S03]  /*cc530*/  LOP3.LUT R33, R41, 0xffff, RZ, 0xc0, !PT ;  /* 0x0000ffff29217812 */ /* 0x000fc600078ec0ff */
[----:B------:R-:W3:Y:S01]  /*cc540*/  LDL.LU R41, [R1+0x330] ;  /* 0x0003300001297983 */ /* 0x000ee20000300800 */
[----:B------:R-:W-:Y:S02]  /*cc550*/  SHF.R.U32.HI R27, RZ, 0x8, R30 ;  /* 0x00000008ff1b7819 */ /* 0x000fe4000001161e */
[----:B------:R-:W-:Y:S02]  /*cc560*/  LOP3.LUT R32, R36, 0xffff, RZ, 0xc0, !PT ;  /* 0x0000ffff24207812 */ /* 0x000fe400078ec0ff */
[----:B------:R-:W-:Y:S02]  /*cc570*/  LOP3.LUT R30, R37, 0xffff, RZ, 0xc0, !PT ;  /* 0x0000ffff251e7812 */ /* 0x000fe400078ec0ff */
[----:B0-----:R-:W-:Y:S02]  /*cc580*/  PRMT R22, R34, 0x3340, R0 ;  /* 0x0000334022167816 */ /* 0x001fe40000000000 */
[----:B------:R-:W-:Y:S02]  /*cc590*/  PRMT R28, R32, 0x3340, R30 ;  /* 0x00003340201c7816 */ /* 0x000fe4000000001e */
[----:B------:R-:W-:-:S02]  /*cc5a0*/  LOP3.LUT R29, R55, 0xffff, RZ, 0xc0, !PT ;  /* 0x0000ffff371d7812 */ /* 0x000fc400078ec0ff */
[----:B------:R-:W-:Y:S02]  /*cc5b0*/  PRMT R24, R28, 0x5410, R22 ;  /* 0x000054101c187816 */ /* 0x000fe40000000016 */
[----:B------:R-:W-:Y:S02]  /*cc5c0*/  PRMT R22, R33, 0x3340, R0 ;  /* 0x0000334021167816 */ /* 0x000fe40000000000 */
[----:B------:R-:W-:Y:S01]  /*cc5d0*/  PRMT R28, R31, 0x3340, R29 ;  /* 0x000033401f1c7816 */ /* 0x000fe2000000001d */
[----:B------:R0:W-:Y:S03]  /*cc5e0*/  STL [R1+0x69c], R24 ;  /* 0x00069c1801007387 */ /* 0x0001e60000100800 */
[----:B------:R-:W-:Y:S02]  /*cc5f0*/  PRMT R22, R28, 0x5410, R22 ;  /* 0x000054101c167816 */ /* 0x000fe40000000016 */
[----:B------:R-:W-:-:S02]  /*cc600*/  SHF.R.U32.HI R32, RZ, 0x8, R32 ;  /* 0x00000008ff207819 */ /* 0x000fc40000011620 */
[----:B------:R-:W-:Y:S02]  /*cc610*/  SHF.R.U32.HI R28, RZ, 0x8, R30 ;  /* 0x00000008ff1c7819 */ /* 0x000fe4000001161e */
[----:B0-----:R-:W-:Y:S01]  /*cc620*/  IADD3 R24, P1, PT, R20, R14, RZ ;  /* 0x0000000e14187210 */ /* 0x001fe20007f3e0ff */
[----:B------:R0:W-:Y:S01]  /*cc630*/  STL [R1+0x6ac], R22 ;  /* 0x0006ac1601007387 */ /* 0x0001e20000100800 */
[----:B------:R-:W-:-:S03]  /*cc640*/  LOP3.LUT R28, R28, 0xffff, RZ, 0xc0, !PT ;  /* 0x0000ffff1c1c7812 */ /* 0x000fc600078ec0ff */
[----:B------:R-:W-:Y:S01]  /*cc650*/  IMAD.X R25, R21, 0x1, R16, P1 ;  /* 0x0000000115197824 */ /* 0x000fe200008e0610 */
[----:B0-----:R-:W-:Y:S02]  /*cc660*/  SHF.R.U32.HI R22, RZ, 0x8, R29 ;  /* 0x00000008ff167819 */ /* 0x001fe4000001161d */
[----:B------:R-:W-:Y:S02]  /*cc670*/  LOP3.LUT R29, R32, 0xffff, RZ, 0xc0, !PT ;  /* 0x0000ffff201d7812 */ /* 0x000fe400078ec0ff */
[----:B------:R0:W-:Y:S01]  /*cc680*/  STL.64 [R1+0xc20], R24 ;  /* 0x000c201801007387 */ /* 0x0001e20000100a00 */
[----:B------:R-:W-:Y:S02]  /*cc690*/  SHF.R.U32.HI R31, RZ, 0x8, R31 ;  /* 0x00000008ff1f7819 */ /* 0x000fe4000001161f */
[----:B------:R-:W-:Y:S01]  /*cc6a0*/  LOP3.LUT R22, R22, 0xffff, RZ, 0xc0, !PT ;  /* 0x0000ffff16167812 */ /* 0x000fe200078ec0ff */
[----:B------:R-:W4:Y:S01]  /*cc6b0*/  LDL.LU R35, [R1+0x504] ;  /* 0x0005040001237983 */ /* 0x000f220000300800 */
[----:B------:R-:W-:-:S02]  /*cc6c0*/  LOP3.LUT R30, R31, 0xffff, RZ, 0xc0, !PT ;  /* 0x0000ffff1f1e7812 */ /* 0x000fc400078ec0ff */
[----:B0-----:R-:W-:-:S05]  /*cc6d0*/  PRMT R24, R29, 0x3340, R28 ;  /* 0x000033401d187816 */ /* 0x001fca000000001c */
[----:B------:R0:W-:Y:S01]  /*cc6e0*/  STL [R1+0x37c], R24 ;  /* 0x00037c1801007387 */ /* 0x0001e20000100800 */
[----:B------:R-:W-:Y:S02]  /*cc6f0*/  PRMT R22, R30, 0x3340, R22 ;  /* 0x000033401e167816 */ /* 0x000fe40000000016 */
[----:B------:R-:W-:Y:S02]  /*cc700*/  SHF.R.U32.HI R29, RZ, 0x8, R33 ;  /* 0x00000008ff1d7819 */ /* 0x000fe40000011621 */
[----:B------:R-:W-:Y:S02]  /*cc710*/  LOP3.LUT R33, R56, 0xffff, RZ, 0xc0, !PT ;  /* 0x0000ffff38217812 */ /* 0x000fe400078ec0ff */
[----:B0-----:R-:W-:Y:S01]  /*cc720*/  IADD3 R24, P1, PT, R20, R7, RZ ;  /* 0x0000000714187210 */ /* 0x001fe20007f3e0ff */
[----:B------:R0:W-:Y:S04]  /*cc730*/  STL [R1+0x1e4], R22 ;  /* 0x0001e41601007387 */ /* 0x0001e80000100800 */
[----:B------:R-:W-:Y:S01]  /*cc740*/  IMAD.X R25, R21, 0x1, R8, P1 ;  /* 0x0000000115197824 */ /* 0x000fe200008e0608 */
[----:B------:R-:W4:Y:S04]  /*cc750*/  LDL.LU R36, [R1+0x33c] ;  /* 0x00033c0001247983 */ /* 0x000f280000300800 */
[----:B------:R1:W-:Y:S01]  /*cc760*/  STL.64 [R1+0xc18], R24 ;  /* 0x000c181801007387 */ /* 0x0003e20000100a00 */
[----:B0-----:R-:W-:-:S03]  /*cc770*/  PRMT R22, R33, 0x3340, R0 ;  /* 0x0000334021167816 */ /* 0x001fc60000000000 */
[----:B------:R-:W4:Y:S04]  /*cc780*/  LDL.LU R56, [R1+0x57ec] ;  /* 0x0057ec0001387983 */ /* 0x000f280000300800 */
[----:B------:R-:W4:Y:S01]  /*cc790*/  LDL.LU R37, [R1+0x49c] ;  /* 0x00049c0001257983 */ /* 0x000f220000300800 */
[----:B-1----:R-:W-:-:S05]  /*cc7a0*/  IADD3 R24, P1, PT, R20, R9, RZ ;  /* 0x0000000914187210 */ /* 0x002fca0007f3e0ff */
[----:B------:R-:W-:Y:S01]  /*cc7b0*/  IMAD.X R25, R21, 0x1, R11, P1 ;  /* 0x0000000115197824 */ /* 0x000fe200008e060b */
[----:B--2---:R-:W-:Y:S02]  /*cc7c0*/  LOP3.LUT R32, R18, 0xffff, RZ, 0xc0, !PT ;  /* 0x0000ffff12207812 */ /* 0x004fe400078ec0ff */
[----:B---3--:R-:W-:-:S04]  /*cc7d0*/  LOP3.LUT R31, R41, 0xffff, RZ, 0xc0, !PT ;  /* 0x0000ffff291f7812 */ /* 0x008fc800078ec0ff */
[----:B------:R-:W-:-:S04]  /*cc7e0*/  PRMT R30, R32, 0x3340, R31 ;  /* 0x00003340201e7816 */ /* 0x000fc8000000001f */
[----:B------:R-:W-:Y:S02]  /*cc7f0*/  PRMT R18, R30, 0x5410, R22 ;  /* 0x000054101e127816 */ /* 0x000fe40000000016 */
[----:B------:R-:W-:Y:S02]  /*cc800*/  SHF.R.U32.HI R30, RZ, 0x8, R32 ;  /* 0x00000008ff1e7819 */ /* 0x000fe40000011620 */
[----:B------:R-:W-:Y:S01]  /*cc810*/  SHF.R.U32.HI R22, RZ, 0x8, R31 ;  /* 0x00000008ff167819 */ /* 0x000fe2000001161f */
[----:B------:R0:W-:Y:S01]  /*cc820*/  STL [R1+0x678], R18 ;  /* 0x0006781201007387 */ /* 0x0001e20000100800 */
[----:B------:R-:W-:-:S03]  /*cc830*/  LOP3.LUT R30, R30, 0xffff, RZ, 0xc0, !PT ;  /* 0x0000ffff1e1e7812 */ /* 0x000fc600078ec0ff */
[----:B------:R-:W2:Y:S01]  /*cc840*/  LDL.LU R55, [R1+0x1bf8] ;  /* 0x001bf80001377983 */ /* 0x000ea20000300800 */
[----:B------:R-:W-:-:S03]  /*cc850*/  LOP3.LUT R22, R22, 0xffff, RZ, 0xc0, !PT ;  /* 0x0000ffff16167812 */ /* 0x000fc600078ec0ff */
[----:B0-----:R-:W3:Y:S04]  /*cc860*/  LDL.LU R18, [R1+0x4d48] ;  /* 0x004d480001127983 */ /* 0x001ee80000300800 */
[----:B------:R0:W-:Y:S01]  /*cc870*/  STL.64 [R1+0xc08], R24 ;  /* 0x000c081801007387 */ /* 0x0001e20000100a00 */
[----:B------:R-:W-:-:S03]  /*cc880*/  PRMT R22, R30, 0x3340, R22 ;  /* 0x000033401e167816 */ /* 0x000fc60000000016 */
[----:B------:R-:W2:Y:S01]  /*cc890*/  LDL.LU R41, [R1+0x1fd8] ;  /* 0x001fd80001297983 */ /* 0x000ea20000300800 */
[----:B0-----:R-:W-:-:S03]  /*cc8a0*/  IADD3 R24, P1, PT, R20, R10, RZ ;  /* 0x0000000a14187210 */ /* 0x001fc60007f3e0ff */
[----:B------:R0:W-:Y:S02]  /*cc8b0*/  STL [R1+0x378], R22 ;  /* 0x0003781601007387 */ /* 0x0001e40000100800 */
[----:B------:R-:W-:Y:S01]  /*cc8c0*/  IMAD.X R25, R21, 0x1, R12, P1 ;  /* 0x0000000115197824 */ /* 0x000fe200008e060c */
[----:B------:R-:W-:-:S04]  /*cc8d0*/  LOP3.LUT R32, R57, 0xffff, RZ, 0xc0, !PT ;  /* 0x0000ffff39207812 */ /* 0x000fc800078ec0ff */
[----:B------:R1:W-:Y:S04]  /*cc8e0*/  STL.64 [R1+0xc00], R24 ;  /* 0x000c001801007387 */ /* 0x0003e80000100a00 */
[----:B------:R-:W2:Y:S01]  /*cc8f0*/  LDL.LU R57, [R1+0x57e8] ;  /* 0x0057e80001397983 */ /* 0x000ea20000300800 */
[----:B------:R-:W-:Y:S02]  /*cc900*/  SHF.R.U32.HI R30, RZ, 0x8, R33 ;  /* 0x00000008ff1e7819 */ /* 0x000fe40000011621 */
[----:B----4-:R-:W-:Y:S02]  /*cc910*/  LOP3.LUT R33, R35, 0xffff, RZ, 0xc0, !PT ;  /* 0x0000ffff23217812 */ /* 0x010fe400078ec0ff */
[----:B------:R-:W-:Y:S02]  /*cc920*/  PRMT R21, R32, 0x3340, R0 ;  /* 0x0000334020157816 */ /* 0x000fe40000000000 */
[----:B------:R-:W-:-:S04]  /*cc930*/  LOP3.LUT R31, R36, 0xffff, RZ, 0xc0, !PT ;  /* 0x0000ffff241f7812 */ /* 0x000fc800078ec0ff */
[----:B0-----:R-:W-:-:S04]  /*cc940*/  PRMT R22, R33, 0x3340, R31 ;  /* 0x0000334021167816 */ /* 0x001fc8000000001f */
[----:B-1----:R-:W-:Y:S02]  /*cc950*/  PRMT R24, R22, 0x5410, R21 ;  /* 0x0000541016187816 */ /* 0x002fe40000000015 */
[----:B------:R-:W-:Y:S02]  /*cc960*/  SHF.R.U32.HI R22, RZ, 0x8, R33 ;  /* 0x00000008ff167819 */ /* 0x000fe40000011621 */
[----:B------:R-:W-:Y:S02]  /*cc970*/  SHF.R.U32.HI R21, RZ, 0x8, R31 ;  /* 0x00000008ff157819 */ /* 0x000fe4000001161f */
[----:B------:R-:W-:Y:S02]  /*cc980*/  LOP3.LUT R22, R22, 0xffff, RZ, 0xc0, !PT ;  /* 0x0000ffff16167812 */ /* 0x000fe400078ec0ff */
[----:B------:R-:W-:-:S04]  /*cc990*/  LOP3.LUT R21, R21, 0xffff, RZ, 0xc0, !PT ;  /* 0x0000ffff15157812 */ /* 0x000fc800078ec0ff */
[----:B------:R-:W-:Y:S01]  /*cc9a0*/  PRMT R21, R22, 0x3340, R21 ;  /* 0x0000334016157816 */ /* 0x000fe20000000015 */
[----:B------:R-:W-:Y:S01]  /*cc9b0*/  STL [R1+0x674], R24 ;  /* 0x0006741801007387 */ /* 0x000fe20000100800 */
[----:B------:R-:W-:Y:S02]  /*cc9c0*/  LOP3.LUT R35, R37, 0xffff, RZ, 0xc0, !PT ;  /* 0x0000ffff25237812 */ /* 0x000fe400078ec0ff */
[----:B------:R-:W-:Y:S01]  /*cc9d0*/  SHF.R.U32.HI R28, RZ, 0x8, R34 ;  /* 0x00000008ff1c7819 */ /* 0x000fe20000011622 */
[----:B------:R0:W-:Y:S01]  /*cc9e0*/  STL [R1+0x374], R21 ;  /* 0x0003741501007387 */ /* 0x0001e20000100800 */
[----:B------:R-:W-:-:S03]  /*cc9f0*/  LOP3.LUT R37, R59, 0xffff, RZ, 0xc0, !PT ;  /* 0x0000ffff3b257812 */ /* 0x000fc600078ec0ff */
[----:B------:R-:W4:Y:S01]  /*cca00*/  LDL.LU R59, [R1+0x57e4] ;  /* 0x0057e400013b7983 */ /* 0x000f220000300800 */
[----:B--2---:R-:W-:-:S03]  /*cca10*/  LOP3.LUT R34, R57, 0xffff, RZ, 0xc0, !PT ;  /* 0x0000ffff39227812 */ /* 0x004fc600078ec0ff */
[----:B------:R-:W2:Y:S01]  /*cca20*/  LDL.LU R57, [R1+0x57e0] ;  /* 0x0057e00001397983 */ /* 0x000ea20000300800 */
[----:B0-----:R-:W-:Y:S02]  /*cca30*/  PRMT R21, R37, 0x3340, R0 ;  /* 0x0000334025157816 */ /* 0x001fe40000000000 */
[----:B------:R-:W-:-:S04]  /*cca40*/  PRMT R22, R35, 0x3340, R34 ;  /* 0x0000334023167816 */ /* 0x000fc80000000022 */
[----:B------:R-:W-:Y:S02]  /*cca50*/  PRMT R21, R22, 0x5410, R21 ;  /* 0x0000541016157816 */ /* 0x000fe40000000015 */
[----:B------:R-:W-:-:S03]  /*cca60*/  SHF.R.U32.HI R31, RZ, 0x8, R32 ;  /* 0x00000008ff1f7819 */ /* 0x000fc60000011620 */
[----:B------:R0:W-:Y:S01]  /*cca70*/  STL [R1+0x66c], R21 ;  /* 0x00066c1501007387 */ /* 0x0001e20000100800 */
[----:B------:R-:W-:-:S03]  /*cca80*/  LOP3.LUT R36, R55, 0xffff, RZ, 0xc0, !PT ;  /* 0x0000ffff37247812 */ /* 0x000fc600078ec0ff */
[----:B------:R-:W4:Y:S01]  /*cca90*/  LDL.LU R45, [R1+0x4d4c] ;  /* 0x004d4c00012d7983 */ /* 0x000f220000300800 */
[----:B---3--:R-:W-:Y:S02]  /*ccaa0*/  LOP3.LUT R33, R18, 0xffff, RZ, 0xc0, !PT ;  /* 0x0000ffff12217812 */ /* 0x008fe400078ec0ff */
[----:B------:R-:W-:Y:S01]  /*ccab0*/  LOP3.LUT R32, R41, 0xffff, RZ, 0xc0, !PT ;  /* 0x0000ffff29207812 */ /* 0x000fe200078ec0ff */
[----:B------:R-:W3:Y:S04]  /*ccac0*/  LDL.LU R39, [R1+0x1bec] ;  /* 0x001bec0001277983 */ /* 0x000ee80000300800 */
[----:B------:R-:W3:Y:S01]  /*ccad0*/  LDL.LU R55, [R1+0x1fcc] ;  /* 0x001fcc0001377983 */ /* 0x000ee20000300800 */
[----:B0-----:R-:W-:Y:S01]  /*ccae0*/  PRMT R21, R36, 0x3340, R0 ;  /* 0x0000334024157816 */ /* 0x001fe20000000000 */
[----:B------:R-:W-:Y:S01]  /*ccaf0*/  VIADD R20, R20, UR6 ;  /* 0x0000000614147c36 */ /* 0x000fe20008000000 */
[----:B------:R-:W-:Y:S01]  /*ccb00*/  PRMT R22, R33, 0x3340, R32 ;  /* 0x0000334021167816 */ /* 0x000fe20000000020 */
[----:B------:R-:W0:Y:S03]  /*ccb10*/  LDCU UR6, c[0x0][0x3b8] ;  /* 0x00007700ff0677ac */ /* 0x000e260008000800 */
[----:B------:R-:W-:-:S02]  /*ccb20*/  PRMT R18, R22, 0x5410, R21 ;  /* 0x0000541016127816 */ /* 0x000fc40000000015 */
[----:B------:R-:W-:Y:S02]  /*ccb30*/  SHF.R.S32.HI R21, RZ, 0x1f, R20 ;  /* 0x0000001fff157819 */ /* 0x000fe40000011414 */
[----:B------:R-:W-:Y:S02]  /*ccb40*/  IADD3 R24, P1, PT, R20, R0, RZ ;  /* 0x0000000014187210 */ /* 0x000fe40007f3e0ff */
[----:B------:R-:W-:Y:S02]  /*ccb50*/  SHF.R.U32.HI R38, RZ, 0x8, R33 ;  /* 0x00000008ff267819 */ /* 0x000fe40000011621 */
[----:B------:R-:W-:Y:S01]  /*ccb60*/  SHF.R.U32.HI R33, RZ, 0x8, R32 ;  /* 0x00000008ff217819 */ /* 0x000fe20000011620 */
[----:B------:R-:W-:Y:S01]  /*ccb70*/  IMAD.X R25, R21, 0x1, R2, P1 ;  /* 0x0000000115197824 */ /* 0x000fe200008e0602 */
[----:B------:R-:W-:Y:S02]  /*ccb80*/  SHF.R.U32.HI R32, RZ, 0x8, R35 ;  /* 0x00000008ff207819 */ /* 0x000fe40000011623 */
[----:B------:R-:W-:Y:S01]  /*ccb90*/  SHF.R.U32.HI R22, RZ, 0x8, R34 ;  /* 0x00000008ff167819 */ /* 0x000fe20000011622 */
[----:B------:R1:W-:Y:S01]  /*ccba0*/  STL [R1+0x668], R18 ;  /* 0x0006681201007387 */ /* 0x0003e20000100800 */
[----:B------:R-:W-:-:S02]  /*ccbb0*/  LOP3.LUT R34, R38, 0xffff, RZ, 0xc0, !PT ;  /* 0x0000ffff26227812 */ /* 0x000fc400078ec0ff */
[----:B------:R-:W-:Y:S01]  /*ccbc0*/  LOP3.LUT R33, R33, 0xffff, RZ, 0xc0, !PT ;  /* 0x0000ffff21217812 */ /* 0x000fe200078ec0ff */
[----:B------:R0:W-:Y:S01]  /*ccbd0*/  STL.64 [R1+0xbf8], R24 ;  /* 0x000bf81801007387 */ /* 0x0001e20000100a00 */
[----:B------:R-:W-:Y:S02]  /*ccbe0*/  LOP3.LUT R32, R32, 0xffff, RZ, 0xc0, !PT ;  /* 0x0000ffff20207812 */ /* 0x000fe400078ec0ff */
[----:B------:R-:W-:Y:S02]  /*ccbf0*/  LOP3.LUT R22, R22, 0xffff, RZ, 0xc0, !PT ;  /* 0x0000ffff16167812 */ /* 0x000fe400078ec0ff */
[----:B------:R-:W-:Y:S02]  /*ccc00*/  PRMT R33, R34, 0x3340, R33 ;  /* 0x0000334022217816 */ /* 0x000fe40000000021 */
[----:B-1----:R-:W-:Y:S02]  /*ccc10*/  PRMT R18, R32, 0x3340, R22 ;  /* 0x0000334020127816 */ /* 0x002fe40000000016 */
[----:B0-----:R-:W-:Y:S01]  /*ccc20*/  IADD3 R24, P1, PT, R20, R3, RZ ;  /* 0x0000000314187210 */ /* 0x001fe20007f3e0ff */
[----:B------:R0:W-:Y:S04]  /*ccc30*/  STL [R1+0x370], R33 ;  /* 0x0003702101007387 */ /* 0x0001e80000100800 */
[----:B------:R-:W-:Y:S01]  /*ccc40*/  IMAD.X R25, R21, 0x1, R4, P1 ;  /* 0x0000000115197824 */ /* 0x000fe200008e0604 */
[----:B------:R1:W-:Y:S01]  /*ccc50*/  STL [R1+0x1e0], R18 ;  /* 0x0001e01201007387 */ /* 0x0003e20000100800 */
[----:B------:R-:W-:-:S02]  /*ccc60*/  LOP3.LUT R35, R56, 0xffff, RZ, 0xc0, !PT ;  /* 0x0000ffff38237812 */ /* 0x000fc400078ec0ff */
[----:B0-----:R-:W-:Y:S01]  /*ccc70*/  SHF.R.U32.HI R33, RZ, 0x8, R36 ;  /* 0x00000008ff217819 */ /* 0x001fe20000011624 */
[----:B-1----:R-:W3:Y:S04]  /*ccc80*/  LDL.LU R18, [R1+0x4d3c] ;  /* 0x004d3c0001127983 */ /* 0x002ee80000300800 */
[----:B------:R-:W3:Y:S04]  /*ccc90*/  LDL.LU R41, [R1+0x1de8] ;  /* 0x001de80001297983 */ /* 0x000ee80000300800 */
[----:B------:R0:W-:Y:S01]  /*ccca0*/  STL.64 [R1+0xbf0], R24 ;  /* 0x000bf01801007387 */ /* 0x0001e20000100a00 */
[----:B--2---:R-:W-:-:S03]  /*cccb0*/  LOP3.LUT R36, R57, 0xffff, RZ, 0xc0, !PT ;  /* 0x0000ffff39247812 */ /* 0x004fc600078ec0ff */
[----:B------:R-:W2:Y:S04]  /*cccc0*/  LDL.LU R57, [R1+0x57dc] ;  /* 0x0057dc0001397983 */ /* 0x000ea80000300800 */
[----:B------:R-:W2:Y:S01]  /*cccd0*/  LDL.LU R56, [R1+0x57d8] ;  /* 0x0057d80001387983 */ /* 0x000ea20000300800 */
[----:B------:R-:W-:Y:S02]  /*ccce0*/  SHF.R.U32.HI R32, RZ, 0x8, R37 ;  /* 0x00000008ff207819 */ /* 0x000fe40000011625 */
[----:B0-----:R-:W-:Y:S02]  /*cccf0*/  LOP3.LUT R24, R53, 0xffff, RZ, 0xc0, !PT ;  /* 0x0000ffff35187812 */ /* 0x001fe400078ec0ff */
[----:B----4-:R-:W-:Y:S02]  /*ccd00*/  LOP3.LUT R38, R45, 0xffff, RZ, 0xc0, !PT ;  /* 0x0000ffff2d267812 */ /* 0x010fe400078ec0ff */
[----:B---3--:R-:W-:-:S02]  /*ccd10*/  LOP3.LUT R39, R39, 0xffff, RZ, 0xc0, !PT ;  /* 0x0000ffff27277812 */ /* 0x008fc400078ec0ff */
[----:B------:R-:W-:Y:S02]  /*ccd20*/  LOP3.LUT R37, R55, 0xffff, RZ, 0xc0, !PT ;  /* 0x0000ffff37257812 */ /* 0x000fe400078ec0ff */
[----:B------:R-:W-:Y:S02]  /*ccd30*/  PRMT R22, R39, 0x3340, R0 ;  /* 0x0000334027167816 */ /* 0x000fe40000000000 */
[----:B------:R-:W-:-:S04]  /*ccd40*/  PRMT R34, R38, 0x3340, R37 ;  /* 0x0000334026227816 */ /* 0x000fc80000000025 */
[----:B------:R-:W-:Y:S02]  /*ccd50*/  PRMT R25, R34, 0x5410, R22 ;  /* 0x0000541022197816 */ /* 0x000fe40000000016 */
[----:B------:R-:W-:Y:S02]  /*ccd60*/  PRMT R22, R24, 0x3340, R0 ;  /* 0x0000334018167816 */ /* 0x000fe40000000000 */
[----:B------:R-:W-:Y:S01]  /*ccd70*/  PRMT R34, R36, 0x3340, R35 ;  /* 0x0000334024227816 */ /* 0x000fe20000000023 */
[----:B------:R0:W-:Y:S03]  /*ccd80*/  STL [R1+0x4cfc], R24 ;  /* 0x004cfc1801007387 */ /* 0x0001e60000100800 */
[----:B------:R-:W-:Y:S01]  /*ccd90*/  PRMT R22, R34, 0x5410, R22 ;  /* 0x0000541022167816 */ /* 0x000fe20000000016 */
[----:B------:R1:W-:Y:S01]  /*ccda0*/  STL [R1+0x664], R25 ;  /* 0x0006641901007387 */ /* 0x0003e20000100800 */
[----:B------:R-:W-:-:S02]  /*ccdb0*/  SHF.R.U32.HI R36, RZ, 0x8, R36 ;  /* 0x00000008ff247819 */ /* 0x000fc40000011624 */
[----:B------:R-:W-:Y:S01]  /*ccdc0*/  SHF.R.U32.HI R35, RZ, 0x8, R35 ;  /* 0x00000008ff237819 */ /* 0x000fe20000011623 */
[----:B------:R-:W3:Y:S01]  /*ccdd0*/  LDL.LU R53, [R1+0x4d44] ;  /* 0x004d440001357983 */ /* 0x000ee20000300800 */
[----:B0-----:R-:W-:-:S03]  /*ccde0*/  IADD3 R24, P1, PT, R20, R5, RZ ;  /* 0x0000000514187210 */ /* 0x001fc60007f3e0ff */
[----:B------:R0:W-:Y:S01]  /*ccdf0*/  STL [R1+0x1f9c], R22 ;  /* 0x001f9c1601007387 */ /* 0x0001e20000100800 */
[----:B------:R-:W-:Y:S01]  /*cce00*/  SHF.R.U32.HI R34, RZ, 0x8, R38 ;  /* 0x00000008ff227819 */ /* 0x000fe20000011626 */
[----:B-1----:R-:W-:Y:S01]  /*cce10*/  IMAD.X R25, R21, 0x1, R6, P1 ;  /* 0x0000000115197824 */ /* 0x002fe200008e0606 */
[----:B------:R-:W-:Y:S02]  /*cce20*/  LOP3.LUT R36, R36, 0xffff, RZ, 0xc0, !PT ;  /* 0x0000ffff24247812 */ /* 0x000fe400078ec0ff */
[----:B------:R-:W-:Y:S02]  /*cce30*/  LOP3.LUT R35, R35, 0xffff, RZ, 0xc0, !PT ;  /* 0x0000ffff23237812 */ /* 0x000fe400078ec0ff */
[----:B0-----:R-:W-:Y:S02]  /*cce40*/  SHF.R.U32.HI R22, RZ, 0x8, R37 ;  /* 0x00000008ff167819 */ /* 0x001fe40000011625 */
[----:B------:R-:W-:Y:S02]  /*cce50*/  LOP3.LUT R34, R34, 0xffff, RZ, 0xc0, !PT ;  /* 0x0000ffff22227812 */ /* 0x000fe400078ec0ff */
[----:B------:R-:W-:Y:S01]  /*cce60*/  LOP3.LUT R22, R22, 0xffff, RZ, 0xc0, !PT ;  /* 0x0000ffff16167812 */ /* 0x000fe200078ec0ff */
[----:B------:R0:W-:Y:S03]  /*cce70*/  STL.64 [R1+0xbe8], R24 ;  /* 0x000be81801007387 */ /* 0x0001e60000100a00 */
[----:B------:R-:W-:-:S02]  /*cce80*/  PRMT R22, R34, 0x3340, R22 ;  /* 0x0000334022167816 */ /* 0x000fc40000000016 */
[----:B0-----:R-:W-:-:S05]  /*cce90*/  PRMT R24, R36, 0x3340, R35 ;  /* 0x0000334024187816 */ /* 0x001fca0000000023 */
[----:B------:R-:W-:Y:S04]  /*ccea0*/  STL [R1+0x1f28], R24 ;  /* 0x001f281801007387 */ /* 0x000fe80000100800 */
[----:B------:R0:W-:Y:S01]  /*cceb0*/  STL [R1+0x368], R22 ;  /* 0x0003681601007387 */ /* 0x0001e20000100800 */
[----:B------:R-:W-:Y:S02]  /*ccec0*/  LOP3.LUT R37, R18, 0xffff, RZ, 0xc0, !PT ;  /* 0x0000ffff12257812 */ /* 0x000fe400078ec0ff */
[----:B------:R-:W-:-:S04]  /*cced0*/  LOP3.LUT R36, R41, 0xffff, RZ, 0xc0, !PT ;  /* 0x0000ffff29247812 */ /* 0x000fc800078ec0ff */
[----:B------:R-:W-:Y:S02]  /*ccee0*/  PRMT R34, R37, 0x3340, R36 ;  /* 0x0000334025227816 */ /* 0x000fe40000000024 */
[----:B--2---:R-:W-:Y:S02]  /*ccef0*/  LOP3.LUT R35, R56, 0xffff, RZ, 0xc0, !PT ;  /* 0x0000ffff38237812 */ /* 0x004fe400078ec0ff */
[----:B------:R-:W2:Y:S02]  /*ccf00*/  LDL.LU R56, [R1+0x57d4] ;  /* 0x0057d40001387983 */ /* 0x000ea40000300800 */
[----:B0-----:R-:W-:Y:S02]  /*ccf10*/  PRMT R22, R35, 0x3340, R0 ;  /* 0x0000334023167816 */ /* 0x001fe40000000000 */
[----:B------:R-:W4:Y:S02]  /*ccf20*/  LDL.LU R18, [R1+0x514] ;  /* 0x0005140001127983 */ /* 0x000f240000300800 */
[----:B------:R-:W-:-:S05]  /*ccf30*/  PRMT R22, R34, 0x5410, R22 ;  /* 0x0000541022167816 */ /* 0x000fca0000000016 */
[----:B------:R0:W-:Y:S04]  /*ccf40*/  STL [R1+0x658], R22 ;  /* 0x0006581601007387 */ /* 0x0001e80000100800 */
[----:B------:R-:W4:Y:S01]  /*ccf50*/  LDL.LU R41, [R1+0x35c] ;  /* 0x00035c0001297983 */ /* 0x000f220000300800 */
[----:B------:R-:W-:Y:S02]  /*ccf60*/  SHF.R.U32.HI R34, RZ, 0x8, R37 ;  /* 0x00000008ff227819 */ /* 0x000fe40000011625 */
[----:B------:R-:W-:Y:S02]  /*ccf70*/  IADD3 R24, P1, PT, R20, R13, RZ ;  /* 0x0000000d14187210 */ /* 0x000fe40007f3e0ff */
[----:B0-----:R-:W-:Y:S02]  /*ccf80*/  SHF.R.U32.HI R22, RZ, 0x8, R36 ;  /* 0x00000008ff167819 */ /* 0x001fe40000011624 */
[----:B------:R-:W-:-:S02]  /*ccf90*/  LOP3.LUT R34, R34, 0xffff, RZ, 0xc0, !PT ;  /* 0x0000ffff22227812 */ /* 0x000fc400078ec0ff */
[----:B------:R-:W-:Y:S01]  /*ccfa0*/  LOP3.LUT R22, R22, 0xffff, RZ, 0xc0, !PT ;  /* 0x0000ffff16167812 */ /* 0x000fe200078ec0ff */
[----:B------:R-:W-:Y:S01]  /*ccfb0*/  IMAD.X R25, R21, 0x1, R15, P1 ;  /* 0x0000000115197824 */ /* 0x000fe200008e060f */
[----:B------:R-:W-:Y:S02]  /*ccfc0*/  LOP3.LUT R57, R57, 0xffff, RZ, 0xc0, !PT ;  /* 0x0000ffff39397812 */ /* 0x000fe400078ec0ff */
[----:B------:R-:W-:Y:S02]  /*ccfd0*/  PRMT R22, R34, 0x3340, R22 ;  /* 0x0000334022167816 */ /* 0x000fe40000000016 */
[----:B------:R-:W-:Y:S01]  /*ccfe0*/  STL.64 [R1+0xbe0], R24 ;  /* 0x000be01801007387 */ /* 0x000fe20000100a00 */
[----:B---3--:R-:W-:-:S03]  /*ccff0*/  LOP3.LUT R37, R53, 0xffff, RZ, 0xc0, !PT ;  /* 0x0000ffff35257812 */ /* 0x008fc600078ec0ff */
[----:B------:R0:W-:Y:S04]  /*cd000*/  STL [R1+0x354], R22 ;  /* 0x0003541601007387 */ /* 0x0001e80000100800 */
[----:B------:R-:W3:Y:S01]  /*cd010*/  LDL.LU R53, [R1+0x518] ;  /* 0x0005180001357983 */ /* 0x000ee20000300800 */
[----:B0-----:R-:W-:-:S03]  /*cd020*/  PRMT R22, R57, 0x3340, R0 ;  /* 0x0000334039167816 */ /* 0x001fc60000000000 */
[----:B------:R-:W-:Y:S01]  /*cd030*/  STL [R1+0x5614], R57 ;  /* 0x0056143901007387 */ /* 0x000fe20000100800 */
[----:B------:R-:W-:-:S05]  /*cd040*/  IADD3 R24, P1, PT, R20, R14, RZ ;  /* 0x0000000e14187210 */ /* 0x000fca0007f3e0ff */
[----:B------:R-:W-:Y:S01]  /*cd050*/  IMAD.X R25, R21, 0x1, R16, P1 ;  /* 0x0000000115197824 */ /* 0x000fe200008e0610 */
[----:B------:R-:W-:Y:S02]  /*cd060*/  LOP3.LUT R38, R61, 0xffff, RZ, 0xc0, !PT ;  /* 0x0000ffff3d267812 */ /* 0x000fe400078ec0ff */
[----:B--2---:R-:W-:-:S04]  /*cd070*/  LOP3.LUT R36, R56, 0xffff, RZ, 0xc0, !PT ;  /* 0x0000ffff38247812 */ /* 0x004fc800078ec0ff */
        /* <DEDUP_REMOVED lines=8> */
[----:B------:R0:W-:Y:S04]  /*cd100*/  STL.64 [R1+0xbd8], R24 ;  /* 0x000bd81801007387 */ /* 0x0001e80000100a00 */
[----:B------:R-:W-:Y:S01]  /*cd110*/  STL [R1+0x5500], R56 ;  /* 0x0055003801007387 */ /* 0x000fe20000100800 */
[----:B------:R-:W-:-:S03]  /*cd120*/  SHF.R.U32.HI R34, RZ, 0x8, R39 ;  /* 0x00000008ff227819 */ /* 0x000fc60000011627 */
[----:B------:R-:W2:Y:S01]  /*cd130*/  LDL.LU R55, [R1+0x4b8] ;  /* 0x0004b80001377983 */ /* 0x000ea20000300800 */
[----:B----4-:R-:W-:-:S03]  /*cd140*/  LOP3.LUT R39, R18, 0xffff, RZ, 0xc0, !PT ;  /* 0x0000ffff12277812 */ /* 0x010fc600078ec0ff */
[----:B------:R-:W4:Y:S01]  /*cd150*/  LDL.LU R61, [R1+0x57d0] ;  /* 0x0057d000013d7983 */ /* 0x000f220000300800 */
[----:B------:R-:W-:Y:S02]  /*cd160*/  LOP3.LUT R37, R41, 0xffff, RZ, 0xc0, !PT ;  /* 0x0000ffff29257812 */ /* 0x000fe400078ec0ff */
[----:B------:R-:W-:Y:S02]  /*cd170*/  PRMT R22, R38, 0x3340, R0 ;  /* 0x0000334026167816 */ /* 0x000fe40000000000 */
[----:B------:R-:W-:Y:S02]  /*cd180*/  PRMT R36, R39, 0x3340, R37 ;  /* 0x0000334027247816 */ /* 0x000fe40000000025 */
[----:B------:R-:W-:Y:S02]  /*cd190*/  SHF.R.U32.HI R39, RZ, 0x8, R39 ;  /* 0x00000008ff277819 */ /* 0x000fe40000011627 */
[----:B------:R-:W-:Y:S02]  /*cd1a0*/  PRMT R18, R36, 0x5410, R22 ;  /* 0x0000541024127816 */ /* 0x000fe40000000016 */
[----:B------:R-:W-:-:S02]  /*cd1b0*/  SHF.R.U32.HI R22, RZ, 0x8, R37 ;  /* 0x00000008ff167819 */ /* 0x000fc40000011625 */
[----:B0-----:R-:W-:Y:S02]  /*cd1c0*/  IADD3 R24, P1, PT, R20, R7, RZ ;  /* 0x0000000714187210 */ /* 0x001fe40007f3e0ff */
[----:B------:R-:W-:Y:S02]  /*cd1d0*/  LOP3.LUT R37, R39, 0xffff, RZ, 0xc0, !PT ;  /* 0x0000ffff27257812 */ /* 0x000fe400078ec0ff */
[----:B------:R-:W-:Y:S01]  /*cd1e0*/  LOP3.LUT R22, R22, 0xffff, RZ, 0xc0, !PT ;  /* 0x0000ffff16167812 */ /* 0x000fe200078ec0ff */
[----:B------:R-:W-:Y:S01]  /*cd1f0*/  IMAD.X R25, R21, 0x1, R8, P1 ;  /* 0x0000000115197824 */ /* 0x000fe200008e0608 */
[----:B------:R0:W-:Y:S04]  /*cd200*/  STL [R1+0x64c], R18 ;  /* 0x00064c1201007387 */ /* 0x0001e80000100800 */
[----:B------:R-:W-:Y:S01]  /*cd210*/  STL.64 [R1+0xbd0], R24 ;  /* 0x000bd01801007387 */ /* 0x000fe20000100a00 */
[----:B0-----:R-:W-:-:S05]  /*cd220*/  PRMT R18, R37, 0x3340, R22 ;  /* 0x0000334025127816 */ /* 0x001fca0000000016 */
[----:B------:R0:W-:Y:S02]  /*cd230*/  STL [R1+0x350], R18 ;  /* 0x0003501201007387 */ /* 0x0001e40000100800 */
[----:B0-----:R-:W-:Y:S02]  /*cd240*/  LOP3.LUT R18, R60, 0xffff, RZ, 0xc0, !PT ;  /* 0x0000ffff3c127812 */ /* 0x001fe400078ec0ff */
[----:B------:R-:W2:Y:S01]  /*cd250*/  LDL.LU R60, [R1+0x57cc] ;  /* 0x0057cc00013c7983 */ /* 0x000ea20000300800 */
[----:B------:R-:W-:Y:S02]  /*cd260*/  SHF.R.U32.HI R36, RZ, 0x8, R38 ;  /* 0x00000008ff247819 */ /* 0x000fe40000011626 */
[----:B---3--:R-:W-:Y:S02]  /*cd270*/  LOP3.LUT R39, R53, 0xffff, RZ, 0xc0, !PT ;  /* 0x0000ffff35277812 */ /* 0x008fe400078ec0ff */
[----:B------:R-:W-:Y:S02]  /*cd280*/  PRMT R22, R18, 0x3340, R0 ;  /* 0x0000334012167816 */ /* 0x000fe40000000000 */
[----:B------:R-:W-:-:S05]  /*cd290*/  IADD3 R24, P1, PT, R20, R9, RZ ;  /* 0x0000000914187210 */ /* 0x000fca0007f3e0ff */
[----:B------:R-:W-:Y:S01]  /*cd2a0*/  IMAD.X R25, R21, 0x1, R11, P1 ;  /* 0x0000000115197824 */ /* 0x000fe200008e060b */
[----:B----4-:R-:W-:Y:S02]  /*cd2b0*/  LOP3.LUT R38, R61, 0xffff, RZ, 0xc0, !PT ;  /* 0x0000ffff3d267812 */ /* 0x010fe400078ec0ff */
[----:B------:R-:W3:Y:S02]  /*cd2c0*/  LDL.LU R61, [R1+0x57c8] ;  /* 0x0057c800013d7983 */ /* 0x000ee40000300800 */
[----:B------:R-:W-:Y:S02]  /*cd2d0*/  PRMT R37, R39, 0x3340, R38 ;  /* 0x0000334027257816 */ /* 0x000fe40000000026 */
[----:B------:R-:W4:Y:S02]  /*cd2e0*/  LDL.LU R41, [R1+0x4d58] ;  /* 0x004d580001297983 */ /* 0x000f240000300800 */
[----:B------:R-:W-:Y:S02]  /*cd2f0*/  PRMT R22, R37, 0x5410, R22 ;  /* 0x0000541025167816 */ /* 0x000fe40000000016 */
[----:B------:R-:W3:Y:S01]  /*cd300*/  LDL.LU R53, [R1+0x1c08] ;  /* 0x001c080001357983 */ /* 0x000ee20000300800 */
[----:B------:R-:W-:-:S03]  /*cd310*/  SHF.R.U32.HI R37, RZ, 0x8, R39 ;  /* 0x00000008ff257819 */ /* 0x000fc60000011627 */
[----:B------:R0:W-:Y:S01]  /*cd320*/  STL [R1+0x634], R22 ;  /* 0x0006341601007387 */ /* 0x0001e20000100800 */
[----:B------:R-:W-:Y:S02]  /*cd330*/  LOP3.LUT R37, R37, 0xffff, RZ, 0xc0, !PT ;  /* 0x0000ffff25257812 */ /* 0x000fe400078ec0ff */
[----:B0-----:R-:W-:-:S04]  /*cd340*/  SHF.R.U32.HI R22, RZ, 0x8, R38 ;  /* 0x00000008ff167819 */ /* 0x001fc80000011626 */
[----:B------:R-:W-:-:S04]  /*cd350*/  LOP3.LUT R22, R22, 0xffff, RZ, 0xc0, !PT ;  /* 0x0000ffff16167812 */ /* 0x000fc800078ec0ff */
[----:B------:R-:W-:Y:S01]  /*cd360*/  PRMT R22, R37, 0x3340, R22 ;  /* 0x0000334025167816 */ /* 0x000fe20000000016 */
[----:B------:R0:W-:Y:S04]  /*cd370*/  STL.64 [R1+0xbc0], R24 ;  /* 0x000bc01801007387 */ /* 0x0001e80000100a00 */
[----:B------:R1:W-:Y:S01]  /*cd380*/  STL [R1+0x348], R22 ;  /* 0x0003481601007387 */ /* 0x0003e20000100800 */
[----:B--2---:R-:W-:-:S03]  /*cd390*/  LOP3.LUT R38, R60, 0xffff, RZ, 0xc0, !PT ;  /* 0x0000ffff3c267812 */ /* 0x004fc600078ec0ff */
[----:B------:R-:W2:Y:S01]  /*cd3a0*/  LDL.LU R60, [R1+0x57c4] ;  /* 0x0057c400013c7983 */ /* 0x000ea20000300800 */
[----:B------:R-:W-:Y:S02]  /*cd3b0*/  LOP3.LUT R39, R55, 0xffff, RZ, 0xc0, !PT ;  /* 0x0000ffff37277812 */ /* 0x000fe400078ec0ff */
[----:B0-----:R-:W-:Y:S02]  /*cd3c0*/  LOP3.LUT R24, R54, 0xffff, RZ, 0xc0, !PT ;  /* 0x0000ffff36187812 */ /* 0x001fe400078ec0ff */
[----:B------:R-:W-:Y:S02]  /*cd3d0*/  PRMT R37, R39, 0x3340, R38 ;  /* 0x0000334027257816 */ /* 0x000fe40000000026 */
[----:B-1----:R-:W-:Y:S02]  /*cd3e0*/  PRMT R22, R24, 0x3340, R0 ;  /* 0x0000334018167816 */ /* 0x002fe40000000000 */
        /* <DEDUP_REMOVED lines=9> */
[----:B------:R0:W-:Y:S01]  /*cd480*/  STL.64 [R1+0xbc8], R54 ;  /* 0x000bc83601007387 */ /* 0x0001e20000100a00 */
[----:B------:R-:W-:-:S03]  /*cd490*/  SHF.R.U32.HI R37, RZ, 0x8, R18 ;  /* 0x00000008ff257819 */ /* 0x000fc60000011612 */
[----:B------:R1:W-:Y:S01]  /*cd4a0*/  STL [R1+0x340], R21 ;  /* 0x0003401501007387 */ /* 0x0003e20000100800 */
[----:B------:R-:W-:-:S03]  /*cd4b0*/  SHF.R.U32.HI R38, RZ, 0x8, R24 ;  /* 0x00000008ff267819 */ /* 0x000fc60000011618 */
[----:B------:R-:W2:Y:S04]  /*cd4c0*/  LDL.LU R18, [R1+0x4d5c] ;  /* 0x004d5c0001127983 */ /* 0x000ea80000300800 */
[----:B0-----:R-:W2:Y:S01]  /*cd4d0*/  LDL.LU R55, [R1+0x1bfc] ;  /* 0x001bfc0001377983 */ /* 0x001ea20000300800 */
[----:B------:R-:W-:Y:S02]  /*cd4e0*/  LOP3.LUT R39, R59, 0xffff, RZ, 0xc0, !PT ;  /* 0x0000ffff3b277812 */ /* 0x000fe400078ec0ff */
[----:B----4-:R-:W-:Y:S02]  /*cd4f0*/  LOP3.LUT R45, R41, 0xffff, RZ, 0xc0, !PT ;  /* 0x0000ffff292d7812 */ /* 0x010fe400078ec0ff */
[----:B---3--:R-:W-:Y:S02]  /*cd500*/  LOP3.LUT R25, R53, 0xffff, RZ, 0xc0, !PT ;  /* 0x0000ffff35197812 */ /* 0x008fe400078ec0ff */
[----:B------:R-:W3:Y:S02]  /*cd510*/  LDL.LU R53, [R1+0x1fdc] ;  /* 0x001fdc0001357983 */ /* 0x000ee40000300800 */
[----:B-1----:R-:W-:-:S02]  /*cd520*/  PRMT R21, R25, 0x3340, R0 ;  /* 0x0000334019157816 */ /* 0x002fc40000000000 */
[----:B------:R-:W-:Y:S02]  /*cd530*/  LOP3.LUT R54, R61, 0xffff, RZ, 0xc0, !PT ;  /* 0x0000ffff3d367812 */ /* 0x000fe400078ec0ff */
[----:B--2---:R-:W-:-:S04]  /*cd540*/  LOP3.LUT R24, R60, 0xffff, RZ, 0xc0, !PT ;  /* 0x0000ffff3c187812 */ /* 0x004fc800078ec0ff */
[----:B------:R-:W-:Y:S02]  /*cd550*/  PRMT R22, R45, 0x3340, R24 ;  /* 0x000033402d167816 */ /* 0x000fe40000000018 */
[----:B------:R-:W-:Y:S02]  /*cd560*/  LOP3.LUT R60, R19, 0xffff, RZ, 0xc0, !PT ;  /* 0x0000ffff133c7812 */ /* 0x000fe400078ec0ff */
[----:B------:R-:W-:Y:S02]  /*cd570*/  PRMT R21, R22, 0x5410, R21 ;  /* 0x0000541016157816 */ /* 0x000fe40000000015 */
[----:B------:R-:W-:-:S03]  /*cd580*/  PRMT R22, R54, 0x3340, R39 ;  /* 0x0000334036167816 */ /* 0x000fc60000000027 */
[----:B------:R0:W-:Y:S04]  /*cd590*/  STL [R1+0x630], R21 ;  /* 0x0006301501007387 */ /* 0x0001e80000100800 */
[----:B------:R-:W2:Y:S01]  /*cd5a0*/  LDL.LU R61, [R1+0x57c0] ;  /* 0x0057c000013d7983 */ /* 0x000ea20000300800 */
[----:B0-----:R-:W-:-:S03]  /*cd5b0*/  PRMT R21, R60, 0x3340, R0 ;  /* 0x000033403c157816 */ /* 0x001fc60000000000 */
[----:B------:R-:W-:Y:S01]  /*cd5c0*/  STL [R1+0x5618], R60 ;  /* 0x0056183c01007387 */ /* 0x000fe20000100800 */
[----:B------:R-:W-:-:S03]  /*cd5d0*/  PRMT R22, R22, 0x5410, R21 ;  /* 0x0000541016167816 */ /* 0x000fc60000000015 */
[----:B------:R-:W4:Y:S04]  /*cd5e0*/  LDL.LU R19, [R1+0x4d50] ;  /* 0x004d500001137983 */ /* 0x000f280000300800 */
[----:B------:R0:W-:Y:S04]  /*cd5f0*/  STL [R1+0x1f8c], R22 ;  /* 0x001f8c1601007387 */ /* 0x0001e80000100800 */
[----:B------:R-:W4:Y:S01]  /*cd600*/  LDL.LU R41, [R1+0x1df8] ;  /* 0x001df80001297983 */ /* 0x000f220000300800 */
[----:B------:R-:W-:Y:S01]  /*cd610*/  VIADD R20, R20, UR6 ;  /* 0x0000000614147c36 */ /* 0x000fe20008000000 */
[----:B------:R-:W-:Y:S01]  /*cd620*/  SHF.R.U32.HI R39, RZ, 0x8, R39 ;  /* 0x00000008ff277819 */ /* 0x000fe20000011627 */
[----:B------:R-:W1:Y:S03]  /*cd630*/  LDCU UR6, c[0x0][0x3b8] ;  /* 0x00007700ff0677ac */ /* 0x000e660008000800 */
[----:B------:R-:W-:-:S02]  /*cd640*/  SHF.R.S32.HI R21, RZ, 0x1f, R20 ;  /* 0x0000001fff157819 */ /* 0x000fc40000011414 */
[----:B------:R-:W-:-:S05]  /*cd650*/  IADD3 R56, P1, PT, R20, R0, RZ ;  /* 0x0000000014387210 */ /* 0x000fca0007f3e0ff */
[----:B------:R-:W-:Y:S01]  /*cd660*/  IMAD.X R57, R21, 0x1, R2, P1 ;  /* 0x0000000115397824 */ /* 0x000fe200008e0602 */
[----:B0-----:R-:W-:Y:S02]  /*cd670*/  SHF.R.U32.HI R22, RZ, 0x8, R54 ;  /* 0x00000008ff167819 */ /* 0x001fe40000011636 */
[----:B------:R-:W-:Y:S02]  /*cd680*/  SHF.R.U32.HI R54, RZ, 0x8, R24 ;  /* 0x00000008ff367819 */ /* 0x000fe40000011618 */
[----:B------:R0:W-:Y:S01]  /*cd690*/  STL.64 [R1+0xbb0], R56 ;  /* 0x000bb03801007387 */ /* 0x0001e20000100a00 */
[----:B------:R-:W-:Y:S02]  /*cd6a0*/  LOP3.LUT R24, R22, 0xffff, RZ, 0xc0, !PT ;  /* 0x0000ffff16187812 */ /* 0x000fe400078ec0ff */
[----:B------:R-:W-:Y:S02]  /*cd6b0*/  LOP3.LUT R22, R54, 0xffff, RZ, 0xc0, !PT ;  /* 0x0000ffff36167812 */ /* 0x000fe400078ec0ff */
[----:B0-----:R-:W-:-:S02]  /*cd6c0*/  SHF.R.U32.HI R56, RZ, 0x8, R45 ;  /* 0x00000008ff387819 */ /* 0x001fc4000001162d */
[----:B------:R-:W-:Y:S02]  /*cd6d0*/  LOP3.LUT R45, R39, 0xffff, RZ, 0xc0, !PT ;  /* 0x0000ffff272d7812 */ /* 0x000fe400078ec0ff */
[----:B------:R-:W-:Y:S02]  /*cd6e0*/  LOP3.LUT R39, R56, 0xffff, RZ, 0xc0, !PT ;  /* 0x0000ffff38277812 */ /* 0x000fe400078ec0ff */
[----:B------:R-:W-:Y:S02]  /*cd6f0*/  PRMT R59, R24, 0x3340, R45 ;  /* 0x00003340183b7816 */ /* 0x000fe4000000002d */
[----:B------:R-:W-:Y:S02]  /*cd700*/  PRMT R22, R39, 0x3340, R22 ;  /* 0x0000334027167816 */ /* 0x000fe40000000016 */
[----:B------:R-:W-:Y:S02]  /*cd710*/  LOP3.LUT R18, R18, 0xffff, RZ, 0xc0, !PT ;  /* 0x0000ffff12127812 */ /* 0x000fe400078ec0ff */
[----:B------:R-:W-:Y:S01]  /*cd720*/  LOP3.LUT R56, R55, 0xffff, RZ, 0xc0, !PT ;  /* 0x0000ffff37387812 */ /* 0x000fe200078ec0ff */
[----:B------:R-:W-:Y:S04]  /*cd730*/  STL [R1+0x5504], R59 ;  /* 0x0055043b01007387 */ /* 0x000fe80000100800 */
[----:B------:R0:W-:Y:S02]  /*cd740*/  STL [R1+0x334], R22 ;  /* 0x0003341601007387 */ /* 0x0001e40000100800 */
[----:B0-----:R-:W-:-:S02]  /*cd750*/  PRMT R22, R56, 0x3340, R0 ;  /* 0x0000334038167816 */ /* 0x001fc40000000000 */
[----:B------:R-:W-:-:S05]  /*cd760*/  IADD3 R54, P1, PT, R20, R3, RZ ;  /* 0x0000000314367210 */ /* 0x000fca0007f3e0ff */
[----:B------:R-:W-:Y:S01]  /*cd770*/  IMAD.X R55, R21, 0x1, R4, P1 ;  /* 0x0000000115377824 */ /* 0x000fe200008e0604 */
[----:B---3--:R-:W-:Y:S02]  /*cd780*/  LOP3.LUT R24, R53, 0xffff, RZ, 0xc0, !PT ;  /* 0x0000ffff35187812 */ /* 0x008fe400078ec0ff */
[----:B------:R-:W3:Y:S02]  /*cd790*/  LDL.LU R53, [R1+0x4d54] ;  /* 0x004d540001357983 */ /* 0x000ee40000300800 */
        /* <DEDUP_REMOVED lines=9> */
[----:B------:R-:W-:Y:S01]  /*cd830*/  PRMT R22, R22, 0x3340, R0 ;  /* 0x0000334016167816 */ /* 0x000fe20000000000 */
[----:B------:R0:W-:Y:S01]  /*cd840*/  STL.64 [R1+0xbb8], R54 ;  /* 0x000bb83601007387 */ /* 0x0001e20000100a00 */
[----:B------:R-:W-:-:S03]  /*cd850*/  PRMT R18, R18, 0x3340, R39 ;  /* 0x0000334012127816 */ /* 0x000fc60000000027 */
[----:B0-----:R-:W3:Y:S04]  /*cd860*/  LDL.LU.64 R54, [R1+0x57b8] ;  /* 0x0057b80001367983 */ /* 0x001ee80000300a00 */
[----:B------:R0:W-:Y:S01]  /*cd870*/  STL [R1], R22 ;  /* 0x0000001601007387 */ /* 0x0001e20000100800 */
[----:B--2---:R-:W-:-:S03]  /*cd880*/  LOP3.LUT R25, R61, 0xffff, RZ, 0xc0, !PT ;  /* 0x0000ffff3d197812 */ /* 0x004fc600078ec0ff */
[----:B------:R2:W-:Y:S04]  /*cd890*/  STL [R1+0x33c], R18 ;  /* 0x00033c1201007387 */ /* 0x0005e80000100800 */
[----:B------:R-:W3:Y:S01]  /*cd8a0*/  LDL.LU R61, [R1+0x57b0] ;  /* 0x0057b000013d7983 */ /* 0x000ee20000300800 */
[----:B0-----:R-:W-:-:S03]  /*cd8b0*/  PRMT R22, R25, 0x3340, R0 ;  /* 0x0000334019167816 */ /* 0x001fc60000000000 */
[----:B------:R-:W3:Y:S01]  /*cd8c0*/  LDL.LU R45, [R1+0x524] ;  /* 0x00052400012d7983 */ /* 0x000ee20000300800 */
[----:B----4-:R-:W-:Y:S02]  /*cd8d0*/  LOP3.LUT R24, R19, 0xffff, RZ, 0xc0, !PT ;  /* 0x0000ffff13187812 */ /* 0x010fe400078ec0ff */
[----:B------:R-:W-:Y:S02]  /*cd8e0*/  LOP3.LUT R57, R41, 0xffff, RZ, 0xc0, !PT ;  /* 0x0000ffff29397812 */ /* 0x000fe400078ec0ff */
[----:B------:R-:W4:Y:S02]  /*cd8f0*/  LDL.LU R41, [R1+0x444] ;  /* 0x0004440001297983 */ /* 0x000f240000300800 */
[----:B------:R-:W-:-:S04]  /*cd900*/  PRMT R39, R24, 0x3340, R57 ;  /* 0x0000334018277816 */ /* 0x000fc80000000039 */
[----:B--2---:R-:W-:-:S05]  /*cd910*/  PRMT R18, R39, 0x5410, R22 ;  /* 0x0000541027127816 */ /* 0x004fca0000000016 */
[----:B------:R0:W-:Y:S02]  /*cd920*/  STL [R1+0x624], R18 ;  /* 0x0006241201007387 */ /* 0x0001e40000100800 */
[----:B0-----:R-:W-:-:S05]  /*cd930*/  IADD3 R18, P1, PT, R20, R5, RZ ;  /* 0x0000000514127210 */ /* 0x001fca0007f3e0ff */
[----:B------:R-:W-:-:S05]  /*cd940*/  IMAD.X R19, R21, 0x1, R6, P1 ;  /* 0x0000000115137824 */ /* 0x000fca00008e0606 */
[----:B------:R0:W-:Y:S04]  /*cd950*/  STL.64 [R1+0xba0], R18 ;  /* 0x000ba01201007387 */ /* 0x0001e80000100a00 */
[----:B0-----:R-:W2:Y:S01]  /*cd960*/  LDL.LU.64 R18, [R1+0x57a8] ;  /* 0x0057a80001127983 */ /* 0x001ea20000300a00 */
[----:B------:R-:W-:Y:S02]  /*cd970*/  SHF.R.U32.HI R24, RZ, 0x8, R24 ;  /* 0x00000008ff187819 */ /* 0x000fe40000011618 */
[----:B------:R-:W-:Y:S02]  /*cd980*/  SHF.R.U32.HI R39, RZ, 0x8, R57 ;  /* 0x00000008ff277819 */ /* 0x000fe40000011639 */
        /* <DEDUP_REMOVED lines=8> */
[----:B------:R-:W-:Y:S02]  /*cda10*/  IADD3 R60, P1, PT, R20, R13, RZ ;  /* 0x0000000d143c7210 */ /* 0x000fe40007f3e0ff */
[----:B---3--:R-:W-:Y:S02]  /*cda20*/  LOP3.LUT R25, R53, 0xffff, RZ, 0xc0, !PT ;  /* 0x0000ffff35197812 */ /* 0x008fe400078ec0ff */
[----:B------:R-:W3:Y:S01]  /*cda30*/  LDL.LU R53, [R1+0x4cc] ;  /* 0x0004cc0001357983 */ /* 0x000ee20000300800 */
[----:B0-----:R-:W-:-:S04]  /*cda40*/  LOP3.LUT R24, R61, 0xffff, RZ, 0xc0, !PT ;  /* 0x0000ffff3d187812 */ /* 0x001fc800078ec0ff */
[----:B------:R-:W-:Y:S01]  /*cda50*/  PRMT R39, R25, 0x3340, R24 ;  /* 0x0000334019277816 */ /* 0x000fe20000000018 */
[----:B------:R-:W-:Y:S01]  /*cda60*/  IMAD.X R61, R21, 0x1, R15, P1 ;  /* 0x00000001153d7824 */ /* 0x000fe200008e060f */
[----:B--2---:R-:W-:-:S04]  /*cda70*/  LOP3.LUT R18, R18, 0xffff, RZ, 0xc0, !PT ;  /* 0x0000ffff12127812 */ /* 0x004fc800078ec0ff */
[----:B------:R-:W-:Y:S01]  /*cda80*/  PRMT R22, R18, 0x3340, R0 ;  /* 0x0000334012167816 */ /* 0x000fe20000000000 */
[----:B------:R0:W-:Y:S03]  /*cda90*/  STL [R1+0x561c], R18 ;  /* 0x00561c1201007387 */ /* 0x0001e60000100800 */
[----:B0-----:R-:W-:Y:S02]  /*cdaa0*/  PRMT R18, R39, 0x5410, R22 ;  /* 0x0000541027127816 */ /* 0x001fe40000000016 */
[----:B------:R-:W-:-:S03]  /*cdab0*/  SHF.R.U32.HI R22, RZ, 0x8, R24 ;  /* 0x00000008ff167819 */ /* 0x000fc60000011618 */
[----:B------:R0:W-:Y:S01]  /*cdac0*/  STL [R1+0x1f88], R18 ;  /* 0x001f881201007387 */ /* 0x0001e20000100800 */
[----:B------:R-:W-:Y:S02]  /*cdad0*/  LOP3.LUT R22, R22, 0xffff, RZ, 0xc0, !PT ;  /* 0x0000ffff16167812 */ /* 0x000fe400078ec0ff */
[----:B0-----:R-:W-:Y:S01]  /*cdae0*/  SHF.R.U32.HI R18, RZ, 0x8, R25 ;  /* 0x00000008ff127819 */ /* 0x001fe20000011619 */
[----:B------:R0:W-:Y:S03]  /*cdaf0*/  STL.64 [R1+0xba8], R60 ;  /* 0x000ba83c01007387 */ /* 0x0001e60000100a00 */
[----:B------:R-:W-:Y:S02]  /*cdb00*/  LOP3.LUT R18, R18, 0xffff, RZ, 0xc0, !PT ;  /* 0x0000ffff12127812 */ /* 0x000fe400078ec0ff */
[----:B------:R-:W-:Y:S02]  /*cdb10*/  LOP3.LUT R25, R17, 0xffff, RZ, 0xc0, !PT ;  /* 0x0000ffff11197812 */ /* 0x000fe400078ec0ff */
[----:B0-----:R-:W-:-:S05]  /*cdb20*/  PRMT R61, R18, 0x3340, R22 ;  /* 0x00003340123d7816 */ /* 0x001fca0000000016 */
[----:B------:R-:W-:Y:S04]  /*cdb30*/  STL [R1+0x5508], R61 ;  /* 0x0055083d01007387 */ /* 0x000fe80000100800 */
[----:B------:R-:W2:Y:S01]  /*cdb40*/  LDL.LU R17, [R1+0x57a4] ;  /* 0x0057a40001117983 */ /* 0x000ea20000300800 */
[----:B------:R-:W-:Y:S02]  /*cdb50*/  LOP3.LUT R18, R45, 0xffff, RZ, 0xc0, !PT ;  /* 0x0000ffff2d127812 */ /* 0x000fe400078ec0ff */
[----:B----4-:R-:W-:Y:S02]  /*cdb60*/  LOP3.LUT R24, R41, 0xffff, RZ, 0xc0, !PT ;  /* 0x0000ffff29187812 */ /* 0x010fe400078ec0ff */
[----:B------:R-:W-:Y:S01]  /*cdb70*/  PRMT R22, R25, 0x3340, R0 ;  /* 0x0000334019167816 */ /* 0x000fe20000000000 */
        /* <DEDUP_REMOVED lines=10> */
[----:B0-----:R-:W-:Y:S01]  /*cdc20*/  SHF.R.U32.HI R22, RZ, 0x8, R25 ;  /* 0x00000008ff167819 */ /* 0x001fe20000011619 */
[----:B------:R-:W-:-:S03]  /*cdc30*/  IMAD.X R57, R21, 0x1, R16, P1 ;  /* 0x0000000115397824 */ /* 0x000fc600008e0610 */
[----:B------:R-:W-:Y:S02]  /*cdc40*/  LOP3.LUT R22, R22, 0xffff, RZ, 0xc0, !PT ;  /* 0x0000ffff16167812 */ /* 0x000fe400078ec0ff */
[----:B------:R-:W-:Y:S02]  /*cdc50*/  PRMT R24, R18, 0x3340, R24 ;  /* 0x0000334012187816 */ /* 0x000fe40000000018 */
[----:B------:R-:W-:Y:S01]  /*cdc60*/  PRMT R22, R22, 0x3340, R0 ;  /* 0x0000334016167816 */ /* 0x000fe20000000000 */
[----:B------:R-:W-:Y:S04]  /*cdc70*/  STL.64 [R1+0xb98], R56 ;  /* 0x000b983801007387 */ /* 0x000fe80000100a00 */
[----:B------:R2:W-:Y:S04]  /*cdc80*/  STL [R1+0x330], R24 ;  /* 0x0003301801007387 */ /* 0x0005e80000100800 */
[----:B------:R0:W-:Y:S01]  /*cdc90*/  STL [R1+0xc], R22 ;  /* 0x00000c1601007387 */ /* 0x0001e20000100800 */
[----:B--2---:R-:W-:-:S03]  /*cdca0*/  LOP3.LUT R24, R17, 0xffff, RZ, 0xc0, !PT ;  /* 0x0000ffff11187812 */ /* 0x004fc600078ec0ff */
[----:B------:R-:W2:Y:S01]  /*cdcb0*/  LDL.LU R17, [R1+0x57a0] ;  /* 0x0057a00001117983 */ /* 0x000ea20000300800 */
[----:B---3--:R-:W-:Y:S02]  /*cdcc0*/  LOP3.LUT R18, R53, 0xffff, RZ, 0xc0, !PT ;  /* 0x0000ffff35127812 */ /* 0x008fe400078ec0ff */
[----:B------:R-:W-:Y:S02]  /*cdcd0*/  LOP3.LUT R45, R51, 0xffff, RZ, 0xc0, !PT ;  /* 0x0000ffff332d7812 */ /* 0x000fe400078ec0ff */
[----:B------:R-:W-:Y:S02]  /*cdce0*/  PRMT R25, R18, 0x3340, R24 ;  /* 0x0000334012197816 */ /* 0x000fe40000000018 */
[----:B0-----:R-:W-:Y:S02]  /*cdcf0*/  PRMT R22, R45, 0x3340, R0 ;  /* 0x000033402d167816 */ /* 0x001fe40000000000 */
[----:B------:R-:W-:Y:S02]  /*cdd00*/  IADD3 R56, P1, PT, R20, R7, RZ ;  /* 0x0000000714387210 */ /* 0x000fe40007f3e0ff */
[----:B------:R-:W-:-:S03]  /*cdd10*/  PRMT R22, R25, 0x5410, R22 ;  /* 0x0000541019167816 */ /* 0x000fc60000000016 */
[----:B------:R-:W-:Y:S01]  /*cdd20*/  IMAD.X R57, R21, 0x1, R8, P1 ;  /* 0x0000000115397824 */ /* 0x000fe200008e0608 */
[----:B------:R-:W-:Y:S01]  /*cdd30*/  SHF.R.U32.HI R25, RZ, 0x8, R24 ;  /* 0x00000008ff197819 */ /* 0x000fe20000011618 */
[----:B------:R0:W-:Y:S04]  /*cdd40*/  STL [R1+0x620], R22 ;  /* 0x0006201601007387 */ /* 0x0001e80000100800 */
[----:B------:R-:W3:Y:S01]  /*cdd50*/  LDL.LU R24, [R1+0x4d68] ;  /* 0x004d680001187983 */ /* 0x000ee20000300800 */
[----:B------:R-:W-:-:S03]  /*cdd60*/  SHF.R.U32.HI R18, RZ, 0x8, R18 ;  /* 0x00000008ff127819 */ /* 0x000fc60000011612 */
[----:B------:R-:W-:Y:S04]  /*cdd70*/  STL.64 [R1+0xb90], R56 ;  /* 0x000b903801007387 */ /* 0x000fe80000100a00 */
[----:B------:R-:W3:Y:S04]  /*cdd80*/  LDL.LU R51, [R1+0x1c18] ;  /* 0x001c180001337983 */ /* 0x000ee80000300800 */
[----:B------:R-:W3:Y:S01]  /*cdd90*/  LDL.LU R53, [R1+0x1ff8] ;  /* 0x001ff80001357983 */ /* 0x000ee20000300800 */
[----:B0-----:R-:W-:Y:S02]  /*cdda0*/  SHF.R.U32.HI R22, RZ, 0x8, R45 ;  /* 0x00000008ff167819 */ /* 0x001fe4000001162d */
[----:B------:R-:W-:-:S02]  /*cddb0*/  LOP3.LUT R18, R18, 0xffff, RZ, 0xc0, !PT ;  /* 0x0000ffff12127812 */ /* 0x000fc400078ec0ff */
[----:B------:R-:W-:Y:S02]  /*cddc0*/  LOP3.LUT R25, R25, 0xffff, RZ, 0xc0, !PT ;  /* 0x0000ffff19197812 */ /* 0x000fe400078ec0ff */
[----:B------:R-:W-:Y:S02]  /*cddd0*/  LOP3.LUT R22, R22, 0xffff, RZ, 0xc0, !PT ;  /* 0x0000ffff16167812 */ /* 0x000fe400078ec0ff */
[----:B------:R-:W-:Y:S02]  /*cdde0*/  PRMT R18, R18, 0x3340, R25 ;  /* 0x0000334012127816 */ /* 0x000fe40000000019 */
[----:B------:R-:W-:Y:S02]  /*cddf0*/  PRMT R22, R22, 0x3340, R0 ;  /* 0x0000334016167816 */ /* 0x000fe40000000000 */
[----:B----4-:R-:W-:Y:S01]  /*cde00*/  LOP3.LUT R25, R41, 0xffff, RZ, 0xc0, !PT ;  /* 0x0000ffff29197812 */ /* 0x010fe200078ec0ff */
[----:B------:R0:W-:Y:S04]  /*cde10*/  STL [R1+0x320], R18 ;  /* 0x0003201201007387 */ /* 0x0001e80000100800 */
[----:B------:R4:W-:Y:S01]  /*cde20*/  STL [R1+0x2c], R22 ;  /* 0x00002c1601007387 */ /* 0x0009e20000100800 */
[----:B0-----:R-:W-:-:S04]  /*cde30*/  LOP3.LUT R18, R48, 0xffff, RZ, 0xc0, !PT ;  /* 0x0000ffff30127812 */ /* 0x001fc800078ec0ff */
[----:B----4-:R-:W-:Y:S02]  /*cde40*/  PRMT R22, R18, 0x3340, R0 ;  /* 0x0000334012167816 */ /* 0x010fe40000000000 */
[----:B--2---:R-:W-:Y:S02]  /*cde50*/  LOP3.LUT R41, R17, 0xffff, RZ, 0xc0, !PT ;  /* 0x0000ffff11297812 */ /* 0x004fe400078ec0ff */
[----:B------:R-:W2:Y:S02]  /*cde60*/  LDL.LU R17, [R1+0x579c] ;  /* 0x00579c0001117983 */ /* 0x000ea40000300800 */
[----:B------:R-:W-:-:S04]  /*cde70*/  PRMT R45, R25, 0x3340, R41 ;  /* 0x00003340192d7816 */ /* 0x000fc80000000029 */
[----:B------:R-:W-:-:S05]  /*cde80*/  PRMT R22, R45, 0x5410, R22 ;  /* 0x000054102d167816 */ /* 0x000fca0000000016 */
[----:B------:R0:W-:Y:S04]  /*cde90*/  STL [R1+0x60c], R22 ;  /* 0x00060c1601007387 */ /* 0x0001e80000100800 */
[----:B------:R-:W4:Y:S01]  /*cdea0*/  LDL.LU R48, [R1+0x2e8] ;  /* 0x0002e80001307983 */ /* 0x000f220000300800 */
[----:B------:R-:W-:Y:S02]  /*cdeb0*/  IADD3 R56, P1, PT, R20, R9, RZ ;  /* 0x0000000914387210 */ /* 0x000fe40007f3e0ff */
[----:B------:R-:W-:-:S03]  /*cdec0*/  SHF.R.U32.HI R25, RZ, 0x8, R25 ;  /* 0x00000008ff197819 */ /* 0x000fc60000011619 */
[----:B------:R-:W-:Y:S01]  /*cded0*/  IMAD.X R57, R21, 0x1, R11, P1 ;  /* 0x0000000115397824 */ /* 0x000fe200008e060b */
[----:B0-----:R-:W-:Y:S02]  /*cdee0*/  SHF.R.U32.HI R22, RZ, 0x8, R41 ;  /* 0x00000008ff167819 */ /* 0x001fe40000011629 */
[----:B------:R-:W-:Y:S02]  /*cdef0*/  LOP3.LUT R25, R25, 0xffff, RZ, 0xc0, !PT ;  /* 0x0000ffff19197812 */ /* 0x000fe400078ec0ff */
[----:B------:R0:W-:Y:S01]  /*cdf00*/  STL.64 [R1+0xb80], R56 ;  /* 0x000b803801007387 */ /* 0x0001e20000100a00 */
[----:B------:R-:W-:-:S04]  /*cdf10*/  LOP3.LUT R22, R22, 0xffff, RZ, 0xc0, !PT ;  /* 0x0000ffff16167812 */ /* 0x000fc800078ec0ff */
[----:B------:R-:W-:Y:S02]  /*cdf20*/  PRMT R22, R25, 0x3340, R22 ;  /* 0x0000334019167816 */ /* 0x000fe40000000016 */
[----:B0-----:R-:W-:-:S03]  /*cdf30*/  IADD3 R56, P1, PT, R20, R10, RZ ;  /* 0x0000000a14387210 */ /* 0x001fc60007f3e0ff */
[----:B------:R0:W-:Y:S02]  /*cdf40*/  STL [R1+0x314], R22 ;  /* 0x0003141601007387 */ /* 0x0001e40000100800 */
[----:B------:R-:W-:Y:S01]  /*cdf50*/  IMAD.X R57, R21, 0x1, R12, P1 ;  /* 0x0000000115397824 */ /* 0x000fe200008e060c */
[----:B------:R-:W-:Y:S01]  /*cdf60*/  SHF.R.U32.HI R21, RZ, 0x8, R18 ;  /* 0x00000008ff157819 */ /* 0x000fe20000011612 */
[----:B------:R-:W2:Y:S03]  /*cdf70*/  LDL.LU R25, [R1+0x1c0c] ;  /* 0x001c0c0001197983 */ /* 0x000ea60000300800 */
[----:B------:R-:W-:Y:S01]  /*cdf80*/  LOP3.LUT R21, R21, 0xffff, RZ, 0xc0, !PT ;  /* 0x0000ffff15157812 */ /* 0x000fe200078ec0ff */
[----:B------:R-:W2:Y:S01]  /*cdf90*/  LDL.LU R45, [R1+0x4d6c] ;  /* 0x004d6c00012d7983 */ /* 0x000ea20000300800 */
[----:B---3--:R-:W-:-:S03]  /*cdfa0*/  LOP3.LUT R18, R24, 0xffff, RZ, 0xc0, !PT ;  /* 0x0000ffff18127812 */ /* 0x008fc600078ec0ff */
[----:B------:R-:W3:Y:S01]  /*cdfb0*/  LDL.LU R41, [R1+0x1fec] ;  /* 0x001fec0001297983 */ /* 0x000ee20000300800 */
[----:B------:R-:W-:Y:S02]  /*cdfc0*/  PRMT R21, R21, 0x3340, R0 ;  /* 0x0000334015157816 */ /* 0x000fe40000000000 */
[----:B------:R-:W-:Y:S02]  /*cdfd0*/  LOP3.LUT R24, R51, 0xffff, RZ, 0xc0, !PT ;  /* 0x0000ffff33187812 */ /* 0x000fe400078ec0ff */
[----:B------:R-:W-:Y:S01]  /*cdfe0*/  LOP3.LUT R51, R53, 0xffff, RZ, 0xc0, !PT ;  /* 0x0000ffff35337812 */ /* 0x000fe200078ec0ff */
[----:B------:R-:W-:Y:S03]  /*cdff0*/  STL.64 [R1+0xb88], R56 ;  /* 0x000b883801007387 */ /* 0x000fe60000100a00 */
[----:B0-----:R-:W-:Y:S01]  /*ce000*/  PRMT R22, R18, 0x3340, R51 ;  /* 0x0000334012167816 */ /* 0x001fe20000000033 */
[----:B------:R0:W-:Y:S01]  /*ce010*/  STL [R1+0x1c], R21 ;  /* 0x00001c1501007387 */ /* 0x0001e20000100800 */
[----:B------:R-:W-:-:S02]  /*ce020*/  SHF.R.U32.HI R18, RZ, 0x8, R18 ;  /* 0x00000008ff127819 */ /* 0x000fc40000011612 */
[----:B0-----:R-:W-:-:S04]  /*ce030*/  PRMT R21, R24, 0x3340, R0 ;  /* 0x0000334018157816 */ /* 0x001fc80000000000 */
[----:B------:R-:W-:Y:S02]  /*ce040*/  PRMT R21, R22, 0x5410, R21 ;  /* 0x0000541016157816 */ /* 0x000fe40000000015 */
[----:B------:R-:W-:-:S03]  /*ce050*/  SHF.R.U32.HI R22, RZ, 0x8, R51 ;  /* 0x00000008ff167819 */ /* 0x000fc60000011633 */
[----:B------:R0:W-:Y:S01]  /*ce060*/  STL [R1+0x610], R21 ;  /* 0x0006101501007387 */ /* 0x0001e20000100800 */
[----:B------:R-:W-:Y:S02]  /*ce070*/  LOP3.LUT R18, R18, 0xffff, RZ, 0xc0, !PT ;  /* 0x0000ffff12127812 */ /* 0x000fe400078ec0ff */
[----:B------:R-:W-:Y:S02]  /*ce080*/  LOP3.LUT R22, R22, 0xffff, RZ, 0xc0, !PT ;  /* 0x0000ffff16167812 */ /* 0x000fe400078ec0ff */
[----:B0-----:R-:W-:-:S04]  /*ce090*/  SHF.R.U32.HI R21, RZ, 0x8, R24 ;  /* 0x00000008ff157819 */ /* 0x001fc80000011618 */
[----:B------:R-:W-:Y:S02]  /*ce0a0*/  LOP3.LUT R21, R21, 0xffff, RZ, 0xc0, !PT ;  /* 0x0000ffff15157812 */ /* 0x000fe400078ec0ff */
[----:B------:R-:W-:Y:S02]  /*ce0b0*/  PRMT R22, R18, 0x3340, R22 ;  /* 0x0000334012167816 */ /* 0x000fe40000000016 */
[----:B------:R-:W-:-:S03]  /*ce0c0*/  PRMT R18, R21, 0x3340, R0 ;  /* 0x0000334015127816 */ /* 0x000fc60000000000 */
[----:B------:R0:W-:Y:S01]  /*ce0d0*/  STL [R1+0x30c], R22 ;  /* 0x00030c1601007387 */ /* 0x0001e20000100800 */
[----:B------:R-:W-:-:S03]  /*ce0e0*/  LOP3.LUT R56, R40, 0xffff, RZ, 0xc0, !PT ;  /* 0x0000ffff28387812 */ /* 0x000fc600078ec0ff */
[----:B------:R0:W-:Y:S04]  /*ce0f0*/  STL [R1+0x4c], R18 ;  /* 0x00004c1201007387 */ /* 0x0001e80000100800 */
[----:B------:R-:W3:Y:S04]  /*ce100*/  LDL.LU R51, [R1+0x4d60] ;  /* 0x004d600001337983 */ /* 0x000ee80000300800 */
[----:B------:R-:W3:Y:S01]  /*ce110*/  LDL.LU R53, [R1+0x1a28] ;  /* 0x001a280001357983 */ /* 0x000ee20000300800 */
[----:B----4-:R-:W-:-:S03]  /*ce120*/  LOP3.LUT R40, R48, 0xffff, RZ, 0xc0, !PT ;  /* 0x0000ffff30287812 */ /* 0x010fc600078ec0ff */
[----:B------:R-:W4:Y:S01]  /*ce130*/  LDL.LU R48, [R1+0x1e08] ;  /* 0x001e080001307983 */ /* 0x000f220000300800 */
[----:B--2---:R-:W-:Y:S02]  /*ce140*/  LOP3.LUT R17, R17, 0xffff, RZ, 0xc0, !PT ;  /* 0x0000ffff11117812 */ /* 0x004fe400078ec0ff */
[----:B------:R-:W-:Y:S02]  /*ce150*/  PRMT R21, R56, 0x3340, R0 ;  /* 0x0000334038157816 */ /* 0x000fe40000000000 */
[----:B0-----:R-:W-:-:S04]  /*ce160*/  PRMT R22, R17, 0x3340, R40 ;  /* 0x0000334011167816 */ /* 0x001fc80000000028 */
[----:B------:R-:W-:Y:S01]  /*ce170*/  PRMT R21, R22, 0x5410, R21 ;  /* 0x0000541016157816 */ /* 0x000fe20000000015 */
[----:B------:R-:W-:Y:S01]  /*ce180*/  STL [R1+0x5620], R56 ;  /* 0x0056203801007387 */ /* 0x000fe20000100800 */
[----:B-1----:R-:W-:Y:S01]  /*ce190*/  VIADD R20, R20, UR6 ;  /* 0x0000000614147c36 */ /* 0x002fe20008000000 */
[----:B------:R-:W-:Y:S02]  /*ce1a0*/  LOP3.LUT R24, R25, 0xffff, RZ, 0xc0, !PT ;  /* 0x0000ffff19187812 */ /* 0x000fe400078ec0ff */
[----:B------:R0:W-:Y:S01]  /*ce1b0*/  STL [R1+0x1f7c], R21 ;  /* 0x001f7c1501007387 */ /* 0x0001e20000100800 */
[----:B------:R-:W-:Y:S01]  /*ce1c0*/  LOP3.LUT R18, R45, 0xffff, RZ, 0xc0, !PT ;  /* 0x0000ffff2d127812 */ /* 0x000fe200078ec0ff */
[----:B------:R-:W1:Y:S01]  /*ce1d0*/  LDCU UR6, c[0x0][0x3b8] ;  /* 0x00007700ff0677ac */ /* 0x000e620008000800 */
[----:B---3--:R-:W-:Y:S02]  /*ce1e0*/  LOP3.LUT R25, R41, 0xffff, RZ, 0xc0, !PT ;  /* 0x0000ffff29197812 */ /* 0x008fe400078ec0ff */
[----:B0-----:R-:W-:-:S02]  /*ce1f0*/  PRMT R21, R24, 0x3340, R0 ;  /* 0x0000334018157816 */ /* 0x001fc40000000000 */
[----:B------:R-:W-:Y:S02]  /*ce200*/  PRMT R22, R18, 0x3340, R25 ;  /* 0x0000334012167816 */ /* 0x000fe40000000019 */
[----:B------:R-:W-:Y:S02]  /*ce210*/  IADD3 R56, P1, PT, R20, R0, RZ ;  /* 0x0000000014387210 */ /* 0x000fe40007f3e0ff */
[----:B------:R-:W-:Y:S02]  /*ce220*/  PRMT R22, R22, 0x5410, R21 ;  /* 0x0000541016167816 */ /* 0x000fe40000000015 */
[----:B------:R-:W-:-:S05]  /*ce230*/  SHF.R.S32.HI R21, RZ, 0x1f, R20 ;  /* 0x0000001fff157819 */ /* 0x000fca0000011414 */
[----:B------:R-:W-:Y:S01]  /*ce240*/  IMAD.X R57, R21, 0x1, R2, P1 ;  /* 0x0000000115397824 */ /* 0x000fe200008e0602 */
[----:B------:R0:W-:Y:S01]  /*ce250*/  STL [R1+0x608], R22 ;  /* 0x0006081601007387 */ /* 0x0001e20000100800 */
[----:B------:R-:W-:-:S03]  /*ce260*/  SHF.R.U32.HI R17, RZ, 0x8, R17 ;  /* 0x00000008ff117819 */ /* 0x000fc60000011611 */
[----:B------:R-:W2:Y:S01]  /*ce270*/  LDL.LU R45, [R1+0x4d64] ;  /* 0x004d6400012d7983 */ /* 0x000ea20000300800 */
[----:B------:R-:W-:-:S03]  /*ce280*/  SHF.R.U32.HI R18, RZ, 0x8, R18 ;  /* 0x00000008ff127819 */ /* 0x000fc60000011612 */
[----:B------:R3:W-:Y:S01]  /*ce290*/  STL.64 [R1+0xb70], R56 ;  /* 0x000b703801007387 */ /* 0x0007e20000100a00 */
[----:B0-----:R-:W-:-:S03]  /*ce2a0*/  SHF.R.U32.HI R22, RZ, 0x8, R40 ;  /* 0x00000008ff167819 */ /* 0x001fc60000011628 */
[----:B------:R-:W2:Y:S01]  /*ce2b0*/  LDL.LU R40, [R1+0x1a1c] ;  /* 0x001a1c0001287983 */ /* 0x000ea20000300800 */
[----:B------:R-:W-:Y:S02]  /*ce2c0*/  LOP3.LUT R17, R17, 0xffff, RZ, 0xc0, !PT ;  /* 0x0000ffff11117812 */ /* 0x000fe400078ec0ff */
[----:B------:R-:W-:Y:S01]  /*ce2d0*/  LOP3.LUT R18, R18, 0xffff, RZ, 0xc0, !PT ;  /* 0x0000ffff12127812 */ /* 0x000fe200078ec0ff */
[----:B------:R-:W2:Y:S01]  /*ce2e0*/  LDL.LU R41, [R1+0x1dfc] ;  /* 0x001dfc0001297983 */ /* 0x000ea20000300800 */
[----:B---3--:R-:W-:Y:S02]  /*ce2f0*/  SHF.R.U32.HI R56, RZ, 0x8, R25 ;  /* 0x00000008ff387819 */ /* 0x008fe40000011619 */
[----:B------:R-:W-:Y:S02]  /*ce300*/  LOP3.LUT R25, R22, 0xffff, RZ, 0xc0, !PT ;  /* 0x0000ffff16197812 */ /* 0x000fe400078ec0ff */
[----:B------:R-:W-:Y:S02]  /*ce310*/  LOP3.LUT R22, R56, 0xffff, RZ, 0xc0, !PT ;  /* 0x0000ffff38167812 */ /* 0x000fe400078ec0ff */
[----:B------:R-:W-:-:S02]  /*ce320*/  PRMT R17, R17, 0x3340, R25 ;  /* 0x0000334011117816 */ /* 0x000fc40000000019 */
[----:B------:R-:W-:-:S03]  /*ce330*/  PRMT R18, R18, 0x3340, R22 ;  /* 0x0000334012127816 */ /* 0x000fc60000000016 */
[----:B------:R0:W-:Y:S04]  /*ce340*/  STL [R1+0x550c], R17 ;  /* 0x00550c1101007387 */ /* 0x0001e80000100800 */
[----:B------:R4:W-:Y:S01]  /*ce350*/  STL [R1+0x308], R18 ;  /* 0x0003081201007387 */ /* 0x0009e20000100800 */
[----:B0-----:R-:W-:Y:S02]  /*ce360*/  LOP3.LUT R17, R51, 0xffff, RZ, 0xc0, !PT ;  /* 0x0000ffff33117812 */ /* 0x001fe400078ec0ff */
[----:B------:R-:W-:Y:S02]  /*ce370*/  LOP3.LUT R25, R53, 0xffff, RZ, 0xc0, !PT ;  /* 0x0000ffff35197812 */ /* 0x000fe400078ec0ff */
[----:B------:R-:W-:Y:S02]  /*ce380*/  IADD3 R56, P1, PT, R20, R3, RZ ;  /* 0x0000000314387210 */ /* 0x000fe40007f3e0ff */
[----:B------:R-:W-:-:S03]  /*ce390*/  PRMT R22, R25, 0x3340, R0 ;  /* 0x0000334019167816 */ /* 0x000fc60000000000 */
[----:B------:R-:W-:Y:S01]  /*ce3a0*/  IMAD.X R57, R21, 0x1, R4, P1 ;  /* 0x0000000115397824 */ /* 0x000fe200008e0604 */
[----:B----4-:R-:W-:-:S04]  /*ce3b0*/  LOP3.LUT R18, R48, 0xffff, RZ, 0xc0, !PT ;  /* 0x0000ffff30127812 */ /* 0x010fc800078ec0ff */
[----:B------:R-:W-:-:S04]  /*ce3c0*/  PRMT R48, R17, 0x3340, R18 ;  /* 0x0000334011307816 */ /* 0x000fc80000000012 */
[----:B------:R-:W-:-:S05]  /*ce3d0*/  PRMT R22, R48, 0x5410, R22 ;  /* 0x0000541030167816 */ /* 0x000fca0000000016 */
[----:B------:R0:W-:Y:S04]  /*ce3e0*/  STL [R1+0x5fc], R22 ;  /* 0x0005fc1601007387 */ /* 0x0001e80000100800 */
[----:B------:R-:W3:Y:S04]  /*ce3f0*/  LDL.LU R51, [R1+0x534] ;  /* 0x0005340001337983 */ /* 0x000ee80000300800 */
[----:B------:R-:W4:Y:S04]  /*ce400*/  LDL.LU R53, [R1+0x254] ;  /* 0x0002540001357983 */ /* 0x000f280000300800 */
[----:B------:R-:W-:Y:S04]  /*ce410*/  STL.64 [R1+0xb78], R56 ;  /* 0x000b783801007387 */ /* 0x000fe80000100a00 */
[----:B------:R-:W4:Y:S01]  /*ce420*/  LDL.LU R48, [R1+0x464] ;  /* 0x0004640001307983 */ /* 0x000f220000300800 */
[----:B------:R-:W-:-:S02]  /*ce430*/  SHF.R.U32.HI R17, RZ, 0x8, R17 ;  /* 0x00000008ff117819 */ /* 0x000fc40000011611 */
[----:B------:R-:W-:Y:S02]  /*ce440*/  SHF.R.U32.HI R18, RZ, 0x8, R18 ;  /* 0x00000008ff127819 */ /* 0x000fe40000011612 */
[----:B0-----:R-:W-:Y:S02]  /*ce450*/  SHF.R.U32.HI R22, RZ, 0x8, R25 ;  /* 0x00000008ff167819 */ /* 0x001fe40000011619 */
[----:B------:R-:W-:Y:S02]  /*ce460*/  LOP3.LUT R17, R17, 0xffff, RZ, 0xc0, !PT ;  /* 0x0000ffff11117812 */ /* 0x000fe400078ec0ff */
[----:B------:R-:W-:Y:S02]  /*ce470*/  LOP3.LUT R18, R18, 0xffff, RZ, 0xc0, !PT ;  /* 0x0000ffff12127812 */ /* 0x000fe400078ec0ff */
[----:B------:R-:W-:Y:S02]  /*ce480*/  LOP3.LUT R22, R22, 0xffff, RZ, 0xc0, !PT ;  /* 0x0000ffff16167812 */ /* 0x000fe400078ec0ff */
[----:B------:R-:W-:-:S02]  /*ce490*/  PRMT R25, R17, 0x3340, R18 ;  /* 0x0000334011197816 */ /* 0x000fc40000000012 */
[----:B------:R-:W-:-:S03]  /*ce4a0*/  PRMT R18, R22, 0x3340, R0 ;  /* 0x0000334016127816 */ /* 0x000fc60000000000 */
[----:B------:R-:W-:Y:S04]  /*ce4b0*/  STL [R1+0x300], R25 ;  /* 0x0003001901007387 */ /* 0x000fe80000100800 */
[----:B------:R0:W-:Y:S01]  /*ce4c0*/  STL [R1+0x48], R18 ;  /* 0x0000481201007387 */ /* 0x0001e20000100800 */
[----:B--2---:R-:W-:Y:S02]  /*ce4d0*/  LOP3.LUT R17, R45, 0xffff, RZ, 0xc0, !PT ;  /* 0x0000ffff2d117812 */ /* 0x004fe400078ec0ff */
[----:B------:R-:W-:Y:S02]  /*ce4e0*/  LOP3.LUT R61, R40, 0xffff, RZ, 0xc0, !PT ;  /* 0x0000ffff283d7812 */ /* 0x000fe400078ec0ff */
[----:B0-----:R-:W-:Y:S02]  /*ce4f0*/  LOP3.LUT R18, R41, 0xffff, RZ, 0xc0, !PT ;  /* 0x0000ffff29127812 */ /* 0x001fe400078ec0ff */
[----:B------:R-:W-:-:S02]  /*ce500*/  PRMT R22, R61, 0x3340, R0 ;  /* 0x000033403d167816 */ /* 0x000fc40000000000 */
[----:B------:R-:W-:Y:S02]  /*ce510*/  PRMT R25, R17, 0x3340, R18 ;  /* 0x0000334011197816 */ /* 0x000fe40000000012 */
[----:B------:R-:W-:Y:S02]  /*ce520*/  IADD3 R40, P1, PT, R20, R5, RZ ;  /* 0x0000000514287210 */ /* 0x000fe40007f3e0ff */
[----:B------:R-:W-:Y:S01]  /*ce530*/  PRMT R22, R25, 0x5410, R22 ;  /* 0x0000541019167816 */ /* 0x000fe20000000016 */
[----:B------:R-:W-:Y:S02]  /*ce540*/  STL [R1+0x5624], R61 ;  /* 0x0056243d01007387 */ /* 0x000fe40000100800 */
[----:B------:R-:W-:Y:S02]  /*ce550*/  IMAD.X R41, R21, 0x1, R6, P1 ;  /* 0x0000000115297824 */ /* 0x000fe400008e0606 */
[----:B------:R0:W-:Y:S01]  /*ce560*/  STL [R1+0x1f6c], R22 ;  /* 0x001f6c1601007387 */ /* 0x0001e20000100800 */
[----:B------:R-:W-:-:S02]  /*ce570*/  SHF.R.U32.HI R17, RZ, 0x8, R17 ;  /* 0x00000008ff117819 */ /* 0x000fc40000011611 */
[----:B------:R-:W-:Y:S02]  /*ce580*/  SHF.R.U32.HI R18, RZ, 0x8, R18 ;  /* 0x00000008ff127819 */ /* 0x000fe40000011612 */
[----:B0-----:R-:W-:Y:S02]  /*ce590*/  SHF.R.U32.HI R22, RZ, 0x8, R24 ;  /* 0x00000008ff167819 */ /* 0x001fe40000011618 */
[----:B------:R-:W2:Y:S04]  /*ce5a0*/  LDL.LU R24, [R1+0x538] ;  /* 0x0005380001187983 */ /* 0x000ea80000300800 */
[----:B------:R-:W-:Y:S04]  /*ce5b0*/  STL.64 [R1+0xb68], R40 ;  /* 0x000b682801007387 */ /* 0x000fe80000100a00 */
[----:B------:R-:W2:Y:S01]  /*ce5c0*/  LDL.LU R25, [R1+0x25c] ;  /* 0x00025c0001197983 */ /* 0x000ea20000300800 */
[----:B------:R-:W-:-:S03]  /*ce5d0*/  LOP3.LUT R17, R17, 0xffff, RZ, 0xc0, !PT ;  /* 0x0000ffff11117812 */ /* 0x000fc600078ec0ff */
[----:B------:R-:W2:Y:S01]  /*ce5e0*/  LDL.LU R45, [R1+0x46c] ;  /* 0x00046c00012d7983 */ /* 0x000ea20000300800 */
[----:B------:R-:W-:Y:S02]  /*ce5f0*/  LOP3.LUT R18, R18, 0xffff, RZ, 0xc0, !PT ;  /* 0x0000ffff12127812 */ /* 0x000fe400078ec0ff */
[----:B------:R-:W-:Y:S02]  /*ce600*/  LOP3.LUT R22, R22, 0xffff, RZ, 0xc0, !PT ;  /* 0x0000ffff16167812 */ /* 0x000fe400078ec0ff */
[----:B------:R-:W-:Y:S02]  /*ce610*/  PRMT R59, R17, 0x3340, R18 ;  /* 0x00003340113b7816 */ /* 0x000fe40000000012 */
[----:B------:R-:W-:-:S03]  /*ce620*/  PRMT R22, R22, 0x3340, R0 ;  /* 0x0000334016167816 */ /* 0x000fc60000000000 */
[----:B------:R-:W-:Y:S04]  /*ce630*/  STL [R1+0x5510], R59 ;  /* 0x0055103b01007387 */ /* 0x000fe80000100800 */
[----:B------:R0:W-:Y:S01]  /*ce640*/  STL [R1+0x3c], R22 ;  /* 0x00003c1601007387 */ /* 0x0001e20000100800 */
[----:B---3--:R-:W-:Y:S02]  /*ce650*/  LOP3.LUT R17, R51, 0xffff, RZ, 0xc0, !PT ;  /* 0x0000ffff33117812 */ /* 0x008fe400078ec0ff */
[----:B----4-:R-:W-:Y:S02]  /*ce660*/  LOP3.LUT R56, R53, 0xffff, RZ, 0xc0, !PT ;  /* 0x0000ffff35387812 */ /* 0x010fe400078ec0ff */
[----:B------:R-:W-:Y:S02]  /*ce670*/  LOP3.LUT R18, R48, 0xffff, RZ, 0xc0, !PT ;  /* 0x0000ffff30127812 */ /* 0x000fe400078ec0ff */
[----:B0-----:R-:W-:Y:S01]  /*ce680*/  PRMT R22, R56, 0x3340, R0 ;  /* 0x0000334038167816 */ /* 0x001fe20000000000 */
[----:B------:R-:W3:Y:S01]  /*ce690*/  LDL.LU R48, [R1+0x4ec] ;  /* 0x0004ec0001307983 */ /* 0x000ee20000300800 */
[----:B------:R-:W-:-:S04]  /*ce6a0*/  PRMT R40, R17, 0x3340, R18 ;  /* 0x0000334011287816 */ /* 0x000fc80000000012 */
[----:B------:R-:W-:Y:S02]  /*ce6b0*/  PRMT R22, R40, 0x5410, R22 ;  /* 0x0000541028167816 */ /* 0x000fe40000000016 */
[----:B------:R-:W4:Y:S04]  /*ce6c0*/  LDL.LU R40, [R1+0x310] ;  /* 0x0003100001287983 */ /* 0x000f280000300800 */
[----:B------:R0:W-:Y:S04]  /*ce6d0*/  STL [R1+0x5f8], R22 ;  /* 0x0005f81601007387 */ /* 0x0001e80000100800 */
[----:B------:R-:W4:Y:S04]  /*ce6e0*/  LDL.LU R41, [R1+0x4d74] ;  /* 0x004d740001297983 */ /* 0x000f280000300800 */
[----:B------:R-:W4:Y:S04]  /*ce6f0*/  LDL.LU R51, [R1+0x1c28] ;  /* 0x001c280001337983 */ /* 0x000f280000300800 */
[----:B------:R-:W4:Y:S01]  /*ce700*/  LDL.LU R53, [R1+0x2008] ;  /* 0x0020080001357983 */ /* 0x000f220000300800 */
[----:B------:R-:W-:-:S02]  /*ce710*/  SHF.R.U32.HI R17, RZ, 0x8, R17 ;  /* 0x00000008ff117819 */ /* 0x000fc40000011611 */
[----:B------:R-:W-:Y:S02]  /*ce720*/  SHF.R.U32.HI R18, RZ, 0x8, R18 ;  /* 0x00000008ff127819 */ /* 0x000fe40000011612 */
[----:B0-----:R-:W-:Y:S02]  /*ce730*/  SHF.R.U32.HI R22, RZ, 0x8, R56 ;  /* 0x00000008ff167819 */ /* 0x001fe40000011638 */
        /* <DEDUP_REMOVED lines=8> */
[----:B------:R-:W-:Y:S04]  /*ce7c0*/  STL [R1+0x2fc], R56 ;  /* 0x0002fc3801007387 */ /* 0x000fe80000100800 */
[----:B------:R0:W-:Y:S01]  /*ce7d0*/  STL [R1+0x44], R18 ;  /* 0x0000441201007387 */ /* 0x0001e20000100800 */
[----:B--2---:R-:W-:-:S02]  /*ce7e0*/  LOP3.LUT R17, R24, 0xffff, RZ, 0xc0, !PT ;  /* 0x0000ffff18117812 */ /* 0x004fc400078ec0ff */
[----:B------:R-:W-:Y:S02]  /*ce7f0*/  LOP3.LUT R24, R25, 0xffff, RZ, 0xc0, !PT ;  /* 0x0000ffff19187812 */ /* 0x000fe400078ec0ff */
[----:B0-----:R-:W-:Y:S02]  /*ce800*/  LOP3.LUT R18, R45, 0xffff, RZ, 0xc0, !PT ;  /* 0x0000ffff2d127812 */ /* 0x001fe400078ec0ff */
[----:B------:R-:W-:Y:S02]  /*ce810*/  PRMT R22, R24, 0x3340, R0 ;  /* 0x0000334018167816 */ /* 0x000fe40000000000 */
        /* <DEDUP_REMOVED lines=8> */
[----:B0-----:R-:W-:Y:S02]  /*ce8a0*/  SHF.R.U32.HI R22, RZ, 0x8, R24 ;  /* 0x00000008ff167819 */ /* 0x001fe40000011618 */
[----:B------:R-:W-:Y:S02]  /*ce8b0*/  LOP3.LUT R25, R47, 0xffff, RZ, 0xc0, !PT ;  /* 0x0000ffff2f197812 */ /* 0x000fe400078ec0ff */
[----:B------:R-:W-:Y:S01]  /*ce8c0*/  LOP3.LUT R22, R22, 0xffff, RZ, 0xc0, !PT ;  /* 0x0000ffff16167812 */ /* 0x000fe200078ec0ff */
[----:B------:R-:W-:Y:S01]  /*ce8d0*/  IMAD.X R57, R21, 0x1, R16, P1 ;  /* 0x0000000115397824 */ /* 0x000fe200008e0610 */
[----:B------:R-:W-:Y:S02]  /*ce8e0*/  PRMT R45, R17, 0x3340, R18 ;  /* 0x00003340112d7816 */ /* 0x000fe40000000012 */
[--C-:B------:R-:W-:Y:S02]  /*ce8f0*/  PRMT R17, R22, 0x3340, R0.reuse ;  /* 0x0000334016117816 */ /* 0x100fe40000000000 */
[----:B------:R-:W-:Y:S01]  /*ce900*/  PRMT R22, R25, 0x3340, R0 ;  /* 0x0000334019167816 */ /* 0x000fe20000000000 */
[----:B------:R0:W-:Y:S04]  /*ce910*/  STL.64 [R1+0xb58], R56 ;  /* 0x000b583801007387 */ /* 0x0001e80000100a00 */
[----:B------:R2:W-:Y:S04]  /*ce920*/  STL [R1+0x40], R17 ;  /* 0x0000401101007387 */ /* 0x0005e80000100800 */
[----:B------:R-:W4:Y:S01]  /*ce930*/  LDL.LU R47, [R1+0x5798] ;  /* 0x00579800012f7983 */ /* 0x000f220000300800 */
[----:B---3--:R-:W-:-:S02]  /*ce940*/  LOP3.LUT R48, R48, 0xffff, RZ, 0xc0, !PT ;  /* 0x0000ffff30307812 */ /* 0x008fc400078ec0ff */
[----:B----4-:R-:W-:-:S04]  /*ce950*/  LOP3.LUT R60, R40, 0xffff, RZ, 0xc0, !PT ;  /* 0x0000ffff283c7812 */ /* 0x010fc800078ec0ff */
[----:B------:R-:W-:-:S04]  /*ce960*/  PRMT R18, R48, 0x3340, R60 ;  /* 0x0000334030127816 */ /* 0x000fc8000000003c */
[----:B------:R-:W-:Y:S02]  /*ce970*/  PRMT R18, R18, 0x5410, R22 ;  /* 0x0000541012127816 */ /* 0x000fe40000000016 */
[----:B0-----:R-:W-:Y:S02]  /*ce980*/  LOP3.LUT R56, R41, 0xffff, RZ, 0xc0, !PT ;  /* 0x0000ffff29387812 */ /* 0x001fe400078ec0ff */
[----:B--2---:R-:W-:Y:S02]  /*ce990*/  LOP3.LUT R17, R51, 0xffff, RZ, 0xc0, !PT ;  /* 0x0000ffff33117812 */ /* 0x004fe400078ec0ff */
[----:B------:R-:W-:Y:S02]  /*ce9a0*/  LOP3.LUT R59, R53, 0xffff, RZ, 0xc0, !PT ;  /* 0x0000ffff353b7812 */ /* 0x000fe400078ec0ff */
[----:B------:R-:W2:Y:S01]  /*ce9b0*/  LDL.LU R53, [R1+0x4f0] ;  /* 0x0004f00001357983 */ /* 0x000ea20000300800 */
[----:B------:R-:W-:-:S03]  /*ce9c0*/  PRMT R22, R17, 0x3340, R0 ;  /* 0x0000334011167816 */ /* 0x000fc60000000000 */
[----:B------:R0:W-:Y:S01]  /*ce9d0*/  STL [R1+0x5ec], R18 ;  /* 0x0005ec1201007387 */ /* 0x0001e20000100800 */
[----:B------:R-:W-:-:S03]  /*ce9e0*/  IADD3 R40, P1, PT, R20, R7, RZ ;  /* 0x0000000714287210 */ /* 0x000fc60007f3e0ff */
[----:B------:R-:W3:Y:S01]  /*ce9f0*/  LDL.LU R51, [R1+0x318] ;  /* 0x0003180001337983 */ /* 0x000ee20000300800 */
[----:B0-----:R-:W-:Y:S01]  /*cea00*/  PRMT R18, R56, 0x3340, R59 ;  /* 0x0000334038127816 */ /* 0x001fe2000000003b */
[----:B------:R-:W-:-:S03]  /*cea10*/  IMAD.X R41, R21, 0x1, R8, P1 ;  /* 0x0000000115297824 */ /* 0x000fc600008e0608 */
[----:B------:R-:W-:Y:S02]  /*cea20*/  PRMT R22, R18, 0x5410, R22 ;  /* 0x0000541012167816 */ /* 0x000fe40000000016 */
[----:B------:R-:W4:Y:S04]  /*cea30*/  LDL.LU R18, [R1+0x4d78] ;  /* 0x004d780001127983 */ /* 0x000f280000300800 */
[----:B------:R-:W-:Y:S04]  /*cea40*/  STL [R1+0x5e4], R22 ;  /* 0x0005e41601007387 */ /* 0x000fe80000100800 */
[----:B------:R-:W4:Y:S04]  /*cea50*/  LDL.LU R24, [R1+0x1c1c] ;  /* 0x001c1c0001187983 */ /* 0x000f280000300800 */
[----:B------:R0:W-:Y:S01]  /*cea60*/  STL.64 [R1+0xb40], R40 ;  /* 0x000b402801007387 */ /* 0x0001e20000100a00 */
[----:B------:R-:W-:-:S02]  /*cea70*/  SHF.R.U32.HI R56, RZ, 0x8, R56 ;  /* 0x00000008ff387819 */ /* 0x000fc40000011638 */
[----:B------:R-:W-:Y:S01]  /*cea80*/  SHF.R.U32.HI R59, RZ, 0x8, R59 ;  /* 0x00000008ff3b7819 */ /* 0x000fe2000001163b */
[----:B0-----:R-:W4:Y:S04]  /*cea90*/  LDL.LU.64 R40, [R1+0x5790] ;  /* 0x0057900001287983 */ /* 0x001f280000300a00 */
[----:B------:R-:W4:Y:S01]  /*ceaa0*/  LDL.LU R57, [R1+0x1ffc] ;  /* 0x001ffc0001397983 */ /* 0x000f220000300800 */
[----:B------:R-:W-:Y:S02]  /*ceab0*/  SHF.R.U32.HI R48, RZ, 0x8, R48 ;  /* 0x00000008ff307819 */ /* 0x000fe40000011630 */
[----:B------:R-:W-:Y:S02]  /*ceac0*/  SHF.R.U32.HI R22, RZ, 0x8, R60 ;  /* 0x00000008ff167819 */ /* 0x000fe4000001163c */
[----:B------:R-:W-:-:S02]  /*cead0*/  LOP3.LUT R56, R56, 0xffff, RZ, 0xc0, !PT ;  /* 0x0000ffff38387812 */ /* 0x000fc400078ec0ff */
[----:B------:R-:W-:Y:S02]  /*ceae0*/  LOP3.LUT R59, R59, 0xffff, RZ, 0xc0, !PT ;  /* 0x0000ffff3b3b7812 */ /* 0x000fe400078ec0ff */
[----:B------:R-:W-:Y:S02]  /*ceaf0*/  LOP3.LUT R48, R48, 0xffff, RZ, 0xc0, !PT ;  /* 0x0000ffff30307812 */ /* 0x000fe400078ec0ff */
[----:B------:R-:W-:Y:S02]  /*ceb00*/  LOP3.LUT R22, R22, 0xffff, RZ, 0xc0, !PT ;  /* 0x0000ffff16167812 */ /* 0x000fe400078ec0ff */
[----:B------:R-:W-:Y:S02]  /*ceb10*/  IADD3 R60, P1, PT, R20, R9, RZ ;  /* 0x00000009143c7210 */ /* 0x000fe40007f3e0ff */
[----:B------:R-:W-:Y:S02]  /*ceb20*/  PRMT R56, R56, 0x3340, R59 ;  /* 0x0000334038387816 */ /* 0x000fe4000000003b */
[----:B------:R-:W-:Y:S01]  /*ceb30*/  PRMT R22, R48, 0x3340, R22 ;  /* 0x0000334030167816 */ /* 0x000fe20000000016 */
[----:B------:R-:W-:-:S02]  /*ceb40*/  IMAD.X R61, R21, 0x1, R11, P1 ;  /* 0x00000001153d7824 */ /* 0x000fc400008e060b */
[----:B------:R-:W-:Y:S04]  /*ceb50*/  STL [R1+0x2e8], R56 ;  /* 0x0002e83801007387 */ /* 0x000fe80000100800 */
[----:B------:R0:W-:Y:S04]  /*ceb60*/  STL [R1+0x1bc], R22 ;  /* 0x0001bc1601007387 */ /* 0x0001e80000100800 */
[----:B------:R1:W-:Y:S01]  /*ceb70*/  STL.64 [R1+0xb50], R60 ;  /* 0x000b503c01007387 */ /* 0x0003e20000100a00 */
[----:B0-----:R-:W-:Y:S02]  /*ceb80*/  SHF.R.U32.HI R22, RZ, 0x8, R25 ;  /* 0x00000008ff167819 */ /* 0x001fe40000011619 */
[----:B-1----:R-:W-:-:S02]  /*ceb90*/  IADD3 R60, P1, PT, R20, R10, RZ ;  /* 0x0000000a143c7210 */ /* 0x002fc40007f3e0ff */
[----:B------:R-:W-:-:S03]  /*ceba0*/  LOP3.LUT R22, R22, 0xffff, RZ, 0xc0, !PT ;  /* 0x0000ffff16167812 */ /* 0x000fc600078ec0ff */
[----:B------:R-:W-:Y:S01]  /*cebb0*/  IMAD.X R61, R21, 0x1, R12, P1 ;  /* 0x00000001153d7824 */ /* 0x000fe200008e060c */
[----:B------:R-:W-:Y:S02]  /*cebc0*/  SHF.R.U32.HI R21, RZ, 0x8, R17 ;  /* 0x00000008ff157819 */ /* 0x000fe40000011611 */
[----:B------:R-:W-:Y:S02]  /*cebd0*/  PRMT R22, R22, 0x3340, R0 ;  /* 0x0000334016167816 */ /* 0x000fe40000000000 */
[----:B------:R-:W-:-:S03]  /*cebe0*/  LOP3.LUT R21, R21, 0xffff, RZ, 0xc0, !PT ;  /* 0x0000ffff15157812 */ /* 0x000fc600078ec0ff */
[----:B------:R-:W-:Y:S01]  /*cebf0*/  STL [R1+0x38], R22 ;  /* 0x0000381601007387 */ /* 0x000fe20000100800 */
[----:B------:R-:W-:-:S03]  /*cec00*/  PRMT R17, R21, 0x3340, R0 ;  /* 0x0000334015117816 */ /* 0x000fc60000000000 */
[----:B------:R0:W-:Y:S04]  /*cec10*/  STL.64 [R1+0xb48], R60 ;  /* 0x000b483c01007387 */ /* 0x0001e80000100a00 */
[----:B0-----:R-:W4:Y:S04]  /*cec20*/  LDL.LU R60, [R1+0x1a38] ;  /* 0x001a3800013c7983 */ /* 0x001f280000300800 */
[----:B------:R-:W4:Y:S04]  /*cec30*/  LDL.LU R25, [R1+0x4d70] ;  /* 0x004d700001197983 */ /* 0x000f280000300800 */
[----:B------:R0:W-:Y:S04]  /*cec40*/  STL [R1+0x34], R17 ;  /* 0x0000341101007387 */ /* 0x0001e80000100800 */
[----:B------:R-:W4:Y:S01]  /*cec50*/  LDL.LU R48, [R1+0x1e18] ;  /* 0x001e180001307983 */ /* 0x000f220000300800 */
[----:B------:R-:W-:-:S03]  /*cec60*/  LOP3.LUT R59, R49, 0xffff, RZ, 0xc0, !PT ;  /* 0x0000ffff313b7812 */ /* 0x000fc600078ec0ff */
[----:B------:R-:W4:Y:S01]  /*cec70*/  LDL.LU R49, [R1+0x578c] ;  /* 0x00578c0001317983 */ /* 0x000f220000300800 */
[----:B------:R-:W-:-:S03]  /*cec80*/  PRMT R21, R59, 0x3340, R0 ;  /* 0x000033403b157816 */ /* 0x000fc60000000000 */
[----:B------:R-:W-:Y:S01]  /*cec90*/  STL [R1+0x5628], R59 ;  /* 0x0056283b01007387 */ /* 0x000fe20000100800 */
[----:B--2---:R-:W-:Y:S02]  /*ceca0*/  LOP3.LUT R53, R53, 0xffff, RZ, 0xc0, !PT ;  /* 0x0000ffff35357812 */ /* 0x004fe400078ec0ff */
[----:B---3--:R-:W-:-:S04]  /*cecb0*/  LOP3.LUT R51, R51, 0xffff, RZ, 0xc0, !PT ;  /* 0x0000ffff33337812 */ /* 0x008fc800078ec0ff */
[----:B------:R-:W-:-:S04]  /*cecc0*/  PRMT R22, R53, 0x3340, R51 ;  /* 0x0000334035167816 */ /* 0x000fc80000000033 */
[----:B------:R-:W-:Y:S02]  /*cecd0*/  PRMT R56, R22, 0x5410, R21 ;  /* 0x0000541016387816 */ /* 0x000fe40000000015 */
[----:B----4-:R-:W-:Y:S02]  /*cece0*/  LOP3.LUT R18, R18, 0xffff, RZ, 0xc0, !PT ;  /* 0x0000ffff12127812 */ /* 0x010fe400078ec0ff */
[----:B------:R-:W-:-:S04]  /*cecf0*/  LOP3.LUT R24, R24, 0xffff, RZ, 0xc0, !PT ;  /* 0x0000ffff18187812 */ /* 0x000fc800078ec0ff */
[----:B------:R-:W-:Y:S01]  /*ced00*/  PRMT R21, R24, 0x3340, R0 ;  /* 0x0000334018157816 */ /* 0x000fe20000000000 */
[----:B------:R-:W-:Y:S01]  /*ced10*/  STL [R1+0x1f58], R56 ;  /* 0x001f583801007387 */ /* 0x000fe20000100800 */
[----:B0-----:R-:W-:-:S04]  /*ced20*/  LOP3.LUT R17, R57, 0xffff, RZ, 0xc0, !PT ;  /* 0x0000ffff39117812 */ /* 0x001fc800078ec0ff */
[----:B------:R-:W-:-:S04]  /*ced30*/  PRMT R22, R18, 0x3340, R17 ;  /* 0x0000334012167816 */ /* 0x000fc80000000011 */
[----:B------:R-:W-:Y:S02]  /*ced40*/  PRMT R21, R22, 0x5410, R21 ;  /* 0x0000541016157816 */ /* 0x000fe40000000015 */
[----:B------:R-:W-:-:S03]  /*ced50*/  SHF.R.U32.HI R22, RZ, 0x8, R53 ;  /* 0x00000008ff167819 */ /* 0x000fc60000011635 */
[----:B------:R0:W-:Y:S04]  /*ced60*/  STL [R1+0x5d4], R21 ;  /* 0x0005d41501007387 */ /* 0x0001e80000100800 */
[----:B------:R-:W2:Y:S01]  /*ced70*/  LDL.LU R57, [R1+0x548] ;  /* 0x0005480001397983 */ /* 0x000ea20000300800 */
[----:B0-----:R-:W-:-:S03]  /*ced80*/  SHF.R.U32.HI R21, RZ, 0x8, R51 ;  /* 0x00000008ff157819 */ /* 0x001fc60000011633 */
[----:B------:R-:W3:Y:S04]  /*ced90*/  LDL.LU R51, [R1+0x278] ;  /* 0x0002780001337983 */ /* 0x000ee80000300800 */
[----:B------:R-:W4:Y:S01]  /*ceda0*/  LDL.LU R53, [R1+0x488] ;  /* 0x0004880001357983 */ /* 0x000f220000300800 */
[----:B------:R-:W-:Y:S02]  /*cedb0*/  SHF.R.U32.HI R59, RZ, 0x8, R18 ;  /* 0x00000008ff3b7819 */ /* 0x000fe40000011612 */
[----:B------:R-:W-:Y:S02]  /*cedc0*/  SHF.R.U32.HI R56, RZ, 0x8, R17 ;  /* 0x00000008ff387819 */ /* 0x000fe40000011611 */
[----:B------:R-:W-:Y:S02]  /*cedd0*/  LOP3.LUT R17, R22, 0xffff, RZ, 0xc0, !PT ;  /* 0x0000ffff16117812 */ /* 0x000fe400078ec0ff */
[----:B------:R-:W-:-:S02]  /*cede0*/  LOP3.LUT R18, R21, 0xffff, RZ, 0xc0, !PT ;  /* 0x0000ffff15127812 */ /* 0x000fc400078ec0ff */
[----:B------:R-:W-:Y:S02]  /*cedf0*/  LOP3.LUT R22, R59, 0xffff, RZ, 0xc0, !PT ;  /* 0x0000ffff3b167812 */ /* 0x000fe400078ec0ff */
[----:B------:R-:W-:Y:S02]  /*cee00*/  LOP3.LUT R21, R56, 0xffff, RZ, 0xc0, !PT ;  /* 0x0000ffff38157812 */ /* 0x000fe400078ec0ff */
[----:B------:R-:W-:Y:S02]  /*cee10*/  PRMT R17, R17, 0x3340, R18 ;  /* 0x0000334011117816 */ /* 0x000fe40000000012 */
[----:B------:R-:W-:-:S03]  /*cee20*/  PRMT R18, R22, 0x3340, R21 ;  /* 0x0000334016127816 */ /* 0x000fc60000000015 */
[----:B------:R0:W-:Y:S04]  /*cee30*/  STL [R1+0x5514], R17 ;  /* 0x0055141101007387 */ /* 0x0001e80000100800 */
[----:B------:R1:W-:Y:S01]  /*cee40*/  STL [R1+0x1b8], R18 ;  /* 0x0001b81201007387 */ /* 0x0003e20000100800 */
[----:B0-----:R-:W-:-:S03]  /*cee50*/  LOP3.LUT R17, R25, 0xffff, RZ, 0xc0, !PT ;  /* 0x0000ffff19117812 */ /* 0x001fc600078ec0ff */
[----:B------:R-:W4:Y:S01]  /*cee60*/  LDL.LU R25, [R1+0x4fc] ;  /* 0x0004fc0001197983 */ /* 0x000f220000300800 */
[----:B-1----:R-:W-:-:S03]  /*cee70*/  LOP3.LUT R18, R48, 0xffff, RZ, 0xc0, !PT ;  /* 0x0000ffff30127812 */ /* 0x002fc600078ec0ff */
[----:B------:R-:W4:Y:S01]  /*cee80*/  LDL.LU R48, [R1+0x32c] ;  /* 0x00032c0001307983 */ /* 0x000f220000300800 */
[----:B------:R-:W-:Y:S02]  /*cee90*/  LOP3.LUT R56, R60, 0xffff, RZ, 0xc0, !PT ;  /* 0x0000ffff3c387812 */ /* 0x000fe400078ec0ff */
[----:B------:R-:W-:Y:S02]  /*ceea0*/  PRMT R22, R17, 0x3340, R18 ;  /* 0x0000334011167816 */ /* 0x000fe40000000012 */
[----:B------:R-:W-:Y:S01]  /*ceeb0*/  PRMT R21, R56, 0x3340, R0 ;  /* 0x0000334038157816 */ /* 0x000fe20000000000 */
[----:B------:R-:W-:Y:S01]  /*ceec0*/  VIADD R20, R20, UR6 ;  /* 0x0000000614147c36 */ /* 0x000fe20008000000 */
[----:B------:R-:W-:Y:S01]  /*ceed0*/  SHF.R.U32.HI R17, RZ, 0x8, R17 ;  /* 0x00000008ff117819 */ /* 0x000fe20000011611 */
[----:B------:R-:W0:Y:S01]  /*ceee0*/  LDCU UR6, c[0x0][0x3b8] ;  /* 0x00007700ff0677ac */ /* 0x000e220008000800 */
[----:B------:R-:W-:Y:S02]  /*ceef0*/  PRMT R21, R22, 0x5410, R21 ;  /* 0x0000541016157816 */ /* 0x000fe40000000015 */
[----:B------:R-:W-:-:S02]  /*cef00*/  SHF.R.U32.HI R18, RZ, 0x8, R18 ;  /* 0x00000008ff127819 */ /* 0x000fc40000011612 */
[----:B------:R-:W-:Y:S01]  /*cef10*/  SHF.R.U32.HI R22, RZ, 0x8, R56 ;  /* 0x00000008ff167819 */ /* 0x000fe20000011638 */
[----:B------:R1:W-:Y:S01]  /*cef20*/  STL [R1+0x5d0], R21 ;  /* 0x0005d01501007387 */ /* 0x0003e20000100800 */
[----:B------:R-:W-:Y:S02]  /*cef30*/  IADD3 R60, P1, PT, R20, R0, RZ ;  /* 0x00000000143c7210 */ /* 0x000fe40007f3e0ff */
[----:B------:R-:W-:Y:S02]  /*cef40*/  LOP3.LUT R17, R17, 0xffff, RZ, 0xc0, !PT ;  /* 0x0000ffff11117812 */ /* 0x000fe400078ec0ff */
[----:B------:R-:W-:Y:S02]  /*cef50*/  LOP3.LUT R18, R18, 0xffff, RZ, 0xc0, !PT ;  /* 0x0000ffff12127812 */ /* 0x000fe400078ec0ff */
[----:B------:R-:W-:Y:S02]  /*cef60*/  LOP3.LUT R22, R22, 0xffff, RZ, 0xc0, !PT ;  /* 0x0000ffff16167812 */ /* 0x000fe400078ec0ff */
[----:B-1----:R-:W-:-:S02]  /*cef70*/  SHF.R.S32.HI R21, RZ, 0x1f, R20 ;  /* 0x0000001fff157819 */ /* 0x002fc40000011414 */
[----:B------:R-:W-:-:S03]  /*cef80*/  PRMT R56, R17, 0x3340, R18 ;  /* 0x0000334011387816 */ /* 0x000fc60000000012 */
[----:B------:R-:W-:Y:S01]  /*cef90*/  IMAD.X R61, R21, 0x1, R2, P1 ;  /* 0x00000001153d7824 */ /* 0x000fe200008e0602 */
[----:B------:R-:W-:-:S04]  /*cefa0*/  PRMT R18, R22, 0x3340, R0 ;  /* 0x0000334016127816 */ /* 0x000fc80000000000 */
[----:B------:R1:W-:Y:S04]  /*cefb0*/  STL.64 [R1+0xb38], R60 ;  /* 0x000b383c01007387 */ /* 0x0003e80000100a00 */
[----:B------:R3:W-:Y:S04]  /*cefc0*/  STL [R1+0x1b4], R56 ;  /* 0x0001b43801007387 */ /* 0x0007e80000100800 */
[----:B------:R4:W-:Y:S01]  /*cefd0*/  STL [R1+0x30], R18 ;  /* 0x0000301201007387 */ /* 0x0009e20000100800 */
[----:B-1----:R-:W-:-:S05]  /*cefe0*/  IADD3 R60, P1, PT, R20, R3, RZ ;  /* 0x00000003143c7210 */ /* 0x002fca0007f3e0ff */
[----:B------:R-:W-:Y:S01]  /*ceff0*/  IMAD.X R61, R21, 0x1, R4, P1 ;  /* 0x00000001153d7824 */ /* 0x000fe200008e0604 */
[----:B--2---:R-:W-:Y:S02]  /*cf000*/  LOP3.LUT R17, R57, 0xffff, RZ, 0xc0, !PT ;  /* 0x0000ffff39117812 */ /* 0x004fe400078ec0ff */
[----:B---3--:R-:W-:Y:S02]  /*cf010*/  LOP3.LUT R56, R51, 0xffff, RZ, 0xc0, !PT ;  /* 0x0000ffff33387812 */ /* 0x008fe400078ec0ff */
[----:B----4-:R-:W-:Y:S02]  /*cf020*/  LOP3.LUT R18, R53, 0xffff, RZ, 0xc0, !PT ;  /* 0x0000ffff35127812 */ /* 0x010fe400078ec0ff */
[----:B------:R-:W-:Y:S02]  /*cf030*/  PRMT R22, R56, 0x3340, R0 ;  /* 0x0000334038167816 */ /* 0x000fe40000000000 */
[----:B------:R-:W-:-:S04]  /*cf040*/  PRMT R51, R17, 0x3340, R18 ;  /* 0x0000334011337816 */ /* 0x000fc80000000012 */
[----:B------:R-:W-:Y:S02]  /*cf050*/  PRMT R22, R51, 0x5410, R22 ;  /* 0x0000541033167816 */ /* 0x000fe40000000016 */
[----:B------:R-:W2:Y:S01]  /*cf060*/  LDL.LU R51, [R1+0x54c] ;  /* 0x00054c0001337983 */ /* 0x000ea20000300800 */
[----:B------:R-:W-:-:S03]  /*cf070*/  SHF.R.U32.HI R17, RZ, 0x8, R17 ;  /* 0x00000008ff117819 */ /* 0x000fc60000011611 */
[----:B------:R-:W3:Y:S01]  /*cf080*/  LDL.LU R53, [R1+0x490] ;  /* 0x0004900001357983 */ /* 0x000ee20000300800 */
[----:B------:R-:W-:-:S03]  /*cf090*/  SHF.R.U32.HI R18, RZ, 0x8, R18 ;  /* 0x00000008ff127819 */ /* 0x000fc60000011612 */
[----:B------:R1:W-:Y:S01]  /*cf0a0*/  STL [R1+0x5c8], R22 ;  /* 0x0005c81601007387 */ /* 0x0003e20000100800 */
[----:B------:R-:W-:Y:S02]  /*cf0b0*/  LOP3.LUT R17, R17, 0xffff, RZ, 0xc0, !PT ;  /* 0x0000ffff11117812 */ /* 0x000fe400078ec0ff */
[----:B------:R-:W-:Y:S02]  /*cf0c0*/  LOP3.LUT R18, R18, 0xffff, RZ, 0xc0, !PT ;  /* 0x0000ffff12127812 */ /* 0x000fe400078ec0ff */
[----:B-1----:R-:W-:-:S04]  /*cf0d0*/  SHF.R.U32.HI R22, RZ, 0x8, R24 ;  /* 0x00000008ff167819 */ /* 0x002fc80000011618 */
[----:B------:R-:W-:Y:S02]  /*cf0e0*/  LOP3.LUT R22, R22, 0xffff, RZ, 0xc0, !PT ;  /* 0x0000ffff16167812 */ /* 0x000fe400078ec0ff */
[----:B------:R-:W-:Y:S02]  /*cf0f0*/  PRMT R18, R17, 0x3340, R18 ;  /* 0x0000334011127816 */ /* 0x000fe40000000012 */
[----:B------:R-:W-:Y:S01]  /*cf100*/  PRMT R22, R22, 0x3340, R0 ;  /* 0x0000334016167816 */ /* 0x000fe20000000000 */
[----:B------:R-:W-:Y:S01]  /*cf110*/  STL.64 [R1+0xb28], R60 ;  /* 0x000b283c01007387 */ /* 0x000fe20000100a00 */
[----:B------:R-:W-:-:S03]  /*cf120*/  LOP3.LUT R24, R52, 0xffff, RZ, 0xc0, !PT ;  /* 0x0000ffff34187812 */ /* 0x000fc600078ec0ff */
[----:B------:R1:W-:Y:S04]  /*cf130*/  STL [R1+0x28], R22 ;  /* 0x0000281601007387 */ /* 0x0003e80000100800 */
[----:B------:R4:W-:Y:S01]  /*cf140*/  STL [R1+0x1b0], R18 ;  /* 0x0001b01201007387 */ /* 0x0009e20000100800 */
[----:B------:R-:W-:Y:S02]  /*cf150*/  LOP3.LUT R17, R25, 0xffff, RZ, 0xc0, !PT ;  /* 0x0000ffff19117812 */ /* 0x000fe400078ec0ff */
[----:B-1----:R-:W-:Y:S02]  /*cf160*/  PRMT R22, R24, 0x3340, R0 ;  /* 0x0000334018167816 */ /* 0x002fe40000000000 */
[----:B----4-:R-:W-:-:S04]  /*cf170*/  LOP3.LUT R18, R48, 0xffff, RZ, 0xc0, !PT ;  /* 0x0000ffff30127812 */ /* 0x010fc800078ec0ff */
[----:B------:R-:W-:-:S04]  /*cf180*/  PRMT R25, R17, 0x3340, R18 ;  /* 0x0000334011197816 */ /* 0x000fc80000000012 */
[----:B------:R-:W-:Y:S02]  /*cf190*/  PRMT R22, R25, 0x5410, R22 ;  /* 0x0000541019167816 */ /* 0x000fe40000000016 */
[----:B------:R-:W4:Y:S04]  /*cf1a0*/  LDL.LU R25, [R1+0x4d84] ;  /* 0x004d840001197983 */ /* 0x000f280000300800 */
[----:B------:R-:W4:Y:S04]  /*cf1b0*/  LDL.LU R52, [R1+0x1c38] ;  /* 0x001c380001347983 */ /* 0x000f280000300800 */
[----:B------:R1:W-:Y:S04]  /*cf1c0*/  STL [R1+0x5bc], R22 ;  /* 0x0005bc1601007387 */ /* 0x0003e80000100800 */
[----:B------:R-:W4:Y:S01]  /*cf1d0*/  LDL.LU R48, [R1+0x2018] ;  /* 0x0020180001307983 */ /* 0x000f220000300800 */
[----:B------:R-:W-:-:S02]  /*cf1e0*/  SHF.R.U32.HI R17, RZ, 0x8, R17 ;  /* 0x00000008ff117819 */ /* 0x000fc40000011611 */
[----:B------:R-:W-:Y:S02]  /*cf1f0*/  SHF.R.U32.HI R18, RZ, 0x8, R18 ;  /* 0x00000008ff127819 */ /* 0x000fe40000011612 */
[----:B-1----:R-:W-:Y:S02]  /*cf200*/  SHF.R.U32.HI R22, RZ, 0x8, R56 ;  /* 0x00000008ff167819 */ /* 0x002fe40000011638 */
[----:B------:R-:W-:Y:S02]  /*cf210*/  IADD3 R60, P1, PT, R20, R5, RZ ;  /* 0x00000005143c7210 */ /* 0x000fe40007f3e0ff */
[----:B------:R-:W-:Y:S02]  /*cf220*/  LOP3.LUT R22, R22, 0xffff, RZ, 0xc0, !PT ;  /* 0x0000ffff16167812 */ /* 0x000fe400078ec0ff */
[----:B------:R-:W-:Y:S02]  /*cf230*/  LOP3.LUT R17, R17, 0xffff, RZ, 0xc0, !PT ;  /* 0x0000ffff11117812 */ /* 0x000fe400078ec0ff */
[----:B------:R-:W-:Y:S01]  /*cf240*/  LOP3.LUT R18, R18, 0xffff, RZ, 0xc0, !PT ;  /* 0x0000ffff12127812 */ /* 0x000fe200078ec0ff */
[----:B------:R-:W-:Y:S01]  /*cf250*/  IMAD.X R61, R21, 0x1, R6, P1 ;  /* 0x00000001153d7824 */ /* 0x000fe200008e0606 */
[----:B------:R-:W-:-:S02]  /*cf260*/  PRMT R22, R22, 0x3340, R0 ;  /* 0x0000334016167816 */ /* 0x000fc40000000000 */
[----:B------:R-:W-:Y:S02]  /*cf270*/  PRMT R18, R17, 0x3340, R18 ;  /* 0x0000334011127816 */ /* 0x000fe40000000012 */
[----:B------:R-:W-:Y:S01]  /*cf280*/  STL.64 [R1+0xb30], R60 ;  /* 0x000b303c01007387 */ /* 0x000fe20000100a00 */
[----:B------:R-:W-:-:S03]  /*cf290*/  LOP3.LUT R56, R49, 0xffff, RZ, 0xc0, !PT ;  /* 0x0000ffff31387812 */ /* 0x000fc600078ec0ff */
[----:B------:R1:W-:Y:S04]  /*cf2a0*/  STL [R1+0x24], R22 ;  /* 0x0000241601007387 */ /* 0x0003e80000100800 */
[----:B------:R3:W-:Y:S04]  /*cf2b0*/  STL [R1+0x1ac], R18 ;  /* 0x0001ac1201007387 */ /* 0x0007e80000100800 */
[----:B------:R-:W4:Y:S01]  /*cf2c0*/  LDL.LU R49, [R1+0x5788] ;  /* 0x0057880001317983 */ /* 0x000f220000300800 */
[----:B-1----:R-:W-:Y:S02]  /*cf2d0*/  PRMT R22, R56, 0x3340, R0 ;  /* 0x0000334038167816 */ /* 0x002fe40000000000 */
[----:B------:R-:W-:-:S05]  /*cf2e0*/  IADD3 R60, P1, PT, R20, R13, RZ ;  /* 0x0000000d143c7210 */ /* 0x000fca0007f3e0ff */
[----:B------:R-:W-:Y:S01]  /*cf2f0*/  IMAD.X R61, R21, 0x1, R15, P1 ;  /* 0x00000001153d7824 */ /* 0x000fe200008e060f */
[----:B--2---:R-:W-:Y:S02]  /*cf300*/  LOP3.LUT R17, R51, 0xffff, RZ, 0xc0, !PT ;  /* 0x0000ffff33117812 */ /* 0x004fe400078ec0ff */
[----:B---3--:R-:W-:-:S04]  /*cf310*/  LOP3.LUT R18, R53, 0xffff, RZ, 0xc0, !PT ;  /* 0x0000ffff35127812 */ /* 0x008fc800078ec0ff */
[----:B------:R-:W-:-:S04]  /*cf320*/  PRMT R51, R17, 0x3340, R18 ;  /* 0x0000334011337816 */ /* 0x000fc80000000012 */
[----:B------:R-:W-:Y:S02]  /*cf330*/  PRMT R22, R51, 0x5410, R22 ;  /* 0x0000541033167816 */ /* 0x000fe40000000016 */
[----:B------:R-:W2:Y:S01]  /*cf340*/  LDL.LU R51, [R1+0x508] ;  /* 0x0005080001337983 */ /* 0x000ea20000300800 */
[----:B------:R-:W-:Y:S02]  /*cf350*/  SHF.R.U32.HI R17, RZ, 0x8, R17 ;  /* 0x00000008ff117819 */ /* 0x000fe40000011611 */
[----:B------:R-:W-:Y:S01]  /*cf360*/  SHF.R.U32.HI R18, RZ, 0x8, R18 ;  /* 0x00000008ff127819 */ /* 0x000fe20000011612 */
[----:B------:R-:W3:Y:S04]  /*cf370*/  LDL.LU R53, [R1+0x344] ;  /* 0x0003440001357983 */ /* 0x000ee80000300800 */
[----:B------:R1:W-:Y:S01]  /*cf380*/  STL [R1+0x5b4], R22 ;  /* 0x0005b41601007387 */ /* 0x0003e20000100800 */
[----:B------:R-:W-:-:S02]  /*cf390*/  LOP3.LUT R17, R17, 0xffff, RZ, 0xc0, !PT ;  /* 0x0000ffff11117812 */ /* 0x000fc400078ec0ff */
[----:B------:R-:W-:Y:S02]  /*cf3a0*/  LOP3.LUT R18, R18, 0xffff, RZ, 0xc0, !PT ;  /* 0x0000ffff12127812 */ /* 0x000fe400078ec0ff */
[----:B-1----:R-:W-:-:S04]  /*cf3b0*/  SHF.R.U32.HI R22, RZ, 0x8, R56 ;  /* 0x00000008ff167819 */ /* 0x002fc80000011638 */
[----:B------:R-:W-:Y:S02]  /*cf3c0*/  LOP3.LUT R22, R22, 0xffff, RZ, 0xc0, !PT ;  /* 0x0000ffff16167812 */ /* 0x000fe400078ec0ff */
[----:B------:R-:W-:Y:S02]  /*cf3d0*/  PRMT R56, R17, 0x3340, R18 ;  /* 0x0000334011387816 */ /* 0x000fe40000000012 */
[----:B------:R-:W-:Y:S01]  /*cf3e0*/  PRMT R18, R22, 0x3340, R0 ;  /* 0x0000334016127816 */ /* 0x000fe20000000000 */
[----:B------:R-:W-:Y:S04]  /*cf3f0*/  STL.64 [R1+0xb20], R60 ;  /* 0x000b203c01007387 */ /* 0x000fe80000100a00 */
[----:B------:R1:W-:Y:S04]  /*cf400*/  STL [R1+0x1a8], R56 ;  /* 0x0001a83801007387 */ /* 0x0003e80000100800 */
[----:B------:R0:W-:Y:S01]  /*cf410*/  STL [R1+0x20], R18 ;  /* 0x0000201201007387 */ /* 0x0001e20000100800 */
[----:B----4-:R-:W-:-:S02]  /*cf420*/  LOP3.LUT R17, R25, 0xffff, RZ, 0xc0, !PT ;  /* 0x0000ffff19117812 */ /* 0x010fc400078ec0ff */
[----:B-1----:R-:W-:-:S04]  /*cf430*/  LOP3.LUT R56, R52, 0xffff, RZ, 0xc0, !PT ;  /* 0x0000ffff34387812 */ /* 0x002fc800078ec0ff */
[----:B------:R-:W-:Y:S02]  /*cf440*/  PRMT R22, R56, 0x3340, R0 ;  /* 0x0000334038167816 */ /* 0x000fe40000000000 */
[----:B0-----:R-:W-:-:S04]  /*cf450*/  LOP3.LUT R18, R48, 0xffff, RZ, 0xc0, !PT ;  /* 0x0000ffff30127812 */ /* 0x001fc800078ec0ff */
[----:B------:R-:W-:-:S04]  /*cf460*/  PRMT R25, R17, 0x3340, R18 ;  /* 0x0000334011197816 */ /* 0x000fc80000000012 */
[----:B------:R-:W-:-:S05]  /*cf470*/  PRMT R22, R25, 0x5410, R22 ;  /* 0x0000541019167816 */ /* 0x000fca0000000016 */
[----:B------:R0:W-:Y:S04]  /*cf480*/  STL [R1+0x5b8], R22 ;  /* 0x0005b81601007387 */ /* 0x0001e80000100800 */
[----:B------:R-:W4:Y:S04]  /*cf490*/  LDL.LU R25, [R1+0x4d8c] ;  /* 0x004d8c0001197983 */ /* 0x000f280000300800 */
[----:B------:R-:W4:Y:S04]  /*cf4a0*/  LDL.LU R52, [R1+0x1c2c] ;  /* 0x001c2c0001347983 */ /* 0x000f280000300800 */
[----:B------:R-:W4:Y:S01]  /*cf4b0*/  LDL.LU R48, [R1+0x200c] ;  /* 0x00200c0001307983 */ /* 0x000f220000300800 */
        /* <DEDUP_REMOVED lines=13> */
[----:B------:R3:W-:Y:S01]  /*cf590*/  STL [R1+0x17c], R18 ;  /* 0x00017c1201007387 */ /* 0x0007e20000100800 */
[----:B0-----:R-:W-:Y:S02]  /*cf5a0*/  PRMT R22, R17, 0x3340, R0 ;  /* 0x0000334011167816 */ /* 0x001fe40000000000 */
[----:B------:R-:W-:-:S05]  /*cf5b0*/  IADD3 R60, P1, PT, R20, R7, RZ ;  /* 0x00000007143c7210 */ /* 0x000fca0007f3e0ff */
[----:B------:R-:W-:Y:S01]  /*cf5c0*/  IMAD.X R61, R21, 0x1, R8, P1 ;  /* 0x00000001153d7824 */ /* 0x000fe200008e0608 */
[----:B--2---:R-:W-:Y:S02]  /*cf5d0*/  LOP3.LUT R24, R51, 0xffff, RZ, 0xc0, !PT ;  /* 0x0000ffff33187812 */ /* 0x004fe400078ec0ff */
[----:B---3--:R-:W-:Y:S02]  /*cf5e0*/  LOP3.LUT R18, R53, 0xffff, RZ, 0xc0, !PT ;  /* 0x0000ffff35127812 */ /* 0x008fe400078ec0ff */
[----:B------:R-:W2:Y:S04]  /*cf5f0*/  LDL.LU R53, [R1+0x4d7c] ;  /* 0x004d7c0001357983 */ /* 0x000ea80000300800 */
[----:B------:R-:W3:Y:S04]  /*cf600*/  LDL.LU R50, [R1+0x1a48] ;  /* 0x001a480001327983 */ /* 0x000ee80000300800 */
[----:B------:R-:W3:Y:S01]  /*cf610*/  LDL.LU R51, [R1+0x1e28] ;  /* 0x001e280001337983 */ /* 0x000ee20000300800 */
[----:B------:R-:W-:-:S03]  /*cf620*/  PRMT R57, R24, 0x3340, R18 ;  /* 0x0000334018397816 */ /* 0x000fc60000000012 */
[----:B------:R0:W-:Y:S01]  /*cf630*/  STL [R1+0x562c], R17 ;  /* 0x00562c1101007387 */ /* 0x0001e20000100800 */
[----:B------:R-:W-:Y:S02]  /*cf640*/  SHF.R.U32.HI R18, RZ, 0x8, R18 ;  /* 0x00000008ff127819 */ /* 0x000fe40000011612 */
[----:B0-----:R-:W-:Y:S02]  /*cf650*/  PRMT R17, R57, 0x5410, R22 ;  /* 0x0000541039117816 */ /* 0x001fe40000000016 */
[----:B------:R-:W-:-:S03]  /*cf660*/  SHF.R.U32.HI R22, RZ, 0x8, R56 ;  /* 0x00000008ff167819 */ /* 0x000fc60000011638 */
[----:B------:R0:W-:Y:S01]  /*cf670*/  STL [R1+0x1f48], R17 ;  /* 0x001f481101007387 */ /* 0x0001e20000100800 */
[----:B------:R-:W-:Y:S02]  /*cf680*/  LOP3.LUT R22, R22, 0xffff, RZ, 0xc0, !PT ;  /* 0x0000ffff16167812 */ /* 0x000fe400078ec0ff */
[----:B------:R-:W-:Y:S02]  /*cf690*/  LOP3.LUT R18, R18, 0xffff, RZ, 0xc0, !PT ;  /* 0x0000ffff12127812 */ /* 0x000fe400078ec0ff */
[----:B0-----:R-:W-:Y:S02]  /*cf6a0*/  SHF.R.U32.HI R17, RZ, 0x8, R24 ;  /* 0x00000008ff117819 */ /* 0x001fe40000011618 */
[----:B------:R-:W-:Y:S02]  /*cf6b0*/  PRMT R24, R22, 0x3340, R0 ;  /* 0x0000334016187816 */ /* 0x000fe40000000000 */
[----:B------:R-:W-:Y:S01]  /*cf6c0*/  LOP3.LUT R17, R17, 0xffff, RZ, 0xc0, !PT ;  /* 0x0000ffff11117812 */ /* 0x000fe200078ec0ff */
[----:B------:R-:W-:Y:S03]  /*cf6d0*/  STL.64 [R1+0xb10], R60 ;  /* 0x000b103c01007387 */ /* 0x000fe60000100a00 */
[----:B------:R-:W-:Y:S01]  /*cf6e0*/  PRMT R22, R17, 0x3340, R18 ;  /* 0x0000334011167816 */ /* 0x000fe20000000012 */
[----:B------:R0:W-:Y:S04]  /*cf6f0*/  STL [R1+0x14], R24 ;  /* 0x0000141801007387 */ /* 0x0001e80000100800 */
[----:B------:R1:W-:Y:S01]  /*cf700*/  STL [R1+0x7f0], R22 ;  /* 0x0007f01601007387 */ /* 0x0003e20000100800 */
[----:B----4-:R-:W-:-:S02]  /*cf710*/  LOP3.LUT R18, R25, 0xffff, RZ, 0xc0, !PT ;  /* 0x0000ffff19127812 */ /* 0x010fc400078ec0ff */
[----:B------:R-:W-:Y:S02]  /*cf720*/  LOP3.LUT R17, R52, 0xffff, RZ, 0xc0, !PT ;  /* 0x0000ffff34117812 */ /* 0x000fe400078ec0ff */
[----:B0-----:R-:W-:Y:S02]  /*cf730*/  LOP3.LUT R24, R48, 0xffff, RZ, 0xc0, !PT ;  /* 0x0000ffff30187812 */ /* 0x001fe400078ec0ff */
[----:B-1----:R-:W-:Y:S02]  /*cf740*/  PRMT R22, R17, 0x3340, R0 ;  /* 0x0000334011167816 */ /* 0x002fe40000000000 */
[----:B------:R-:W-:-:S04]  /*cf750*/  PRMT R25, R18, 0x3340, R24 ;  /* 0x0000334012197816 */ /* 0x000fc80000000018 */
[----:B------:R-:W-:Y:S02]  /*cf760*/  PRMT R22, R25, 0x5410, R22 ;  /* 0x0000541019167816 */ /* 0x000fe40000000016 */
[----:B------:R-:W-:-:S03]  /*cf770*/  IADD3 R56, P1, PT, R20, R9, RZ ;  /* 0x0000000914387210 */ /* 0x000fc60007f3e0ff */
[----:B------:R0:W-:Y:S04]  /*cf780*/  STL [R1+0x56c], R22 ;  /* 0x00056c1601007387 */ /* 0x0001e80000100800 */
[----:B------:R-:W4:Y:S01]  /*cf790*/  LDL.LU R48, [R1+0x4d80] ;  /* 0x004d800001307983 */ /* 0x000f220000300800 */
[----:B------:R-:W-:Y:S01]  /*cf7a0*/  IMAD.X R57, R21, 0x1, R11, P1 ;  /* 0x0000000115397824 */ /* 0x000fe200008e060b */
[----:B0-----:R-:W-:-:S04]  /*cf7b0*/  SHF.R.U32.HI R22, RZ, 0x8, R24 ;  /* 0x00000008ff167819 */ /* 0x001fc80000011618 */
[----:B------:R0:W-:Y:S04]  /*cf7c0*/  STL.64 [R1+0xb08], R56 ;  /* 0x000b083801007387 */ /* 0x0001e80000100a00 */
[----:B------:R-:W4:Y:S04]  /*cf7d0*/  LDL.LU R24, [R1+0x1a3c] ;  /* 0x001a3c0001187983 */ /* 0x000f280000300800 */
[----:B------:R-:W4:Y:S01]  /*cf7e0*/  LDL.LU R52, [R1+0x1e1c] ;  /* 0x001e1c0001347983 */ /* 0x000f220000300800 */
[----:B------:R-:W-:Y:S02]  /*cf7f0*/  SHF.R.U32.HI R18, RZ, 0x8, R18 ;  /* 0x00000008ff127819 */ /* 0x000fe40000011612 */
[----:B------:R-:W-:-:S02]  /*cf800*/  LOP3.LUT R22, R22, 0xffff, RZ, 0xc0, !PT ;  /* 0x0000ffff16167812 */ /* 0x000fc400078ec0ff */
[----:B------:R-:W-:-:S04]  /*cf810*/  LOP3.LUT R18, R18, 0xffff, RZ, 0xc0, !PT ;  /* 0x0000ffff12127812 */ /* 0x000fc800078ec0ff */
[----:B------:R-:W-:-:S05]  /*cf820*/  PRMT R22, R18, 0x3340, R22 ;  /* 0x0000334012167816 */ /* 0x000fca0000000016 */
[----:B------:R1:W-:Y:S04]  /*cf830*/  STL [R1+0x174], R22 ;  /* 0x0001741601007387 */ /* 0x0003e80000100800 */
[----:B------:R-:W4:Y:S04]  /*cf840*/  LDL.LU R61, [R1+0x29c] ;  /* 0x00029c00013d7983 */ /* 0x000f280000300800 */
[----:B0-----:R-:W4:Y:S04]  /*cf850*/  LDL.LU R56, [R1+0x558] ;  /* 0x0005580001387983 */ /* 0x001f280000300800 */
[----:B------:R-:W4:Y:S01]  /*cf860*/  LDL.LU R60, [R1+0x4a4] ;  /* 0x0004a400013c7983 */ /* 0x000f220000300800 */
[----:B--2---:R-:W-:-:S02]  /*cf870*/  LOP3.LUT R53, R53, 0xffff, RZ, 0xc0, !PT ;  /* 0x0000ffff35357812 */ /* 0x004fc400078ec0ff */
[----:B---3--:R-:W-:Y:S02]  /*cf880*/  LOP3.LUT R18, R50, 0xffff, RZ, 0xc0, !PT ;  /* 0x0000ffff32127812 */ /* 0x008fe400078ec0ff */
[----:B------:R-:W-:Y:S02]  /*cf890*/  LOP3.LUT R25, R51, 0xffff, RZ, 0xc0, !PT ;  /* 0x0000ffff33197812 */ /* 0x000fe400078ec0ff */
[----:B-1----:R-:W-:Y:S02]  /*cf8a0*/  PRMT R22, R18, 0x3340, R0 ;  /* 0x0000334012167816 */ /* 0x002fe40000000000 */
[----:B------:R-:W-:-:S04]  /*cf8b0*/  PRMT R50, R53, 0x3340, R25 ;  /* 0x0000334035327816 */ /* 0x000fc80000000019 */
[----:B------:R-:W-:Y:S02]  /*cf8c0*/  PRMT R22, R50, 0x5410, R22 ;  /* 0x0000541032167816 */ /* 0x000fe40000000016 */
[----:B------:R-:W-:-:S03]  /*cf8d0*/  IADD3 R50, P1, PT, R20, R10, RZ ;  /* 0x0000000a14327210 */ /* 0x000fc60007f3e0ff */
[----:B------:R0:W-:Y:S02]  /*cf8e0*/  STL [R1+0x568], R22 ;  /* 0x0005681601007387 */ /* 0x0001e40000100800 */
[----:B------:R-:W-:Y:S01]  /*cf8f0*/  IMAD.X R51, R21, 0x1, R12, P1 ;  /* 0x0000000115337824 */ /* 0x000fe200008e060c */
[----:B------:R-:W-:Y:S02]  /*cf900*/  SHF.R.U32.HI R21, RZ, 0x8, R25 ;  /* 0x00000008ff157819 */ /* 0x000fe40000011619 */
[----:B0-----:R-:W-:Y:S02]  /*cf910*/  SHF.R.U32.HI R22, RZ, 0x8, R53 ;  /* 0x00000008ff167819 */ /* 0x001fe40000011635 */
[----:B------:R-:W-:Y:S02]  /*cf920*/  LOP3.LUT R21, R21, 0xffff, RZ, 0xc0, !PT ;  /* 0x0000ffff15157812 */ /* 0x000fe400078ec0ff */
[----:B------:R-:W-:-:S04]  /*cf930*/  LOP3.LUT R22, R22, 0xffff, RZ, 0xc0, !PT ;  /* 0x0000ffff16167812 */ /* 0x000fc800078ec0ff */
[----:B------:R-:W-:Y:S02]  /*cf940*/  PRMT R25, R22, 0x3340, R21 ;  /* 0x0000334016197816 */ /* 0x000fe40000000015 */
[----:B------:R-:W-:Y:S02]  /*cf950*/  SHF.R.U32.HI R21, RZ, 0x8, R18 ;  /* 0x00000008ff157819 */ /* 0x000fe40000011612 */
[----:B------:R-:W-:Y:S02]  /*cf960*/  SHF.R.U32.HI R22, RZ, 0x8, R17 ;  /* 0x00000008ff167819 */ /* 0x000fe40000011611 */
[----:B------:R-:W-:Y:S02]  /*cf970*/  LOP3.LUT R21, R21, 0xffff, RZ, 0xc0, !PT ;  /* 0x0000ffff15157812 */ /* 0x000fe400078ec0ff */
[----:B------:R-:W-:Y:S01]  /*cf980*/  LOP3.LUT R22, R22, 0xffff, RZ, 0xc0, !PT ;  /* 0x0000ffff16167812 */ /* 0x000fe200078ec0ff */
[----:B------:R0:W-:Y:S01]  /*cf990*/  STL.64 [R1+0xb00], R50 ;  /* 0x000b003201007387 */ /* 0x0001e20000100a00 */
[----:B------:R-:W-:-:S02]  /*cf9a0*/  PRMT R18, R21, 0x3340, R0 ;  /* 0x0000334015127816 */ /* 0x000fc40000000000 */
[----:B------:R-:W-:Y:S01]  /*cf9b0*/  PRMT R17, R22, 0x3340, R0 ;  /* 0x0000334016117816 */ /* 0x000fe20000000000 */
[----:B0-----:R-:W2:Y:S04]  /*cf9c0*/  LDL.LU.64 R50, [R1+0x5780] ;  /* 0x0057800001327983 */ /* 0x001ea80000300a00 */
[----:B------:R0:W-:Y:S04]  /*cf9d0*/  STL [R1+0x140], R25 ;  /* 0x0001401901007387 */ /* 0x0001e80000100800 */
[----:B0-----:R-:W3:Y:S04]  /*cf9e0*/  LDL.LU R25, [R1+0x55c] ;  /* 0x00055c0001197983 */ /* 0x001ee80000300800 */
[----:B------:R4:W-:Y:S04]  /*cf9f0*/  STL [R1+0x10], R18 ;  /* 0x0000101201007387 */ /* 0x0009e80000100800 */
[----:B------:R-:W-:Y:S01]  /*cfa00*/  STL [R1+0x4], R17 ;  /* 0x0000041101007387 */ /* 0x000fe20000100800 */
[----:B----4-:R-:W-:-:S03]  /*cfa10*/  LOP3.LUT R18, R48, 0xffff, RZ, 0xc0, !PT ;  /* 0x0000ffff30127812 */ /* 0x010fc600078ec0ff */
[----:B------:R-:W4:Y:S04]  /*cfa20*/  LDL.LU R48, [R1+0x4ac] ;  /* 0x0004ac0001307983 */ /* 0x000f280000300800 */
[----:B------:R-:W2:Y:S01]  /*cfa30*/  LDL.LU R53, [R1+0x510] ;  /* 0x0005100001357983 */ /* 0x000ea20000300800 */
[----:B------:R-:W-:Y:S02]  /*cfa40*/  LOP3.LUT R57, R24, 0xffff, RZ, 0xc0, !PT ;  /* 0x0000ffff18397812 */ /* 0x000fe400078ec0ff */
[----:B------:R-:W-:Y:S02]  /*cfa50*/  LOP3.LUT R24, R52, 0xffff, RZ, 0xc0, !PT ;  /* 0x0000ffff34187812 */ /* 0x000fe400078ec0ff */
[----:B------:R-:W2:Y:S01]  /*cfa60*/  LDL.LU R52, [R1+0x360] ;  /* 0x0003600001347983 */ /* 0x000ea20000300800 */
[----:B------:R-:W-:-:S02]  /*cfa70*/  PRMT R21, R57, 0x3340, R0 ;  /* 0x0000334039157816 */ /* 0x000fc40000000000 */
[----:B------:R-:W-:Y:S01]  /*cfa80*/  PRMT R22, R18, 0x3340, R24 ;  /* 0x0000334012167816 */ /* 0x000fe20000000018 */
[----:B------:R0:W-:Y:S03]  /*cfa90*/  STL [R1+0x5630], R57 ;  /* 0x0056303901007387 */ /* 0x0001e60000100800 */
[----:B------:R-:W-:Y:S01]  /*cfaa0*/  PRMT R21, R22, 0x5410, R21 ;  /* 0x0000541016157816 */ /* 0x000fe20000000015 */
[----:B------:R-:W-:Y:S01]  /*cfab0*/  VIADD R20, R20, UR6 ;  /* 0x0000000614147c36 */ /* 0x000fe20008000000 */
[----:B------:R-:W-:Y:S01]  /*cfac0*/  SHF.R.U32.HI R18, RZ, 0x8, R18 ;  /* 0x00000008ff127819 */ /* 0x000fe20000011612 */
[----:B------:R-:W1:Y:S02]  /*cfad0*/  LDCU UR6, c[0x0][0x3b8] ;  /* 0x00007700ff0677ac */ /* 0x000e640008000800 */
[----:B------:R1:W-:Y:S01]  /*cfae0*/  STL [R1+0x1f38], R21 ;  /* 0x001f381501007387 */ /* 0x0003e20000100800 */
[----:B0-----:R-:W-:-:S02]  /*cfaf0*/  LOP3.LUT R57, R61, 0xffff, RZ, 0xc0, !PT ;  /* 0x0000ffff3d397812 */ /* 0x001fc400078ec0ff */
[----:B------:R-:W-:Y:S02]  /*cfb00*/  LOP3.LUT R17, R56, 0xffff, RZ, 0xc0, !PT ;  /* 0x0000ffff38117812 */ /* 0x000fe400078ec0ff */
[----:B------:R-:W-:Y:S02]  /*cfb10*/  LOP3.LUT R56, R60, 0xffff, RZ, 0xc0, !PT ;  /* 0x0000ffff3c387812 */ /* 0x000fe400078ec0ff */
[----:B-1----:R-:W-:Y:S02]  /*cfb20*/  PRMT R21, R57, 0x3340, R0 ;  /* 0x0000334039157816 */ /* 0x002fe40000000000 */
[----:B------:R-:W-:Y:S02]  /*cfb30*/  PRMT R22, R17, 0x3340, R56 ;  /* 0x0000334011167816 */ /* 0x000fe40000000038 */
[----:B------:R-:W-:Y:S02]  /*cfb40*/  SHF.R.U32.HI R24, RZ, 0x8, R24 ;  /* 0x00000008ff187819 */ /* 0x000fe40000011618 */
[----:B------:R-:W-:Y:S01]  /*cfb50*/  PRMT R22, R22, 0x5410, R21 ;  /* 0x0000541016167816 */ /* 0x000fe20000000015 */
[----:B------:R-:W-:Y:S01]  /*cfb60*/  STL [R1+0x1fd8], R57 ;  /* 0x001fd83901007387 */ /* 0x000fe20000100800 */
[----:B------:R-:W-:-:S02]  /*cfb70*/  SHF.R.S32.HI R21, RZ, 0x1f, R20 ;  /* 0x0000001fff157819 */ /* 0x000fc40000011414 */
[----:B------:R-:W-:Y:S01]  /*cfb80*/  IADD3 R60, P1, PT, R20, R0, RZ ;  /* 0x00000000143c7210 */ /* 0x000fe20007f3e0ff */
[----:B------:R0:W-:Y:S01]  /*cfb90*/  STL [R1+0x1e28], R22 ;  /* 0x001e281601007387 */ /* 0x0001e20000100800 */
[----:B------:R-:W-:Y:S02]  /*cfba0*/  LOP3.LUT R18, R18, 0xffff, RZ, 0xc0, !PT ;  /* 0x0000ffff12127812 */ /* 0x000fe400078ec0ff */
[----:B------:R-:W-:Y:S02]  /*cfbb0*/  LOP3.LUT R24, R24, 0xffff, RZ, 0xc0, !PT ;  /* 0x0000ffff18187812 */ /* 0x000fe400078ec0ff */
[----:B------:R-:W-:Y:S01]  /*cfbc0*/  SHF.R.U32.HI R17, RZ, 0x8, R17 ;  /* 0x00000008ff117819 */ /* 0x000fe20000011611 */
[----:B------:R-:W-:Y:S01]  /*cfbd0*/  IMAD.X R61, R21, 0x1, R2, P1 ;  /* 0x00000001153d7824 */ /* 0x000fe200008e0602 */
[----:B------:R-:W-:Y:S02]  /*cfbe0*/  PRMT R24, R18, 0x3340, R24 ;  /* 0x0000334012187816 */ /* 0x000fe40000000018 */
[----:B0-----:R-:W-:-:S02]  /*cfbf0*/  SHF.R.U32.HI R22, RZ, 0x8, R56 ;  /* 0x00000008ff167819 */ /* 0x001fc40000011638 */
[----:B------:R-:W-:Y:S02]  /*cfc00*/  LOP3.LUT R17, R17, 0xffff, RZ, 0xc0, !PT ;  /* 0x0000ffff11117812 */ /* 0x000fe400078ec0ff */
[----:B------:R-:W-:Y:S02]  /*cfc10*/  LOP3.LUT R22, R22, 0xffff, RZ, 0xc0, !PT ;  /* 0x0000ffff16167812 */ /* 0x000fe400078ec0ff */
[----:B------:R-:W-:Y:S01]  /*cfc20*/  LOP3.LUT R49, R49, 0xffff, RZ, 0xc0, !PT ;  /* 0x0000ffff31317812 */ /* 0x000fe200078ec0ff */
[----:B------:R-:W-:Y:S01]  /*cfc30*/  STL.64 [R1+0xaf8], R60 ;  /* 0x000af83c01007387 */ /* 0x000fe20000100a00 */
[----:B------:R-:W-:Y:S02]  /*cfc40*/  PRMT R17, R17, 0x3340, R22 ;  /* 0x0000334011117816 */ /* 0x000fe40000000016 */
[----:B------:R-:W-:Y:S01]  /*cfc50*/  PRMT R22, R49, 0x3340, R0 ;  /* 0x0000334031167816 */ /* 0x000fe20000000000 */
[----:B------:R-:W-:Y:S04]  /*cfc60*/  STL [R1+0x68c], R24 ;  /* 0x00068c1801007387 */ /* 0x000fe80000100800 */
[----:B------:R0:W-:Y:S02]  /*cfc70*/  STL [R1+0x1bb8], R17 ;  /* 0x001bb81101007387 */ /* 0x0001e40000100800 */
[----:B0-----:R-:W-:-:S02]  /*cfc80*/  LOP3.LUT R17, R46, 0xffff, RZ, 0xc0, !PT ;  /* 0x0000ffff2e117812 */ /* 0x001fc400078ec0ff */
[----:B------:R-:W2:Y:S01]  /*cfc90*/  LDL.LU R46, [R1+0x577c] ;  /* 0x00577c00012e7983 */ /* 0x000ea20000300800 */
[----:B------:R-:W-:-:S05]  /*cfca0*/  IADD3 R60, P1, PT, R20, R3, RZ ;  /* 0x00000003143c7210 */ /* 0x000fca0007f3e0ff */
[----:B------:R-:W-:Y:S01]  /*cfcb0*/  IMAD.X R61, R21, 0x1, R4, P1 ;  /* 0x00000001153d7824 */ /* 0x000fe200008e0604 */
[----:B---3--:R-:W-:Y:S02]  /*cfcc0*/  LOP3.LUT R18, R25, 0xffff, RZ, 0xc0, !PT ;  /* 0x0000ffff19127812 */ /* 0x008fe400078ec0ff */
[----:B----4-:R-:W-:-:S04]  /*cfcd0*/  LOP3.LUT R48, R48, 0xffff, RZ, 0xc0, !PT ;  /* 0x0000ffff30307812 */ /* 0x010fc800078ec0ff */
[----:B------:R-:W-:-:S04]  /*cfce0*/  PRMT R24, R18, 0x3340, R48 ;  /* 0x0000334012187816 */ /* 0x000fc80000000030 */
[----:B------:R-:W-:Y:S02]  /*cfcf0*/  PRMT R22, R24, 0x5410, R22 ;  /* 0x0000541018167816 */ /* 0x000fe40000000016 */
[----:B------:R-:W3:Y:S01]  /*cfd00*/  LDL.LU R24, [R1+0x4d94] ;  /* 0x004d940001187983 */ /* 0x000ee20000300800 */
[----:B--2---:R-:W-:-:S03]  /*cfd10*/  LOP3.LUT R53, R53, 0xffff, RZ, 0xc0, !PT ;  /* 0x0000ffff35357812 */ /* 0x004fc600078ec0ff */
[----:B------:R-:W2:Y:S01]  /*cfd20*/  LDL.LU R25, [R1+0x1c48] ;  /* 0x001c480001197983 */ /* 0x000ea20000300800 */
[----:B------:R-:W-:-:S03]  /*cfd30*/  LOP3.LUT R56, R52, 0xffff, RZ, 0xc0, !PT ;  /* 0x0000ffff34387812 */ /* 0x000fc600078ec0ff */
[----:B------:R0:W-:Y:S04]  /*cfd40*/  STL [R1+0x1e1c], R22 ;  /* 0x001e1c1601007387 */ /* 0x0001e80000100800 */
[----:B------:R-:W4:Y:S01]  /*cfd50*/  LDL.LU R52, [R1+0x2028] ;  /* 0x0020280001347983 */ /* 0x000f220000300800 */
[----:B------:R-:W-:Y:S02]  /*cfd60*/  PRMT R57, R53, 0x3340, R56 ;  /* 0x0000334035397816 */ /* 0x000fe40000000038 */
[----:B0-----:R-:W-:-:S04]  /*cfd70*/  PRMT R22, R17, 0x3340, R0 ;  /* 0x0000334011167816 */ /* 0x001fc80000000000 */
[----:B------:R-:W-:Y:S02]  /*cfd80*/  PRMT R22, R57, 0x5410, R22 ;  /* 0x0000541039167816 */ /* 0x000fe40000000016 */
[----:B------:R-:W-:-:S03]  /*cfd90*/  SHF.R.U32.HI R53, RZ, 0x8, R53 ;  /* 0x00000008ff357819 */ /* 0x000fc60000011635 */
[----:B------:R0:W-:Y:S01]  /*cfda0*/  STL [R1+0x1e18], R22 ;  /* 0x001e181601007387 */ /* 0x0001e20000100800 */
[----:B------:R-:W-:Y:S02]  /*cfdb0*/  SHF.R.U32.HI R18, RZ, 0x8, R18 ;  /* 0x00000008ff127819 */ /* 0x000fe40000011612 */
[----:B------:R-:W-:Y:S02]  /*cfdc0*/  SHF.R.U32.HI R48, RZ, 0x8, R48 ;  /* 0x00000008ff307819 */ /* 0x000fe40000011630 */
[----:B------:R-:W-:Y:S02]  /*cfdd0*/  LOP3.LUT R53, R53, 0xffff, RZ, 0xc0, !PT ;  /* 0x0000ffff35357812 */ /* 0x000fe400078ec0ff */
[----:B0-----:R-:W-:-:S04]  /*cfde0*/  SHF.R.U32.HI R22, RZ, 0x8, R56 ;  /* 0x00000008ff167819 */ /* 0x001fc80000011638 */
[----:B------:R-:W-:Y:S02]  /*cfdf0*/  LOP3.LUT R56, R22, 0xffff, RZ, 0xc0, !PT ;  /* 0x0000ffff16387812 */ /* 0x000fe400078ec0ff */
[----:B------:R-:W-:Y:S02]  /*cfe00*/  LOP3.LUT R18, R18, 0xffff, RZ, 0xc0, !PT ;  /* 0x0000ffff12127812 */ /* 0x000fe400078ec0ff */
[----:B------:R-:W-:Y:S02]  /*cfe10*/  LOP3.LUT R22, R48, 0xffff, RZ, 0xc0, !PT ;  /* 0x0000ffff30167812 */ /* 0x000fe400078ec0ff */
[----:B------:R-:W-:Y:S02]  /*cfe20*/  PRMT R53, R53, 0x3340, R56 ;  /* 0x0000334035357816 */ /* 0x000fe40000000038 */
[----:B------:R-:W-:Y:S02]  /*cfe30*/  IADD3 R56, P1, PT, R20, R5, RZ ;  /* 0x0000000514387210 */ /* 0x000fe40007f3e0ff */
[----:B------:R-:W-:Y:S01]  /*cfe40*/  PRMT R18, R18, 0x3340, R22 ;  /* 0x0000334012127816 */ /* 0x000fe20000000016 */
[----:B------:R-:W-:Y:S02]  /*cfe50*/  STL.64 [R1+0xae8], R60 ;  /* 0x000ae83c01007387 */ /* 0x000fe40000100a00 */
[----:B------:R-:W-:-:S02]  /*cfe60*/  IMAD.X R57, R21, 0x1, R6, P1 ;  /* 0x0000000115397824 */ /* 0x000fc400008e0606 */
[----:B------:R-:W4:Y:S04]  /*cfe70*/  LDL.LU R48, [R1+0x51c] ;  /* 0x00051c0001307983 */ /* 0x000f280000300800 */
[----:B------:R0:W-:Y:S04]  /*cfe80*/  STL [R1+0x5a8], R53 ;  /* 0x0005a83501007387 */ /* 0x0001e80000100800 */
[----:B------:R1:W-:Y:S01]  /*cfe90*/  STL [R1+0x464], R18 ;  /* 0x0004641201007387 */ /* 0x0003e20000100800 */
[----:B------:R-:W-:-:S03]  /*cfea0*/  SHF.R.U32.HI R22, RZ, 0x8, R49 ;  /* 0x00000008ff167819 */ /* 0x000fc60000011631 */
[----:B0-----:R-:W4:Y:S04]  /*cfeb0*/  LDL.LU R53, [R1+0x36c] ;  /* 0x00036c0001357983 */ /* 0x001f280000300800 */
[----:B-1----:R-:W4:Y:S04]  /*cfec0*/  LDL.LU R18, [R1+0x4d9c] ;  /* 0x004d9c0001127983 */ /* 0x002f280000300800 */
[----:B------:R0:W-:Y:S04]  /*cfed0*/  STL.64 [R1+0xaf0], R56 ;  /* 0x000af03801007387 */ /* 0x0001e80000100a00 */
[----:B0-----:R-:W4:Y:S04]  /*cfee0*/  LDL.LU R56, [R1+0x1c3c] ;  /* 0x001c3c0001387983 */ /* 0x001f280000300800 */
[----:B------:R-:W4:Y:S01]  /*cfef0*/  LDL.LU R49, [R1+0x201c] ;  /* 0x00201c0001317983 */ /* 0x000f220000300800 */
[----:B------:R-:W-:-:S02]  /*cff00*/  SHF.R.U32.HI R17, RZ, 0x8, R17 ;  /* 0x00000008ff117819 */ /* 0x000fc40000011611 */
[----:B------:R-:W-:Y:S02]  /*cff10*/  LOP3.LUT R22, R22, 0xffff, RZ, 0xc0, !PT ;  /* 0x0000ffff16167812 */ /* 0x000fe400078ec0ff */
[----:B------:R-:W-:Y:S02]  /*cff20*/  LOP3.LUT R17, R17, 0xffff, RZ, 0xc0, !PT ;  /* 0x0000ffff11117812 */ /* 0x000fe400078ec0ff */
[--C-:B------:R-:W-:Y:S02]  /*cff30*/  PRMT R57, R22, 0x3340, R0.reuse ;  /* 0x0000334016397816 */ /* 0x100fe40000000000 */
[----:B------:R-:W-:-:S03]  /*cff40*/  PRMT R22, R17, 0x3340, R0 ;  /* 0x0000334011167816 */ /* 0x000fc60000000000 */
[----:B------:R-:W-:Y:S04]  /*cff50*/  STL [R1+0x10c], R57 ;  /* 0x00010c3901007387 */ /* 0x000fe80000100800 */
[----:B------:R0:W-:Y:S01]  /*cff60*/  STL [R1+0xec], R22 ;  /* 0x0000ec1601007387 */ /* 0x0001e20000100800 */
[----:B------:R-:W-:-:S05]  /*cff70*/  IADD3 R60, P1, PT, R20, R13, RZ ;  /* 0x0000000d143c7210 */ /* 0x000fca0007f3e0ff */
[----:B------:R-:W-:Y:S01]  /*cff80*/  IMAD.X R61, R21, 0x1, R15, P1 ;  /* 0x00000001153d7824 */ /* 0x000fe200008e060f */
[----:B---3--:R-:W-:Y:S02]  /*cff90*/  LOP3.LUT R17, R24, 0xffff, RZ, 0xc0, !PT ;  /* 0x0000ffff18117812 */ /* 0x008fe400078ec0ff */
[----:B--2---:R-:W-:-:S04]  /*cffa0*/  LOP3.LUT R25, R25, 0xffff, RZ, 0xc0, !PT ;  /* 0x0000ffff19197812 */ /* 0x004fc800078ec0ff */
[----:B0-----:R-:W-:Y:S02]  /*cffb0*/  PRMT R22, R25, 0x3340, R0 ;  /* 0x0000334019167816 */ /* 0x001fe40000000000 */
        /* <DEDUP_REMOVED lines=8> */
[----:B0-----:R-:W-:-:S02]  /*d0040*/  SHF.R.U32.HI R22, RZ, 0x8, R25 ;  /* 0x00000008ff167819 */ /* 0x001fc40000011619 */
[----:B------:R-:W-:Y:S02]  /*d0050*/  PRMT R24, R17, 0x3340, R24 ;  /* 0x0000334011187816 */ /* 0x000fe40000000018 */
[----:B------:R-:W-:Y:S01]  /*d0060*/  LOP3.LUT R22, R22, 0xffff, RZ, 0xc0, !PT ;  /* 0x0000ffff16167812 */ /* 0x000fe200078ec0ff */
[----:B------:R-:W-:Y:S03]  /*d0070*/  STL.64 [R1+0xae0], R60 ;  /* 0x000ae03c01007387 */ /* 0x000fe60000100a00 */
[----:B------:R-:W-:Y:S01]  /*d0080*/  PRMT R17, R22, 0x3340, R0 ;  /* 0x0000334016117816 */ /* 0x000fe20000000000 */
[----:B------:R0:W-:Y:S04]  /*d0090*/  STL [R1+0x5a4], R24 ;  /* 0x0005a41801007387 */ /* 0x0001e80000100800 */
[----:B0-----:R-:W2:Y:S04]  /*d00a0*/  LDL.LU R24, [R1+0x4d88] ;  /* 0x004d880001187983 */ /* 0x001ea80000300800 */
[----:B------:R0:W-:Y:S01]  /*d00b0*/  STL [R1+0xfc], R17 ;  /* 0x0000fc1101007387 */ /* 0x0001e20000100800 */
[----:B------:R-:W-:-:S03]  /*d00c0*/  LOP3.LUT R48, R48, 0xffff, RZ, 0xc0, !PT ;  /* 0x0000ffff30307812 */ /* 0x000fc600078ec0ff */
[----:B------:R-:W3:Y:S01]  /*d00d0*/  LDL.LU R25, [R1+0x1a58] ;  /* 0x001a580001197983 */ /* 0x000ee20000300800 */
[----:B------:R-:W-:-:S03]  /*d00e0*/  LOP3.LUT R60, R54, 0xffff, RZ, 0xc0, !PT ;  /* 0x0000ffff363c7812 */ /* 0x000fc600078ec0ff */
[----:B------:R-:W4:Y:S01]  /*d00f0*/  LDL.LU R52, [R1+0x1e38] ;  /* 0x001e380001347983 */ /* 0x000f220000300800 */
[----:B------:R-:W-:-:S03]  /*d0100*/  LOP3.LUT R53, R53, 0xffff, RZ, 0xc0, !PT ;  /* 0x0000ffff35357812 */ /* 0x000fc600078ec0ff */
[----:B------:R-:W4:Y:S01]  /*d0110*/  LDL.LU R54, [R1+0x5778] ;  /* 0x0057780001367983 */ /* 0x000f220000300800 */
[----:B------:R-:W-:Y:S02]  /*d0120*/  PRMT R22, R60, 0x3340, R0 ;  /* 0x000033403c167816 */ /* 0x000fe40000000000 */
[----:B------:R-:W-:Y:S01]  /*d0130*/  LOP3.LUT R18, R18, 0xffff, RZ, 0xc0, !PT ;  /* 0x0000ffff12127812 */ /* 0x000fe200078ec0ff */
[----:B------:R-:W-:Y:S01]  /*d0140*/  STL [R1+0x5634], R60 ;  /* 0x0056343c01007387 */ /* 0x000fe20000100800 */
[----:B0-----:R-:W-:Y:S02]  /*d0150*/  LOP3.LUT R17, R56, 0xffff, RZ, 0xc0, !PT ;  /* 0x0000ffff38117812 */ /* 0x001fe400078ec0ff */
[----:B------:R-:W-:Y:S02]  /*d0160*/  PRMT R56, R48, 0x3340, R53 ;  /* 0x0000334030387816 */ /* 0x000fe40000000035 */
[----:B------:R-:W-:Y:S02]  /*d0170*/  LOP3.LUT R49, R49, 0xffff, RZ, 0xc0, !PT ;  /* 0x0000ffff31317812 */ /* 0x000fe400078ec0ff */
[----:B------:R-:W-:-:S02]  /*d0180*/  PRMT R57, R56, 0x5410, R22 ;  /* 0x0000541038397816 */ /* 0x000fc40000000016 */
[----:B------:R-:W-:Y:S02]  /*d0190*/  PRMT R22, R17, 0x3340, R0 ;  /* 0x0000334011167816 */ /* 0x000fe40000000000 */
[----:B------:R-:W-:-:S04]  /*d01a0*/  PRMT R56, R18, 0x3340, R49 ;  /* 0x0000334012387816 */ /* 0x000fc80000000031 */
[----:B------:R-:W-:Y:S02]  /*d01b0*/  PRMT R22, R56, 0x5410, R22 ;  /* 0x0000541038167816 */ /* 0x000fe40000000016 */
[----:B------:R-:W-:Y:S01]  /*d01c0*/  IADD3 R56, P1, PT, R20, R14, RZ ;  /* 0x0000000e14387210 */ /* 0x000fe20007f3e0ff */
[----:B------:R0:W-:Y:S01]  /*d01d0*/  STL [R1+0x1dfc], R57 ;  /* 0x001dfc3901007387 */ /* 0x0001e20000100800 */
[----:B------:R-:W-:-:S03]  /*d01e0*/  SHF.R.U32.HI R48, RZ, 0x8, R48 ;  /* 0x00000008ff307819 */ /* 0x000fc60000011630 */
[----:B------:R1:W-:Y:S01]  /*d01f0*/  STL [R1+0x1df8], R22 ;  /* 0x001df81601007387 */ /* 0x0003e20000100800 */
[----:B0-----:R-:W-:Y:S01]  /*d0200*/  IMAD.X R57, R21, 0x1, R16, P1 ;  /* 0x0000000115397824 */ /* 0x001fe200008e0610 */
[----:B-1----:R-:W-:-:S04]  /*d0210*/  SHF.R.U32.HI R22, RZ, 0x8, R53 ;  /* 0x00000008ff167819 */ /* 0x002fc80000011635 */
[----:B------:R0:W-:Y:S04]  /*d0220*/  STL.64 [R1+0xac8], R56 ;  /* 0x000ac83801007387 */ /* 0x0001e80000100a00 */
[----:B------:R-:W4:Y:S01]  /*d0230*/  LDL.LU R53, [R1+0x4d90] ;  /* 0x004d900001357983 */ /* 0x000f220000300800 */
[----:B0-----:R-:W-:Y:S02]  /*d0240*/  SHF.R.U32.HI R57, RZ, 0x8, R49 ;  /* 0x00000008ff397819 */ /* 0x001fe40000011631 */
[----:B------:R-:W-:Y:S02]  /*d0250*/  LOP3.LUT R49, R48, 0xffff, RZ, 0xc0, !PT ;  /* 0x0000ffff30317812 */ /* 0x000fe400078ec0ff */
[----:B------:R-:W-:Y:S01]  /*d0260*/  LOP3.LUT R56, R22, 0xffff, RZ, 0xc0, !PT ;  /* 0x0000ffff16387812 */ /* 0x000fe200078ec0ff */
[----:B------:R-:W4:Y:S03]  /*d0270*/  LDL.LU R48, [R1+0x1a4c] ;  /* 0x001a4c0001307983 */ /* 0x000f260000300800 */
[----:B------:R-:W-:-:S02]  /*d0280*/  PRMT R56, R49, 0x3340, R56 ;  /* 0x0000334031387816 */ /* 0x000fc40000000038 */
[----:B------:R-:W4:Y:S01]  /*d0290*/  LDL.LU R49, [R1+0x1e2c] ;  /* 0x001e2c0001317983 */ /* 0x000f220000300800 */
[----:B------:R-:W-:Y:S02]  /*d02a0*/  SHF.R.U32.HI R18, RZ, 0x8, R18 ;  /* 0x00000008ff127819 */ /* 0x000fe40000011612 */
[----:B------:R-:W-:Y:S02]  /*d02b0*/  LOP3.LUT R22, R57, 0xffff, RZ, 0xc0, !PT ;  /* 0x0000ffff39167812 */ /* 0x000fe400078ec0ff */
[----:B------:R-:W-:-:S04]  /*d02c0*/  LOP3.LUT R18, R18, 0xffff, RZ, 0xc0, !PT ;  /* 0x0000ffff12127812 */ /* 0x000fc800078ec0ff */
[----:B------:R-:W-:Y:S01]  /*d02d0*/  PRMT R57, R18, 0x3340, R22 ;  /* 0x0000334012397816 */ /* 0x000fe20000000016 */
[----:B------:R0:W-:Y:S04]  /*d02e0*/  STL [R1+0x654], R56 ;  /* 0x0006543801007387 */ /* 0x0001e80000100800 */
[----:B------:R1:W-:Y:S01]  /*d02f0*/  STL [R1+0x5640], R57 ;  /* 0x0056403901007387 */ /* 0x0003e20000100800 */
[----:B0-----:R-:W-:-:S05]  /*d0300*/  IADD3 R56, P1, PT, R20, R7, RZ ;  /* 0x0000000714387210 */ /* 0x001fca0007f3e0ff */
[----:B-1----:R-:W-:Y:S01]  /*d0310*/  IMAD.X R57, R21, 0x1, R8, P1 ;  /* 0x0000000115397824 */ /* 0x002fe200008e0608 */
[----:B--2---:R-:W-:Y:S02]  /*d0320*/  LOP3.LUT R18, R24, 0xffff, RZ, 0xc0, !PT ;  /* 0x0000ffff18127812 */ /* 0x004fe400078ec0ff */
[----:B---3--:R-:W-:Y:S02]  /*d0330*/  LOP3.LUT R24, R25, 0xffff, RZ, 0xc0, !PT ;  /* 0x0000ffff19187812 */ /* 0x008fe400078ec0ff */
[----:B----4-:R-:W-:Y:S02]  /*d0340*/  LOP3.LUT R25, R52, 0xffff, RZ, 0xc0, !PT ;  /* 0x0000ffff34197812 */ /* 0x010fe400078ec0ff */
[----:B------:R-:W-:Y:S02]  /*d0350*/  PRMT R22, R24, 0x3340, R0 ;  /* 0x0000334018167816 */ /* 0x000fe40000000000 */
[----:B------:R-:W-:-:S04]  /*d0360*/  PRMT R52, R18, 0x3340, R25 ;  /* 0x0000334012347816 */ /* 0x000fc80000000019 */
[----:B------:R-:W-:Y:S02]  /*d0370*/  PRMT R22, R52, 0x5410, R22 ;  /* 0x0000541034167816 */ /* 0x000fe40000000016 */
[----:B------:R-:W-:Y:S02]  /*d0380*/  SHF.R.U32.HI R18, RZ, 0x8, R18 ;  /* 0x00000008ff127819 */ /* 0x000fe40000011612 */
[----:B------:R-:W-:Y:S01]  /*d0390*/  SHF.R.U32.HI R52, RZ, 0x8, R25 ;  /* 0x00000008ff347819 */ /* 0x000fe20000011619 */
[----:B------:R0:W-:Y:S01]  /*d03a0*/  STL [R1+0x1dec], R22 ;  /* 0x001dec1601007387 */ /* 0x0001e20000100800 */
[----:B------:R-:W-:-:S03]  /*d03b0*/  LOP3.LUT R18, R18, 0xffff, RZ, 0xc0, !PT ;  /* 0x0000ffff12127812 */ /* 0x000fc600078ec0ff */
[----:B------:R1:W-:Y:S01]  /*d03c0*/  STL.64 [R1+0xad8], R56 ;  /* 0x000ad83801007387 */ /* 0x0003e20000100a00 */
[----:B------:R-:W-:Y:S02]  /*d03d0*/  LOP3.LUT R52, R52, 0xffff, RZ, 0xc0, !PT ;  /* 0x0000ffff34347812 */ /* 0x000fe400078ec0ff */
[----:B0-----:R-:W-:Y:S02]  /*d03e0*/  SHF.R.U32.HI R22, RZ, 0x8, R24 ;  /* 0x00000008ff167819 */ /* 0x001fe40000011618 */
[----:B------:R-:W2:Y:S02]  /*d03f0*/  LDL.LU R24, [R1+0x574] ;  /* 0x0005740001187983 */ /* 0x000ea40000300800 */
[----:B------:R-:W-:Y:S02]  /*d0400*/  LOP3.LUT R22, R22, 0xffff, RZ, 0xc0, !PT ;  /* 0x0000ffff16167812 */ /* 0x000fe400078ec0ff */
[----:B------:R-:W3:Y:S01]  /*d0410*/  LDL.LU R25, [R1+0x4c8] ;  /* 0x0004c80001197983 */ /* 0x000ee20000300800 */
[----:B------:R-:W-:-:S02]  /*d0420*/  PRMT R52, R18, 0x3340, R52 ;  /* 0x0000334012347816 */ /* 0x000fc40000000034 */
[----:B------:R-:W-:Y:S02]  /*d0430*/  PRMT R18, R22, 0x3340, R0 ;  /* 0x0000334016127816 */ /* 0x000fe40000000000 */
[----:B-1----:R-:W-:Y:S02]  /*d0440*/  IADD3 R56, P1, PT, R20, R9, RZ ;  /* 0x0000000914387210 */ /* 0x002fe40007f3e0ff */
[----:B------:R-:W-:-:S03]  /*d0450*/  SHF.R.U32.HI R22, RZ, 0x8, R17 ;  /* 0x00000008ff167819 */ /* 0x000fc60000011611 */
[----:B------:R-:W-:Y:S01]  /*d0460*/  IMAD.X R57, R21, 0x1, R11, P1 ;  /* 0x0000000115397824 */ /* 0x000fe200008e060b */
[----:B------:R-:W-:Y:S01]  /*d0470*/  LOP3.LUT R22, R22, 0xffff, RZ, 0xc0, !PT ;  /* 0x0000ffff16167812 */ /* 0x000fe200078ec0ff */
[----:B------:R0:W-:Y:S03]  /*d0480*/  STL [R1+0x594], R52 ;  /* 0x0005943401007387 */ /* 0x0001e60000100800 */
[----:B------:R-:W-:Y:S01]  /*d0490*/  PRMT R60, R22, 0x3340, R0 ;  /* 0x00003340163c7816 */ /* 0x000fe20000000000 */
[----:B------:R-:W-:Y:S04]  /*d04a0*/  STL [R1+0xdc], R18 ;  /* 0x0000dc1201007387 */ /* 0x000fe80000100800 */
[----:B------:R1:W-:Y:S04]  /*d04b0*/  STL.64 [R1+0xac0], R56 ;  /* 0x000ac03801007387 */ /* 0x0003e80000100a00 */
[----:B------:R4:W-:Y:S04]  /*d04c0*/  STL [R1+0x5644], R60 ;  /* 0x0056443c01007387 */ /* 0x0009e80000100800 */
[----:B0-----:R-:W3:Y:S01]  /*d04d0*/  LDL.LU R52, [R1+0x570] ;  /* 0x0005700001347983 */ /* 0x001ee20000300800 */
[----:B-1----:R-:W-:-:S02]  /*d04e0*/  LOP3.LUT R56, R53, 0xffff, RZ, 0xc0, !PT ;  /* 0x0000ffff35387812 */ /* 0x002fc400078ec0ff */
[----:B----4-:R-:W-:Y:S01]  /*d04f0*/  IADD3 R60, P1, PT, R20, R10, RZ ;  /* 0x0000000a143c7210 */ /* 0x010fe20007f3e0ff */
[----:B------:R-:W4:Y:S01]  /*d0500*/  LDL.LU R53, [R1+0x2bc] ;  /* 0x0002bc0001357983 */ /* 0x000f220000300800 */
[----:B------:R-:W-:-:S03]  /*d0510*/  LOP3.LUT R18, R48, 0xffff, RZ, 0xc0, !PT ;  /* 0x0000ffff30127812 */ /* 0x000fc600078ec0ff */
[----:B------:R-:W4:Y:S01]  /*d0520*/  LDL.LU R48, [R1+0x4c4] ;  /* 0x0004c40001307983 */ /* 0x000f220000300800 */
[----:B------:R-:W-:Y:S02]  /*d0530*/  LOP3.LUT R17, R49, 0xffff, RZ, 0xc0, !PT ;  /* 0x0000ffff31117812 */ /* 0x000fe400078ec0ff */
[----:B------:R-:W-:Y:S01]  /*d0540*/  PRMT R22, R18, 0x3340, R0 ;  /* 0x0000334012167816 */ /* 0x000fe20000000000 */
[----:B------:R-:W4:Y:S01]  /*d0550*/  LDL.LU R49, [R1+0x520] ;  /* 0x0005200001317983 */ /* 0x000f220000300800 */
[--C-:B------:R-:W-:Y:S01]  /*d0560*/  PRMT R57, R56, 0x3340, R17.reuse ;  /* 0x0000334038397816 */ /* 0x100fe20000000011 */
[----:B------:R-:W-:Y:S02]  /*d0570*/  IMAD.X R61, R21, 0x1, R12, P1 ;  /* 0x00000001153d7824 */ /* 0x000fe400008e060c */
[----:B------:R0:W-:Y:S01]  /*d0580*/  STL [R1+0x5638], R18 ;  /* 0x0056381201007387 */ /* 0x0001e20000100800 */
[----:B------:R-:W-:-:S04]  /*d0590*/  SHF.R.U32.HI R21, RZ, 0x8, R17 ;  /* 0x00000008ff157819 */ /* 0x000fc80000011611 */
[----:B------:R-:W-:Y:S02]  /*d05a0*/  LOP3.LUT R21, R21, 0xffff, RZ, 0xc0, !PT ;  /* 0x0000ffff15157812 */ /* 0x000fe400078ec0ff */
[----:B0-----:R-:W-:Y:S02]  /*d05b0*/  PRMT R18, R57, 0x5410, R22 ;  /* 0x0000541039127816 */ /* 0x001fe40000000016 */
[----:B------:R-:W-:-:S04]  /*d05c0*/  SHF.R.U32.HI R22, RZ, 0x8, R56 ;  /* 0x00000008ff167819 */ /* 0x000fc80000011638 */
[----:B------:R-:W-:Y:S01]  /*d05d0*/  LOP3.LUT R22, R22, 0xffff, RZ, 0xc0, !PT ;  /* 0x0000ffff16167812 */ /* 0x000fe200078ec0ff */
[----:B------:R0:W-:Y:S03]  /*d05e0*/  STL [R1+0x1de8], R18 ;  /* 0x001de81201007387 */ /* 0x0001e60000100800 */
[----:B------:R-:W-:Y:S01]  /*d05f0*/  PRMT R21, R22, 0x3340, R21 ;  /* 0x0000334016157816 */ /* 0x000fe20000000015 */
[----:B------:R-:W-:Y:S04]  /*d0600*/  STL.64 [R1+0xad0], R60 ;  /* 0x000ad03c01007387 */ /* 0x000fe80000100a00 */
[----:B------:R1:W-:Y:S01]  /*d0610*/  STL [R1+0x640], R21 ;  /* 0x0006401501007387 */ /* 0x0003e20000100800 */
[----:B0-----:R-:W-:-:S03]  /*d0620*/  LOP3.LUT R18, R54, 0xffff, RZ, 0xc0, !PT ;  /* 0x0000ffff36127812 */ /* 0x001fc600078ec0ff */
[----:B------:R-:W4:Y:S01]  /*d0630*/  LDL.LU R54, [R1+0x5774] ;  /* 0x0057740001367983 */ /* 0x000f220000300800 */
[----:B-1----:R-:W-:Y:S02]  /*d0640*/  PRMT R21, R18, 0x3340, R0 ;  /* 0x0000334012157816 */ /* 0x002fe40000000000 */
[----:B--2---:R-:W-:Y:S02]  /*d0650*/  LOP3.LUT R17, R24, 0xffff, RZ, 0xc0, !PT ;  /* 0x0000ffff18117812 */ /* 0x004fe400078ec0ff */
        /* <DEDUP_REMOVED lines=11> */
[----:B------:R-:W-:Y:S02]  /*d0710*/  PRMT R17, R21, 0x3340, R0 ;  /* 0x0000334015117816 */ /* 0x000fe40000000000 */
[----:B------:R-:W-:Y:S01]  /*d0720*/  LOP3.LUT R25, R52, 0xffff, RZ, 0xc0, !PT ;  /* 0x0000ffff34197812 */ /* 0x000fe200078ec0ff */
[----:B------:R-:W-:Y:S04]  /*d0730*/  STL [R1+0x5d8], R18 ;  /* 0x0005d81201007387 */ /* 0x000fe80000100800 */
[----:B------:R0:W-:Y:S01]  /*d0740*/  STL [R1+0x164], R17 ;  /* 0x0001641101007387 */ /* 0x0001e20000100800 */
[----:B----4-:R-:W-:-:S02]  /*d0750*/  LOP3.LUT R52, R48, 0xffff, RZ, 0xc0, !PT ;  /* 0x0000ffff30347812 */ /* 0x010fc400078ec0ff */
[----:B0-----:R-:W-:Y:S02]  /*d0760*/  LOP3.LUT R17, R53, 0xffff, RZ, 0xc0, !PT ;  /* 0x0000ffff35117812 */ /* 0x001fe400078ec0ff */
[----:B------:R-:W-:Y:S02]  /*d0770*/  PRMT R22, R25, 0x3340, R52 ;  /* 0x0000334019167816 */ /* 0x000fe40000000034 */
[----:B------:R-:W-:-:S04]  /*d0780*/  PRMT R21, R17, 0x3340, R0 ;  /* 0x0000334011157816 */ /* 0x000fc80000000000 */
[----:B------:R-:W-:Y:S02]  /*d0790*/  PRMT R21, R22, 0x5410, R21 ;  /* 0x0000541016157816 */ /* 0x000fe40000000015 */
[----:B------:R-:W-:-:S03]  /*d07a0*/  LOP3.LUT R18, R41, 0xffff, RZ, 0xc0, !PT ;  /* 0x0000ffff29127812 */ /* 0x000fc600078ec0ff */
[----:B------:R0:W-:Y:S01]  /*d07b0*/  STL [R1+0x1dc8], R21 ;  /* 0x001dc81501007387 */ /* 0x0001e20000100800 */
[----:B------:R-:W-:Y:S02]  /*d07c0*/  LOP3.LUT R41, R49, 0xffff, RZ, 0xc0, !PT ;  /* 0x0000ffff31297812 */ /* 0x000fe400078ec0ff */
[----:B------:R-:W-:Y:S02]  /*d07d0*/  LOP3.LUT R53, R54, 0xffff, RZ, 0xc0, !PT ;  /* 0x0000ffff36357812 */ /* 0x000fe400078ec0ff */
[----:B------:R-:W2:Y:S04]  /*d07e0*/  LDL.LU R54, [R1+0x5770] ;  /* 0x0057700001367983 */ /* 0x000ea80000300800 */
[----:B------:R-:W3:Y:S04]  /*d07f0*/  LDL.LU R24, [R1+0x4da4] ;  /* 0x004da40001187983 */ /* 0x000ee80000300800 */
[----:B------:R-:W4:Y:S04]  /*d0800*/  LDL.LU R48, [R1+0x1c58] ;  /* 0x001c580001307983 */ /* 0x000f280000300800 */
[----:B------:R-:W2:Y:S01]  /*d0810*/  LDL.LU R49, [R1+0x2038] ;  /* 0x0020380001317983 */ /* 0x000ea20000300800 */
[----:B0-----:R-:W-:-:S02]  /*d0820*/  PRMT R21, R18, 0x3340, R0 ;  /* 0x0000334012157816 */ /* 0x001fc40000000000 */
[----:B------:R-:W-:Y:S01]  /*d0830*/  PRMT R22, R41, 0x3340, R53 ;  /* 0x0000334029167816 */ /* 0x000fe20000000035 */
[----:B------:R-:W-:Y:S01]  /*d0840*/  VIADD R20, R20, UR6 ;  /* 0x0000000614147c36 */ /* 0x000fe20008000000 */
[----:B------:R-:W-:Y:S01]  /*d0850*/  SHF.R.U32.HI R25, RZ, 0x8, R25 ;  /* 0x00000008ff197819 */ /* 0x000fe20000011619 */
[----:B------:R-:W0:Y:S01]  /*d0860*/  LDCU UR6, c[0x0][0x3b8] ;  /* 0x00007700ff0677ac */ /* 0x000e220008000800 */
[----:B------:R-:W-:Y:S02]  /*d0870*/  PRMT R22, R22, 0x5410, R21 ;  /* 0x0000541016167816 */ /* 0x000fe40000000015 */
[----:B------:R-:W-:Y:S02]  /*d0880*/  SHF.R.U32.HI R52, RZ, 0x8, R52 ;  /* 0x00000008ff347819 */ /* 0x000fe40000011634 */
[----:B------:R-:W-:Y:S01]  /*d0890*/  SHF.R.S32.HI R21, RZ, 0x1f, R20 ;  /* 0x0000001fff157819 */ /* 0x000fe20000011414 */
[----:B------:R1:W-:Y:S01]  /*d08a0*/  STL [R1+0x1db8], R22 ;  /* 0x001db81601007387 */ /* 0x0003e20000100800 */
[----:B------:R-:W-:-:S02]  /*d08b0*/  IADD3 R56, P1, PT, R20, R0, RZ ;  /* 0x0000000014387210 */ /* 0x000fc40007f3e0ff */
[----:B------:R-:W-:Y:S02]  /*d08c0*/  SHF.R.U32.HI R41, RZ, 0x8, R41 ;  /* 0x00000008ff297819 */ /* 0x000fe40000011629 */
[----:B------:R-:W-:Y:S02]  /*d08d0*/  LOP3.LUT R25, R25, 0xffff, RZ, 0xc0, !PT ;  /* 0x0000ffff19197812 */ /* 0x000fe400078ec0ff */
[----:B------:R-:W-:Y:S02]  /*d08e0*/  LOP3.LUT R52, R52, 0xffff, RZ, 0xc0, !PT ;  /* 0x0000ffff34347812 */ /* 0x000fe400078ec0ff */
[----:B-1----:R-:W-:Y:S01]  /*d08f0*/  SHF.R.U32.HI R22, RZ, 0x8, R53 ;  /* 0x00000008ff167819 */ /* 0x002fe20000011635 */
[----:B------:R-:W-:Y:S01]  /*d0900*/  IMAD.X R57, R21, 0x1, R2, P1 ;  /* 0x0000000115397824 */ /* 0x000fe200008e0602 */
[----:B------:R-:W-:Y:S02]  /*d0910*/  LOP3.LUT R41, R41, 0xffff, RZ, 0xc0, !PT ;  /* 0x0000ffff29297812 */ /* 0x000fe400078ec0ff */
[----:B------:R-:W-:-:S02]  /*d0920*/  LOP3.LUT R22, R22, 0xffff, RZ, 0xc0, !PT ;  /* 0x0000ffff16167812 */ /* 0x000fc400078ec0ff */
[----:B------:R-:W-:Y:S01]  /*d0930*/  PRMT R52, R25, 0x3340, R52 ;  /* 0x0000334019347816 */ /* 0x000fe20000000034 */
[----:B------:R-:W-:Y:S01]  /*d0940*/  STL.64 [R1+0xaa0], R56 ;  /* 0x000aa03801007387 */ /* 0x000fe20000100a00 */
[----:B------:R-:W-:-:S03]  /*d0950*/  PRMT R22, R41, 0x3340, R22 ;  /* 0x0000334029167816 */ /* 0x000fc60000000016 */
[----:B------:R-:W2:Y:S04]  /*d0960*/  LDL.LU R25, [R1+0x52c] ;  /* 0x00052c0001197983 */ /* 0x000ea80000300800 */
[----:B------:R1:W-:Y:S04]  /*d0970*/  STL [R1+0x5f4], R52 ;  /* 0x0005f43401007387 */ /* 0x0003e80000100800 */
[----:B------:R-:W2:Y:S01]  /*d0980*/  LDL.LU R41, [R1+0x450] ;  /* 0x0004500001297983 */ /* 0x000ea20000300800 */
[----:B------:R-:W-:-:S03]  /*d0990*/  SHF.R.U32.HI R17, RZ, 0x8, R17 ;  /* 0x00000008ff117819 */ /* 0x000fc60000011611 */
[----:B-1----:R-:W2:Y:S01]  /*d09a0*/  LDL.LU R52, [R1+0x4d98] ;  /* 0x004d980001347983 */ /* 0x002ea20000300800 */
[----:B------:R-:W-:-:S03]  /*d09b0*/  IADD3 R56, P1, PT, R20, R3, RZ ;  /* 0x0000000314387210 */ /* 0x000fc60007f3e0ff */
[----:B------:R1:W-:Y:S01]  /*d09c0*/  STL [R1+0x5e8], R22 ;  /* 0x0005e81601007387 */ /* 0x0003e20000100800 */
[----:B------:R-:W-:Y:S01]  /*d09d0*/  LOP3.LUT R17, R17, 0xffff, RZ, 0xc0, !PT ;  /* 0x0000ffff11117812 */ /* 0x000fe200078ec0ff */
[----:B------:R-:W-:Y:S02]  /*d09e0*/  IMAD.X R57, R21, 0x1, R4, P1 ;  /* 0x0000000115397824 */ /* 0x000fe400008e0604 */
[----:B------:R-:W2:Y:S01]  /*d09f0*/  LDL.LU R53, [R1+0x1e48] ;  /* 0x001e480001357983 */ /* 0x000ea20000300800 */
[----:B-1----:R-:W-:-:S04]  /*d0a00*/  SHF.R.U32.HI R22, RZ, 0x8, R18 ;  /* 0x00000008ff167819 */ /* 0x002fc80000011612 */
[----:B------:R-:W-:Y:S02]  /*d0a10*/  LOP3.LUT R22, R22, 0xffff, RZ, 0xc0, !PT ;  /* 0x0000ffff16167812 */ /* 0x000fe400078ec0ff */
[--C-:B------:R-:W-:Y:S02]  /*d0a20*/  PRMT R18, R17, 0x3340, R0.reuse ;  /* 0x0000334011127816 */ /* 0x100fe40000000000 */
[----:B------:R-:W-:Y:S01]  /*d0a30*/  PRMT R22, R22, 0x3340, R0 ;  /* 0x0000334016167816 */ /* 0x000fe20000000000 */
[----:B------:R1:W-:Y:S04]  /*d0a40*/  STL.64 [R1+0xab8], R56 ;  /* 0x000ab83801007387 */ /* 0x0003e80000100a00 */
[----:B------:R-:W-:Y:S04]  /*d0a50*/  STL [R1+0x2d4], R22 ;  /* 0x0002d41601007387 */ /* 0x000fe80000100800 */
[----:B------:R2:W-:Y:S01]  /*d0a60*/  STL [R1+0x2d0], R18 ;  /* 0x0002d01201007387 */ /* 0x0005e20000100800 */
[----:B-1----:R-:W-:-:S02]  /*d0a70*/  LOP3.LUT R56, R19, 0xffff, RZ, 0xc0, !PT ;  /* 0x0000ffff13387812 */ /* 0x002fc400078ec0ff */
[----:B---3--:R-:W-:Y:S02]  /*d0a80*/  LOP3.LUT R17, R24, 0xffff, RZ, 0xc0, !PT ;  /* 0x0000ffff18117812 */ /* 0x008fe400078ec0ff */
[----:B----4-:R-:W-:Y:S02]  /*d0a90*/  LOP3.LUT R24, R48, 0xffff, RZ, 0xc0, !PT ;  /* 0x0000ffff30187812 */ /* 0x010fe400078ec0ff */
[----:B--2---:R-:W-:Y:S02]  /*d0aa0*/  LOP3.LUT R18, R49, 0xffff, RZ, 0xc0, !PT ;  /* 0x0000ffff31127812 */ /* 0x004fe400078ec0ff */
[----:B------:R-:W-:Y:S02]  /*d0ab0*/  PRMT R22, R24, 0x3340, R0 ;  /* 0x0000334018167816 */ /* 0x000fe40000000000 */
[----:B------:R-:W-:-:S04]  /*d0ac0*/  PRMT R48, R17, 0x3340, R18 ;  /* 0x0000334011307816 */ /* 0x000fc80000000012 */
[----:B------:R-:W-:Y:S02]  /*d0ad0*/  PRMT R22, R48, 0x5410, R22 ;  /* 0x0000541030167816 */ /* 0x000fe40000000016 */
[----:B------:R-:W-:Y:S02]  /*d0ae0*/  IADD3 R48, P1, PT, R20, R5, RZ ;  /* 0x0000000514307210 */ /* 0x000fe40007f3e0ff */
[----:B------:R-:W-:Y:S01]  /*d0af0*/  SHF.R.U32.HI R17, RZ, 0x8, R17 ;  /* 0x00000008ff117819 */ /* 0x000fe20000011611 */
[----:B------:R1:W-:Y:S01]  /*d0b00*/  STL [R1+0x1da8], R22 ;  /* 0x001da81601007387 */ /* 0x0003e20000100800 */
[----:B------:R-:W-:Y:S01]  /*d0b10*/  SHF.R.U32.HI R18, RZ, 0x8, R18 ;  /* 0x00000008ff127819 */ /* 0x000fe20000011612 */
[----:B------:R-:W-:Y:S01]  /*d0b20*/  IMAD.X R49, R21, 0x1, R6, P1 ;  /* 0x0000000115317824 */ /* 0x000fe200008e0606 */
[----:B------:R-:W-:Y:S02]  /*d0b30*/  LOP3.LUT R17, R17, 0xffff, RZ, 0xc0, !PT ;  /* 0x0000ffff11117812 */ /* 0x000fe400078ec0ff */
[----:B------:R-:W-:-:S02]  /*d0b40*/  LOP3.LUT R18, R18, 0xffff, RZ, 0xc0, !PT ;  /* 0x0000ffff12127812 */ /* 0x000fc400078ec0ff */
[----:B-1----:R-:W-:-:S04]  /*d0b50*/  SHF.R.U32.HI R22, RZ, 0x8, R24 ;  /* 0x00000008ff167819 */ /* 0x002fc80000011618 */
[----:B------:R-:W-:Y:S02]  /*d0b60*/  LOP3.LUT R22, R22, 0xffff, RZ, 0xc0, !PT ;  /* 0x0000ffff16167812 */ /* 0x000fe400078ec0ff */
[----:B------:R-:W-:Y:S01]  /*d0b70*/  PRMT R18, R17, 0x3340, R18 ;  /* 0x0000334011127816 */ /* 0x000fe20000000012 */
[----:B------:R1:W-:Y:S01]  /*d0b80*/  STL.64 [R1+0xa70], R48 ;  /* 0x000a703001007387 */ /* 0x0003e20000100a00 */
[----:B------:R-:W-:Y:S02]  /*d0b90*/  PRMT R17, R22, 0x3340, R0 ;  /* 0x0000334016117816 */ /* 0x000fe40000000000 */
[----:B------:R-:W-:Y:S01]  /*d0ba0*/  LOP3.LUT R57, R54, 0xffff, RZ, 0xc0, !PT ;  /* 0x0000ffff36397812 */ /* 0x000fe200078ec0ff */
[----:B-1----:R-:W2:Y:S04]  /*d0bb0*/  LDL.LU R48, [R1+0x4e60] ;  /* 0x004e600001307983 */ /* 0x002ea80000300800 */
[----:B------:R-:W3:Y:S04]  /*d0bc0*/  LDL.LU R49, [R1+0x202c] ;  /* 0x00202c0001317983 */ /* 0x000ee80000300800 */
[----:B------:R1:W-:Y:S04]  /*d0bd0*/  STL [R1+0x5dc], R18 ;  /* 0x0005dc1201007387 */ /* 0x0003e80000100800 */
[----:B------:R4:W-:Y:S04]  /*d0be0*/  STL [R1+0x2cc], R17 ;  /* 0x0002cc1101007387 */ /* 0x0009e80000100800 */
[----:B------:R-:W3:Y:S04]  /*d0bf0*/  LDL.LU R19, [R1+0x576c] ;  /* 0x00576c0001137983 */ /* 0x000ee80000300800 */
[----:B------:R-:W3:Y:S01]  /*d0c00*/  LDL.LU R54, [R1+0x5768] ;  /* 0x0057680001367983 */ /* 0x000ee20000300800 */
[----:B-1----:R-:W-:-:S02]  /*d0c10*/  LOP3.LUT R18, R25, 0xffff, RZ, 0xc0, !PT ;  /* 0x0000ffff19127812 */ /* 0x002fc400078ec0ff */
[----:B------:R-:W-:Y:S02]  /*d0c20*/  LOP3.LUT R41, R41, 0xffff, RZ, 0xc0, !PT ;  /* 0x0000ffff29297812 */ /* 0x000fe400078ec0ff */
[----:B------:R-:W-:Y:S02]  /*d0c30*/  PRMT R22, R56, 0x3340, R0 ;  /* 0x0000334038167816 */ /* 0x000fe40000000000 */
[----:B------:R-:W-:Y:S02]  /*d0c40*/  PRMT R25, R18, 0x3340, R41 ;  /* 0x0000334012197816 */ /* 0x000fe40000000029 */
[----:B----4-:R-:W-:Y:S02]  /*d0c50*/  LOP3.LUT R17, R52, 0xffff, RZ, 0xc0, !PT ;  /* 0x0000ffff34117812 */ /* 0x010fe400078ec0ff */
[----:B------:R-:W-:Y:S02]  /*d0c60*/  LOP3.LUT R24, R53, 0xffff, RZ, 0xc0, !PT ;  /* 0x0000ffff35187812 */ /* 0x000fe400078ec0ff */
[----:B------:R-:W-:-:S02]  /*d0c70*/  PRMT R52, R25, 0x5410, R22 ;  /* 0x0000541019347816 */ /* 0x000fc40000000016 */
[----:B------:R-:W-:Y:S02]  /*d0c80*/  PRMT R22, R57, 0x3340, R0 ;  /* 0x0000334039167816 */ /* 0x000fe40000000000 */
[----:B------:R-:W-:Y:S01]  /*d0c90*/  PRMT R25, R17, 0x3340, R24 ;  /* 0x0000334011197816 */ /* 0x000fe20000000018 */
[----:B------:R-:W-:Y:S03]  /*d0ca0*/  STL [R1+0x563c], R56 ;  /* 0x00563c3801007387 */ /* 0x000fe60000100800 */
[----:B------:R-:W-:Y:S01]  /*d0cb0*/  PRMT R22, R25, 0x5410, R22 ;  /* 0x0000541019167816 */ /* 0x000fe20000000016 */
[----:B------:R1:W-:Y:S01]  /*d0cc0*/  STL [R1+0x1c58], R52 ;  /* 0x001c583401007387 */ /* 0x0003e20000100800 */
[----:B------:R-:W-:-:S03]  /*d0cd0*/  SHF.R.U32.HI R18, RZ, 0x8, R18 ;  /* 0x00000008ff127819 */ /* 0x000fc60000011612 */
[----:B------:R-:W4:Y:S01]  /*d0ce0*/  LDL.LU R61, [R1+0x4da0] ;  /* 0x004da000013d7983 */ /* 0x000f220000300800 */
[----:B------:R-:W-:-:S03]  /*d0cf0*/  SHF.R.U32.HI R17, RZ, 0x8, R17 ;  /* 0x00000008ff117819 */ /* 0x000fc60000011611 */
[----:B------:R-:W4:Y:S01]  /*d0d00*/  LDL.LU R25, [R1+0x1a5c] ;  /* 0x001a5c0001197983 */ /* 0x000f220000300800 */
[----:B-1----:R-:W-:-:S03]  /*d0d10*/  IADD3 R52, P1, PT, R20, R13, RZ ;  /* 0x0000000d14347210 */ /* 0x002fc60007f3e0ff */
[----:B------:R1:W-:Y:S01]  /*d0d20*/  STL [R1+0x1c48], R22 ;  /* 0x001c481601007387 */ /* 0x0003e20000100800 */
[----:B------:R-:W-:Y:S02]  /*d0d30*/  LOP3.LUT R18, R18, 0xffff, RZ, 0xc0, !PT ;  /* 0x0000ffff12127812 */ /* 0x000fe400078ec0ff */
[----:B------:R-:W-:Y:S01]  /*d0d40*/  LOP3.LUT R17, R17, 0xffff, RZ, 0xc0, !PT ;  /* 0x0000ffff11117812 */ /* 0x000fe200078ec0ff */
[----:B------:R-:W-:Y:S01]  /*d0d50*/  IMAD.X R53, R21, 0x1, R15, P1 ;  /* 0x0000000115357824 */ /* 0x000fe200008e060f */
[----:B-1----:R-:W-:Y:S02]  /*d0d60*/  SHF.R.U32.HI R22, RZ, 0x8, R41 ;  /* 0x00000008ff167819 */ /* 0x002fe40000011629 */
[----:B------:R-:W-:Y:S02]  /*d0d70*/  SHF.R.U32.HI R41, RZ, 0x8, R24 ;  /* 0x00000008ff297819 */ /* 0x000fe40000011618 */
[----:B------:R-:W-:Y:S02]  /*d0d80*/  LOP3.LUT R24, R22, 0xffff, RZ, 0xc0, !PT ;  /* 0x0000ffff16187812 */ /* 0x000fe400078ec0ff */
[----:B------:R-:W-:-:S02]  /*d0d90*/  LOP3.LUT R22, R41, 0xffff, RZ, 0xc0, !PT ;  /* 0x0000ffff29167812 */ /* 0x000fc400078ec0ff */
[----:B------:R-:W-:Y:S02]  /*d0da0*/  PRMT R24, R18, 0x3340, R24 ;  /* 0x0000334012187816 */ /* 0x000fe40000000018 */
[----:B------:R-:W-:Y:S01]  /*d0db0*/  PRMT R18, R17, 0x3340, R22 ;  /* 0x0000334011127816 */ /* 0x000fe20000000016 */
[----:B------:R1:W-:Y:S04]  /*d0dc0*/  STL.64 [R1+0xaa8], R52 ;  /* 0x000aa83401007387 */ /* 0x0003e80000100a00 */
[----:B-1----:R-:W4:Y:S04]  /*d0dd0*/  LDL.LU.64 R52, [R1+0x5760] ;  /* 0x0057600001347983 */ /* 0x002f280000300a00 */
[----:B------:R-:W-:Y:S04]  /*d0de0*/  STL [R1+0x614], R24 ;  /* 0x0006141801007387 */ /* 0x000fe80000100800 */
[----:B------:R3:W-:Y:S01]  /*d0df0*/  STL [R1+0x5cc], R18 ;  /* 0x0005cc1201007387 */ /* 0x0007e20000100800 */
[----:B--2---:R-:W-:-:S02]  /*d0e00*/  LOP3.LUT R17, R48, 0xffff, RZ, 0xc0, !PT ;  /* 0x0000ffff30117812 */ /* 0x004fc400078ec0ff */
[----:B---3--:R-:W-:Y:S02]  /*d0e10*/  LOP3.LUT R18, R49, 0xffff, RZ, 0xc0, !PT ;  /* 0x0000ffff31127812 */ /* 0x008fe400078ec0ff */
[----:B------:R-:W-:Y:S02]  /*d0e20*/  IADD3 R48, P1, PT, R20, R14, RZ ;  /* 0x0000000e14307210 */ /* 0x000fe40007f3e0ff */
[----:B------:R-:W-:Y:S02]  /*d0e30*/  LOP3.LUT R24, R54, 0xffff, RZ, 0xc0, !PT ;  /* 0x0000ffff36187812 */ /* 0x000fe400078ec0ff */
[----:B------:R-:W2:Y:S01]  /*d0e40*/  LDL.LU R54, [R1+0x575c] ;  /* 0x00575c0001367983 */ /* 0x000ea20000300800 */
[----:B------:R-:W-:Y:S02]  /*d0e50*/  PRMT R41, R17, 0x3340, R18 ;  /* 0x0000334011297816 */ /* 0x000fe40000000012 */
[----:B------:R-:W-:Y:S01]  /*d0e60*/  PRMT R22, R24, 0x3340, R0 ;  /* 0x0000334018167816 */ /* 0x000fe20000000000 */
[----:B------:R-:W-:-:S03]  /*d0e70*/  IMAD.X R49, R21, 0x1, R16, P1 ;  /* 0x0000000115317824 */ /* 0x000fc600008e0610 */
[----:B------:R-:W-:Y:S02]  /*d0e80*/  PRMT R22, R41, 0x5410, R22 ;  /* 0x0000541029167816 */ /* 0x000fe40000000016 */
[----:B------:R-:W3:Y:S04]  /*d0e90*/  LDL.LU R41, [R1+0x760] ;  /* 0x0007600001297983 */ /* 0x000ee80000300800 */
[----:B------:R-:W-:Y:S04]  /*d0ea0*/  STL [R1+0x1c3c], R22 ;  /* 0x001c3c1601007387 */ /* 0x000fe80000100800 */
[----:B------:R1:W-:Y:S04]  /*d0eb0*/  STL.64 [R1+0xab0], R48 ;  /* 0x000ab03001007387 */ /* 0x0003e80000100a00 */
[----:B-1----:R-:W3:Y:S04]  /*d0ec0*/  LDL.LU R48, [R1+0x5758] ;  /* 0x0057580001307983 */ /* 0x002ee80000300800 */
[----:B------:R-:W3:Y:S01]  /*d0ed0*/  LDL.LU R49, [R1+0x4dc] ;  /* 0x0004dc0001317983 */ /* 0x000ee20000300800 */
        /* <DEDUP_REMOVED lines=8> */
[----:B----4-:R-:W-:Y:S01]  /*d0f60*/  LOP3.LUT R17, R61, 0xffff, RZ, 0xc0, !PT ;  /* 0x0000ffff3d117812 */ /* 0x010fe200078ec0ff */
[----:B------:R1:W-:Y:S01]  /*d0f70*/  STL [R1+0x2c8], R22 ;  /* 0x0002c81601007387 */ /* 0x0003e20000100800 */
[----:B------:R-:W-:-:S03]  /*d0f80*/  LOP3.LUT R61, R25, 0xffff, RZ, 0xc0, !PT ;  /* 0x0000ffff193d7812 */ /* 0x000fc600078ec0ff */
[----:B------:R2:W-:Y:S01]  /*d0f90*/  STL [R1+0x5c0], R18 ;  /* 0x0005c01201007387 */ /* 0x0005e20000100800 */
[----:B-1----:R-:W-:-:S03]  /*d0fa0*/  PRMT R22, R61, 0x3340, R0 ;  /* 0x000033403d167816 */ /* 0x002fc60000000000 */
[----:B------:R-:W-:Y:S01]  /*d0fb0*/  STL [R1+0x5648], R61 ;  /* 0x0056483d01007387 */ /* 0x000fe20000100800 */
[----:B------:R-:W-:-:S05]  /*d0fc0*/  IADD3 R56, P1, PT, R20, R7, RZ ;  /* 0x0000000714387210 */ /* 0x000fca0007f3e0ff */
[----:B------:R-:W-:Y:S01]  /*d0fd0*/  IMAD.X R57, R21, 0x1, R8, P1 ;  /* 0x0000000115397824 */ /* 0x000fe200008e0608 */
[----:B--2---:R-:W-:-:S04]  /*d0fe0*/  LOP3.LUT R18, R54, 0xffff, RZ, 0xc0, !PT ;  /* 0x0000ffff36127812 */ /* 0x004fc800078ec0ff */
[----:B------:R-:W-:-:S04]  /*d0ff0*/  PRMT R25, R17, 0x3340, R18 ;  /* 0x0000334011197816 */ /* 0x000fc80000000012 */
[----:B------:R-:W-:Y:S02]  /*d1000*/  PRMT R22, R25, 0x5410, R22 ;  /* 0x0000541019167816 */ /* 0x000fe40000000016 */
[----:B------:R-:W-:Y:S02]  /*d1010*/  SHF.R.U32.HI R17, RZ, 0x8, R17 ;  /* 0x00000008ff117819 */ /* 0x000fe40000011611 */
[----:B------:R-:W-:Y:S01]  /*d1020*/  SHF.R.U32.HI R18, RZ, 0x8, R18 ;  /* 0x00000008ff127819 */ /* 0x000fe20000011612 */
[----:B------:R1:W-:Y:S01]  /*d1030*/  STL [R1+0x1c38], R22 ;  /* 0x001c381601007387 */ /* 0x0003e20000100800 */
[----:B------:R-:W-:Y:S02]  /*d1040*/  LOP3.LUT R17, R17, 0xffff, RZ, 0xc0, !PT ;  /* 0x0000ffff11117812 */ /* 0x000fe400078ec0ff */
[----:B------:R-:W-:Y:S01]  /*d1050*/  LOP3.LUT R18, R18, 0xffff, RZ, 0xc0, !PT ;  /* 0x0000ffff12127812 */ /* 0x000fe200078ec0ff */
[----:B------:R-:W2:Y:S01]  /*d1060*/  LDL.LU R59, [R1+0x764] ;  /* 0x00076400013b7983 */ /* 0x000ea20000300800 */
[----:B-1----:R-:W-:-:S04]  /*d1070*/  SHF.R.U32.HI R22, RZ, 0x8, R24 ;  /* 0x00000008ff167819 */ /* 0x002fc80000011618 */
[----:B------:R-:W-:Y:S02]  /*d1080*/  LOP3.LUT R22, R22, 0xffff, RZ, 0xc0, !PT ;  /* 0x0000ffff16167812 */ /* 0x000fe400078ec0ff */
[----:B------:R-:W-:Y:S02]  /*d1090*/  PRMT R54, R17, 0x3340, R18 ;  /* 0x0000334011367816 */ /* 0x000fe40000000012 */
[----:B------:R-:W-:Y:S01]  /*d10a0*/  PRMT R22, R22, 0x3340, R0 ;  /* 0x0000334016167816 */ /* 0x000fe20000000000 */
[----:B------:R-:W-:Y:S01]  /*d10b0*/  STL.64 [R1+0xa98], R56 ;  /* 0x000a983801007387 */ /* 0x000fe20000100a00 */
[----:B---3--:R-:W-:Y:S02]  /*d10c0*/  LOP3.LUT R18, R41, 0xffff, RZ, 0xc0, !PT ;  /* 0x0000ffff29127812 */ /* 0x008fe400078ec0ff */
[----:B------:R-:W-:Y:S01]  /*d10d0*/  LOP3.LUT R17, R48, 0xffff, RZ, 0xc0, !PT ;  /* 0x0000ffff30117812 */ /* 0x000fe200078ec0ff */
[----:B------:R-:W3:Y:S01]  /*d10e0*/  LDL.LU R24, [R1+0x4e0] ;  /* 0x0004e00001187983 */ /* 0x000ee20000300800 */
[----:B------:R-:W-:-:S03]  /*d10f0*/  LOP3.LUT R41, R49, 0xffff, RZ, 0xc0, !PT ;  /* 0x0000ffff31297812 */ /* 0x000fc600078ec0ff */
[----:B------:R-:W-:Y:S01]  /*d1100*/  STL [R1+0x5540], R54 ;  /* 0x0055403601007387 */ /* 0x000fe20000100800 */
[----:B------:R-:W-:Y:S02]  /*d1110*/  PRMT R25, R18, 0x3340, R41 ;  /* 0x0000334012197816 */ /* 0x000fe40000000029 */
[C---:B------:R-:W-:Y:S01]  /*d1120*/  IADD3 R48, P1, PT, R20.reuse, R9, RZ ;  /* 0x0000000914307210 */ /* 0x040fe20007f3e0ff */
[----:B------:R1:W-:Y:S04]  /*d1130*/  STL [R1+0x2c4], R22 ;  /* 0x0002c41601007387 */ /* 0x0003e80000100800 */
[----:B------:R-:W-:Y:S01]  /*d1140*/  IMAD.X R49, R21, 0x1, R11, P1 ;  /* 0x0000000115317824 */ /* 0x000fe200008e060b */
[----:B-1----:R-:W-:Y:S02]  /*d1150*/  PRMT R22, R17, 0x3340, R0 ;  /* 0x0000334011167816 */ /* 0x002fe40000000000 */
[----:B------:R-:W-:-:S02]  /*d1160*/  IADD3 R56, P1, PT, R20, R10, RZ ;  /* 0x0000000a14387210 */ /* 0x000fc40007f3e0ff */
[----:B------:R-:W-:Y:S02]  /*d1170*/  PRMT R22, R25, 0x5410, R22 ;  /* 0x0000541019167816 */ /* 0x000fe40000000016 */
[----:B------:R-:W4:Y:S01]  /*d1180*/  LDL.LU R25, [R1+0x53c] ;  /* 0x00053c0001197983 */ /* 0x000f220000300800 */
[----:B------:R-:W-:Y:S01]  /*d1190*/  SHF.R.U32.HI R18, RZ, 0x8, R18 ;  /* 0x00000008ff127819 */ /* 0x000fe20000011612 */
[----:B------:R-:W-:Y:S02]  /*d11a0*/  IMAD.X R57, R21, 0x1, R12, P1 ;  /* 0x0000000115397824 */ /* 0x000fe400008e060c */
[----:B------:R1:W-:Y:S01]  /*d11b0*/  STL [R1+0x1c2c], R22 ;  /* 0x001c2c1601007387 */ /* 0x0003e20000100800 */
[----:B------:R-:W-:Y:S02]  /*d11c0*/  SHF.R.U32.HI R21, RZ, 0x8, R17 ;  /* 0x00000008ff157819 */ /* 0x000fe40000011611 */
[----:B------:R-:W-:Y:S02]  /*d11d0*/  LOP3.LUT R18, R18, 0xffff, RZ, 0xc0, !PT ;  /* 0x0000ffff12127812 */ /* 0x000fe400078ec0ff */
[----:B-1----:R-:W-:-:S02]  /*d11e0*/  SHF.R.U32.HI R22, RZ, 0x8, R41 ;  /* 0x00000008ff167819 */ /* 0x002fc40000011629 */
[----:B------:R-:W-:Y:S02]  /*d11f0*/  LOP3.LUT R21, R21, 0xffff, RZ, 0xc0, !PT ;  /* 0x0000ffff15157812 */ /* 0x000fe400078ec0ff */
[----:B------:R-:W-:Y:S01]  /*d1200*/  LOP3.LUT R22, R22, 0xffff, RZ, 0xc0, !PT ;  /* 0x0000ffff16167812 */ /* 0x000fe200078ec0ff */
[----:B------:R1:W-:Y:S01]  /*d1210*/  STL.64 [R1+0xa90], R48 ;  /* 0x000a903001007387 */ /* 0x0003e20000100a00 */
[----:B------:R-:W-:Y:S02]  /*d1220*/  PRMT R21, R21, 0x3340, R0 ;  /* 0x0000334015157816 */ /* 0x000fe40000000000 */
[----:B------:R-:W-:Y:S01]  /*d1230*/  PRMT R18, R18, 0x3340, R22 ;  /* 0x0000334012127816 */ /* 0x000fe20000000016 */
[----:B------:R-:W4:Y:S04]  /*d1240*/  LDL.LU R41, [R1+0x1c68] ;  /* 0x001c680001297983 */ /* 0x000f280000300800 */
[----:B-1----:R-:W4:Y:S04]  /*d1250*/  LDL.LU R48, [R1+0x4e64] ;  /* 0x004e640001307983 */ /* 0x002f280000300800 */
[----:B------:R-:W4:Y:S04]  /*d1260*/  LDL.LU R49, [R1+0x2048] ;  /* 0x0020480001317983 */ /* 0x000f280000300800 */
[----:B------:R1:W-:Y:S04]  /*d1270*/  STL [R1+0x5b0], R18 ;  /* 0x0005b01201007387 */ /* 0x0003e80000100800 */
[----:B------:R-:W-:Y:S04]  /*d1280*/  STL.64 [R1+0xa88], R56 ;  /* 0x000a883801007387 */ /* 0x000fe80000100a00 */
[----:B------:R0:W-:Y:S01]  /*d1290*/  STL [R1+0x2c0], R21 ;  /* 0x0002c01501007387 */ /* 0x0001e20000100800 */
[----:B-1----:R-:W-:-:S03]  /*d12a0*/  LOP3.LUT R18, R19, 0xffff, RZ, 0xc0, !PT ;  /* 0x0000ffff13127812 */ /* 0x002fc600078ec0ff */
[----:B------:R-:W4:Y:S01]  /*d12b0*/  LDL.LU R19, [R1+0x5754] ;  /* 0x0057540001137983 */ /* 0x000f220000300800 */
[----:B0-----:R-:W-:Y:S01]  /*d12c0*/  PRMT R21, R18, 0x3340, R0 ;  /* 0x0000334012157816 */ /* 0x001fe20000000000 */
[----:B------:R-:W-:Y:S01]  /*d12d0*/  VIADD R20, R20, UR6 ;  /* 0x0000000614147c36 */ /* 0x000fe20008000000 */
[----:B------:R-:W0:Y:S04]  /*d12e0*/  LDCU UR6, c[0x0][0x3b8] ;  /* 0x00007700ff0677ac */ /* 0x000e280008000800 */
[----:B------:R-:W-:Y:S02]  /*d12f0*/  IADD3 R60, P1, PT, R20, R0, RZ ;  /* 0x00000000143c7210 */ /* 0x000fe40007f3e0ff */
[----:B--2---:R-:W-:Y:S02]  /*d1300*/  LOP3.LUT R17, R59, 0xffff, RZ, 0xc0, !PT ;  /* 0x0000ffff3b117812 */ /* 0x004fe400078ec0ff */
[----:B---3--:R-:W-:-:S04]  /*d1310*/  LOP3.LUT R24, R24, 0xffff, RZ, 0xc0, !PT ;  /* 0x0000ffff18187812 */ /* 0x008fc800078ec0ff */
[--C-:B------:R-:W-:Y:S02]  /*d1320*/  PRMT R22, R17, 0x3340, R24.reuse ;  /* 0x0000334011167816 */ /* 0x100fe40000000018 */
[----:B------:R-:W-:Y:S02]  /*d1330*/  SHF.R.U32.HI R17, RZ, 0x8, R17 ;  /* 0x00000008ff117819 */ /* 0x000fe40000011611 */
[----:B------:R-:W-:Y:S02]  /*d1340*/  PRMT R21, R22, 0x5410, R21 ;  /* 0x0000541016157816 */ /* 0x000fe40000000015 */
[----:B------:R-:W-:Y:S02]  /*d1350*/  SHF.R.U32.HI R22, RZ, 0x8, R24 ;  /* 0x00000008ff167819 */ /* 0x000fe40000011618 */
[----:B------:R-:W-:Y:S02]  /*d1360*/  LOP3.LUT R17, R17, 0xffff, RZ, 0xc0, !PT ;  /* 0x0000ffff11117812 */ /* 0x000fe400078ec0ff */
[----:B------:R-:W-:Y:S01]  /*d1370*/  LOP3.LUT R22, R22, 0xffff, RZ, 0xc0, !PT ;  /* 0x0000ffff16167812 */ /* 0x000fe200078ec0ff */
[----:B------:R1:W-:Y:S02]  /*d1380*/  STL [R1+0x1c28], R21 ;  /* 0x001c281501007387 */ /* 0x0003e40000100800 */
[----:B-1----:R-:W-:-:S02]  /*d1390*/  SHF.R.U32.HI R21, RZ, 0x8, R18 ;  /* 0x00000008ff157819 */ /* 0x002fc40000011612 */
[----:B------:R-:W-:Y:S02]  /*d13a0*/  PRMT R18, R17, 0x3340, R22 ;  /* 0x0000334011127816 */ /* 0x000fe40000000016 */
[----:B------:R-:W-:Y:S02]  /*d13b0*/  LOP3.LUT R21, R21, 0xffff, RZ, 0xc0, !PT ;  /* 0x0000ffff15157812 */ /* 0x000fe400078ec0ff */
[----:B----4-:R-:W-:Y:S01]  /*d13c0*/  LOP3.LUT R25, R25, 0xffff, RZ, 0xc0, !PT ;  /* 0x0000ffff19197812 */ /* 0x010fe200078ec0ff */
[----:B------:R1:W-:Y:S01]  /*d13d0*/  STL [R1+0x5ac], R18 ;  /* 0x0005ac1201007387 */ /* 0x0003e20000100800 */
[----:B------:R-:W-:Y:S02]  /*d13e0*/  PRMT R17, R21, 0x3340, R0 ;  /* 0x0000334015117816 */ /* 0x000fe40000000000 */
[----:B-1----:R-:W-:-:S04]  /*d13f0*/  LOP3.LUT R18, R58, 0xffff, RZ, 0xc0, !PT ;  /* 0x0000ffff3a127812 */ /* 0x002fc800078ec0ff */
[----:B------:R-:W-:Y:S01]  /*d1400*/  PRMT R21, R18, 0x3340, R0 ;  /* 0x0000334012157816 */ /* 0x000fe20000000000 */
[----:B------:R1:W-:Y:S04]  /*d1410*/  STL [R1+0x2bc], R17 ;  /* 0x0002bc1101007387 */ /* 0x0003e80000100800 */
[----:B------:R-:W2:Y:S01]  /*d1420*/  LDL.LU R58, [R1+0x5750] ;  /* 0x00575000013a7983 */ /* 0x000ea20000300800 */
[----:B------:R-:W-:-:S03]  /*d1430*/  LOP3.LUT R56, R19, 0xffff, RZ, 0xc0, !PT ;  /* 0x0000ffff13387812 */ /* 0x000fc600078ec0ff */
[----:B------:R-:W3:Y:S01]  /*d1440*/  LDL.LU R19, [R1+0x574c] ;  /* 0x00574c0001137983 */ /* 0x000ee20000300800 */
[----:B------:R-:W-:-:S04]  /*d1450*/  PRMT R22, R25, 0x3340, R56 ;  /* 0x0000334019167816 */ /* 0x000fc80000000038 */
[----:B------:R-:W-:-:S05]  /*d1460*/  PRMT R21, R22, 0x5410, R21 ;  /* 0x0000541016157816 */ /* 0x000fca0000000015 */
[----:B------:R4:W-:Y:S04]  /*d1470*/  STL [R1+0x1c1c], R21 ;  /* 0x001c1c1501007387 */ /* 0x0009e80000100800 */
[----:B------:R-:W2:Y:S04]  /*d1480*/  LDL.LU R59, [R1+0x540] ;  /* 0x00054000013b7983 */ /* 0x000ea80000300800 */
[----:B------:R-:W3:Y:S01]  /*d1490*/  LDL.LU R24, [R1+0x47c] ;  /* 0x00047c0001187983 */ /* 0x000ee20000300800 */
[----:B-1----:R-:W-:Y:S02]  /*d14a0*/  LOP3.LUT R17, R41, 0xffff, RZ, 0xc0, !PT ;  /* 0x0000ffff29117812 */ /* 0x002fe400078ec0ff */
[----:B------:R-:W-:-:S02]  /*d14b0*/  LOP3.LUT R41, R48, 0xffff, RZ, 0xc0, !PT ;  /* 0x0000ffff30297812 */ /* 0x000fc400078ec0ff */
[----:B------:R-:W3:Y:S01]  /*d14c0*/  LDL.LU R48, [R1+0x4e6c] ;  /* 0x004e6c0001307983 */ /* 0x000ee20000300800 */
[----:B------:R-:W-:-:S03]  /*d14d0*/  LOP3.LUT R54, R49, 0xffff, RZ, 0xc0, !PT ;  /* 0x0000ffff31367812 */ /* 0x000fc600078ec0ff */
[----:B------:R-:W3:Y:S01]  /*d14e0*/  LDL.LU R49, [R1+0x203c] ;  /* 0x00203c0001317983 */ /* 0x000ee20000300800 */
[----:B----4-:R-:W-:Y:S02]  /*d14f0*/  PRMT R21, R17, 0x3340, R0 ;  /* 0x0000334011157816 */ /* 0x010fe40000000000 */
[----:B------:R-:W-:-:S04]  /*d1500*/  PRMT R22, R41, 0x3340, R54 ;  /* 0x0000334029167816 */ /* 0x000fc80000000036 */
[----:B------:R-:W-:Y:S02]  /*d1510*/  PRMT R22, R22, 0x5410, R21 ;  /* 0x0000541016167816 */ /* 0x000fe40000000015 */
[----:B------:R-:W-:Y:S02]  /*d1520*/  SHF.R.U32.HI R41, RZ, 0x8, R41 ;  /* 0x00000008ff297819 */ /* 0x000fe40000011629 */
[----:B------:R-:W-:Y:S01]  /*d1530*/  SHF.R.U32.HI R54, RZ, 0x8, R54 ;  /* 0x00000008ff367819 */ /* 0x000fe20000011636 */
[----:B------:R1:W-:Y:S01]  /*d1540*/  STL [R1+0x1c18], R22 ;  /* 0x001c181601007387 */ /* 0x0003e20000100800 */
[----:B------:R-:W-:Y:S02]  /*d1550*/  SHF.R.U32.HI R25, RZ, 0x8, R25 ;  /* 0x00000008ff197819 */ /* 0x000fe40000011619 */
[----:B------:R-:W-:Y:S02]  /*d1560*/  SHF.R.S32.HI R21, RZ, 0x1f, R20 ;  /* 0x0000001fff157819 */ /* 0x000fe40000011414 */
[----:B------:R-:W-:-:S02]  /*d1570*/  LOP3.LUT R41, R41, 0xffff, RZ, 0xc0, !PT ;  /* 0x0000ffff29297812 */ /* 0x000fc400078ec0ff */
[----:B------:R-:W-:Y:S02]  /*d1580*/  LOP3.LUT R54, R54, 0xffff, RZ, 0xc0, !PT ;  /* 0x0000ffff36367812 */ /* 0x000fe400078ec0ff */
[----:B-1----:R-:W-:Y:S02]  /*d1590*/  SHF.R.U32.HI R22, RZ, 0x8, R56 ;  /* 0x00000008ff167819 */ /* 0x002fe40000011638 */
[----:B------:R-:W-:Y:S02]  /*d15a0*/  LOP3.LUT R25, R25, 0xffff, RZ, 0xc0, !PT ;  /* 0x0000ffff19197812 */ /* 0x000fe400078ec0ff */
[----:B------:R-:W-:Y:S01]  /*d15b0*/  LOP3.LUT R22, R22, 0xffff, RZ, 0xc0, !PT ;  /* 0x0000ffff16167812 */ /* 0x000fe200078ec0ff */
[----:B------:R-:W-:Y:S01]  /*d15c0*/  IMAD.X R61, R21, 0x1, R2, P1 ;  /* 0x00000001153d7824 */ /* 0x000fe200008e0602 */
[----:B------:R-:W-:Y:S02]  /*d15d0*/  PRMT R41, R41, 0x3340, R54 ;  /* 0x0000334029297816 */ /* 0x000fe40000000036 */
[----:B------:R-:W-:-:S02]  /*d15e0*/  PRMT R22, R25, 0x3340, R22 ;  /* 0x0000334019167816 */ /* 0x000fc40000000016 */
[----:B------:R-:W-:Y:S01]  /*d15f0*/  STL.64 [R1+0xa38], R60 ;  /* 0x000a383c01007387 */ /* 0x000fe20000100a00 */
[----:B------:R-:W-:-:S03]  /*d1600*/  IADD3 R56, P1, PT, R20, R3, RZ ;  /* 0x0000000314387210 */ /* 0x000fc60007f3e0ff */
[----:B------:R-:W-:Y:S01]  /*d1610*/  STL [R1+0x5a0], R41 ;  /* 0x0005a02901007387 */ /* 0x000fe20000100800 */
[----:B------:R-:W-:-:S03]  /*d1620*/  SHF.R.U32.HI R17, RZ, 0x8, R17 ;  /* 0x00000008ff117819 */ /* 0x000fc60000011611 */
[----:B------:R1:W-:Y:S01]  /*d1630*/  STL [R1+0x598], R22 ;  /* 0x0005981601007387 */ /* 0x0003e20000100800 */
[----:B------:R-:W-:Y:S01]  /*d1640*/  IMAD.X R57, R21, 0x1, R4, P1 ;  /* 0x0000000115397824 */ /* 0x000fe200008e0604 */
[----:B------:R-:W-:Y:S02]  /*d1650*/  LOP3.LUT R17, R17, 0xffff, RZ, 0xc0, !PT ;  /* 0x0000ffff11117812 */ /* 0x000fe400078ec0ff */
[----:B-1----:R-:W-:-:S04]  /*d1660*/  SHF.R.U32.HI R22, RZ, 0x8, R18 ;  /* 0x00000008ff167819 */ /* 0x002fc80000011612 */
[----:B------:R-:W-:Y:S01]  /*d1670*/  LOP3.LUT R22, R22, 0xffff, RZ, 0xc0, !PT ;  /* 0x0000ffff16167812 */ /* 0x000fe200078ec0ff */
[----:B------:R-:W-:Y:S01]  /*d1680*/  STL.64 [R1+0xa30], R56 ;  /* 0x000a303801007387 */ /* 0x000fe20000100a00 */
[--C-:B------:R-:W-:Y:S02]  /*d1690*/  PRMT R17, R17, 0x3340, R0.reuse ;  /* 0x0000334011117816 */ /* 0x100fe40000000000 */
[----:B------:R-:W-:Y:S01]  /*d16a0*/  PRMT R18, R22, 0x3340, R0 ;  /* 0x0000334016127816 */ /* 0x000fe20000000000 */
[----:B------:R-:W4:Y:S04]  /*d16b0*/  LDL.LU R60, [R1+0x4e20] ;  /* 0x004e2000013c7983 */ /* 0x000f280000300800 */
[----:B------:R-:W-:Y:S04]  /*d16c0*/  STL [R1+0x2b8], R18 ;  /* 0x0002b81201007387 */ /* 0x000fe80000100800 */
[----:B------:R-:W4:Y:S04]  /*d16d0*/  LDL.LU R25, [R1+0x1a78] ;  /* 0x001a780001197983 */ /* 0x000f280000300800 */
[----:B------:R2:W-:Y:S04]  /*d16e0*/  STL [R1+0x2b4], R17 ;  /* 0x0002b41101007387 */ /* 0x0005e80000100800 */
[----:B------:R-:W4:Y:S01]  /*d16f0*/  LDL.LU R41, [R1+0x1e58] ;  /* 0x001e580001297983 */ /* 0x000f220000300800 */
[----:B--2---:R-:W-:-:S02]  /*d1700*/  LOP3.LUT R17, R59, 0xffff, RZ, 0xc0, !PT ;  /* 0x0000ffff3b117812 */ /* 0x004fc400078ec0ff */
[----:B------:R-:W-:Y:S02]  /*d1710*/  LOP3.LUT R59, R55, 0xffff, RZ, 0xc0, !PT ;  /* 0x0000ffff373b7812 */ /* 0x000fe400078ec0ff */
[----:B---3--:R-:W-:Y:S01]  /*d1720*/  LOP3.LUT R56, R24, 0xffff, RZ, 0xc0, !PT ;  /* 0x0000ffff18387812 */ /* 0x008fe200078ec0ff */
[----:B------:R-:W2:Y:S01]  /*d1730*/  LDL.LU R55, [R1+0x5748] ;  /* 0x0057480001377983 */ /* 0x000ea20000300800 */
[----:B------:R-:W-:Y:S02]  /*d1740*/  LOP3.LUT R24, R19, 0xffff, RZ, 0xc0, !PT ;  /* 0x0000ffff13187812 */ /* 0x000fe400078ec0ff */
[----:B------:R-:W-:Y:S02]  /*d1750*/  PRMT R22, R59, 0x3340, R0 ;  /* 0x000033403b167816 */ /* 0x000fe40000000000 */
[----:B------:R-:W-:Y:S02]  /*d1760*/  PRMT R19, R17, 0x3340, R56 ;  /* 0x0000334011137816 */ /* 0x000fe40000000038 */
[----:B------:R-:W-:-:S02]  /*d1770*/  LOP3.LUT R18, R48, 0xffff, RZ, 0xc0, !PT ;  /* 0x0000ffff30127812 */ /* 0x000fc400078ec0ff */
[----:B------:R-:W-:Y:S02]  /*d1780*/  PRMT R48, R19, 0x5410, R22 ;  /* 0x0000541013307816 */ /* 0x000fe40000000016 */
[----:B------:R-:W-:Y:S01]  /*d1790*/  LOP3.LUT R54, R49, 0xffff, RZ, 0xc0, !PT ;  /* 0x0000ffff31367812 */ /* 0x000fe200078ec0ff */
[----:B------:R-:W-:Y:S01]  /*d17a0*/  STL [R1+0x564c], R59 ;  /* 0x00564c3b01007387 */ /* 0x000fe20000100800 */
[----:B------:R-:W-:Y:S02]  /*d17b0*/  PRMT R22, R24, 0x3340, R0 ;  /* 0x0000334018167816 */ /* 0x000fe40000000000 */
[----:B------:R-:W-:Y:S01]  /*d17c0*/  PRMT R19, R18, 0x3340, R54 ;  /* 0x0000334012137816 */ /* 0x000fe20000000036 */
[----:B------:R1:W-:Y:S03]  /*d17d0*/  STL [R1+0x1c0c], R48 ;  /* 0x001c0c3001007387 */ /* 0x0003e60000100800 */
[----:B------:R-:W-:-:S02]  /*d17e0*/  PRMT R19, R19, 0x5410, R22 ;  /* 0x0000541013137816 */ /* 0x000fc40000000016 */
[----:B-1----:R-:W-:-:S03]  /*d17f0*/  IADD3 R48, P1, PT, R20, R5, RZ ;  /* 0x0000000514307210 */ /* 0x002fc60007f3e0ff */
[----:B------:R1:W-:Y:S02]  /*d1800*/  STL [R1+0x1c08], R19 ;  /* 0x001c081301007387 */ /* 0x0003e40000100800 */
[----:B------:R-:W-:-:S05]  /*d1810*/  IMAD.X R49, R21, 0x1, R6, P1 ;  /* 0x0000000115317824 */ /* 0x000fca00008e0606 */
[----:B------:R3:W-:Y:S01]  /*d1820*/  STL.64 [R1+0xa00], R48 ;  /* 0x000a003001007387 */ /* 0x0007e20000100a00 */
[----:B-1----:R-:W-:Y:S02]  /*d1830*/  SHF.R.U32.HI R19, RZ, 0x8, R17 ;  /* 0x00000008ff137819 */ /* 0x002fe40000011611 */
[----:B------:R-:W-:Y:S01]  /*d1840*/  SHF.R.U32.HI R22, RZ, 0x8, R56 ;  /* 0x00000008ff167819 */ /* 0x000fe20000011638 */
[----:B---3--:R-:W3:Y:S04]  /*d1850*/  LDL.LU.64 R48, [R1+0x5740] ;  /* 0x0057400001307983 */ /* 0x008ee80000300a00 */
[----:B------:R-:W2:Y:S04]  /*d1860*/  LDL.LU R57, [R1+0x768] ;  /* 0x0007680001397983 */ /* 0x000ea80000300800 */
[----:B------:R-:W2:Y:S01]  /*d1870*/  LDL.LU R17, [R1+0x4f4] ;  /* 0x0004f40001117983 */ /* 0x000ea20000300800 */
[----:B------:R-:W-:-:S02]  /*d1880*/  SHF.R.U32.HI R56, RZ, 0x8, R54 ;  /* 0x00000008ff387819 */ /* 0x000fc40000011636 */
[----:B------:R-:W-:Y:S02]  /*d1890*/  LOP3.LUT R19, R19, 0xffff, RZ, 0xc0, !PT ;  /* 0x0000ffff13137812 */ /* 0x000fe400078ec0ff */
[----:B------:R-:W-:Y:S02]  /*d18a0*/  LOP3.LUT R54, R22, 0xffff, RZ, 0xc0, !PT ;  /* 0x0000ffff16367812 */ /* 0x000fe400078ec0ff */
[----:B------:R-:W-:Y:S02]  /*d18b0*/  SHF.R.U32.HI R18, RZ, 0x8, R18 ;  /* 0x00000008ff127819 */ /* 0x000fe40000011612 */
[----:B------:R-:W-:Y:S02]  /*d18c0*/  PRMT R19, R19, 0x3340, R54 ;  /* 0x0000334013137816 */ /* 0x000fe40000000036 */
[----:B------:R-:W-:Y:S02]  /*d18d0*/  LOP3.LUT R18, R18, 0xffff, RZ, 0xc0, !PT ;  /* 0x0000ffff12127812 */ /* 0x000fe400078ec0ff */
[----:B------:R-:W-:Y:S01]  /*d18e0*/  LOP3.LUT R22, R56, 0xffff, RZ, 0xc0, !PT ;  /* 0x0000ffff38167812 */ /* 0x000fe200078ec0ff */
[----:B------:R1:W-:Y:S03]  /*d18f0*/  STL [R1+0x5544], R19 ;  /* 0x0055441301007387 */ /* 0x0003e60000100800 */
[----:B-1----:R-:W-:-:S02]  /*d1900*/  PRMT R19, R18, 0x3340, R22 ;  /* 0x0000334012137816 */ /* 0x002fc40000000016 */
[----:B----4-:R-:W-:-:S03]  /*d1910*/  LOP3.LUT R18, R60, 0xffff, RZ, 0xc0, !PT ;  /* 0x0000ffff3c127812 */ /* 0x010fc600078ec0ff */
[----:B------:R1:W-:Y:S01]  /*d1920*/  STL [R1+0x58c], R19 ;  /* 0x00058c1301007387 */ /* 0x0003e20000100800 */
[----:B------:R-:W-:-:S03]  /*d1930*/  LOP3.LUT R54, R25, 0xffff, RZ, 0xc0, !PT ;  /* 0x0000ffff19367812 */ /* 0x000fc600078ec0ff */
[----:B------:R-:W4:Y:S01]  /*d1940*/  LDL.LU R25, [R1+0x750] ;  /* 0x0007500001197983 */ /* 0x000f220000300800 */
[----:B------:R-:W-:Y:S02]  /*d1950*/  PRMT R22, R54, 0x3340, R0 ;  /* 0x0000334036167816 */ /* 0x000fe40000000000 */
[----:B-1----:R-:W-:-:S04]  /*d1960*/  LOP3.LUT R19, R41, 0xffff, RZ, 0xc0, !PT ;  /* 0x0000ffff29137812 */ /* 0x002fc800078ec0ff */
[----:B------:R-:W-:-:S04]  /*d1970*/  PRMT R41, R18, 0x3340, R19 ;  /* 0x0000334012297816 */ /* 0x000fc80000000013 */
[----:B------:R-:W-:Y:S02]  /*d1980*/  PRMT R22, R41, 0x5410, R22 ;  /* 0x0000541029167816 */ /* 0x000fe40000000016 */
[----:B------:R-:W4:Y:S01]  /*d1990*/  LDL.LU R41, [R1+0x484] ;  /* 0x0004840001297983 */ /* 0x000f220000300800 */
[----:B------:R-:W-:Y:S02]  /*d19a0*/  SHF.R.U32.HI R18, RZ, 0x8, R18 ;  /* 0x00000008ff127819 */ /* 0x000fe40000011612 */
[----:B------:R-:W-:Y:S01]  /*d19b0*/  SHF.R.U32.HI R19, RZ, 0x8, R19 ;  /* 0x00000008ff137819 */ /* 0x000fe20000011613 */
[----:B------:R1:W-:Y:S01]  /*d19c0*/  STL [R1+0x1bfc], R22 ;  /* 0x001bfc1601007387 */ /* 0x0003e20000100800 */
[----:B------:R-:W-:Y:S02]  /*d19d0*/  IADD3 R60, P1, PT, R20, R13, RZ ;  /* 0x0000000d143c7210 */ /* 0x000fe40007f3e0ff */
[----:B------:R-:W-:Y:S02]  /*d19e0*/  LOP3.LUT R18, R18, 0xffff, RZ, 0xc0, !PT ;  /* 0x0000ffff12127812 */ /* 0x000fe400078ec0ff */
[----:B------:R-:W-:-:S02]  /*d19f0*/  LOP3.LUT R19, R19, 0xffff, RZ, 0xc0, !PT ;  /* 0x0000ffff13137812 */ /* 0x000fc400078ec0ff */
[----:B-1----:R-:W-:Y:S01]  /*d1a00*/  SHF.R.U32.HI R22, RZ, 0x8, R54 ;  /* 0x00000008ff167819 */ /* 0x002fe20000011636 */
[----:B------:R-:W-:-:S03]  /*d1a10*/  IMAD.X R61, R21, 0x1, R15, P1 ;  /* 0x00000001153d7824 */ /* 0x000fc600008e060f */
[----:B------:R-:W-:Y:S02]  /*d1a20*/  LOP3.LUT R22, R22, 0xffff, RZ, 0xc0, !PT ;  /* 0x0000ffff16167812 */ /* 0x000fe400078ec0ff */
[----:B------:R-:W-:Y:S02]  /*d1a30*/  PRMT R54, R18, 0x3340, R19 ;  /* 0x0000334012367816 */ /* 0x000fe40000000013 */
[----:B------:R-:W-:Y:S01]  /*d1a40*/  PRMT R19, R22, 0x3340, R0 ;  /* 0x0000334016137816 */ /* 0x000fe20000000000 */
[----:B------:R1:W-:Y:S04]  /*d1a50*/  STL.64 [R1+0x9e8], R60 ;  /* 0x0009e83c01007387 */ /* 0x0003e80000100a00 */
[----:B------:R-:W-:Y:S04]  /*d1a60*/  STL [R1+0x588], R54 ;  /* 0x0005883601007387 */ /* 0x000fe80000100800 */
[----:B------:R0:W-:Y:S01]  /*d1a70*/  STL [R1+0x2b0], R19 ;  /* 0x0002b01301007387 */ /* 0x0001e20000100800 */
[----:B-1----:R-:W-:-:S05]  /*d1a80*/  IADD3 R60, P1, PT, R20, R14, RZ ;  /* 0x0000000e143c7210 */ /* 0x002fca0007f3e0ff */
[----:B------:R-:W-:Y:S01]  /*d1a90*/  IMAD.X R61, R21, 0x1, R16, P1 ;  /* 0x00000001153d7824 */ /* 0x000fe200008e0610 */
[----:B---3--:R-:W-:Y:S02]  /*d1aa0*/  LOP3.LUT R56, R48, 0xffff, RZ, 0xc0, !PT ;  /* 0x0000ffff30387812 */ /* 0x008fe400078ec0ff */
[----:B------:R-:W3:Y:S01]  /*d1ab0*/  LDL.LU R48, [R1+0x573c] ;  /* 0x00573c0001307983 */ /* 0x000ee20000300800 */
[----:B--2---:R-:W-:Y:S02]  /*d1ac0*/  LOP3.LUT R18, R57, 0xffff, RZ, 0xc0, !PT ;  /* 0x0000ffff39127812 */ /* 0x004fe400078ec0ff */
[----:B0-----:R-:W-:Y:S02]  /*d1ad0*/  LOP3.LUT R19, R17, 0xffff, RZ, 0xc0, !PT ;  /* 0x0000ffff11137812 */ /* 0x001fe400078ec0ff */
[----:B------:R-:W-:Y:S02]  /*d1ae0*/  PRMT R22, R56, 0x3340, R0 ;  /* 0x0000334038167816 */ /* 0x000fe40000000000 */
[----:B------:R-:W-:-:S04]  /*d1af0*/  PRMT R17, R18, 0x3340, R19 ;  /* 0x0000334012117816 */ /* 0x000fc80000000013 */
[----:B------:R-:W-:Y:S02]  /*d1b00*/  PRMT R22, R17, 0x5410, R22 ;  /* 0x0000541011167816 */ /* 0x000fe40000000016 */
[----:B------:R-:W2:Y:S04]  /*d1b10*/  LDL.LU R17, [R1+0x76c] ;  /* 0x00076c0001117983 */ /* 0x000ea80000300800 */
[----:B------:R-:W3:Y:S01]  /*d1b20*/  LDL.LU R57, [R1+0x4f8] ;  /* 0x0004f80001397983 */ /* 0x000ee20000300800 */
        /* <DEDUP_REMOVED lines=9> */
[----:B------:R-:W-:Y:S01]  /*d1bc0*/  STL.64 [R1+0x9e0], R60 ;  /* 0x0009e03c01007387 */ /* 0x000fe20000100a00 */
[----:B----4-:R-:W-:Y:S02]  /*d1bd0*/  LOP3.LUT R19, R25, 0xffff, RZ, 0xc0, !PT ;  /* 0x0000ffff19137812 */ /* 0x010fe400078ec0ff */
[----:B------:R-:W-:Y:S01]  /*d1be0*/  LOP3.LUT R18, R47, 0xffff, RZ, 0xc0, !PT ;  /* 0x0000ffff2f127812 */ /* 0x000fe200078ec0ff */
[----:B------:R0:W-:Y:S01]  /*d1bf0*/  STL [R1+0x2ac], R24 ;  /* 0x0002ac1801007387 */ /* 0x0001e20000100800 */
[----:B------:R-:W-:-:S03]  /*d1c00*/  LOP3.LUT R54, R41, 0xffff, RZ, 0xc0, !PT ;  /* 0x0000ffff29367812 */ /* 0x000fc600078ec0ff */
[----:B------:R1:W-:Y:S01]  /*d1c10*/  STL [R1+0x584], R22 ;  /* 0x0005841601007387 */ /* 0x0003e20000100800 */
[----:B0-----:R-:W-:-:S03]  /*d1c20*/  PRMT R24, R19, 0x3340, R54 ;  /* 0x0000334013187816 */ /* 0x001fc60000000036 */
[----:B------:R-:W4:Y:S01]  /*d1c30*/  LDL.LU R47, [R1+0x5738] ;  /* 0x00573800012f7983 */ /* 0x000f220000300800 */
[----:B-1----:R-:W-:-:S04]  /*d1c40*/  PRMT R22, R18, 0x3340, R0 ;  /* 0x0000334012167816 */ /* 0x002fc80000000000 */
[----:B------:R-:W-:Y:S02]  /*d1c50*/  PRMT R22, R24, 0x5410, R22 ;  /* 0x0000541018167816 */ /* 0x000fe40000000016 */
[----:B------:R-:W4:Y:S04]  /*d1c60*/  LDL.LU R24, [R1+0x4e74] ;  /* 0x004e740001187983 */ /* 0x000f280000300800 */
[----:B------:R-:W4:Y:S04]  /*d1c70*/  LDL.LU R25, [R1+0x1c78] ;  /* 0x001c780001197983 */ /* 0x000f280000300800 */
[----:B------:R0:W-:Y:S04]  /*d1c80*/  STL [R1+0x1bec], R22 ;  /* 0x001bec1601007387 */ /* 0x0001e80000100800 */
        /* <DEDUP_REMOVED lines=16> */
[----:B---3--:R-:W-:Y:S01]  /*d1d90*/  LOP3.LUT R54, R57, 0xffff, RZ, 0xc0, !PT ;  /* 0x0000ffff39367812 */ /* 0x008fe200078ec0ff */
[----:B------:R-:W2:Y:S01]  /*d1da0*/  LDL.LU R55, [R1+0x5734] ;  /* 0x0057340001377983 */ /* 0x000ea20000300800 */
[----:B0-----:R-:W-:Y:S02]  /*d1db0*/  PRMT R22, R17, 0x3340, R0 ;  /* 0x0000334011167816 */ /* 0x001fe40000000000 */
[----:B------:R-:W-:-:S04]  /*d1dc0*/  PRMT R56, R19, 0x3340, R54 ;  /* 0x0000334013387816 */ /* 0x000fc80000000036 */
[----:B------:R-:W-:Y:S02]  /*d1dd0*/  PRMT R22, R56, 0x5410, R22 ;  /* 0x0000541038167816 */ /* 0x000fe40000000016 */
[----:B------:R-:W-:-:S05]  /*d1de0*/  IADD3 R56, P1, PT, R20, R9, RZ ;  /* 0x0000000914387210 */ /* 0x000fca0007f3e0ff */
[----:B------:R-:W-:Y:S01]  /*d1df0*/  IMAD.X R57, R21, 0x1, R11, P1 ;  /* 0x0000000115397824 */ /* 0x000fe200008e060b */
[----:B------:R0:W-:Y:S01]  /*d1e00*/  STL [R1+0x1be8], R22 ;  /* 0x001be81601007387 */ /* 0x0001e20000100800 */
[----:B------:R-:W-:-:S03]  /*d1e10*/  SHF.R.U32.HI R19, RZ, 0x8, R19 ;  /* 0x00000008ff137819 */ /* 0x000fc60000011613 */
[----:B------:R-:W3:Y:S04]  /*d1e20*/  LDL.LU R60, [R1+0x754] ;  /* 0x00075400013c7983 */ /* 0x000ee80000300800 */
[----:B------:R1:W-:Y:S01]  /*d1e30*/  STL.64 [R1+0x9d0], R56 ;  /* 0x0009d03801007387 */ /* 0x0003e20000100a00 */
[----:B0-----:R-:W-:Y:S02]  /*d1e40*/  SHF.R.U32.HI R22, RZ, 0x8, R54 ;  /* 0x00000008ff167819 */ /* 0x001fe40000011636 */
[----:B------:R-:W-:Y:S02]  /*d1e50*/  LOP3.LUT R19, R19, 0xffff, RZ, 0xc0, !PT ;  /* 0x0000ffff13137812 */ /* 0x000fe400078ec0ff */
[----:B------:R-:W-:Y:S02]  /*d1e60*/  LOP3.LUT R22, R22, 0xffff, RZ, 0xc0, !PT ;  /* 0x0000ffff16167812 */ /* 0x000fe400078ec0ff */
[----:B-1----:R-:W-:-:S02]  /*d1e70*/  IADD3 R56, P1, PT, R20, R10, RZ ;  /* 0x0000000a14387210 */ /* 0x002fc40007f3e0ff */
[----:B------:R-:W-:-:S03]  /*d1e80*/  PRMT R19, R19, 0x3340, R22 ;  /* 0x0000334013137816 */ /* 0x000fc60000000016 */
[----:B------:R-:W-:Y:S01]  /*d1e90*/  IMAD.X R57, R21, 0x1, R12, P1 ;  /* 0x0000000115397824 */ /* 0x000fe200008e060c */
[----:B------:R-:W-:Y:S01]  /*d1ea0*/  SHF.R.U32.HI R21, RZ, 0x8, R17 ;  /* 0x00000008ff157819 */ /* 0x000fe20000011611 */
[----:B------:R0:W-:Y:S03]  /*d1eb0*/  STL [R1+0x578], R19 ;  /* 0x0005781301007387 */ /* 0x0001e60000100800 */
[----:B------:R-:W-:Y:S01]  /*d1ec0*/  LOP3.LUT R21, R21, 0xffff, RZ, 0xc0, !PT ;  /* 0x0000ffff15157812 */ /* 0x000fe200078ec0ff */
[----:B------:R-:W-:Y:S03]  /*d1ed0*/  STL.64 [R1+0x9d8], R56 ;  /* 0x0009d83801007387 */ /* 0x000fe60000100a00 */
[----:B0-----:R-:W-:Y:S02]  /*d1ee0*/  PRMT R19, R21, 0x3340, R0 ;  /* 0x0000334015137816 */ /* 0x001fe40000000000 */
[----:B----4-:R-:W-:-:S02]  /*d1ef0*/  LOP3.LUT R17, R24, 0xffff, RZ, 0xc0, !PT ;  /* 0x0000ffff18117812 */ /* 0x010fc400078ec0ff */
[----:B------:R-:W-:Y:S01]  /*d1f00*/  LOP3.LUT R59, R25, 0xffff, RZ, 0xc0, !PT ;  /* 0x0000ffff193b7812 */ /* 0x000fe200078ec0ff */
[----:B------:R0:W-:Y:S03]  /*d1f10*/  STL [R1+0x2a4], R19 ;  /* 0x0002a41301007387 */ /* 0x0001e60000100800 */
[----:B------:R-:W-:Y:S02]  /*d1f20*/  PRMT R21, R59, 0x3340, R0 ;  /* 0x000033403b157816 */ /* 0x000fe40000000000 */
[----:B0-----:R-:W-:-:S04]  /*d1f30*/  LOP3.LUT R19, R41, 0xffff, RZ, 0xc0, !PT ;  /* 0x0000ffff29137812 */ /* 0x001fc800078ec0ff */
[----:B------:R-:W-:-:S04]  /*d1f40*/  PRMT R22, R17, 0x3340, R19 ;  /* 0x0000334011167816 */ /* 0x000fc80000000013 */
[----:B------:R-:W-:Y:S02]  /*d1f50*/  PRMT R22, R22, 0x5410, R21 ;  /* 0x0000541016167816 */ /* 0x000fe40000000015 */
[----:B------:R-:W-:Y:S02]  /*d1f60*/  SHF.R.U32.HI R21, RZ, 0x8, R18 ;  /* 0x00000008ff157819 */ /* 0x000fe40000011612 */
[----:B------:R-:W-:Y:S01]  /*d1f70*/  SHF.R.U32.HI R18, RZ, 0x8, R17 ;  /* 0x00000008ff127819 */ /* 0x000fe20000011611 */
[----:B------:R0:W-:Y:S04]  /*d1f80*/  STL [R1+0x1bdc], R22 ;  /* 0x001bdc1601007387 */ /* 0x0001e80000100800 */
[----:B------:R-:W4:Y:S04]  /*d1f90*/  LDL.LU R57, [R1+0x4e78] ;  /* 0x004e780001397983 */ /* 0x000f280000300800 */
[----:B------:R-:W2:Y:S04]  /*d1fa0*/  LDL.LU R17, [R1+0x1c6c] ;  /* 0x001c6c0001117983 */ /* 0x000ea80000300800 */
[----:B------:R-:W4:Y:S04]  /*d1fb0*/  LDL.LU R24, [R1+0x204c] ;  /* 0x00204c0001187983 */ /* 0x000f280000300800 */
[----:B------:R-:W4:Y:S01]  /*d1fc0*/  LDL.LU R25, [R1+0x4e68] ;  /* 0x004e680001197983 */ /* 0x000f220000300800 */
[----:B0-----:R-:W-:-:S03]  /*d1fd0*/  SHF.R.U32.HI R22, RZ, 0x8, R19 ;  /* 0x00000008ff167819 */ /* 0x001fc60000011613 */
[----:B------:R-:W4:Y:S01]  /*d1fe0*/  LDL.LU R41, [R1+0x1a88] ;  /* 0x001a880001297983 */ /* 0x000f220000300800 */
[----:B------:R-:W-:-:S03]  /*d1ff0*/  LOP3.LUT R21, R21, 0xffff, RZ, 0xc0, !PT ;  /* 0x0000ffff15157812 */ /* 0x000fc600078ec0ff */
[----:B------:R-:W4:Y:S01]  /*d2000*/  LDL.LU R56, [R1+0x1e68] ;  /* 0x001e680001387983 */ /* 0x000f220000300800 */
[----:B------:R-:W-:Y:S02]  /*d2010*/  LOP3.LUT R18, R18, 0xffff, RZ, 0xc0, !PT ;  /* 0x0000ffff12127812 */ /* 0x000fe400078ec0ff */
[----:B------:R-:W-:Y:S02]  /*d2020*/  LOP3.LUT R22, R22, 0xffff, RZ, 0xc0, !PT ;  /* 0x0000ffff16167812 */ /* 0x000fe400078ec0ff */
[----:B------:R-:W-:Y:S02]  /*d2030*/  PRMT R19, R21, 0x3340, R0 ;  /* 0x0000334015137816 */ /* 0x000fe40000000000 */
[----:B------:R-:W-:-:S03]  /*d2040*/  PRMT R18, R18, 0x3340, R22 ;  /* 0x0000334012127816 */ /* 0x000fc60000000016 */
[----:B------:R0:W-:Y:S01]  /*d2050*/  STL [R1+0x2a0], R19 ;  /* 0x0002a01301007387 */ /* 0x0001e20000100800 */
[----:B------:R-:W-:-:S03]  /*d2060*/  LOP3.LUT R54, R47, 0xffff, RZ, 0xc0, !PT ;  /* 0x0000ffff2f367812 */ /* 0x000fc600078ec0ff */
[----:B------:R3:W-:Y:S01]  /*d2070*/  STL [R1+0x574], R18 ;  /* 0x0005741201007387 */ /* 0x0007e20000100800 */
[----:B0-----:R-:W-:-:S03]  /*d2080*/  LOP3.LUT R19, R50, 0xffff, RZ, 0xc0, !PT ;  /* 0x0000ffff32137812 */ /* 0x001fc600078ec0ff */
[----:B------:R-:W4:Y:S01]  /*d2090*/  LDL.LU R50, [R1+0x5730] ;  /* 0x0057300001327983 */ /* 0x000f220000300800 */
[----:B------:R-:W-:-:S03]  /*d20a0*/  PRMT R21, R19, 0x3340, R0 ;  /* 0x0000334013157816 */ /* 0x000fc60000000000 */
[----:B------:R-:W4:Y:S01]  /*d20b0*/  LDL.LU R47, [R1+0x572c] ;  /* 0x00572c00012f7983 */ /* 0x000f220000300800 */
[----:B------:R-:W-:Y:S01]  /*d20c0*/  VIADD R20, R20, UR6 ;  /* 0x0000000614147c36 */ /* 0x000fe20008000000 */
[----:B------:R-:W0:Y:S02]  /*d20d0*/  LDCU UR6, c[0x0][0x3b8] ;  /* 0x00007700ff0677ac */ /* 0x000e240008000800 */
[----:B------:R1:W-:Y:S01]  /*d20e0*/  STL [R1+0x5650], R19 ;  /* 0x0056501301007387 */ /* 0x0003e20000100800 */
[----:B---3--:R-:W-:-:S04]  /*d20f0*/  LOP3.LUT R18, R60, 0xffff, RZ, 0xc0, !PT ;  /* 0x0000ffff3c127812 */ /* 0x008fc800078ec0ff */
[----:B------:R-:W-:-:S04]  /*d2100*/  PRMT R22, R18, 0x3340, R54 ;  /* 0x0000334012167816 */ /* 0x000fc80000000036 */
[----:B-1----:R-:W-:Y:S02]  /*d2110*/  PRMT R19, R22, 0x5410, R21 ;  /* 0x0000541016137816 */ /* 0x002fe40000000015 */
[----:B------:R-:W-:Y:S02]  /*d2120*/  SHF.R.U32.HI R22, RZ, 0x8, R59 ;  /* 0x00000008ff167819 */ /* 0x000fe4000001163b */
[----:B------:R-:W-:Y:S01]  /*d2130*/  SHF.R.U32.HI R18, RZ, 0x8, R18 ;  /* 0x00000008ff127819 */ /* 0x000fe20000011612 */
[----:B------:R1:W-:Y:S01]  /*d2140*/  STL [R1+0x1bd8], R19 ;  /* 0x001bd81301007387 */ /* 0x0003e20000100800 */
[----:B------:R-:W-:Y:S02]  /*d2150*/  SHF.R.S32.HI R21, RZ, 0x1f, R20 ;  /* 0x0000001fff157819 */ /* 0x000fe40000011414 */
[----:B------:R-:W-:Y:S02]  /*d2160*/  IADD3 R60, P1, PT, R20, R0, RZ ;  /* 0x00000000143c7210 */ /* 0x000fe40007f3e0ff */
[----:B------:R-:W-:-:S02]  /*d2170*/  LOP3.LUT R22, R22, 0xffff, RZ, 0xc0, !PT ;  /* 0x0000ffff16167812 */ /* 0x000fc400078ec0ff */
[----:B-1----:R-:W-:Y:S02]  /*d2180*/  SHF.R.U32.HI R19, RZ, 0x8, R54 ;  /* 0x00000008ff137819 */ /* 0x002fe40000011636 */
        /* <DEDUP_REMOVED lines=8> */
[----:B--2---:R-:W-:-:S03]  /*d2210*/  LOP3.LUT R18, R17, 0xffff, RZ, 0xc0, !PT ;  /* 0x0000ffff11127812 */ /* 0x004fc600078ec0ff */
[----:B------:R-:W2:Y:S01]  /*d2220*/  LDL.LU R17, [R1+0x4e70] ;  /* 0x004e700001117983 */ /* 0x000ea20000300800 */
[----:B----4-:R-:W-:-:S03]  /*d2230*/  LOP3.LUT R59, R24, 0xffff, RZ, 0xc0, !PT ;  /* 0x0000ffff183b7812 */ /* 0x010fc600078ec0ff */
[----:B------:R-:W4:Y:S01]  /*d2240*/  LDL.LU R24, [R1+0x1a8c] ;  /* 0x001a8c0001187983 */ /* 0x000f220000300800 */
[----:B------:R-:W-:-:S03]  /*d2250*/  LOP3.LUT R54, R25, 0xffff, RZ, 0xc0, !PT ;  /* 0x0000ffff19367812 */ /* 0x000fc600078ec0ff */
[----:B------:R-:W4:Y:S01]  /*d2260*/  LDL.LU R25, [R1+0x1e5c] ;  /* 0x001e5c0001197983 */ /* 0x000f220000300800 */
[----:B------:R-:W-:Y:S02]  /*d2270*/  LOP3.LUT R57, R57, 0xffff, RZ, 0xc0, !PT ;  /* 0x0000ffff39397812 */ /* 0x000fe400078ec0ff */
[----:B-1----:R-:W-:Y:S02]  /*d2280*/  PRMT R22, R18, 0x3340, R0 ;  /* 0x0000334012167816 */ /* 0x002fe40000000000 */
[----:B------:R-:W-:Y:S02]  /*d2290*/  PRMT R60, R57, 0x3340, R59 ;  /* 0x00003340393c7816 */ /* 0x000fe4000000003b */
[----:B---3--:R-:W-:Y:S02]  /*d22a0*/  LOP3.LUT R19, R41, 0xffff, RZ, 0xc0, !PT ;  /* 0x0000ffff29137812 */ /* 0x008fe400078ec0ff */
[----:B------:R-:W-:Y:S01]  /*d22b0*/  LOP3.LUT R56, R56, 0xffff, RZ, 0xc0, !PT ;  /* 0x0000ffff38387812 */ /* 0x000fe200078ec0ff */
[----:B------:R-:W3:Y:S01]  /*d22c0*/  LDL.LU R41, [R1+0x77c] ;  /* 0x00077c0001297983 */ /* 0x000ee20000300800 */
[----:B------:R-:W-:-:S02]  /*d22d0*/  PRMT R61, R60, 0x5410, R22 ;  /* 0x000054103c3d7816 */ /* 0x000fc40000000016 */
[----:B------:R-:W-:Y:S02]  /*d22e0*/  PRMT R22, R19, 0x3340, R0 ;  /* 0x0000334013167816 */ /* 0x000fe40000000000 */
[----:B------:R-:W-:-:S04]  /*d22f0*/  PRMT R60, R54, 0x3340, R56 ;  /* 0x00003340363c7816 */ /* 0x000fc80000000038 */
[----:B------:R-:W-:Y:S01]  /*d2300*/  PRMT R22, R60, 0x5410, R22 ;  /* 0x000054103c167816 */ /* 0x000fe20000000016 */
[----:B------:R-:W-:Y:S01]  /*d2310*/  STL [R1+0x1bcc], R61 ;  /* 0x001bcc3d01007387 */ /* 0x000fe20000100800 */
[----:B------:R-:W-:-:S03]  /*d2320*/  SHF.R.U32.HI R57, RZ, 0x8, R57 ;  /* 0x00000008ff397819 */ /* 0x000fc60000011639 */
[----:B------:R1:W-:Y:S01]  /*d2330*/  STL [R1+0x1bc8], R22 ;  /* 0x001bc81601007387 */ /* 0x0003e20000100800 */
[----:B------:R-:W-:Y:S02]  /*d2340*/  SHF.R.U32.HI R54, RZ, 0x8, R54 ;  /* 0x00000008ff367819 */ /* 0x000fe40000011636 */
[----:B------:R-:W-:Y:S02]  /*d2350*/  SHF.R.U32.HI R56, RZ, 0x8, R56 ;  /* 0x00000008ff387819 */ /* 0x000fe40000011638 */
[----:B------:R-:W-:Y:S02]  /*d2360*/  IADD3 R60, P1, PT, R20, R3, RZ ;  /* 0x00000003143c7210 */ /* 0x000fe40007f3e0ff */
[----:B-1----:R-:W-:Y:S02]  /*d2370*/  SHF.R.U32.HI R22, RZ, 0x8, R59 ;  /* 0x00000008ff167819 */ /* 0x002fe4000001163b */
        /* <DEDUP_REMOVED lines=8> */
[----:B------:R-:W-:-:S03]  /*d2400*/  SHF.R.U32.HI R18, RZ, 0x8, R18 ;  /* 0x00000008ff127819 */ /* 0x000fc60000011612 */
[----:B------:R-:W-:Y:S01]  /*d2410*/  STL [R1+0x51c], R59 ;  /* 0x00051c3b01007387 */ /* 0x000fe20000100800 */
[----:B------:R-:W-:-:S03]  /*d2420*/  IADD3 R56, P1, PT, R20, R5, RZ ;  /* 0x0000000514387210 */ /* 0x000fc60007f3e0ff */
[----:B------:R1:W-:Y:S01]  /*d2430*/  STL [R1+0x514], R22 ;  /* 0x0005141601007387 */ /* 0x0003e20000100800 */
[----:B------:R-:W-:Y:S01]  /*d2440*/  LOP3.LUT R18, R18, 0xffff, RZ, 0xc0, !PT ;  /* 0x0000ffff12127812 */ /* 0x000fe200078ec0ff */
[----:B------:R-:W-:Y:S01]  /*d2450*/  IMAD.X R57, R21, 0x1, R6, P1 ;  /* 0x0000000115397824 */ /* 0x000fe200008e0606 */
[----:B-1----:R-:W-:-:S04]  /*d2460*/  SHF.R.U32.HI R22, RZ, 0x8, R19 ;  /* 0x00000008ff167819 */ /* 0x002fc80000011613 */
[----:B------:R-:W-:Y:S02]  /*d2470*/  LOP3.LUT R22, R22, 0xffff, RZ, 0xc0, !PT ;  /* 0x0000ffff16167812 */ /* 0x000fe400078ec0ff */
[--C-:B------:R-:W-:Y:S02]  /*d2480*/  PRMT R19, R18, 0x3340, R0.reuse ;  /* 0x0000334012137816 */ /* 0x100fe40000000000 */
[----:B------:R-:W-:Y:S01]  /*d2490*/  PRMT R22, R22, 0x3340, R0 ;  /* 0x0000334016167816 */ /* 0x000fe20000000000 */
[----:B------:R-:W-:Y:S04]  /*d24a0*/  STL.64 [R1+0x978], R56 ;  /* 0x0009783801007387 */ /* 0x000fe80000100a00 */
[----:B------:R-:W-:Y:S04]  /*d24b0*/  STL [R1+0x298], R22 ;  /* 0x0002981601007387 */ /* 0x000fe80000100800 */
[----:B------:R1:W-:Y:S02]  /*d24c0*/  STL [R1+0x294], R19 ;  /* 0x0002941301007387 */ /* 0x0003e40000100800 */
[----:B-1----:R-:W-:-:S02]  /*d24d0*/  LOP3.LUT R19, R48, 0xffff, RZ, 0xc0, !PT ;  /* 0x0000ffff30137812 */ /* 0x002fc400078ec0ff */
[----:B------:R-:W3:Y:S01]  /*d24e0*/  LDL.LU R48, [R1+0x5728] ;  /* 0x0057280001307983 */ /* 0x000ee20000300800 */
[----:B--2---:R-:W-:Y:S02]  /*d24f0*/  LOP3.LUT R18, R17, 0xffff, RZ, 0xc0, !PT ;  /* 0x0000ffff11127812 */ /* 0x004fe400078ec0ff */
[----:B----4-:R-:W-:Y:S02]  /*d2500*/  LOP3.LUT R17, R24, 0xffff, RZ, 0xc0, !PT ;  /* 0x0000ffff18117812 */ /* 0x010fe400078ec0ff */
[----:B------:R-:W-:-:S03]  /*d2510*/  LOP3.LUT R24, R25, 0xffff, RZ, 0xc0, !PT ;  /* 0x0000ffff19187812 */ /* 0x000fc600078ec0ff */
[----:B------:R1:W-:Y:S01]  /*d2520*/  STL [R1+0x5654], R17 ;  /* 0x0056541101007387 */ /* 0x0003e20000100800 */
[----:B------:R-:W-:-:S03]  /*d2530*/  LOP3.LUT R25, R47, 0xffff, RZ, 0xc0, !PT ;  /* 0x0000ffff2f197812 */ /* 0x000fc600078ec0ff */
[----:B------:R-:W2:Y:S01]  /*d2540*/  LDL.LU R47, [R1+0x5724] ;  /* 0x00572400012f7983 */ /* 0x000ea20000300800 */
[----:B------:R-:W-:Y:S02]  /*d2550*/  PRMT R22, R17, 0x3340, R0 ;  /* 0x0000334011167816 */ /* 0x000fe40000000000 */
[----:B------:R-:W-:Y:S02]  /*d2560*/  PRMT R54, R18, 0x3340, R24 ;  /* 0x0000334012367816 */ /* 0x000fe40000000018 */
[----:B---3--:R-:W-:Y:S02]  /*d2570*/  LOP3.LUT R41, R41, 0xffff, RZ, 0xc0, !PT ;  /* 0x0000ffff29297812 */ /* 0x008fe400078ec0ff */
[----:B------:R-:W-:Y:S02]  /*d2580*/  PRMT R54, R54, 0x5410, R22 ;  /* 0x0000541036367816 */ /* 0x000fe40000000016 */
[----:B------:R-:W-:Y:S02]  /*d2590*/  PRMT R22, R19, 0x3340, R0 ;  /* 0x0000334013167816 */ /* 0x000fe40000000000 */
[----:B-1----:R-:W-:-:S02]  /*d25a0*/  PRMT R17, R41, 0x3340, R25 ;  /* 0x0000334029117816 */ /* 0x002fc40000000019 */
[----:B------:R-:W-:Y:S02]  /*d25b0*/  SHF.R.U32.HI R18, RZ, 0x8, R18 ;  /* 0x00000008ff127819 */ /* 0x000fe40000011612 */
[----:B------:R-:W-:Y:S02]  /*d25c0*/  PRMT R17, R17, 0x5410, R22 ;  /* 0x0000541011117816 */ /* 0x000fe40000000016 */
[----:B------:R-:W-:Y:S01]  /*d25d0*/  SHF.R.U32.HI R24, RZ, 0x8, R24 ;  /* 0x00000008ff187819 */ /* 0x000fe20000011618 */
[----:B------:R-:W-:Y:S01]  /*d25e0*/  STL [R1+0x1bac], R54 ;  /* 0x001bac3601007387 */ /* 0x000fe20000100800 */
[----:B------:R-:W-:Y:S02]  /*d25f0*/  IADD3 R56, P1, PT, R20, R13, RZ ;  /* 0x0000000d14387210 */ /* 0x000fe40007f3e0ff */
[----:B------:R-:W-:Y:S01]  /*d2600*/  SHF.R.U32.HI R22, RZ, 0x8, R25 ;  /* 0x00000008ff167819 */ /* 0x000fe20000011619 */
[----:B------:R1:W-:Y:S01]  /*d2610*/  STL [R1+0x1b78], R17 ;  /* 0x001b781101007387 */ /* 0x0003e20000100800 */
[----:B------:R-:W-:-:S02]  /*d2620*/  LOP3.LUT R18, R18, 0xffff, RZ, 0xc0, !PT ;  /* 0x0000ffff12127812 */ /* 0x000fc400078ec0ff */
[----:B------:R-:W-:Y:S01]  /*d2630*/  LOP3.LUT R24, R24, 0xffff, RZ, 0xc0, !PT ;  /* 0x0000ffff18187812 */ /* 0x000fe200078ec0ff */
[----:B------:R-:W-:Y:S01]  /*d2640*/  IMAD.X R57, R21, 0x1, R15, P1 ;  /* 0x0000000115397824 */ /* 0x000fe200008e060f */
[----:B------:R-:W-:Y:S02]  /*d2650*/  LOP3.LUT R22, R22, 0xffff, RZ, 0xc0, !PT ;  /* 0x0000ffff16167812 */ /* 0x000fe400078ec0ff */
[----:B-1----:R-:W-:Y:S02]  /*d2660*/  SHF.R.U32.HI R17, RZ, 0x8, R41 ;  /* 0x00000008ff117819 */ /* 0x002fe40000011629 */
[----:B------:R-:W-:Y:S02]  /*d2670*/  PRMT R24, R18, 0x3340, R24 ;  /* 0x0000334012187816 */ /* 0x000fe40000000018 */
[----:B------:R-:W-:Y:S01]  /*d2680*/  LOP3.LUT R17, R17, 0xffff, RZ, 0xc0, !PT ;  /* 0x0000ffff11117812 */ /* 0x000fe200078ec0ff */
[----:B------:R-:W-:Y:S03]  /*d2690*/  STL.64 [R1+0x948], R56 ;  /* 0x0009483801007387 */ /* 0x000fe60000100a00 */
[----:B------:R-:W-:Y:S01]  /*d26a0*/  PRMT R18, R17, 0x3340, R22 ;  /* 0x0000334011127816 */ /* 0x000fe20000000016 */
[----:B------:R1:W-:Y:S01]  /*d26b0*/  STL [R1+0x580], R24 ;  /* 0x0005801801007387 */ /* 0x0003e20000100800 */
[----:B--2---:R-:W-:-:S03]  /*d26c0*/  LOP3.LUT R17, R47, 0xffff, RZ, 0xc0, !PT ;  /* 0x0000ffff2f117812 */ /* 0x004fc600078ec0ff */
[----:B------:R-:W2:Y:S01]  /*d26d0*/  LDL.LU R47, [R1+0x5720] ;  /* 0x00572000012f7983 */ /* 0x000ea20000300800 */
[----:B-1----:R-:W-:-:S03]  /*d26e0*/  LOP3.LUT R24, R40, 0xffff, RZ, 0xc0, !PT ;  /* 0x0000ffff28187812 */ /* 0x002fc600078ec0ff */
[----:B------:R1:W-:Y:S01]  /*d26f0*/  STL [R1+0x508], R18 ;  /* 0x0005081201007387 */ /* 0x0003e20000100800 */
[----:B------:R-:W-:Y:S02]  /*d2700*/  PRMT R22, R24, 0x3340, R0 ;  /* 0x0000334018167816 */ /* 0x000fe40000000000 */
[----:B-1----:R-:W-:-:S04]  /*d2710*/  LOP3.LUT R18, R50, 0xffff, RZ, 0xc0, !PT ;  /* 0x0000ffff32127812 */ /* 0x002fc800078ec0ff */
        /* <DEDUP_REMOVED lines=13> */
[----:B------:R-:W-:-:S03]  /*d27f0*/  PRMT R19, R22, 0x3340, R0 ;  /* 0x0000334016137816 */ /* 0x000fc60000000000 */
[----:B-1----:R-:W3:Y:S04]  /*d2800*/  LDL.LU R40, [R1+0x4ec4] ;  /* 0x004ec40001287983 */ /* 0x002ee80000300800 */
[----:B------:R-:W4:Y:S04]  /*d2810*/  LDL.LU R41, [R1+0x1c88] ;  /* 0x001c880001297983 */ /* 0x000f280000300800 */
[----:B------:R-:W-:Y:S04]  /*d2820*/  STL [R1+0x55f4], R50 ;  /* 0x0055f43201007387 */ /* 0x000fe80000100800 */
[----:B------:R1:W-:Y:S01]  /*d2830*/  STL [R1+0x290], R19 ;  /* 0x0002901301007387 */ /* 0x0003e20000100800 */
[----:B--2---:R-:W-:-:S03]  /*d2840*/  LOP3.LUT R18, R47, 0xffff, RZ, 0xc0, !PT ;  /* 0x0000ffff2f127812 */ /* 0x004fc600078ec0ff */
[----:B------:R-:W2:Y:S01]  /*d2850*/  LDL.LU R47, [R1+0x571c] ;  /* 0x00571c00012f7983 */ /* 0x000ea20000300800 */
[----:B------:R-:W-:Y:S02]  /*d2860*/  LOP3.LUT R17, R49, 0xffff, RZ, 0xc0, !PT ;  /* 0x0000ffff31117812 */ /* 0x000fe400078ec0ff */
[----:B-1----:R-:W-:Y:S02]  /*d2870*/  LOP3.LUT R19, R48, 0xffff, RZ, 0xc0, !PT ;  /* 0x0000ffff30137812 */ /* 0x002fe400078ec0ff */
[----:B------:R-:W-:Y:S02]  /*d2880*/  PRMT R22, R17, 0x3340, R0 ;  /* 0x0000334011167816 */ /* 0x000fe40000000000 */
[----:B------:R-:W-:Y:S02]  /*d2890*/  PRMT R25, R18, 0x3340, R19 ;  /* 0x0000334012197816 */ /* 0x000fe40000000013 */
[----:B------:R-:W-:Y:S02]  /*d28a0*/  IADD3 R48, P1, PT, R20, R7, RZ ;  /* 0x0000000714307210 */ /* 0x000fe40007f3e0ff */
[----:B------:R-:W-:-:S02]  /*d28b0*/  PRMT R22, R25, 0x5410, R22 ;  /* 0x0000541019167816 */ /* 0x000fc40000000016 */
[----:B------:R-:W-:Y:S02]  /*d28c0*/  SHF.R.U32.HI R18, RZ, 0x8, R18 ;  /* 0x00000008ff127819 */ /* 0x000fe40000011612 */
[----:B------:R-:W-:Y:S01]  /*d28d0*/  SHF.R.U32.HI R19, RZ, 0x8, R19 ;  /* 0x00000008ff137819 */ /* 0x000fe20000011613 */
[----:B------:R1:W-:Y:S01]  /*d28e0*/  STL [R1+0x1b18], R22 ;  /* 0x001b181601007387 */ /* 0x0003e20000100800 */
[----:B------:R-:W-:Y:S01]  /*d28f0*/  IMAD.X R49, R21, 0x1, R8, P1 ;  /* 0x0000000115317824 */ /* 0x000fe200008e0608 */
[----:B------:R-:W-:Y:S02]  /*d2900*/  LOP3.LUT R18, R18, 0xffff, RZ, 0xc0, !PT ;  /* 0x0000ffff12127812 */ /* 0x000fe400078ec0ff */
[----:B------:R-:W-:Y:S02]  /*d2910*/  LOP3.LUT R19, R19, 0xffff, RZ, 0xc0, !PT ;  /* 0x0000ffff13137812 */ /* 0x000fe400078ec0ff */
[----:B-1----:R-:W-:Y:S01]  /*d2920*/  SHF.R.U32.HI R22, RZ, 0x8, R24 ;  /* 0x00000008ff167819 */ /* 0x002fe20000011618 */
[----:B------:R1:W-:Y:S03]  /*d2930*/  STL.64 [R1+0x950], R48 ;  /* 0x0009503001007387 */ /* 0x0003e60000100a00 */
[----:B------:R-:W-:Y:S01]  /*d2940*/  LOP3.LUT R22, R22, 0xffff, RZ, 0xc0, !PT ;  /* 0x0000ffff16167812 */ /* 0x000fe200078ec0ff */
[----:B------:R-:W2:Y:S03]  /*d2950*/  LDL.LU R60, [R1+0x75c] ;  /* 0x00075c00013c7983 */ /* 0x000ea60000300800 */
[----:B------:R-:W-:-:S02]  /*d2960*/  PRMT R22, R22, 0x3340, R0 ;  /* 0x0000334016167816 */ /* 0x000fc40000000000 */
[----:B-1----:R-:W-:Y:S02]  /*d2970*/  PRMT R48, R18, 0x3340, R19 ;  /* 0x0000334012307816 */ /* 0x002fe40000000013 */
[----:B------:R-:W-:-:S03]  /*d2980*/  IADD3 R18, P1, PT, R20, R9, RZ ;  /* 0x0000000914127210 */ /* 0x000fc60007f3e0ff */
[----:B------:R-:W-:Y:S02]  /*d2990*/  STL [R1+0x55f8], R48 ;  /* 0x0055f83001007387 */ /* 0x000fe40000100800 */
[----:B------:R-:W-:Y:S02]  /*d29a0*/  IMAD.X R19, R21, 0x1, R11, P1 ;  /* 0x0000000115137824 */ /* 0x000fe400008e060b */
[----:B------:R1:W-:Y:S04]  /*d29b0*/  STL [R1+0x28c], R22 ;  /* 0x00028c1601007387 */ /* 0x0003e80000100800 */
[----:B------:R3:W-:Y:S01]  /*d29c0*/  STL.64 [R1+0x940], R18 ;  /* 0x0009401201007387 */ /* 0x0007e20000100a00 */
[----:B-1----:R-:W-:-:S04]  /*d29d0*/  SHF.R.U32.HI R22, RZ, 0x8, R17 ;  /* 0x00000008ff167819 */ /* 0x002fc80000011611 */
[----:B------:R-:W-:Y:S02]  /*d29e0*/  LOP3.LUT R22, R22, 0xffff, RZ, 0xc0, !PT ;  /* 0x0000ffff16167812 */ /* 0x000fe400078ec0ff */
[----:B---3--:R-:W-:Y:S02]  /*d29f0*/  LOP3.LUT R19, R40, 0xffff, RZ, 0xc0, !PT ;  /* 0x0000ffff28137812 */ /* 0x008fe400078ec0ff */
[----:B----4-:R-:W-:Y:S02]  /*d2a00*/  LOP3.LUT R18, R41, 0xffff, RZ, 0xc0, !PT ;  /* 0x0000ffff29127812 */ /* 0x010fe400078ec0ff */
[--C-:B------:R-:W-:Y:S02]  /*d2a10*/  PRMT R49, R22, 0x3340, R0.reuse ;  /* 0x0000334016317816 */ /* 0x100fe40000000000 */
[----:B------:R-:W-:-:S03]  /*d2a20*/  PRMT R22, R18, 0x3340, R0 ;  /* 0x0000334012167816 */ /* 0x000fc60000000000 */
[----:B------:R-:W-:Y:S04]  /*d2a30*/  STL [R1+0x55fc], R49 ;  /* 0x0055fc3101007387 */ /* 0x000fe80000100800 */
[----:B------:R-:W3:Y:S04]  /*d2a40*/  LDL.LU R57, [R1+0x4ee8] ;  /* 0x004ee80001397983 */ /* 0x000ee80000300800 */
[----:B------:R-:W4:Y:S04]  /*d2a50*/  LDL.LU R24, [R1+0x1c7c] ;  /* 0x001c7c0001187983 */ /* 0x000f280000300800 */
[----:B------:R-:W3:Y:S01]  /*d2a60*/  LDL.LU R25, [R1+0x205c] ;  /* 0x00205c0001197983 */ /* 0x000ee20000300800 */
[----:B--2---:R-:W-:-:S04]  /*d2a70*/  LOP3.LUT R17, R47, 0xffff, RZ, 0xc0, !PT ;  /* 0x0000ffff2f117812 */ /* 0x004fc800078ec0ff */
[----:B------:R-:W-:-:S04]  /*d2a80*/  PRMT R40, R19, 0x3340, R17 ;  /* 0x0000334013287816 */ /* 0x000fc80000000011 */
[----:B------:R-:W-:Y:S02]  /*d2a90*/  PRMT R22, R40, 0x5410, R22 ;  /* 0x0000541028167816 */ /* 0x000fe40000000016 */
[----:B------:R-:W-:-:S03]  /*d2aa0*/  IADD3 R40, P1, PT, R20, R10, RZ ;  /* 0x0000000a14287210 */ /* 0x000fc60007f3e0ff */
[----:B------:R1:W-:Y:S02]  /*d2ab0*/  STL [R1+0x1a8c], R22 ;  /* 0x001a8c1601007387 */ /* 0x0003e40000100800 */
[----:B------:R-:W-:Y:S01]  /*d2ac0*/  IMAD.X R41, R21, 0x1, R12, P1 ;  /* 0x0000000115297824 */ /* 0x000fe200008e060c */
[----:B------:R-:W-:Y:S02]  /*d2ad0*/  SHF.R.U32.HI R21, RZ, 0x8, R17 ;  /* 0x00000008ff157819 */ /* 0x000fe40000011611 */
[----:B-1----:R-:W-:Y:S02]  /*d2ae0*/  SHF.R.U32.HI R22, RZ, 0x8, R19 ;  /* 0x00000008ff167819 */ /* 0x002fe40000011613 */
[----:B------:R-:W-:Y:S02]  /*d2af0*/  LOP3.LUT R21, R21, 0xffff, RZ, 0xc0, !PT ;  /* 0x0000ffff15157812 */ /* 0x000fe400078ec0ff */
[----:B------:R-:W-:Y:S01]  /*d2b00*/  LOP3.LUT R22, R22, 0xffff, RZ, 0xc0, !PT ;  /* 0x0000ffff16167812 */ /* 0x000fe200078ec0ff */
[----:B------:R1:W-:Y:S03]  /*d2b10*/  STL.64 [R1+0x920], R40 ;  /* 0x0009202801007387 */ /* 0x0003e60000100a00 */
[----:B------:R-:W-:-:S02]  /*d2b20*/  PRMT R47, R22, 0x3340, R21 ;  /* 0x00003340162f7816 */ /* 0x000fc40000000015 */
[----:B------:R-:W-:Y:S01]  /*d2b30*/  LOP3.LUT R17, R55, 0xffff, RZ, 0xc0, !PT ;  /* 0x0000ffff37117812 */ /* 0x000fe200078ec0ff */
[----:B-1----:R-:W2:Y:S04]  /*d2b40*/  LDL.LU R40, [R1+0x4e7c] ;  /* 0x004e7c0001287983 */ /* 0x002ea80000300800 */
[----:B------:R-:W2:Y:S04]  /*d2b50*/  LDL.LU R41, [R1+0x1e78] ;  /* 0x001e780001297983 */ /* 0x000ea80000300800 */
[----:B------:R1:W-:Y:S02]  /*d2b60*/  STL [R1+0x5600], R47 ;  /* 0x0056002f01007387 */ /* 0x0003e40000100800 */
[----:B-1----:R-:W-:-:S02]  /*d2b70*/  LOP3.LUT R47, R51, 0xffff, RZ, 0xc0, !PT ;  /* 0x0000ffff332f7812 */ /* 0x002fc400078ec0ff */
[----:B------:R-:W2:Y:S04]  /*d2b80*/  LDL.LU R51, [R1+0x5718] ;  /* 0x0057180001337983 */ /* 0x000ea80000300800 */
[----:B------:R-:W2:Y:S01]  /*d2b90*/  LDL.LU R55, [R1+0x5714] ;  /* 0x0057140001377983 */ /* 0x000ea20000300800 */
[----:B------:R-:W-:Y:S02]  /*d2ba0*/  LOP3.LUT R19, R60, 0xffff, RZ, 0xc0, !PT ;  /* 0x0000ffff3c137812 */ /* 0x000fe400078ec0ff */
[----:B------:R-:W-:Y:S02]  /*d2bb0*/  PRMT R21, R47, 0x3340, R0 ;  /* 0x000033402f157816 */ /* 0x000fe40000000000 */
[----:B------:R-:W-:-:S04]  /*d2bc0*/  PRMT R22, R19, 0x3340, R17 ;  /* 0x0000334013167816 */ /* 0x000fc80000000011 */
[----:B------:R-:W-:Y:S01]  /*d2bd0*/  PRMT R22, R22, 0x5410, R21 ;  /* 0x0000541016167816 */ /* 0x000fe20000000015 */
[----:B------:R-:W-:Y:S01]  /*d2be0*/  STL [R1+0x5658], R47 ;  /* 0x0056582f01007387 */ /* 0x000fe20000100800 */
[----:B------:R-:W-:Y:S02]  /*d2bf0*/  SHF.R.U32.HI R21, RZ, 0x8, R19 ;  /* 0x00000008ff157819 */ /* 0x000fe40000011613 */
[----:B------:R-:W-:Y:S01]  /*d2c00*/  SHF.R.U32.HI R18, RZ, 0x8, R18 ;  /* 0x00000008ff127819 */ /* 0x000fe20000011612 */
[----:B------:R1:W-:Y:S02]  /*d2c10*/  STL [R1+0x1aec], R22 ;  /* 0x001aec1601007387 */ /* 0x0003e40000100800 */
[----:B-1----:R-:W-:Y:S02]  /*d2c20*/  SHF.R.U32.HI R22, RZ, 0x8, R17 ;  /* 0x00000008ff167819 */ /* 0x002fe40000011611 */
[----:B------:R-:W-:Y:S02]  /*d2c30*/  LOP3.LUT R17, R21, 0xffff, RZ, 0xc0, !PT ;  /* 0x0000ffff15117812 */ /* 0x000fe400078ec0ff */
[----:B------:R-:W-:-:S02]  /*d2c40*/  LOP3.LUT R21, R18, 0xffff, RZ, 0xc0, !PT ;  /* 0x0000ffff12157812 */ /* 0x000fc400078ec0ff */
[----:B------:R-:W-:Y:S02]  /*d2c50*/  LOP3.LUT R22, R22, 0xffff, RZ, 0xc0, !PT ;  /* 0x0000ffff16167812 */ /* 0x000fe400078ec0ff */
[----:B------:R-:W-:Y:S02]  /*d2c60*/  PRMT R18, R21, 0x3340, R0 ;  /* 0x0000334015127816 */ /* 0x000fe40000000000 */
[----:B------:R-:W-:-:S03]  /*d2c70*/  PRMT R17, R17, 0x3340, R22 ;  /* 0x0000334011117816 */ /* 0x000fc60000000016 */
[----:B------:R-:W-:Y:S01]  /*d2c80*/  STL [R1+0x284], R18 ;  /* 0x0002841201007387 */ /* 0x000fe20000100800 */
[----:B---3--:R-:W-:Y:S02]  /*d2c90*/  LOP3.LUT R49, R57, 0xffff, RZ, 0xc0, !PT ;  /* 0x0000ffff39317812 */ /* 0x008fe400078ec0ff */
[----:B------:R-:W-:Y:S01]  /*d2ca0*/  LOP3.LUT R50, R25, 0xffff, RZ, 0xc0, !PT ;  /* 0x0000ffff19327812 */ /* 0x000fe200078ec0ff */
[----:B------:R4:W-:Y:S03]  /*d2cb0*/  STL [R1+0x554], R17 ;  /* 0x0005541101007387 */ /* 0x0009e60000100800 */
[----:B------:R-:W-:Y:S02]  /*d2cc0*/  PRMT R22, R49, 0x3340, R50 ;  /* 0x0000334031167816 */ /* 0x000fe40000000032 */
[----:B----4-:R-:W-:-:S04]  /*d2cd0*/  LOP3.LUT R17, R24, 0xffff, RZ, 0xc0, !PT ;  /* 0x0000ffff18117812 */ /* 0x010fc800078ec0ff */
[----:B------:R-:W-:-:S04]  /*d2ce0*/  PRMT R21, R17, 0x3340, R0 ;  /* 0x0000334011157816 */ /* 0x000fc80000000000 */
[----:B------:R-:W-:Y:S01]  /*d2cf0*/  PRMT R18, R22, 0x5410, R21 ;  /* 0x0000541016127816 */ /* 0x000fe20000000015 */
[----:B0-----:R-:W-:Y:S01]  /*d2d00*/  VIADD R20, R20, UR6 ;  /* 0x0000000614147c36 */ /* 0x001fe20008000000 */
[----:B------:R-:W-:Y:S01]  /*d2d10*/  SHF.R.U32.HI R49, RZ, 0x8, R49 ;  /* 0x00000008ff317819 */ /* 0x000fe20000011631 */
[----:B------:R-:W0:Y:S03]  /*d2d20*/  LDCU UR6, c[0x0][0x3b8] ;  /* 0x00007700ff0677ac */ /* 0x000e260008000800 */
[----:B------:R-:W-:Y:S02]  /*d2d30*/  LOP3.LUT R49, R49, 0xffff, RZ, 0xc0, !PT ;  /* 0x0000ffff31317812 */ /* 0x000fe400078ec0ff */
[----:B--2---:R-:W-:Y:S02]  /*d2d40*/  LOP3.LUT R47, R40, 0xffff, RZ, 0xc0, !PT ;  /* 0x0000ffff282f7812 */ /* 0x004fe400078ec0ff */
[----:B------:R-:W-:-:S04]  /*d2d50*/  LOP3.LUT R48, R41, 0xffff, RZ, 0xc0, !PT ;  /* 0x0000ffff29307812 */ /* 0x000fc800078ec0ff */
[----:B------:R-:W-:Y:S02]  /*d2d60*/  PRMT R22, R47, 0x3340, R48 ;  /* 0x000033402f167816 */ /* 0x000fe40000000030 */
[----:B------:R-:W-:Y:S02]  /*d2d70*/  LOP3.LUT R19, R55, 0xffff, RZ, 0xc0, !PT ;  /* 0x0000ffff37137812 */ /* 0x000fe400078ec0ff */
[----:B------:R-:W2:Y:S02]  /*d2d80*/  LDL.LU R55, [R1+0x5710] ;  /* 0x0057100001377983 */ /* 0x000ea40000300800 */
[----:B------:R-:W-:Y:S02]  /*d2d90*/  PRMT R21, R19, 0x3340, R0 ;  /* 0x0000334013157816 */ /* 0x000fe40000000000 */
[----:B------:R1:W-:Y:S04]  /*d2da0*/  STL [R1+0x1a88], R18 ;  /* 0x001a881201007387 */ /* 0x0003e80000100800 */
[----:B------:R-:W3:Y:S04]  /*d2db0*/  LDL.LU R61, [R1+0x181c] ;  /* 0x00181c00013d7983 */ /* 0x000ee80000300800 */
[----:B------:R-:W4:Y:S01]  /*d2dc0*/  LDL.LU R56, [R1+0x384] ;  /* 0x0003840001387983 */ /* 0x000f220000300800 */
[----:B------:R-:W-:-:S03]  /*d2dd0*/  PRMT R22, R22, 0x5410, R21 ;  /* 0x0000541016167816 */ /* 0x000fc60000000015 */
[----:B-1----:R-:W2:Y:S04]  /*d2de0*/  LDL.LU R18, [R1+0x744] ;  /* 0x0007440001127983 */ /* 0x002ea80000300800 */
[----:B------:R-:W2:Y:S01]  /*d2df0*/  LDL.LU R24, [R1+0x4e8c] ;  /* 0x004e8c0001187983 */ /* 0x000ea20000300800 */
[----:B------:R-:W-:-:S03]  /*d2e00*/  SHF.R.S32.HI R21, RZ, 0x1f, R20 ;  /* 0x0000001fff157819 */ /* 0x000fc60000011414 */
[----:B------:R-:W2:Y:S01]  /*d2e10*/  LDL.LU R25, [R1+0x1af8] ;  /* 0x001af80001197983 */ /* 0x000ea20000300800 */
[----:B------:R-:W-:-:S03]  /*d2e20*/  IADD3 R40, P1, PT, R20, R0, RZ ;  /* 0x0000000014287210 */ /* 0x000fc60007f3e0ff */
[----:B------:R1:W-:Y:S01]  /*d2e30*/  STL [R1+0x1a78], R22 ;  /* 0x001a781601007387 */ /* 0x0003e20000100800 */
[----:B------:R-:W-:Y:S02]  /*d2e40*/  SHF.R.U32.HI R47, RZ, 0x8, R47 ;  /* 0x00000008ff2f7819 */ /* 0x000fe4000001162f */
[----:B------:R-:W-:Y:S01]  /*d2e50*/  SHF.R.U32.HI R48, RZ, 0x8, R48 ;  /* 0x00000008ff307819 */ /* 0x000fe20000011630 */
[----:B------:R-:W-:Y:S01]  /*d2e60*/  IMAD.X R41, R21, 0x1, R2, P1 ;  /* 0x0000000115297824 */ /* 0x000fe200008e0602 */
[----:B------:R-:W-:Y:S02]  /*d2e70*/  LOP3.LUT R47, R47, 0xffff, RZ, 0xc0, !PT ;  /* 0x0000ffff2f2f7812 */ /* 0x000fe400078ec0ff */
[----:B-1----:R-:W-:Y:S02]  /*d2e80*/  SHF.R.U32.HI R22, RZ, 0x8, R50 ;  /* 0x00000008ff167819 */ /* 0x002fe40000011632 */
[----:B------:R-:W-:Y:S02]  /*d2e90*/  LOP3.LUT R48, R48, 0xffff, RZ, 0xc0, !PT ;  /* 0x0000ffff30307812 */ /* 0x000fe400078ec0ff */
[----:B------:R-:W-:Y:S01]  /*d2ea0*/  LOP3.LUT R22, R22, 0xffff, RZ, 0xc0, !PT ;  /* 0x0000ffff16167812 */ /* 0x000fe200078ec0ff */
[----:B------:R1:W-:Y:S03]  /*d2eb0*/  STL.64 [R1+0x8e8], R40 ;  /* 0x0008e82801007387 */ /* 0x0003e60000100a00 */
[----:B------:R-:W-:-:S02]  /*d2ec0*/  PRMT R50, R49, 0x3340, R22 ;  /* 0x0000334031327816 */ /* 0x000fc40000000016 */
[----:B------:R-:W-:Y:S02]  /*d2ed0*/  PRMT R22, R47, 0x3340, R48 ;  /* 0x000033402f167816 */ /* 0x000fe40000000030 */
[----:B------:R-:W-:Y:S01]  /*d2ee0*/  IADD3 R48, P1, PT, R20, R3, RZ ;  /* 0x0000000314307210 */ /* 0x000fe20007f3e0ff */
[----:B-1----:R-:W2:Y:S04]  /*d2ef0*/  LDL.LU.64 R40, [R1+0x5708] ;  /* 0x0057080001287983 */ /* 0x002ea80000300a00 */
[----:B------:R-:W-:Y:S04]  /*d2f00*/  STL [R1+0x4f0], R50 ;  /* 0x0004f03201007387 */ /* 0x000fe80000100800 */
[----:B------:R1:W-:Y:S01]  /*d2f10*/  STL [R1+0x4ec], R22 ;  /* 0x0004ec1601007387 */ /* 0x0003e20000100800 */
[----:B------:R-:W-:Y:S01]  /*d2f20*/  IMAD.X R49, R21, 0x1, R4, P1 ;  /* 0x0000000115317824 */ /* 0x000fe200008e0604 */
[----:B-1----:R-:W-:-:S04]  /*d2f30*/  SHF.R.U32.HI R22, RZ, 0x8, R19 ;  /* 0x00000008ff167819 */ /* 0x002fc80000011613 */
[----:B------:R-:W-:Y:S01]  /*d2f40*/  LOP3.LUT R22, R22, 0xffff, RZ, 0xc0, !PT ;  /* 0x0000ffff16167812 */ /* 0x000fe200078ec0ff */
[----:B------:R-:W-:Y:S03]  /*d2f50*/  STL.64 [R1+0x8e0], R48 ;  /* 0x0008e03001007387 */ /* 0x000fe60000100a00 */
[----:B------:R-:W-:Y:S01]  /*d2f60*/  PRMT R22, R22, 0x3340, R0 ;  /* 0x0000334016167816 */ /* 0x000fe20000000000 */
[----:B------:R-:W2:Y:S04]  /*d2f70*/  LDL.LU R60, [R1+0x182c] ;  /* 0x00182c00013c7983 */ /* 0x000ea80000300800 */
[----:B------:R1:W-:Y:S04]  /*d2f80*/  STL [R1+0x280], R22 ;  /* 0x0002801601007387 */ /* 0x0003e80000100800 */
[----:B------:R-:W2:Y:S01]  /*d2f90*/  LDL.LU R57, [R1+0x748] ;  /* 0x0007480001397983 */ /* 0x000ea20000300800 */
[----:B------:R-:W-:-:S04]  /*d2fa0*/  SHF.R.U32.HI R17, RZ, 0x8, R17 ;  /* 0x00000008ff117819 */ /* 0x000fc80000011611 */
[----:B------:R-:W-:-:S04]  /*d2fb0*/  LOP3.LUT R17, R17, 0xffff, RZ, 0xc0, !PT ;  /* 0x0000ffff11117812 */ /* 0x000fc800078ec0ff */
[----:B------:R-:W-:-:S05]  /*d2fc0*/  PRMT R19, R17, 0x3340, R0 ;  /* 0x0000334011137816 */ /* 0x000fca0000000000 */
[----:B------:R0:W-:Y:S01]  /*d2fd0*/  STL [R1+0x27c], R19 ;  /* 0x00027c1301007387 */ /* 0x0001e20000100800 */
[----:B------:R-:W-:Y:S02]  /*d2fe0*/  IADD3 R54, P1, PT, R20, R5, RZ ;  /* 0x0000000514367210 */ /* 0x000fe40007f3e0ff */
[----:B---3--:R-:W-:Y:S02]  /*d2ff0*/  LOP3.LUT R17, R61, 0xffff, RZ, 0xc0, !PT ;  /* 0x0000ffff3d117812 */ /* 0x008fe400078ec0ff */
[----:B----4-:R-:W-:Y:S02]  /*d3000*/  LOP3.LUT R47, R56, 0xffff, RZ, 0xc0, !PT ;  /* 0x0000ffff382f7812 */ /* 0x010fe400078ec0ff */
[----:B--2---:R-:W-:Y:S02]  /*d3010*/  LOP3.LUT R18, R18, 0xffff, RZ, 0xc0, !PT ;  /* 0x0000ffff12127812 */ /* 0x004fe400078ec0ff */
[----:B-1----:R-:W-:Y:S02]  /*d3020*/  PRMT R22, R47, 0x3340, R0 ;  /* 0x000033402f167816 */ /* 0x002fe40000000000 */
[----:B0-----:R-:W-:-:S02]  /*d3030*/  LOP3.LUT R19, R24, 0xffff, RZ, 0xc0, !PT ;  /* 0x0000ffff18137812 */ /* 0x001fc400078ec0ff */
[----:B------:R-:W-:Y:S02]  /*d3040*/  PRMT R24, R17, 0x3340, R18 ;  /* 0x0000334011187816 */ /* 0x000fe40000000012 */
[----:B------:R-:W-:Y:S02]  /*d3050*/  LOP3.LUT R49, R25, 0xffff, RZ, 0xc0, !PT ;  /* 0x0000ffff19317812 */ /* 0x000fe400078ec0ff */
[----:B------:R-:W-:Y:S02]  /*d3060*/  PRMT R24, R24, 0x5410, R22 ;  /* 0x0000541018187816 */ /* 0x000fe40000000016 */
[----:B------:R-:W-:Y:S01]  /*d3070*/  LOP3.LUT R48, R55, 0xffff, RZ, 0xc0, !PT ;  /* 0x0000ffff37307812 */ /* 0x000fe200078ec0ff */
[----:B------:R-:W-:Y:S01]  /*d3080*/  STL [R1+0x565c], R49 ;  /* 0x00565c3101007387 */ /* 0x000fe20000100800 */
[----:B------:R-:W-:-:S03]  /*d3090*/  PRMT R22, R49, 0x3340, R0 ;  /* 0x0000334031167816 */ /* 0x000fc60000000000 */
[----:B------:R0:W-:Y:S01]  /*d30a0*/  STL [R1+0x1a5c], R24 ;  /* 0x001a5c1801007387 */ /* 0x0001e20000100800 */
[----:B------:R-:W-:Y:S02]  /*d30b0*/  SHF.R.U32.HI R17, RZ, 0x8, R17 ;  /* 0x00000008ff117819 */ /* 0x000fe40000011611 */
[----:B0-----:R-:W-:-:S04]  /*d30c0*/  PRMT R24, R19, 0x3340, R48 ;  /* 0x0000334013187816 */ /* 0x001fc80000000030 */
[----:B------:R-:W-:Y:S02]  /*d30d0*/  PRMT R22, R24, 0x5410, R22 ;  /* 0x0000541018167816 */ /* 0x000fe40000000016 */
[----:B------:R-:W2:Y:S01]  /*d30e0*/  LDL.LU R24, [R1+0x780] ;  /* 0x0007800001187983 */ /* 0x000ea20000300800 */
[----:B------:R-:W-:Y:S01]  /*d30f0*/  SHF.R.U32.HI R18, RZ, 0x8, R18 ;  /* 0x00000008ff127819 */ /* 0x000fe20000011612 */
[----:B------:R-:W-:Y:S01]  /*d3100*/  IMAD.X R55, R21, 0x1, R6, P1 ;  /* 0x0000000115377824 */ /* 0x000fe200008e0606 */
[----:B------:R-:W-:Y:S01]  /*d3110*/  SHF.R.U32.HI R19, RZ, 0x8, R19 ;  /* 0x00000008ff137819 */ /* 0x000fe20000011613 */
[----:B------:R0:W-:Y:S01]  /*d3120*/  STL [R1+0x1a68], R22 ;  /* 0x001a681601007387 */ /* 0x0001e20000100800 */
[----:B------:R-:W-:Y:S02]  /*d3130*/  LOP3.LUT R17, R17, 0xffff, RZ, 0xc0, !PT ;  /* 0x0000ffff11117812 */ /* 0x000fe400078ec0ff */
[----:B------:R-:W-:Y:S01]  /*d3140*/  LOP3.LUT R18, R18, 0xffff, RZ, 0xc0, !PT ;  /* 0x0000ffff12127812 */ /* 0x000fe200078ec0ff */
[----:B------:R-:W3:Y:S01]  /*d3150*/  LDL.LU R25, [R1+0x730] ;  /* 0x0007300001197983 */ /* 0x000ee20000300800 */
[----:B------:R-:W-:-:S02]  /*d3160*/  LOP3.LUT R19, R19, 0xffff, RZ, 0xc0, !PT ;  /* 0x0000ffff13137812 */ /* 0x000fc400078ec0ff */
[----:B0-----:R-:W-:Y:S01]  /*d3170*/  SHF.R.U32.HI R22, RZ, 0x8, R48 ;  /* 0x00000008ff167819 */ /* 0x001fe20000011630 */
[----:B------:R0:W-:Y:S03]  /*d3180*/  STL.64 [R1+0x8b0], R54 ;  /* 0x0008b03601007387 */ /* 0x0001e60000100a00 */
[----:B------:R-:W-:-:S04]  /*d3190*/  LOP3.LUT R22, R22, 0xffff, RZ, 0xc0, !PT ;  /* 0x0000ffff16167812 */ /* 0x000fc800078ec0ff */
[----:B------:R-:W-:Y:S02]  /*d31a0*/  PRMT R19, R19, 0x3340, R22 ;  /* 0x0000334013137816 */ /* 0x000fe40000000016 */
[----:B0-----:R-:W-:-:S05]  /*d31b0*/  PRMT R55, R17, 0x3340, R18 ;  /* 0x0000334011377816 */ /* 0x001fca0000000012 */
[----:B------:R-:W-:Y:S01]  /*d31c0*/  STL [R1+0x55e0], R55 ;  /* 0x0055e03701007387 */ /* 0x000fe20000100800 */
[----:B------:R-:W-:-:S03]  /*d31d0*/  LOP3.LUT R17, R60, 0xffff, RZ, 0xc0, !PT ;  /* 0x0000ffff3c117812 */ /* 0x000fc600078ec0ff */
[----:B------:R0:W-:Y:S01]  /*d31e0*/  STL [R1+0x544], R19 ;  /* 0x0005441301007387 */ /* 0x0001e20000100800 */
[----:B------:R-:W-:Y:S02]  /*d31f0*/  LOP3.LUT R18, R57, 0xffff, RZ, 0xc0, !PT ;  /* 0x0000ffff39127812 */ /* 0x000fe400078ec0ff */
[----:B0-----:R-:W-:Y:S02]  /*d3200*/  LOP3.LUT R19, R51, 0xffff, RZ, 0xc0, !PT ;  /* 0x0000ffff33137812 */ /* 0x001fe400078ec0ff */
[----:B------:R-:W-:Y:S01]  /*d3210*/  PRMT R48, R17, 0x3340, R18 ;  /* 0x0000334011307816 */ /* 0x000fe20000000012 */
[----:B------:R-:W4:Y:S01]  /*d3220*/  LDL.LU R51, [R1+0x5704] ;  /* 0x0057040001337983 */ /* 0x000f220000300800 */
[----:B------:R-:W-:-:S03]  /*d3230*/  PRMT R22, R19, 0x3340, R0 ;  /* 0x0000334013167816 */ /* 0x000fc60000000000 */
[----:B------:R-:W4:Y:S01]  /*d3240*/  LDL.LU R57, [R1+0x784] ;  /* 0x0007840001397983 */ /* 0x000f220000300800 */
        /* <DEDUP_REMOVED lines=12> */
[----:B------:R-:W-:Y:S01]  /*d3310*/  STL.64 [R1+0x8a8], R48 ;  /* 0x0008a83001007387 */ /* 0x000fe20000100a00 */
[----:B------:R-:W-:-:S03]  /*d3320*/  LOP3.LUT R17, R52, 0xffff, RZ, 0xc0, !PT ;  /* 0x0000ffff34117812 */ /* 0x000fc600078ec0ff */
[----:B------:R-:W-:Y:S04]  /*d3330*/  STL [R1+0x278], R47 ;  /* 0x0002782f01007387 */ /* 0x000fe80000100800 */
[----:B------:R0:W-:Y:S04]  /*d3340*/  STL [R1+0x4e4], R22 ;  /* 0x0004e41601007387 */ /* 0x0001e80000100800 */
[----:B------:R-:W4:Y:S01]  /*d3350*/  LDL.LU R52, [R1+0x5700] ;  /* 0x0057000001347983 */ /* 0x000f220000300800 */
[----:B0-----:R-:W-:Y:S02]  /*d3360*/  PRMT R22, R17, 0x3340, R0 ;  /* 0x0000334011167816 */ /* 0x001fe40000000000 */
[----:B------:R-:W-:-:S02]  /*d3370*/  SHF.R.U32.HI R17, RZ, 0x8, R17 ;  /* 0x00000008ff117819 */ /* 0x000fc40000011611 */
[----:B------:R-:W-:Y:S02]  /*d3380*/  IADD3 R48, P1, PT, R20, R14, RZ ;  /* 0x0000000e14307210 */ /* 0x000fe40007f3e0ff */
[----:B------:R-:W-:-:S03]  /*d3390*/  LOP3.LUT R17, R17, 0xffff, RZ, 0xc0, !PT ;  /* 0x0000ffff11117812 */ /* 0x000fc600078ec0ff */
[----:B------:R-:W-:Y:S01]  /*d33a0*/  IMAD.X R49, R21, 0x1, R16, P1 ;  /* 0x0000000115317824 */ /* 0x000fe200008e0610 */
[----:B------:R-:W-:Y:S02]  /*d33b0*/  LOP3.LUT R55, R53, 0xffff, RZ, 0xc0, !PT ;  /* 0x0000ffff35377812 */ /* 0x000fe400078ec0ff */
[----:B--2---:R-:W-:Y:S02]  /*d33c0*/  LOP3.LUT R18, R24, 0xffff, RZ, 0xc0, !PT ;  /* 0x0000ffff18127812 */ /* 0x004fe400078ec0ff */
[----:B---3--:R-:W-:Y:S02]  /*d33d0*/  LOP3.LUT R47, R25, 0xffff, RZ, 0xc0, !PT ;  /* 0x0000ffff192f7812 */ /* 0x008fe400078ec0ff */
[----:B------:R-:W2:Y:S02]  /*d33e0*/  LDL.LU R25, [R1+0x4f50] ;  /* 0x004f500001197983 */ /* 0x000ea40000300800 */
[----:B------:R-:W-:-:S04]  /*d33f0*/  PRMT R24, R18, 0x3340, R47 ;  /* 0x0000334012187816 */ /* 0x000fc8000000002f */
[----:B------:R-:W-:Y:S02]  /*d3400*/  PRMT R22, R24, 0x5410, R22 ;  /* 0x0000541018167816 */ /* 0x000fe40000000016 */
[----:B------:R-:W3:Y:S01]  /*d3410*/  LDL.LU R24, [R1+0x2078] ;  /* 0x0020780001187983 */ /* 0x000ee20000300800 */
[----:B------:R-:W-:-:S03]  /*d3420*/  SHF.R.U32.HI R18, RZ, 0x8, R18 ;  /* 0x00000008ff127819 */ /* 0x000fc60000011612 */
[----:B------:R0:W-:Y:S01]  /*d3430*/  STL [R1+0x1a4c], R22 ;  /* 0x001a4c1601007387 */ /* 0x0001e20000100800 */
[----:B------:R-:W-:Y:S02]  /*d3440*/  LOP3.LUT R18, R18, 0xffff, RZ, 0xc0, !PT ;  /* 0x0000ffff12127812 */ /* 0x000fe400078ec0ff */
[----:B0-----:R-:W-:-:S04]  /*d3450*/  SHF.R.U32.HI R22, RZ, 0x8, R47 ;  /* 0x00000008ff167819 */ /* 0x001fc8000001162f */
[----:B------:R-:W-:-:S04]  /*d3460*/  LOP3.LUT R22, R22, 0xffff, RZ, 0xc0, !PT ;  /* 0x0000ffff16167812 */ /* 0x000fc800078ec0ff */
[----:B------:R-:W-:Y:S02]  /*d3470*/  PRMT R22, R18, 0x3340, R22 ;  /* 0x0000334012167816 */ /* 0x000fe40000000016 */
[----:B------:R-:W-:Y:S01]  /*d3480*/  PRMT R18, R17, 0x3340, R0 ;  /* 0x0000334011127816 */ /* 0x000fe20000000000 */
[----:B------:R-:W-:Y:S04]  /*d3490*/  STL.64 [R1+0x8d8], R48 ;  /* 0x0008d83001007387 */ /* 0x000fe80000100a00 */
[----:B------:R-:W-:Y:S04]  /*d34a0*/  STL [R1+0x4e0], R22 ;  /* 0x0004e01601007387 */ /* 0x000fe80000100800 */
[----:B------:R4:W-:Y:S04]  /*d34b0*/  STL [R1+0x274], R18 ;  /* 0x0002741201007387 */ /* 0x0009e80000100800 */
[----:B------:R-:W3:Y:S04]  /*d34c0*/  LDL.LU R53, [R1+0x56fc] ;  /* 0x0056fc0001357983 */ /* 0x000ee80000300800 */
[----:B------:R-:W3:Y:S01]  /*d34d0*/  LDL.LU R60, [R1+0x4f60] ;  /* 0x004f6000013c7983 */ /* 0x000ee20000300800 */
[----:B----4-:R-:W-:-:S03]  /*d34e0*/  LOP3.LUT R18, R52, 0xffff, RZ, 0xc0, !PT ;  /* 0x0000ffff34127812 */ /* 0x010fc600078ec0ff */
[----:B------:R-:W4:Y:S01]  /*d34f0*/  LDL.LU R52, [R1+0x56f8] ;  /* 0x0056f80001347983 */ /* 0x000f220000300800 */
[----:B------:R-:W-:Y:S02]  /*d3500*/  LOP3.LUT R17, R57, 0xffff, RZ, 0xc0, !PT ;  /* 0x0000ffff39117812 */ /* 0x000fe400078ec0ff */
[----:B------:R-:W-:Y:S02]  /*d3510*/  PRMT R22, R55, 0x3340, R0 ;  /* 0x0000334037167816 */ /* 0x000fe40000000000 */
[----:B------:R-:W-:-:S04]  /*d3520*/  PRMT R47, R17, 0x3340, R18 ;  /* 0x00003340112f7816 */ /* 0x000fc80000000012 */
[----:B------:R-:W-:Y:S01]  /*d3530*/  PRMT R22, R47, 0x5410, R22 ;  /* 0x000054102f167816 */ /* 0x000fe20000000016 */
[----:B------:R-:W-:Y:S01]  /*d3540*/  STL [R1+0x5660], R55 ;  /* 0x0056603701007387 */ /* 0x000fe20000100800 */
        /* <DEDUP_REMOVED lines=8> */
[----:B------:R-:W-:Y:S01]  /*d35d0*/  IMAD.X R49, R21, 0x1, R8, P1 ;  /* 0x0000000115317824 */ /* 0x000fe200008e0608 */
[----:B------:R-:W-:-:S02]  /*d35e0*/  PRMT R18, R17, 0x3340, R18 ;  /* 0x0000334011127816 */ /* 0x000fc40000000012 */
[----:B------:R-:W-:Y:S02]  /*d35f0*/  PRMT R19, R22, 0x3340, R0 ;  /* 0x0000334016137816 */ /* 0x000fe40000000000 */
[----:B------:R0:W-:Y:S04]  /*d3600*/  STL.64 [R1+0x8d0], R48 ;  /* 0x0008d03001007387 */ /* 0x0001e80000100a00 */
[----:B------:R-:W-:Y:S04]  /*d3610*/  STL [R1+0x270], R19 ;  /* 0x0002701301007387 */ /* 0x000fe80000100800 */
[----:B------:R3:W-:Y:S01]  /*d3620*/  STL [R1+0x540], R18 ;  /* 0x0005401201007387 */ /* 0x0007e20000100800 */
[----:B0-----:R-:W-:-:S05]  /*d3630*/  IADD3 R48, P1, PT, R20, R9, RZ ;  /* 0x0000000914307210 */ /* 0x001fca0007f3e0ff */
[----:B------:R-:W-:Y:S01]  /*d3640*/  IMAD.X R49, R21, 0x1, R11, P1 ;  /* 0x0000000115317824 */ /* 0x000fe200008e060b */
[----:B--2---:R-:W-:Y:S02]  /*d3650*/  LOP3.LUT R17, R25, 0xffff, RZ, 0xc0, !PT ;  /* 0x0000ffff19117812 */ /* 0x004fe400078ec0ff */
[----:B---3--:R-:W-:-:S04]  /*d3660*/  LOP3.LUT R18, R24, 0xffff, RZ, 0xc0, !PT ;  /* 0x0000ffff18127812 */ /* 0x008fc800078ec0ff */
[----:B------:R-:W-:Y:S02]  /*d3670*/  PRMT R19, R17, 0x3340, R18 ;  /* 0x0000334011137816 */ /* 0x000fe40000000012 */
[----:B------:R-:W-:-:S04]  /*d3680*/  SHF.R.U32.HI R17, RZ, 0x8, R17 ;  /* 0x00000008ff117819 */ /* 0x000fc80000011611 */
[----:B------:R-:W-:Y:S02]  /*d3690*/  LOP3.LUT R17, R17, 0xffff, RZ, 0xc0, !PT ;  /* 0x0000ffff11117812 */ /* 0x000fe400078ec0ff */
[----:B----4-:R-:W-:Y:S02]  /*d36a0*/  LOP3.LUT R25, R52, 0xffff, RZ, 0xc0, !PT ;  /* 0x0000ffff34197812 */ /* 0x010fe400078ec0ff */
[----:B------:R-:W2:Y:S02]  /*d36b0*/  LDL.LU R52, [R1+0x56f4] ;  /* 0x0056f40001347983 */ /* 0x000ea40000300800 */
[----:B------:R-:W-:Y:S02]  /*d36c0*/  PRMT R22, R25, 0x3340, R0 ;  /* 0x0000334019167816 */ /* 0x000fe40000000000 */
[----:B------:R-:W3:Y:S02]  /*d36d0*/  LDL.LU R57, [R1+0x4ef0] ;  /* 0x004ef00001397983 */ /* 0x000ee40000300800 */
[----:B------:R-:W-:-:S02]  /*d36e0*/  PRMT R19, R19, 0x5410, R22 ;  /* 0x0000541013137816 */ /* 0x000fc40000000016 */
[----:B------:R-:W-:-:S04]  /*d36f0*/  SHF.R.U32.HI R22, RZ, 0x8, R18 ;  /* 0x00000008ff167819 */ /* 0x000fc80000011612 */
[----:B------:R-:W-:Y:S01]  /*d3700*/  LOP3.LUT R22, R22, 0xffff, RZ, 0xc0, !PT ;  /* 0x0000ffff16167812 */ /* 0x000fe200078ec0ff */
[----:B------:R0:W-:Y:S04]  /*d3710*/  STL [R1+0x1a3c], R19 ;  /* 0x001a3c1301007387 */ /* 0x0001e80000100800 */
[----:B------:R-:W4:Y:S01]  /*d3720*/  LDL.LU R24, [R1+0x1b88] ;  /* 0x001b880001187983 */ /* 0x000f220000300800 */
[----:B0-----:R-:W-:-:S03]  /*d3730*/  PRMT R19, R17, 0x3340, R22 ;  /* 0x0000334011137816 */ /* 0x001fc60000000016 */
[----:B------:R0:W-:Y:S01]  /*d3740*/  STL.64 [R1+0x8a0], R48 ;  /* 0x0008a03001007387 */ /* 0x0001e20000100a00 */
[----:B------:R-:W-:-:S03]  /*d3750*/  LOP3.LUT R17, R53, 0xffff, RZ, 0xc0, !PT ;  /* 0x0000ffff35117812 */ /* 0x000fc600078ec0ff */
[----:B------:R2:W-:Y:S04]  /*d3760*/  STL [R1+0x4d0], R19 ;  /* 0x0004d01301007387 */ /* 0x0005e80000100800 */
[----:B------:R-:W3:Y:S01]  /*d3770*/  LDL.LU R53, [R1+0x56f0] ;  /* 0x0056f00001357983 */ /* 0x000ee20000300800 */
[----:B------:R-:W-:Y:S02]  /*d3780*/  LOP3.LUT R18, R60, 0xffff, RZ, 0xc0, !PT ;  /* 0x0000ffff3c127812 */ /* 0x000fe400078ec0ff */
[----:B0-----:R-:W-:Y:S02]  /*d3790*/  IADD3 R48, P1, PT, R20, R10, RZ ;  /* 0x0000000a14307210 */ /* 0x001fe40007f3e0ff */
[----:B------:R-:W-:-:S03]  /*d37a0*/  PRMT R22, R17, 0x3340, R0 ;  /* 0x0000334011167816 */ /* 0x000fc60000000000 */
[----:B------:R-:W-:Y:S01]  /*d37b0*/  IMAD.X R49, R21, 0x1, R12, P1 ;  /* 0x0000000115317824 */ /* 0x000fe200008e060c */
[----:B------:R-:W-:-:S04]  /*d37c0*/  SHF.R.U32.HI R21, RZ, 0x8, R25 ;  /* 0x00000008ff157819 */ /* 0x000fc80000011619 */
[----:B------:R-:W-:Y:S01]  /*d37d0*/  LOP3.LUT R21, R21, 0xffff, RZ, 0xc0, !PT ;  /* 0x0000ffff15157812 */ /* 0x000fe200078ec0ff */
[----:B------:R-:W-:Y:S01]  /*d37e0*/  VIADD R20, R20, UR6 ;  /* 0x0000000614147c36 */ /* 0x000fe20008000000 */
[----:B--2---:R-:W-:Y:S01]  /*d37f0*/  LOP3.LUT R19, R52, 0xffff, RZ, 0xc0, !PT ;  /* 0x0000ffff34137812 */ /* 0x004fe200078ec0ff */
[----:B------:R-:W0:Y:S03]  /*d3800*/  LDCU UR6, c[0x0][0x3b8] ;  /* 0x00007700ff0677ac */ /* 0x000e260008000800 */
[----:B------:R-:W-:-:S04]  /*d3810*/  PRMT R47, R18, 0x3340, R19 ;  /* 0x00003340122f7816 */ /* 0x000fc80000000013 */
[----:B------:R-:W-:Y:S02]  /*d3820*/  PRMT R22, R47, 0x5410, R22 ;  /* 0x000054102f167816 */ /* 0x000fe40000000016 */
[----:B------:R-:W-:-:S03]  /*d3830*/  SHF.R.U32.HI R18, RZ, 0x8, R18 ;  /* 0x00000008ff127819 */ /* 0x000fc60000011612 */
[----:B------:R1:W-:Y:S01]  /*d3840*/  STL [R1+0x1a38], R22 ;  /* 0x001a381601007387 */ /* 0x0003e20000100800 */
[----:B------:R-:W-:-:S03]  /*d3850*/  LOP3.LUT R18, R18, 0xffff, RZ, 0xc0, !PT ;  /* 0x0000ffff12127812 */ /* 0x000fc600078ec0ff */
[----:B------:R-:W-:Y:S04]  /*d3860*/  STL.64 [R1+0x8c8], R48 ;  /* 0x0008c83001007387 */ /* 0x000fe80000100a00 */
[----:B------:R-:W2:Y:S01]  /*d3870*/  LDL.LU R54, [R1+0x1858] ;  /* 0x0018580001367983 */ /* 0x000ea20000300800 */
[----:B-1----:R-:W-:Y:S02]  /*d3880*/  SHF.R.U32.HI R22, RZ, 0x8, R19 ;  /* 0x00000008ff167819 */ /* 0x002fe40000011613 */
[----:B------:R-:W-:Y:S02]  /*d3890*/  PRMT R19, R21, 0x3340, R0 ;  /* 0x0000334015137816 */ /* 0x000fe40000000000 */
[----:B------:R-:W-:-:S03]  /*d38a0*/  LOP3.LUT R22, R22, 0xffff, RZ, 0xc0, !PT ;  /* 0x0000ffff16167812 */ /* 0x000fc600078ec0ff */
[----:B------:R4:W-:Y:S01]  /*d38b0*/  STL [R1+0x26c], R19 ;  /* 0x00026c1301007387 */ /* 0x0009e20000100800 */
[----:B------:R-:W-:-:S03]  /*d38c0*/  PRMT R52, R18, 0x3340, R22 ;  /* 0x0000334012347816 */ /* 0x000fc60000000016 */
[----:B------:R-:W2:Y:S04]  /*d38d0*/  LDL.LU R61, [R1+0x45c] ;  /* 0x00045c00013d7983 */ /* 0x000ea80000300800 */
[----:B------:R-:W2:Y:S04]  /*d38e0*/  LDL.LU R18, [R1+0x74c] ;  /* 0x00074c0001127983 */ /* 0x000ea80000300800 */
[----:B------:R-:W2:Y:S04]  /*d38f0*/  LDL.LU R56, [R1+0x4f00] ;  /* 0x004f000001387983 */ /* 0x000ea80000300800 */
[----:B------:R-:W2:Y:S01]  /*d3900*/  LDL.LU R25, [R1+0x1ba8] ;  /* 0x001ba80001197983 */ /* 0x000ea20000300800 */
[----:B----4-:R-:W-:-:S02]  /*d3910*/  LOP3.LUT R19, R24, 0xffff, RZ, 0xc0, !PT ;  /* 0x0000ffff18137812 */ /* 0x010fc400078ec0ff */
[----:B---3--:R-:W-:Y:S01]  /*d3920*/  LOP3.LUT R47, R57, 0xffff, RZ, 0xc0, !PT ;  /* 0x0000ffff392f7812 */ /* 0x008fe200078ec0ff */
[----:B------:R-:W-:Y:S01]  /*d3930*/  STL [R1+0x55c4], R52 ;  /* 0x0055c43401007387 */ /* 0x000fe20000100800 */
[----:B------:R-:W-:-:S03]  /*d3940*/  LOP3.LUT R24, R53, 0xffff, RZ, 0xc0, !PT ;  /* 0x0000ffff35187812 */ /* 0x000fc600078ec0ff */
[----:B------:R-:W3:Y:S01]  /*d3950*/  LDL.LU R60, [R1+0x1e7c] ;  /* 0x001e7c00013c7983 */ /* 0x000ee20000300800 */
[----:B------:R-:W-:Y:S02]  /*d3960*/  PRMT R21, R19, 0x3340, R0 ;  /* 0x0000334013157816 */ /* 0x000fe40000000000 */
[----:B------:R-:W-:-:S04]  /*d3970*/  PRMT R22, R47, 0x3340, R24 ;  /* 0x000033402f167816 */ /* 0x000fc80000000018 */
[----:B------:R-:W-:Y:S02]  /*d3980*/  PRMT R48, R22, 0x5410, R21 ;  /* 0x0000541016307816 */ /* 0x000fe40000000015 */
[----:B------:R-:W-:Y:S02]  /*d3990*/  SHF.R.U32.HI R22, RZ, 0x8, R47 ;  /* 0x00000008ff167819 */ /* 0x000fe4000001162f */
[----:B------:R-:W-:Y:S02]  /*d39a0*/  SHF.R.U32.HI R21, RZ, 0x8, R24 ;  /* 0x00000008ff157819 */ /* 0x000fe40000011618 */
[----:B------:R-:W-:Y:S02]  /*d39b0*/  LOP3.LUT R22, R22, 0xffff, RZ, 0xc0, !PT ;  /* 0x0000ffff16167812 */ /* 0x000fe400078ec0ff */
[----:B------:R-:W-:Y:S01]  /*d39c0*/  LOP3.LUT R21, R21, 0xffff, RZ, 0xc0, !PT ;  /* 0x0000ffff15157812 */ /* 0x000fe200078ec0ff */
[----:B------:R1:W-:Y:S03]  /*d39d0*/  STL [R1+0x1a2c], R48 ;  /* 0x001a2c3001007387 */ /* 0x0003e60000100800 */
[----:B------:R-:W-:-:S02]  /*d39e0*/  PRMT R22, R22, 0x3340, R21 ;  /* 0x0000334016167816 */ /* 0x000fc40000000015 */
[----:B------:R-:W-:Y:S02]  /*d39f0*/  SHF.R.S32.HI R21, RZ, 0x1f, R20 ;  /* 0x0000001fff157819 */ /* 0x000fe40000011414 */
[----:B-1----:R-:W-:Y:S01]  /*d3a00*/  IADD3 R48, P1, PT, R20, R0, RZ ;  /* 0x0000000014307210 */ /* 0x002fe20007f3e0ff */
[----:B------:R1:W-:Y:S04]  /*d3a10*/  STL [R1+0x4c4], R22 ;  /* 0x0004c41601007387 */ /* 0x0003e80000100800 */
[----:B------:R-:W-:-:S05]  /*d3a20*/  IMAD.X R49, R21, 0x1, R2, P1 ;  /* 0x0000000115317824 */ /* 0x000fca00008e0602 */
[----:B------:R-:W-:Y:S04]  /*d3a30*/  STL.64 [R1+0x898], R48 ;  /* 0x0008983001007387 */ /* 0x000fe80000100a00 */
[----:B------:R-:W4:Y:S04]  /*d3a40*/  LDL.LU R57, [R1+0x1868] ;  /* 0x0018680001397983 */ /* 0x000f280000300800 */
[----:B------:R-:W4:Y:S01]  /*d3a50*/  LDL.LU R24, [R1+0x774] ;  /* 0x0007740001187983 */ /* 0x000f220000300800 */
[----:B-1----:R-:W-:Y:S02]  /*d3a60*/  SHF.R.U32.HI R22, RZ, 0x8, R19 ;  /* 0x00000008ff167819 */ /* 0x002fe40000011613 */
[----:B------:R-:W-:-:S02]  /*d3a70*/  SHF.R.U32.HI R17, RZ, 0x8, R17 ;  /* 0x00000008ff117819 */ /* 0x000fc40000011611 */
[----:B------:R-:W-:Y:S02]  /*d3a80*/  LOP3.LUT R22, R22, 0xffff, RZ, 0xc0, !PT ;  /* 0x0000ffff16167812 */ /* 0x000fe400078ec0ff */
[----:B------:R-:W-:Y:S02]  /*d3a90*/  LOP3.LUT R17, R17, 0xffff, RZ, 0xc0, !PT ;  /* 0x0000ffff11117812 */ /* 0x000fe400078ec0ff */
[--C-:B------:R-:W-:Y:S02]  /*d3aa0*/  PRMT R19, R22, 0x3340, R0.reuse ;  /* 0x0000334016137816 */ /* 0x100fe40000000000 */
[----:B------:R-:W-:-:S03]  /*d3ab0*/  PRMT R53, R17, 0x3340, R0 ;  /* 0x0000334011357816 */ /* 0x000fc60000000000 */
[----:B------:R1:W-:Y:S04]  /*d3ac0*/  STL [R1+0x268], R19 ;  /* 0x0002681301007387 */ /* 0x0003e80000100800 */
[----:B------:R-:W-:Y:S01]  /*d3ad0*/  STL [R1+0x55c8], R53 ;  /* 0x0055c83501007387 */ /* 0x000fe20000100800 */
[----:B--2---:R-:W-:Y:S02]  /*d3ae0*/  LOP3.LUT R17, R54, 0xffff, RZ, 0xc0, !PT ;  /* 0x0000ffff36117812 */ /* 0x004fe400078ec0ff */
[----:B-1----:R-:W-:Y:S02]  /*d3af0*/  LOP3.LUT R19, R61, 0xffff, RZ, 0xc0, !PT ;  /* 0x0000ffff3d137812 */ /* 0x002fe400078ec0ff */
[----:B------:R-:W-:Y:S02]  /*d3b00*/  LOP3.LUT R18, R18, 0xffff, RZ, 0xc0, !PT ;  /* 0x0000ffff12127812 */ /* 0x000fe400078ec0ff */
[----:B------:R-:W-:-:S02]  /*d3b10*/  PRMT R22, R19, 0x3340, R0 ;  /* 0x0000334013167816 */ /* 0x000fc40000000000 */
[----:B------:R-:W-:Y:S02]  /*d3b20*/  LOP3.LUT R52, R25, 0xffff, RZ, 0xc0, !PT ;  /* 0x0000ffff19347812 */ /* 0x000fe400078ec0ff */
[----:B------:R-:W-:Y:S02]  /*d3b30*/  PRMT R25, R17, 0x3340, R18 ;  /* 0x0000334011197816 */ /* 0x000fe40000000012 */
[----:B------:R-:W-:Y:S02]  /*d3b40*/  LOP3.LUT R47, R56, 0xffff, RZ, 0xc0, !PT ;  /* 0x0000ffff382f7812 */ /* 0x000fe400078ec0ff */
[----:B------:R-:W-:Y:S02]  /*d3b50*/  PRMT R49, R25, 0x5410, R22 ;  /* 0x0000541019317816 */ /* 0x000fe40000000016 */
[----:B---3--:R-:W-:Y:S01]  /*d3b60*/  LOP3.LUT R48, R60, 0xffff, RZ, 0xc0, !PT ;  /* 0x0000ffff3c307812 */ /* 0x008fe200078ec0ff */
[----:B------:R-:W2:Y:S01]  /*d3b70*/  LDL.LU R25, [R1+0x1828] ;  /* 0x0018280001197983 */ /* 0x000ea20000300800 */
[----:B------:R-:W-:-:S03]  /*d3b80*/  PRMT R22, R52, 0x3340, R0 ;  /* 0x0000334034167816 */ /* 0x000fc60000000000 */
[----:B------:R1:W-:Y:S02]  /*d3b90*/  STL [R1+0x1a1c], R49 ;  /* 0x001a1c3101007387 */ /* 0x0003e40000100800 */
[----:B-1----:R-:W-:-:S04]  /*d3ba0*/  PRMT R49, R47, 0x3340, R48 ;  /* 0x000033402f317816 */ /* 0x002fc80000000030 */
[----:B------:R-:W-:Y:S01]  /*d3bb0*/  PRMT R22, R49, 0x5410, R22 ;  /* 0x0000541031167816 */ /* 0x000fe20000000016 */
[----:B------:R1:W-:Y:S01]  /*d3bc0*/  STL [R1+0x5664], R52 ;  /* 0x0056643401007387 */ /* 0x0003e20000100800 */
[----:B------:R-:W-:-:S03]  /*d3bd0*/  SHF.R.U32.HI R47, RZ, 0x8, R47 ;  /* 0x00000008ff2f7819 */ /* 0x000fc6000001162f */
[----:B------:R3:W-:Y:S01]  /*d3be0*/  STL [R1+0x1a28], R22 ;  /* 0x001a281601007387 */ /* 0x0007e20000100800 */
[----:B------:R-:W-:Y:S02]  /*d3bf0*/  SHF.R.U32.HI R17, RZ, 0x8, R17 ;  /* 0x00000008ff117819 */ /* 0x000fe40000011611 */
[----:B------:R-:W-:Y:S02]  /*d3c00*/  SHF.R.U32.HI R18, RZ, 0x8, R18 ;  /* 0x00000008ff127819 */ /* 0x000fe40000011612 */
[----:B-1----:R-:W-:Y:S02]  /*d3c10*/  IADD3 R52, P1, PT, R20, R3, RZ ;  /* 0x0000000314347210 */ /* 0x002fe40007f3e0ff */
[----:B---3--:R-:W-:Y:S02]  /*d3c20*/  SHF.R.U32.HI R22, RZ, 0x8, R48 ;  /* 0x00000008ff167819 */ /* 0x008fe40000011630 */
        /* <DEDUP_REMOVED lines=8> */
[----:B----4-:R-:W-:-:S03]  /*d3cb0*/  LOP3.LUT R17, R57, 0xffff, RZ, 0xc0, !PT ;  /* 0x0000ffff39117812 */ /* 0x010fc600078ec0ff */
[----:B------:R1:W-:Y:S01]  /*d3cc0*/  STL [R1+0x53c], R22 ;  /* 0x00053c1601007387 */ /* 0x0003e20000100800 */
[----:B------:R-:W-:-:S03]  /*d3cd0*/  LOP3.LUT R47, R51, 0xffff, RZ, 0xc0, !PT ;  /* 0x0000ffff332f7812 */ /* 0x000fc600078ec0ff */
[----:B------:R3:W-:Y:S04]  /*d3ce0*/  STL [R1+0x4c0], R18 ;  /* 0x0004c01201007387 */ /* 0x0007e80000100800 */
[----:B------:R-:W4:Y:S01]  /*d3cf0*/  LDL.LU R51, [R1+0x56ec] ;  /* 0x0056ec0001337983 */ /* 0x000f220000300800 */
[----:B-1----:R-:W-:Y:S02]  /*d3d00*/  PRMT R22, R47, 0x3340, R0 ;  /* 0x000033402f167816 */ /* 0x002fe40000000000 */
[----:B---3--:R-:W-:-:S04]  /*d3d10*/  LOP3.LUT R18, R24, 0xffff, RZ, 0xc0, !PT ;  /* 0x0000ffff18127812 */ /* 0x008fc800078ec0ff */
[----:B------:R-:W-:-:S04]  /*d3d20*/  PRMT R24, R17, 0x3340, R18 ;  /* 0x0000334011187816 */ /* 0x000fc80000000012 */
[----:B------:R-:W-:Y:S02]  /*d3d30*/  PRMT R22, R24, 0x5410, R22 ;  /* 0x0000541018167816 */ /* 0x000fe40000000016 */
[----:B------:R-:W-:-:S03]  /*d3d40*/  SHF.R.U32.HI R17, RZ, 0x8, R17 ;  /* 0x00000008ff117819 */ /* 0x000fc60000011611 */
[----:B------:R1:W-:Y:S01]  /*d3d50*/  STL [R1+0x1a18], R22 ;  /* 0x001a181601007387 */ /* 0x0003e20000100800 */
[----:B------:R-:W-:Y:S02]  /*d3d60*/  SHF.R.U32.HI R18, RZ, 0x8, R18 ;  /* 0x00000008ff127819 */ /* 0x000fe40000011612 */
[----:B------:R-:W-:Y:S01]  /*d3d70*/  IADD3 R48, P1, PT, R20, R5, RZ ;  /* 0x0000000514307210 */ /* 0x000fe20007f3e0ff */
[----:B------:R-:W3:Y:S01]  /*d3d80*/  LDL.LU R56, [R1+0x183c] ;  /* 0x00183c0001387983 */ /* 0x000ee20000300800 */
[----:B------:R-:W-:Y:S02]  /*d3d90*/  LOP3.LUT R17, R17, 0xffff, RZ, 0xc0, !PT ;  /* 0x0000ffff11117812 */ /* 0x000fe400078ec0ff */
[----:B-1----:R-:W-:Y:S02]  /*d3da0*/  SHF.R.U32.HI R22, RZ, 0x8, R19 ;  /* 0x00000008ff167819 */ /* 0x002fe40000011613 */
        /* <DEDUP_REMOVED lines=9> */
[----:B------:R-:W3:Y:S01]  /*d3e40*/  LDL.LU R46, [R1+0x56e8] ;  /* 0x0056e800012e7983 */ /* 0x000ee20000300800 */
[----:B-1----:R-:W-:Y:S02]  /*d3e50*/  PRMT R22, R17, 0x3340, R0 ;  /* 0x0000334011167816 */ /* 0x002fe40000000000 */
[----:B------:R-:W-:-:S02]  /*d3e60*/  IADD3 R24, P1, PT, R20, R13, RZ ;  /* 0x0000000d14187210 */ /* 0x000fc40007f3e0ff */
[----:B------:R-:W-:-:S04]  /*d3e70*/  SHF.R.U32.HI R17, RZ, 0x8, R17 ;  /* 0x00000008ff117819 */ /* 0x000fc80000011611 */
[----:B------:R-:W-:Y:S02]  /*d3e80*/  LOP3.LUT R17, R17, 0xffff, RZ, 0xc0, !PT ;  /* 0x0000ffff11117812 */ /* 0x000fe400078ec0ff */
[----:B--2---:R-:W-:Y:S01]  /*d3e90*/  LOP3.LUT R19, R25, 0xffff, RZ, 0xc0, !PT ;  /* 0x0000ffff19137812 */ /* 0x004fe200078ec0ff */
[----:B------:R-:W-:Y:S01]  /*d3ea0*/  IMAD.X R25, R21, 0x1, R15, P1 ;  /* 0x0000000115197824 */ /* 0x000fe200008e060f */
[----:B----4-:R-:W-:-:S04]  /*d3eb0*/  LOP3.LUT R48, R51, 0xffff, RZ, 0xc0, !PT ;  /* 0x0000ffff33307812 */ /* 0x010fc800078ec0ff */
[----:B0-----:R-:W-:Y:S02]  /*d3ec0*/  PRMT R18, R19, 0x3340, R48 ;  /* 0x0000334013127816 */ /* 0x001fe40000000030 */
[----:B------:R-:W-:Y:S02]  /*d3ed0*/  SHF.R.U32.HI R19, RZ, 0x8, R19 ;  /* 0x00000008ff137819 */ /* 0x000fe40000011613 */
[----:B------:R-:W-:Y:S02]  /*d3ee0*/  PRMT R18, R18, 0x5410, R22 ;  /* 0x0000541012127816 */ /* 0x000fe40000000016 */
[----:B------:R-:W-:Y:S02]  /*d3ef0*/  SHF.R.U32.HI R22, RZ, 0x8, R48 ;  /* 0x00000008ff167819 */ /* 0x000fe40000011630 */
[----:B------:R-:W-:Y:S02]  /*d3f00*/  LOP3.LUT R19, R19, 0xffff, RZ, 0xc0, !PT ;  /* 0x0000ffff13137812 */ /* 0x000fe400078ec0ff */
[----:B------:R-:W-:Y:S01]  /*d3f10*/  LOP3.LUT R22, R22, 0xffff, RZ, 0xc0, !PT ;  /* 0x0000ffff16167812 */ /* 0x000fe200078ec0ff */
[----:B------:R0:W-:Y:S03]  /*d3f20*/  STL [R1+0x1a0c], R18 ;  /* 0x001a0c1201007387 */ /* 0x0001e60000100800 */
[----:B------:R-:W-:-:S02]  /*d3f30*/  PRMT R51, R19, 0x3340, R22 ;  /* 0x0000334013337816 */ /* 0x000fc40000000016 */
[----:B------:R-:W-:Y:S01]  /*d3f40*/  PRMT R19, R17, 0x3340, R0 ;  /* 0x0000334011137816 */ /* 0x000fe20000000000 */
[----:B0-----:R-:W2:Y:S04]  /*d3f50*/  LDL.LU R18, [R1+0x4fc0] ;  /* 0x004fc00001127983 */ /* 0x001ea80000300800 */
[----:B------:R-:W4:Y:S04]  /*d3f60*/  LDL.LU R60, [R1+0x1d38] ;  /* 0x001d3800013c7983 */ /* 0x000f280000300800 */
[----:B------:R0:W-:Y:S04]  /*d3f70*/  STL.64 [R1+0x8f8], R24 ;  /* 0x0008f81801007387 */ /* 0x0001e80000100a00 */
[----:B0-----:R-:W4:Y:S04]  /*d3f80*/  LDL.LU R24, [R1+0x209c] ;  /* 0x00209c0001187983 */ /* 0x001f280000300800 */
[----:B------:R-:W4:Y:S04]  /*d3f90*/  LDL.LU R25, [R1+0x4f4c] ;  /* 0x004f4c0001197983 */ /* 0x000f280000300800 */
[----:B------:R-:W4:Y:S04]  /*d3fa0*/  LDL.LU R57, [R1+0x1cbc] ;  /* 0x001cbc0001397983 */ /* 0x000f280000300800 */
[----:B------:R0:W-:Y:S04]  /*d3fb0*/  STL [R1+0x55bc], R51 ;  /* 0x0055bc3301007387 */ /* 0x0001e80000100800 */
[----:B------:R3:W-:Y:S01]  /*d3fc0*/  STL [R1+0x25c], R19 ;  /* 0x00025c1301007387 */ /* 0x0007e20000100800 */
[----:B0-----:R-:W-:-:S03]  /*d3fd0*/  LOP3.LUT R51, R40, 0xffff, RZ, 0xc0, !PT ;  /* 0x0000ffff28337812 */ /* 0x001fc600078ec0ff */
[----:B------:R-:W4:Y:S01]  /*d3fe0*/  LDL.LU R40, [R1+0x56e4] ;  /* 0x0056e40001287983 */ /* 0x000f220000300800 */
[----:B---3--:R-:W-:-:S03]  /*d3ff0*/  LOP3.LUT R19, R46, 0xffff, RZ, 0xc0, !PT ;  /* 0x0000ffff2e137812 */ /* 0x008fc600078ec0ff */
[----:B------:R-:W3:Y:S01]  /*d4000*/  LDL.LU R46, [R1+0x56e0] ;  /* 0x0056e000012e7983 */ /* 0x000ee20000300800 */
        /* <DEDUP_REMOVED lines=16> */
[----:B------:R-:W-:Y:S04]  /*d4110*/  STL.64 [R1+0x8f0], R48 ;  /* 0x0008f03001007387 */ /* 0x000fe80000100a00 */
[----:B------:R0:W-:Y:S04]  /*d4120*/  STL [R1+0x258], R22 ;  /* 0x0002581601007387 */ /* 0x0001e80000100800 */
[----:B------:R1:W-:Y:S01]  /*d4130*/  STL [R1+0x530], R17 ;  /* 0x0005301101007387 */ /* 0x0003e20000100800 */
[----:B--2---:R-:W-:-:S02]  /*d4140*/  LOP3.LUT R18, R18, 0xffff, RZ, 0xc0, !PT ;  /* 0x0000ffff12127812 */ /* 0x004fc400078ec0ff */
[----:B----4-:R-:W-:-:S04]  /*d4150*/  LOP3.LUT R19, R60, 0xffff, RZ, 0xc0, !PT ;  /* 0x0000ffff3c137812 */ /* 0x010fc800078ec0ff */
[----:B0-----:R-:W-:Y:S02]  /*d4160*/  PRMT R22, R19, 0x3340, R0 ;  /* 0x0000334013167816 */ /* 0x001fe40000000000 */
[----:B------:R-:W-:-:S04]  /*d4170*/  LOP3.LUT R24, R24, 0xffff, RZ, 0xc0, !PT ;  /* 0x0000ffff18187812 */ /* 0x000fc800078ec0ff */
[----:B------:R-:W-:Y:S02]  /*d4180*/  PRMT R47, R18, 0x3340, R24 ;  /* 0x00003340122f7816 */ /* 0x000fe40000000018 */
[----:B------:R-:W-:Y:S02]  /*d4190*/  LOP3.LUT R25, R25, 0xffff, RZ, 0xc0, !PT ;  /* 0x0000ffff19197812 */ /* 0x000fe400078ec0ff */
[----:B-1----:R-:W-:Y:S02]  /*d41a0*/  LOP3.LUT R17, R57, 0xffff, RZ, 0xc0, !PT ;  /* 0x0000ffff39117812 */ /* 0x002fe400078ec0ff */
[----:B------:R-:W-:Y:S02]  /*d41b0*/  PRMT R48, R47, 0x5410, R22 ;  /* 0x000054102f307816 */ /* 0x000fe40000000016 */
[----:B------:R-:W-:-:S03]  /*d41c0*/  PRMT R22, R17, 0x3340, R0 ;  /* 0x0000334011167816 */ /* 0x000fc60000000000 */
[----:B------:R0:W-:Y:S04]  /*d41d0*/  STL [R1+0x19fc], R48 ;  /* 0x0019fc3001007387 */ /* 0x0001e80000100800 */
[----:B------:R-:W2:Y:S04]  /*d41e0*/  LDL.LU R54, [R1+0x4fe8] ;  /* 0x004fe80001367983 */ /* 0x000ea80000300800 */
[----:B------:R-:W4:Y:S01]  /*d41f0*/  LDL.LU R61, [R1+0x1d6c] ;  /* 0x001d6c00013d7983 */ /* 0x000f220000300800 */
[----:B---3--:R-:W-:-:S04]  /*d4200*/  LOP3.LUT R46, R46, 0xffff, RZ, 0xc0, !PT ;  /* 0x0000ffff2e2e7812 */ /* 0x008fc800078ec0ff */
[----:B------:R-:W-:-:S04]  /*d4210*/  PRMT R47, R25, 0x3340, R46 ;  /* 0x00003340192f7816 */ /* 0x000fc8000000002e */
[----:B------:R-:W-:-:S05]  /*d4220*/  PRMT R22, R47, 0x5410, R22 ;  /* 0x000054102f167816 */ /* 0x000fca0000000016 */
[----:B------:R1:W-:Y:S04]  /*d4230*/  STL [R1+0x19f8], R22 ;  /* 0x0019f81601007387 */ /* 0x0003e80000100800 */
[----:B------:R-:W3:Y:S01]  /*d4240*/  LDL.LU R56, [R1+0x20c8] ;  /* 0x0020c80001387983 */ /* 0x000ee20000300800 */
[----:B------:R-:W-:Y:S02]  /*d4250*/  SHF.R.U32.HI R25, RZ, 0x8, R25 ;  /* 0x00000008ff197819 */ /* 0x000fe40000011619 */
[----:B0-----:R-:W-:Y:S02]  /*d4260*/  IADD3 R48, P1, PT, R20, R7, RZ ;  /* 0x0000000714307210 */ /* 0x001fe40007f3e0ff */
[----:B-1----:R-:W-:Y:S02]  /*d4270*/  SHF.R.U32.HI R22, RZ, 0x8, R46 ;  /* 0x00000008ff167819 */ /* 0x002fe4000001162e */
[----:B------:R-:W-:-:S02]  /*d4280*/  SHF.R.U32.HI R18, RZ, 0x8, R18 ;  /* 0x00000008ff127819 */ /* 0x000fc40000011612 */
[----:B------:R-:W-:Y:S02]  /*d4290*/  LOP3.LUT R25, R25, 0xffff, RZ, 0xc0, !PT ;  /* 0x0000ffff19197812 */ /* 0x000fe400078ec0ff */
[----:B------:R-:W-:Y:S01]  /*d42a0*/  LOP3.LUT R22, R22, 0xffff, RZ, 0xc0, !PT ;  /* 0x0000ffff16167812 */ /* 0x000fe200078ec0ff */
[----:B------:R-:W-:Y:S01]  /*d42b0*/  IMAD.X R49, R21, 0x1, R8, P1 ;  /* 0x0000000115317824 */ /* 0x000fe200008e0608 */
[----:B------:R-:W-:Y:S02]  /*d42c0*/  SHF.R.U32.HI R24, RZ, 0x8, R24 ;  /* 0x00000008ff187819 */ /* 0x000fe40000011618 */
[----:B------:R-:W-:Y:S02]  /*d42d0*/  LOP3.LUT R18, R18, 0xffff, RZ, 0xc0, !PT ;  /* 0x0000ffff12127812 */ /* 0x000fe400078ec0ff */
[----:B------:R-:W-:Y:S02]  /*d42e0*/  PRMT R22, R25, 0x3340, R22 ;  /* 0x0000334019167816 */ /* 0x000fe40000000016 */
[----:B------:R-:W-:Y:S01]  /*d42f0*/  LOP3.LUT R24, R24, 0xffff, RZ, 0xc0, !PT ;  /* 0x0000ffff18187812 */ /* 0x000fe200078ec0ff */
[----:B------:R0:W-:Y:S03]  /*d4300*/  STL.64 [R1+0x918], R48 ;  /* 0x0009183001007387 */ /* 0x0001e60000100a00 */
[----:B------:R-:W-:Y:S01]  /*d4310*/  PRMT R46, R18, 0x3340, R24 ;  /* 0x00003340122e7816 */ /* 0x000fe20000000018 */
[----:B------:R-:W3:Y:S04]  /*d4320*/  LDL.LU R25, [R1+0x1878] ;  /* 0x0018780001197983 */ /* 0x000ee80000300800 */
[----:B------:R1:W-:Y:S04]  /*d4330*/  STL [R1+0x4b4], R22 ;  /* 0x0004b41601007387 */ /* 0x0003e80000100800 */
[----:B------:R-:W3:Y:S01]  /*d4340*/  LDL.LU R18, [R1+0x720] ;  /* 0x0007200001127983 */ /* 0x000ee20000300800 */
[----:B0-----:R-:W-:-:S03]  /*d4350*/  IADD3 R48, P1, PT, R20, R9, RZ ;  /* 0x0000000914307210 */ /* 0x001fc60007f3e0ff */
[----:B------:R0:W-:Y:S02]  /*d4360*/  STL [R1+0x55c0], R46 ;  /* 0x0055c02e01007387 */ /* 0x0001e40000100800 */
[----:B------:R-:W-:Y:S02]  /*d4370*/  IMAD.X R49, R21, 0x1, R11, P1 ;  /* 0x0000000115317824 */ /* 0x000fe400008e060b */
[----:B------:R-:W3:Y:S04]  /*d4380*/  LDL.LU R60, [R1+0x724] ;  /* 0x00072400013c7983 */ /* 0x000ee80000300800 */
[----:B------:R-:W3:Y:S04]  /*d4390*/  LDL.LU R57, [R1+0x187c] ;  /* 0x00187c0001397983 */ /* 0x000ee80000300800 */
[----:B------:R-:W-:Y:S04]  /*d43a0*/  STL.64 [R1+0x910], R48 ;  /* 0x0009103001007387 */ /* 0x000fe80000100a00 */
[----:B------:R-:W3:Y:S01]  /*d43b0*/  LDL.LU R24, [R1+0x1808] ;  /* 0x0018080001187983 */ /* 0x000ee20000300800 */
[----:B-1----:R-:W-:-:S02]  /*d43c0*/  SHF.R.U32.HI R22, RZ, 0x8, R19 ;  /* 0x00000008ff167819 */ /* 0x002fc40000011613 */
[----:B0-----:R-:W-:Y:S02]  /*d43d0*/  IADD3 R46, P1, PT, R20, R10, RZ ;  /* 0x0000000a142e7210 */ /* 0x001fe40007f3e0ff */
[----:B------:R-:W-:-:S03]  /*d43e0*/  LOP3.LUT R22, R22, 0xffff, RZ, 0xc0, !PT ;  /* 0x0000ffff16167812 */ /* 0x000fc600078ec0ff */
[----:B------:R-:W-:Y:S01]  /*d43f0*/  IMAD.X R47, R21, 0x1, R12, P1 ;  /* 0x00000001152f7824 */ /* 0x000fe200008e060c */
[----:B------:R-:W-:Y:S02]  /*d4400*/  SHF.R.U32.HI R21, RZ, 0x8, R17 ;  /* 0x00000008ff157819 */ /* 0x000fe40000011611 */
[----:B------:R-:W-:Y:S02]  /*d4410*/  PRMT R19, R22, 0x3340, R0 ;  /* 0x0000334016137816 */ /* 0x000fe40000000000 */
[----:B------:R-:W-:-:S03]  /*d4420*/  LOP3.LUT R21, R21, 0xffff, RZ, 0xc0, !PT ;  /* 0x0000ffff15157812 */ /* 0x000fc600078ec0ff */
[----:B------:R0:W-:Y:S04]  /*d4430*/  STL [R1+0x254], R19 ;  /* 0x0002541301007387 */ /* 0x0001e80000100800 */
[----:B------:R2:W-:Y:S01]  /*d4440*/  STL.64 [R1+0x938], R46 ;  /* 0x0009382e01007387 */ /* 0x0005e20000100a00 */
[----:B0-----:R-:W-:-:S05]  /*d4450*/  PRMT R19, R21, 0x3340, R0 ;  /* 0x0000334015137816 */ /* 0x001fca0000000000 */
[----:B------:R3:W-:Y:S01]  /*d4460*/  STL [R1+0x250], R19 ;  /* 0x0002501301007387 */ /* 0x0007e20000100800 */
[----:B------:R-:W-:Y:S01]  /*d4470*/  LOP3.LUT R40, R40, 0xffff, RZ, 0xc0, !PT ;  /* 0x0000ffff28287812 */ /* 0x000fe200078ec0ff */
[----:B------:R-:W-:Y:S01]  /*d4480*/  VIADD R20, R20, UR6 ;  /* 0x0000000614147c36 */ /* 0x000fe20008000000 */
[----:B------:R-:W0:Y:S01]  /*d4490*/  LDCU UR6, c[0x0][0x3b8] ;  /* 0x00007700ff0677ac */ /* 0x000e220008000800 */
[----:B--2---:R-:W-:Y:S02]  /*d44a0*/  LOP3.LUT R46, R54, 0xffff, RZ, 0xc0, !PT ;  /* 0x0000ffff362e7812 */ /* 0x004fe400078ec0ff */
[----:B----4-:R-:W-:-:S04]  /*d44b0*/  LOP3.LUT R17, R61, 0xffff, RZ, 0xc0, !PT ;  /* 0x0000ffff3d117812 */ /* 0x010fc800078ec0ff */
[----:B------:R-:W-:Y:S02]  /*d44c0*/  PRMT R21, R17, 0x3340, R0 ;  /* 0x0000334011157816 */ /* 0x000fe40000000000 */
[----:B------:R-:W-:Y:S02]  /*d44d0*/  SHF.R.U32.HI R17, RZ, 0x8, R17 ;  /* 0x00000008ff117819 */ /* 0x000fe40000011611 */
[----:B---3--:R-:W-:-:S04]  /*d44e0*/  LOP3.LUT R19, R56, 0xffff, RZ, 0xc0, !PT ;  /* 0x0000ffff38137812 */ /* 0x008fc800078ec0ff */
[----:B------:R-:W-:-:S04]  /*d44f0*/  PRMT R22, R46, 0x3340, R19 ;  /* 0x000033402e167816 */ /* 0x000fc80000000013 */
[----:B------:R-:W-:Y:S02]  /*d4500*/  PRMT R47, R22, 0x5410, R21 ;  /* 0x00005410162f7816 */ /* 0x000fe40000000015 */
[----:B------:R-:W-:Y:S02]  /*d4510*/  SHF.R.U32.HI R22, RZ, 0x8, R46 ;  /* 0x00000008ff167819 */ /* 0x000fe4000001162e */
[----:B------:R-:W-:Y:S02]  /*d4520*/  SHF.R.U32.HI R21, RZ, 0x8, R19 ;  /* 0x00000008ff157819 */ /* 0x000fe40000011613 */
[----:B------:R-:W-:Y:S02]  /*d4530*/  LOP3.LUT R22, R22, 0xffff, RZ, 0xc0, !PT ;  /* 0x0000ffff16167812 */ /* 0x000fe400078ec0ff */
[----:B------:R-:W-:Y:S02]  /*d4540*/  LOP3.LUT R21, R21, 0xffff, RZ, 0xc0, !PT ;  /* 0x0000ffff15157812 */ /* 0x000fe400078ec0ff */
[----:B------:R-:W-:-:S02]  /*d4550*/  LOP3.LUT R17, R17, 0xffff, RZ, 0xc0, !PT ;  /* 0x0000ffff11117812 */ /* 0x000fc400078ec0ff */
[----:B------:R-:W-:Y:S02]  /*d4560*/  PRMT R19, R22, 0x3340, R21 ;  /* 0x0000334016137816 */ /* 0x000fe40000000015 */
[----:B------:R-:W-:Y:S01]  /*d4570*/  PRMT R17, R17, 0x3340, R0 ;  /* 0x0000334011117816 */ /* 0x000fe20000000000 */
[----:B------:R-:W-:Y:S01]  /*d4580*/  STL [R1+0x19ec], R47 ;  /* 0x0019ec2f01007387 */ /* 0x000fe20000100800 */
[----:B------:R-:W-:-:S03]  /*d4590*/  LOP3.LUT R25, R25, 0xffff, RZ, 0xc0, !PT ;  /* 0x0000ffff19197812 */ /* 0x000fc600078ec0ff */
[----:B------:R-:W-:Y:S04]  /*d45a0*/  STL [R1+0x4ac], R19 ;  /* 0x0004ac1301007387 */ /* 0x000fe80000100800 */
[----:B------:R1:W-:Y:S01]  /*d45b0*/  STL [R1+0x24c], R17 ;  /* 0x00024c1101007387 */ /* 0x0003e20000100800 */
[----:B------:R-:W-:Y:S02]  /*d45c0*/  PRMT R22, R25, 0x3340, R40 ;  /* 0x0000334019167816 */ /* 0x000fe40000000028 */
[----:B-1----:R-:W-:-:S04]  /*d45d0*/  LOP3.LUT R17, R18, 0xffff, RZ, 0xc0, !PT ;  /* 0x0000ffff12117812 */ /* 0x002fc800078ec0ff */
[----:B------:R-:W-:-:S04]  /*d45e0*/  PRMT R21, R17, 0x3340, R0 ;  /* 0x0000334011157816 */ /* 0x000fc80000000000 */
[----:B------:R-:W-:Y:S02]  /*d45f0*/  PRMT R21, R22, 0x5410, R21 ;  /* 0x0000541016157816 */ /* 0x000fe40000000015 */
[----:B------:R-:W-:-:S03]  /*d4600*/  LOP3.LUT R19, R60, 0xffff, RZ, 0xc0, !PT ;  /* 0x0000ffff3c137812 */ /* 0x000fc600078ec0ff */
[----:B------:R1:W-:Y:S04]  /*d4610*/  STL [R1+0x19e8], R21 ;  /* 0x0019e81501007387 */ /* 0x0003e80000100800 */
[----:B------:R-:W2:Y:S04]  /*d4620*/  LDL.LU R56, [R1+0x185c] ;  /* 0x00185c0001387983 */ /* 0x000ea80000300800 */
[----:B------:R-:W3:Y:S01]  /*d4630*/  LDL.LU R60, [R1+0x770] ;  /* 0x00077000013c7983 */ /* 0x000ee20000300800 */
[----:B------:R-:W-:Y:S02]  /*d4640*/  LOP3.LUT R18, R57, 0xffff, RZ, 0xc0, !PT ;  /* 0x0000ffff39127812 */ /* 0x000fe400078ec0ff */
[----:B------:R-:W-:-:S02]  /*d4650*/  LOP3.LUT R24, R24, 0xffff, RZ, 0xc0, !PT ;  /* 0x0000ffff18187812 */ /* 0x000fc400078ec0ff */
[----:B-1----:R-:W-:Y:S02]  /*d4660*/  PRMT R21, R19, 0x3340, R0 ;  /* 0x0000334013157816 */ /* 0x002fe40000000000 */
[----:B------:R-:W-:-:S04]  /*d4670*/  PRMT R22, R18, 0x3340, R24 ;  /* 0x0000334012167816 */ /* 0x000fc80000000018 */
[----:B------:R-:W-:Y:S02]  /*d4680*/  PRMT R22, R22, 0x5410, R21 ;  /* 0x0000541016167816 */ /* 0x000fe40000000015 */
[----:B------:R-:W-:-:S03]  /*d4690*/  SHF.R.U32.HI R25, RZ, 0x8, R25 ;  /* 0x00000008ff197819 */ /* 0x000fc60000011619 */
[----:B------:R1:W-:Y:S01]  /*d46a0*/  STL [R1+0x19dc], R22 ;  /* 0x0019dc1601007387 */ /* 0x0003e20000100800 */
[----:B------:R-:W-:Y:S02]  /*d46b0*/  SHF.R.S32.HI R21, RZ, 0x1f, R20 ;  /* 0x0000001fff157819 */ /* 0x000fe40000011414 */
[----:B------:R-:W-:Y:S02]  /*d46c0*/  IADD3 R46, P1, PT, R20, R0, RZ ;  /* 0x00000000142e7210 */ /* 0x000fe40007f3e0ff */
[----:B------:R-:W-:Y:S02]  /*d46d0*/  SHF.R.U32.HI R18, RZ, 0x8, R18 ;  /* 0x00000008ff127819 */ /* 0x000fe40000011612 */
[----:B------:R-:W-:Y:S02]  /*d46e0*/  SHF.R.U32.HI R24, RZ, 0x8, R24 ;  /* 0x00000008ff187819 */ /* 0x000fe40000011618 */
[----:B-1----:R-:W-:Y:S02]  /*d46f0*/  SHF.R.U32.HI R22, RZ, 0x8, R40 ;  /* 0x00000008ff167819 */ /* 0x002fe40000011628 */
[----:B------:R-:W-:-:S02]  /*d4700*/  LOP3.LUT R25, R25, 0xffff, RZ, 0xc0, !PT ;  /* 0x0000ffff19197812 */ /* 0x000fc400078ec0ff */
[----:B------:R-:W-:Y:S01]  /*d4710*/  LOP3.LUT R22, R22, 0xffff, RZ, 0xc0, !PT ;  /* 0x0000ffff16167812 */ /* 0x000fe200078ec0ff */
[----:B------:R-:W-:Y:S01]  /*d4720*/  IMAD.X R47, R21, 0x1, R2, P1 ;  /* 0x00000001152f7824 */ /* 0x000fe200008e0602 */
[----:B------:R-:W-:Y:S02]  /*d4730*/  LOP3.LUT R18, R18, 0xffff, RZ, 0xc0, !PT ;  /* 0x0000ffff12127812 */ /* 0x000fe400078ec0ff */
[----:B------:R-:W-:Y:S02]  /*d4740*/  LOP3.LUT R24, R24, 0xffff, RZ, 0xc0, !PT ;  /* 0x0000ffff18187812 */ /* 0x000fe400078ec0ff */
[----:B------:R-:W-:Y:S01]  /*d4750*/  PRMT R22, R25, 0x3340, R22 ;  /* 0x0000334019167816 */ /* 0x000fe20000000016 */
[----:B------:R1:W-:Y:S01]  /*d4760*/  STL.64 [R1+0x908], R46 ;  /* 0x0009082e01007387 */ /* 0x0003e20000100a00 */
[----:B------:R-:W-:-:S03]  /*d4770*/  PRMT R40, R18, 0x3340, R24 ;  /* 0x0000334012287816 */ /* 0x000fc60000000018 */
[----:B------:R-:W4:Y:S01]  /*d4780*/  LDL.LU R18, [R1+0x5034] ;  /* 0x0050340001127983 */ /* 0x000f220000300800 */
[----:B------:R-:W-:-:S03]  /*d4790*/  SHF.R.U32.HI R17, RZ, 0x8, R17 ;  /* 0x00000008ff117819 */ /* 0x000fc60000011611 */
[----:B------:R0:W-:Y:S01]  /*d47a0*/  STL [R1+0x4a4], R22 ;  /* 0x0004a41601007387 */ /* 0x0001e20000100800 */
[----:B------:R-:W-:Y:S02]  /*d47b0*/  LOP3.LUT R17, R17, 0xffff, RZ, 0xc0, !PT ;  /* 0x0000ffff11117812 */ /* 0x000fe400078ec0ff */
[----:B-1----:R-:W-:Y:S01]  /*d47c0*/  IADD3 R46, P1, PT, R20, R3, RZ ;  /* 0x00000003142e7210 */ /* 0x002fe20007f3e0ff */
[----:B------:R-:W4:Y:S04]  /*d47d0*/  LDL.LU R24, [R1+0x1e8c] ;  /* 0x001e8c0001187983 */ /* 0x000f280000300800 */
[----:B------:R-:W4:Y:S01]  /*d47e0*/  LDL.LU R57, [R1+0x4ca0] ;  /* 0x004ca00001397983 */ /* 0x000f220000300800 */
[----:B0-----:R-:W-:Y:S01]  /*d47f0*/  SHF.R.U32.HI R22, RZ, 0x8, R19 ;  /* 0x00000008ff167819 */ /* 0x001fe20000011613 */
[----:B------:R-:W-:-:S02]  /*d4800*/  IMAD.X R47, R21, 0x1, R4, P1 ;  /* 0x00000001152f7824 */ /* 0x000fc400008e0604 */
[----:B------:R-:W4:Y:S01]  /*d4810*/  LDL.LU R25, [R1+0x186c] ;  /* 0x00186c0001197983 */ /* 0x000f220000300800 */
[----:B------:R-:W-:-:S03]  /*d4820*/  LOP3.LUT R22, R22, 0xffff, RZ, 0xc0, !PT ;  /* 0x0000ffff16167812 */ /* 0x000fc600078ec0ff */
[----:B------:R0:W-:Y:S04]  /*d4830*/  STL [R1+0x55cc], R40 ;  /* 0x0055cc2801007387 */ /* 0x0001e80000100800 */
[----:B------:R-:W-:Y:S01]  /*d4840*/  STL.64 [R1+0x930], R46 ;  /* 0x0009302e01007387 */ /* 0x000fe20000100a00 */
[--C-:B0-----:R-:W-:Y:S02]  /*d4850*/  PRMT R40, R22, 0x3340, R0.reuse ;  /* 0x0000334016287816 */ /* 0x101fe40000000000 */
[--C-:B------:R-:W-:Y:S02]  /*d4860*/  PRMT R22, R17, 0x3340, R0.reuse ;  /* 0x0000334011167816 */ /* 0x100fe40000000000 */
[----:B------:R-:W-:Y:S01]  /*d4870*/  LOP3.LUT R17, R41, 0xffff, RZ, 0xc0, !PT ;  /* 0x0000ffff29117812 */ /* 0x000fe200078ec0ff */
[----:B------:R-:W-:Y:S04]  /*d4880*/  STL [R1+0x248], R40 ;  /* 0x0002482801007387 */ /* 0x000fe80000100800 */
[----:B------:R0:W-:Y:S04]  /*d4890*/  STL [R1+0x244], R22 ;  /* 0x0002441601007387 */ /* 0x0001e80000100800 */
[----:B------:R-:W4:Y:S01]  /*d48a0*/  LDL.LU R41, [R1+0x56dc] ;  /* 0x0056dc0001297983 */ /* 0x000f220000300800 */
[----:B0-----:R-:W-:-:S02]  /*d48b0*/  PRMT R22, R17, 0x3340, R0 ;  /* 0x0000334011167816 */ /* 0x001fc40000000000 */
[----:B------:R-:W-:-:S04]  /*d48c0*/  SHF.R.U32.HI R17, RZ, 0x8, R17 ;  /* 0x00000008ff117819 */ /* 0x000fc80000011611 */
[----:B------:R-:W-:-:S04]  /*d48d0*/  LOP3.LUT R17, R17, 0xffff, RZ, 0xc0, !PT ;  /* 0x0000ffff11117812 */ /* 0x000fc800078ec0ff */
[----:B------:R-:W-:Y:S02]  /*d48e0*/  PRMT R17, R17, 0x3340, R0 ;  /* 0x0000334011117816 */ /* 0x000fe40000000000 */
[----:B--2---:R-:W-:Y:S02]  /*d48f0*/  LOP3.LUT R19, R56, 0xffff, RZ, 0xc0, !PT ;  /* 0x0000ffff38137812 */ /* 0x004fe400078ec0ff */
[----:B---3--:R-:W-:-:S04]  /*d4900*/  LOP3.LUT R40, R60, 0xffff, RZ, 0xc0, !PT ;  /* 0x0000ffff3c287812 */ /* 0x008fc800078ec0ff */
        /* <DEDUP_REMOVED lines=10> */
[----:B------:R-:W-:Y:S04]  /*d49b0*/  STL.64 [R1+0x928], R46 ;  /* 0x0009282e01007387 */ /* 0x000fe80000100a00 */
[----:B------:R-:W2:Y:S04]  /*d49c0*/  LDL.LU R61, [R1+0x5044] ;  /* 0x00504400013d7983 */ /* 0x000ea80000300800 */
[----:B------:R-:W-:Y:S04]  /*d49d0*/  STL [R1+0x49c], R19 ;  /* 0x00049c1301007387 */ /* 0x000fe80000100800 */
[----:B------:R-:W3:Y:S04]  /*d49e0*/  LDL.LU R56, [R1+0x1e9c] ;  /* 0x001e9c0001387983 */ /* 0x000ee80000300800 */
[----:B------:R0:W-:Y:S04]  /*d49f0*/  STL [R1+0x240], R17 ;  /* 0x0002401101007387 */ /* 0x0001e80000100800 */
[----:B------:R-:W3:Y:S01]  /*d4a00*/  LDL.LU R60, [R1+0x4e88] ;  /* 0x004e8800013c7983 */ /* 0x000ee20000300800 */
[----:B----4-:R-:W-:-:S02]  /*d4a10*/  LOP3.LUT R24, R24, 0xffff, RZ, 0xc0, !PT ;  /* 0x0000ffff18187812 */ /* 0x010fc400078ec0ff */
[----:B------:R-:W-:Y:S02]  /*d4a20*/  LOP3.LUT R40, R57, 0xffff, RZ, 0xc0, !PT ;  /* 0x0000ffff39287812 */ /* 0x000fe400078ec0ff */
[----:B0-----:R-:W-:Y:S02]  /*d4a30*/  LOP3.LUT R17, R18, 0xffff, RZ, 0xc0, !PT ;  /* 0x0000ffff12117812 */ /* 0x001fe400078ec0ff */
[----:B------:R-:W-:Y:S02]  /*d4a40*/  LOP3.LUT R19, R25, 0xffff, RZ, 0xc0, !PT ;  /* 0x0000ffff19137812 */ /* 0x000fe400078ec0ff */
[----:B------:R-:W-:Y:S02]  /*d4a50*/  PRMT R22, R24, 0x3340, R0 ;  /* 0x0000334018167816 */ /* 0x000fe40000000000 */
[----:B------:R-:W-:Y:S02]  /*d4a60*/  PRMT R25, R17, 0x3340, R40 ;  /* 0x0000334011197816 */ /* 0x000fe40000000028 */
[----:B------:R-:W-:-:S02]  /*d4a70*/  LOP3.LUT R18, R58, 0xffff, RZ, 0xc0, !PT ;  /* 0x0000ffff3a127812 */ /* 0x000fc400078ec0ff */
[----:B------:R-:W-:Y:S01]  /*d4a80*/  PRMT R25, R25, 0x5410, R22 ;  /* 0x0000541019197816 */ /* 0x000fe20000000016 */
[----:B------:R-:W4:Y:S01]  /*d4a90*/  LDL.LU R58, [R1+0x56d8] ;  /* 0x0056d800013a7983 */ /* 0x000f220000300800 */
[----:B------:R-:W-:-:S03]  /*d4aa0*/  PRMT R22, R18, 0x3340, R0 ;  /* 0x0000334012167816 */ /* 0x000fc60000000000 */
[----:B------:R-:W-:Y:S04]  /*d4ab0*/  STL [R1+0x566c], R18 ;  /* 0x00566c1201007387 */ /* 0x000fe80000100800 */
[----:B------:R0:W-:Y:S01]  /*d4ac0*/  STL [R1+0x19c8], R25 ;  /* 0x0019c81901007387 */ /* 0x0001e20000100800 */
[----:B------:R-:W-:-:S04]  /*d4ad0*/  LOP3.LUT R41, R41, 0xffff, RZ, 0xc0, !PT ;  /* 0x0000ffff29297812 */ /* 0x000fc800078ec0ff */
[----:B0-----:R-:W-:-:S04]  /*d4ae0*/  PRMT R25, R19, 0x3340, R41 ;  /* 0x0000334013197816 */ /* 0x001fc80000000029 */
[----:B------:R-:W-:Y:S02]  /*d4af0*/  PRMT R18, R25, 0x5410, R22 ;  /* 0x0000541019127816 */ /* 0x000fe40000000016 */
        /* <DEDUP_REMOVED lines=18> */
[----:B--2---:R-:W-:-:S02]  /*d4c20*/  LOP3.LUT R18, R61, 0xffff, RZ, 0xc0, !PT ;  /* 0x0000ffff3d127812 */ /* 0x004fc400078ec0ff */
[----:B---3--:R-:W-:-:S04]  /*d4c30*/  LOP3.LUT R17, R56, 0xffff, RZ, 0xc0, !PT ;  /* 0x0000ffff38117812 */ /* 0x008fc800078ec0ff */
[----:B------:R-:W-:Y:S02]  /*d4c40*/  PRMT R22, R17, 0x3340, R0 ;  /* 0x0000334011167816 */ /* 0x000fe40000000000 */
[----:B0-----:R-:W-:-:S04]  /*d4c50*/  LOP3.LUT R19, R60, 0xffff, RZ, 0xc0, !PT ;  /* 0x0000ffff3c137812 */ /* 0x001fc800078ec0ff */
        /* <DEDUP_REMOVED lines=9> */
[----:B0-----:R-:W-:Y:S01]  /*d4cf0*/  SHF.R.U32.HI R22, RZ, 0x8, R19 ;  /* 0x00000008ff167819 */ /* 0x001fe20000011613 */
[----:B------:R0:W-:Y:S03]  /*d4d00*/  STL.64 [R1+0x970], R40 ;  /* 0x0009702801007387 */ /* 0x0001e60000100a00 */
[----:B------:R-:W-:Y:S02]  /*d4d10*/  LOP3.LUT R22, R22, 0xffff, RZ, 0xc0, !PT ;  /* 0x0000ffff16167812 */ /* 0x000fe400078ec0ff */
[----:B------:R-:W-:Y:S02]  /*d4d20*/  PRMT R19, R17, 0x3340, R0 ;  /* 0x0000334011137816 */ /* 0x000fe40000000000 */
[----:B0-----:R-:W-:Y:S02]  /*d4d30*/  PRMT R41, R18, 0x3340, R22 ;  /* 0x0000334012297816 */ /* 0x001fe40000000016 */
[----:B----4-:R-:W-:-:S03]  /*d4d40*/  LOP3.LUT R17, R58, 0xffff, RZ, 0xc0, !PT ;  /* 0x0000ffff3a117812 */ /* 0x010fc600078ec0ff */
[----:B------:R-:W-:Y:S01]  /*d4d50*/  STL [R1+0x55d0], R41 ;  /* 0x0055d02901007387 */ /* 0x000fe20000100800 */
[----:B------:R-:W-:-:S03]  /*d4d60*/  LOP3.LUT R18, R25, 0xffff, RZ, 0xc0, !PT ;  /* 0x0000ffff19127812 */ /* 0x000fc600078ec0ff */
[----:B------:R0:W-:Y:S04]  /*d4d70*/  STL [R1+0x23c], R19 ;  /* 0x00023c1301007387 */ /* 0x0001e80000100800 */
[----:B------:R-:W2:Y:S04]  /*d4d80*/  LDL.LU R58, [R1+0x56d4] ;  /* 0x0056d400013a7983 */ /* 0x000ea80000300800 */
[----:B------:R-:W3:Y:S04]  /*d4d90*/  LDL.LU R60, [R1+0x4fec] ;  /* 0x004fec00013c7983 */ /* 0x000ee80000300800 */
[----:B------:R-:W4:Y:S01]  /*d4da0*/  LDL.LU R25, [R1+0x1d58] ;  /* 0x001d580001197983 */ /* 0x000f220000300800 */
[----:B0-----:R-:W-:-:S02]  /*d4db0*/  LOP3.LUT R19, R57, 0xffff, RZ, 0xc0, !PT ;  /* 0x0000ffff39137812 */ /* 0x001fc400078ec0ff */
[----:B------:R-:W-:Y:S02]  /*d4dc0*/  PRMT R22, R17, 0x3340, R0 ;  /* 0x0000334011167816 */ /* 0x000fe40000000000 */
[----:B------:R-:W-:-:S04]  /*d4dd0*/  PRMT R40, R18, 0x3340, R19 ;  /* 0x0000334012287816 */ /* 0x000fc80000000013 */
        /* <DEDUP_REMOVED lines=13> */
[----:B------:R-:W-:-:S03]  /*d4eb0*/  IADD3 R18, P1, PT, R20, R9, RZ ;  /* 0x0000000914127210 */ /* 0x000fc60007f3e0ff */
[----:B------:R-:W-:Y:S02]  /*d4ec0*/  STL [R1+0x238], R24 ;  /* 0x0002381801007387 */ /* 0x000fe40000100800 */
[----:B------:R-:W-:Y:S02]  /*d4ed0*/  IMAD.X R19, R21, 0x1, R11, P1 ;  /* 0x0000000115137824 */ /* 0x000fe400008e060b */
[----:B------:R0:W-:Y:S04]  /*d4ee0*/  STL [R1+0x494], R22 ;  /* 0x0004941601007387 */ /* 0x0001e80000100800 */
[----:B------:R-:W2:Y:S04]  /*d4ef0*/  LDL.LU R55, [R1+0x184] ;  /* 0x0001840001377983 */ /* 0x000ea80000300800 */
[----:B------:R-:W2:Y:S04]  /*d4f00*/  LDL.LU R49, [R1+0x82c] ;  /* 0x00082c0001317983 */ /* 0x000ea80000300800 */
[----:B------:R1:W-:Y:S01]  /*d4f10*/  STL.64 [R1+0x9a8], R18 ;  /* 0x0009a81201007387 */ /* 0x0003e20000100a00 */
[----:B0-----:R-:W-:-:S03]  /*d4f20*/  SHF.R.U32.HI R22, RZ, 0x8, R17 ;  /* 0x00000008ff167819 */ /* 0x001fc60000011611 */
[----:B------:R-:W2:Y:S04]  /*d4f30*/  LDL.LU R47, [R1+0x180] ;  /* 0x00018000012f7983 */ /* 0x000ea80000300800 */
[----:B------:R-:W2:Y:S01]  /*d4f40*/  LDL.LU R48, [R1+0x828] ;  /* 0x0008280001307983 */ /* 0x000ea20000300800 */
[----:B------:R-:W-:-:S03]  /*d4f50*/  LOP3.LUT R22, R22, 0xffff, RZ, 0xc0, !PT ;  /* 0x0000ffff16167812 */ /* 0x000fc600078ec0ff */
[----:B------:R-:W2:Y:S04]  /*d4f60*/  LDL.LU R50, [R1+0x178] ;  /* 0x0001780001327983 */ /* 0x000ea80000300800 */
[----:B------:R-:W2:Y:S04]  /*d4f70*/  LDL.LU R17, [R1+0x824] ;  /* 0x0008240001117983 */ /* 0x000ea80000300800 */
[----:B-1----:R-:W2:Y:S01]  /*d4f80*/  LDL.LU R19, [R1+0x168] ;  /* 0x0001680001137983 */ /* 0x002ea20000300800 */
[----:B------:R-:W-:-:S03]  /*d4f90*/  PRMT R18, R22, 0x3340, R0 ;  /* 0x0000334016127816 */ /* 0x000fc60000000000 */
[----:B------:R-:W2:Y:S04]  /*d4fa0*/  LDL.LU R59, [R1+0x81c] ;  /* 0x00081c00013b7983 */ /* 0x000ea80000300800 */
[----:B------:R-:W2:Y:S04]  /*d4fb0*/  LDL.LU R57, [R1+0x1898] ;  /* 0x0018980001397983 */ /* 0x000ea80000300800 */
[----:B------:R-:W2:Y:S04]  /*d4fc0*/  LDL.LU R24, [R1+0x728] ;  /* 0x0007280001187983 */ /* 0x000ea80000300800 */
[----:B------:R2:W-:Y:S04]  /*d4fd0*/  STL [R1+0x234], R18 ;  /* 0x0002341201007387 */ /* 0x0005e80000100800 */
[----:B------:R-:W2:Y:S04]  /*d4fe0*/  LDL.LU R54, [R1+0x1848] ;  /* 0x0018480001367983 */ /* 0x000ea80000300800 */
[----:B------:R-:W2:Y:S01]  /*d4ff0*/  LDL.LU R61, [R1+0x189c] ;  /* 0x00189c00013d7983 */ /* 0x000ea20000300800 */
[----:B---3--:R-:W-:-:S02]  /*d5000*/  LOP3.LUT R40, R60, 0xffff, RZ, 0xc0, !PT ;  /* 0x0000ffff3c287812 */ /* 0x008fc400078ec0ff */
[----:B----4-:R-:W-:Y:S02]  /*d5010*/  LOP3.LUT R56, R25, 0xffff, RZ, 0xc0, !PT ;  /* 0x0000ffff19387812 */ /* 0x010fe400078ec0ff */
[----:B------:R-:W3:Y:S04]  /*d5020*/  LDL.LU R25, [R1+0x72c] ;  /* 0x00072c0001197983 */ /* 0x000ee80000300800 */
[----:B------:R-:W4:Y:S01]  /*d5030*/  LDL.LU R60, [R1+0x184c] ;  /* 0x00184c00013c7983 */ /* 0x000f220000300800 */
[----:B--2---:R-:W-:Y:S02]  /*d5040*/  LOP3.LUT R18, R58, 0xffff, RZ, 0xc0, !PT ;  /* 0x0000ffff3a127812 */ /* 0x004fe400078ec0ff */
[----:B------:R-:W-:Y:S02]  /*d5050*/  PRMT R22, R56, 0x3340, R0 ;  /* 0x0000334038167816 */ /* 0x000fe40000000000 */
[----:B------:R-:W-:-:S02]  /*d5060*/  PRMT R41, R40, 0x3340, R18 ;  /* 0x0000334028297816 */ /* 0x000fc40000000012 */
[----:B------:R-:W-:Y:S02]  /*d5070*/  IADD3 R52, P1, PT, R20, R10, RZ ;  /* 0x0000000a14347210 */ /* 0x000fe40007f3e0ff */
[----:B------:R-:W-:Y:S01]  /*d5080*/  PRMT R22, R41, 0x5410, R22 ;  /* 0x0000541029167816 */ /* 0x000fe20000000016 */
[----:B------:R-:W-:Y:S02]  /*d5090*/  STL [R1+0x5670], R56 ;  /* 0x0056703801007387 */ /* 0x000fe40000100800 */
[----:B------:R-:W-:Y:S01]  /*d50a0*/  IMAD.X R53, R21, 0x1, R12, P1 ;  /* 0x0000000115357824 */ /* 0x000fe200008e060c */
[----:B------:R-:W-:Y:S01]  /*d50b0*/  SHF.R.U32.HI R21, RZ, 0x8, R18 ;  /* 0x00000008ff157819 */ /* 0x000fe20000011612 */
[----:B------:R0:W-:Y:S03]  /*d50c0*/  STL [R1+0x19ac], R22 ;  /* 0x0019ac1601007387 */ /* 0x0001e60000100800 */
[----:B------:R-:W-:-:S02]  /*d50d0*/  LOP3.LUT R21, R21, 0xffff, RZ, 0xc0, !PT ;  /* 0x0000ffff15157812 */ /* 0x000fc400078ec0ff */
[----:B0-----:R-:W-:-:S04]  /*d50e0*/  SHF.R.U32.HI R22, RZ, 0x8, R40 ;  /* 0x00000008ff167819 */ /* 0x001fc80000011628 */
[----:B------:R-:W-:Y:S01]  /*d50f0*/  LOP3.LUT R22, R22, 0xffff, RZ, 0xc0, !PT ;  /* 0x0000ffff16167812 */ /* 0x000fe200078ec0ff */
[----:B------:R-:W-:Y:S01]  /*d5100*/  VIADD R20, R20, UR6 ;  /* 0x0000000614147c36 */ /* 0x000fe20008000000 */
[----:B------:R-:W-:Y:S01]  /*d5110*/  STL.64 [R1+0x9a0], R52 ;  /* 0x0009a03401007387 */ /* 0x000fe20000100a00 */
[----:B------:R-:W0:Y:S01]  /*d5120*/  LDCU UR6, c[0x0][0x3b8] ;  /* 0x00007700ff0677ac */ /* 0x000e220008000800 */
[----:B------:R-:W-:Y:S02]  /*d5130*/  PRMT R58, R22, 0x3340, R21 ;  /* 0x00003340163a7816 */ /* 0x000fe40000000015 */
[----:B------:R-:W-:-:S03]  /*d5140*/  IADD3 R40, P1, PT, R20, R0, RZ ;  /* 0x0000000014287210 */ /* 0x000fc60007f3e0ff */
[----:B------:R-:W-:Y:S01]  /*d5150*/  STL [R1+0x557c], R58 ;  /* 0x00557c3a01007387 */ /* 0x000fe20000100800 */
[----:B------:R-:W-:-:S05]  /*d5160*/  PRMT R21, R49, 0x5410, R55 ;  /* 0x0000541031157816 */ /* 0x000fca0000000037 */
[----:B------:R1:W-:Y:S01]  /*d5170*/  STL [R1+0x18ec], R21 ;  /* 0x0018ec1501007387 */ /* 0x0003e20000100800 */
[----:B------:R-:W-:Y:S02]  /*d5180*/  PRMT R18, R48, 0x5410, R47 ;  /* 0x0000541030127816 */ /* 0x000fe4000000002f */
[----:B-1----:R-:W-:-:S03]  /*d5190*/  SHF.R.S32.HI R21, RZ, 0x1f, R20 ;  /* 0x0000001fff157819 */ /* 0x002fc60000011414 */
[----:B------:R1:W-:Y:S02]  /*d51a0*/  STL [R1+0x18e8], R18 ;  /* 0x0018e81201007387 */ /* 0x0003e40000100800 */
[----:B------:R-:W-:Y:S01]  /*d51b0*/  IMAD.X R41, R21, 0x1, R2, P1 ;  /* 0x0000000115297824 */ /* 0x000fe200008e0602 */
[----:B------:R-:W-:-:S04]  /*d51c0*/  PRMT R17, R17, 0x5410, R50 ;  /* 0x0000541011117816 */ /* 0x000fc80000000032 */
[----:B------:R-:W-:Y:S01]  /*d51d0*/  STL.64 [R1+0x998], R40 ;  /* 0x0009982801007387 */ /* 0x000fe20000100a00 */
[----:B-1----:R-:W-:-:S03]  /*d51e0*/  PRMT R18, R59, 0x5410, R19 ;  /* 0x000054103b127816 */ /* 0x002fc60000000013 */
[----:B------:R1:W-:Y:S04]  /*d51f0*/  STL [R1+0x18dc], R17 ;  /* 0x0018dc1101007387 */ /* 0x0003e80000100800 */
[----:B------:R3:W-:Y:S01]  /*d5200*/  STL [R1+0x18d8], R18 ;  /* 0x0018d81201007387 */ /* 0x0007e20000100800 */
[----:B------:R-:W-:-:S03]  /*d5210*/  LOP3.LUT R46, R57, 0xffff, RZ, 0xc0, !PT ;  /* 0x0000ffff392e7812 */ /* 0x000fc600078ec0ff */
[----:B------:R-:W2:Y:S01]  /*d5220*/  LDL.LU R50, [R1+0x170] ;  /* 0x0001700001327983 */ /* 0x000ea20000300800 */
[----:B-1----:R-:W-:-:S03]  /*d5230*/  LOP3.LUT R17, R24, 0xffff, RZ, 0xc0, !PT ;  /* 0x0000ffff18117812 */ /* 0x002fc600078ec0ff */
[----:B------:R-:W2:Y:S01]  /*d5240*/  LDL.LU R19, [R1+0x820] ;  /* 0x0008200001137983 */ /* 0x000ea20000300800 */
[----:B------:R-:W-:-:S03]  /*d5250*/  LOP3.LUT R47, R54, 0xffff, RZ, 0xc0, !PT ;  /* 0x0000ffff362f7812 */ /* 0x000fc600078ec0ff */
[----:B------:R-:W2:Y:S01]  /*d5260*/  LDL.LU R57, [R1+0x16c] ;  /* 0x00016c0001397983 */ /* 0x000ea20000300800 */
[----:B------:R-:W-:Y:S02]  /*d5270*/  PRMT R22, R17, 0x3340, R0 ;  /* 0x0000334011167816 */ /* 0x000fe40000000000 */
[----:B------:R-:W-:Y:S01]  /*d5280*/  LOP3.LUT R40, R61, 0xffff, RZ, 0xc0, !PT ;  /* 0x0000ffff3d287812 */ /* 0x000fe200078ec0ff */
[----:B------:R-:W2:Y:S01]  /*d5290*/  LDL.LU R24, [R1+0x22c] ;  /* 0x00022c0001187983 */ /* 0x000ea20000300800 */
[----:B---3--:R-:W-:Y:S02]  /*d52a0*/  LOP3.LUT R18, R25, 0xffff, RZ, 0xc0, !PT ;  /* 0x0000ffff19127812 */ /* 0x008fe400078ec0ff */
[----:B------:R-:W-:Y:S02]  /*d52b0*/  PRMT R25, R46, 0x3340, R47 ;  /* 0x000033402e197816 */ /* 0x000fe4000000002f */
[----:B----4-:R-:W-:Y:S02]  /*d52c0*/  LOP3.LUT R41, R60, 0xffff, RZ, 0xc0, !PT ;  /* 0x0000ffff3c297812 */ /* 0x010fe400078ec0ff */
[----:B------:R-:W-:-:S02]  /*d52d0*/  PRMT R48, R25, 0x5410, R22 ;  /* 0x0000541019307816 */ /* 0x000fc40000000016 */
[----:B------:R-:W-:Y:S02]  /*d52e0*/  PRMT R22, R18, 0x3340, R0 ;  /* 0x0000334012167816 */ /* 0x000fe40000000000 */
[----:B------:R-:W-:Y:S01]  /*d52f0*/  PRMT R25, R40, 0x3340, R41 ;  /* 0x0000334028197816 */ /* 0x000fe20000000029 */
[----:B------:R-:W-:Y:S03]  /*d5300*/  STL [R1+0x197c], R48 ;  /* 0x00197c3001007387 */ /* 0x000fe60000100800 */
[----:B------:R-:W-:Y:S01]  /*d5310*/  PRMT R22, R25, 0x5410, R22 ;  /* 0x0000541019167816 */ /* 0x000fe20000000016 */
[----:B------:R-:W3:Y:S04]  /*d5320*/  LDL.LU R59, [R1+0x160] ;  /* 0x00016000013b7983 */ /* 0x000ee80000300800 */
[----:B------:R-:W3:Y:S04]  /*d5330*/  LDL.LU R54, [R1+0x818] ;  /* 0x0008180001367983 */ /* 0x000ee80000300800 */
[----:B------:R1:W-:Y:S04]  /*d5340*/  STL [R1+0x1978], R22 ;  /* 0x0019781601007387 */ /* 0x0003e80000100800 */
[----:B------:R-:W4:Y:S04]  /*d5350*/  LDL.LU R61, [R1+0x15c] ;  /* 0x00015c00013d7983 */ /* 0x000f280000300800 */
[----:B------:R-:W3:Y:S04]  /*d5360*/  LDL.LU R60, [R1+0x1888] ;  /* 0x00188800013c7983 */ /* 0x000ee80000300800 */
[----:B------:R-:W3:Y:S01]  /*d5370*/  LDL.LU R25, [R1+0x710] ;  /* 0x0007100001197983 */ /* 0x000ee20000300800 */
[----:B------:R-:W-:-:S02]  /*d5380*/  SHF.R.U32.HI R46, RZ, 0x8, R46 ;  /* 0x00000008ff2e7819 */ /* 0x000fc4000001162e */
[----:B-1----:R-:W-:Y:S02]  /*d5390*/  SHF.R.U32.HI R22, RZ, 0x8, R47 ;  /* 0x00000008ff167819 */ /* 0x002fe4000001162f */
[----:B------:R-:W-:Y:S02]  /*d53a0*/  SHF.R.U32.HI R40, RZ, 0x8, R40 ;  /* 0x00000008ff287819 */ /* 0x000fe40000011628 */
[----:B------:R-:W-:Y:S02]  /*d53b0*/  SHF.R.U32.HI R41, RZ, 0x8, R41 ;  /* 0x00000008ff297819 */ /* 0x000fe40000011629 */
[----:B------:R-:W-:Y:S02]  /*d53c0*/  IADD3 R48, P1, PT, R20, R3, RZ ;  /* 0x0000000314307210 */ /* 0x000fe40007f3e0ff */
[----:B------:R-:W-:Y:S02]  /*d53d0*/  LOP3.LUT R46, R46, 0xffff, RZ, 0xc0, !PT ;  /* 0x0000ffff2e2e7812 */ /* 0x000fe400078ec0ff */
[----:B------:R-:W-:-:S02]  /*d53e0*/  LOP3.LUT R22, R22, 0xffff, RZ, 0xc0, !PT ;  /* 0x0000ffff16167812 */ /* 0x000fc400078ec0ff */
[----:B------:R-:W-:Y:S02]  /*d53f0*/  LOP3.LUT R40, R40, 0xffff, RZ, 0xc0, !PT ;  /* 0x0000ffff28287812 */ /* 0x000fe400078ec0ff */
[----:B------:R-:W-:Y:S01]  /*d5400*/  LOP3.LUT R41, R41, 0xffff, RZ, 0xc0, !PT ;  /* 0x0000ffff29297812 */ /* 0x000fe200078ec0ff */
[C---:B------:R-:W-:Y:S01]  /*d5410*/  IMAD.X R49, R21.reuse, 0x1, R4, P1 ;  /* 0x0000000115317824 */ /* 0x040fe200008e0604 */
[----:B------:R-:W-:Y:S02]  /*d5420*/  PRMT R46, R46, 0x3340, R22 ;  /* 0x000033402e2e7816 */ /* 0x000fe40000000016 */
[----:B------:R-:W-:Y:S02]  /*d5430*/  PRMT R22, R40, 0x3340, R41 ;  /* 0x0000334028167816 */ /* 0x000fe40000000029 */
[----:B------:R-:W-:Y:S01]  /*d5440*/  IADD3 R40, P1, PT, R20, R5, RZ ;  /* 0x0000000514287210 */ /* 0x000fe20007f3e0ff */
[----:B------:R-:W-:Y:S04]  /*d5450*/  STL.64 [R1+0x990], R48 ;  /* 0x0009903001007387 */ /* 0x000fe80000100a00 */
[----:B------:R-:W-:Y:S01]  /*d5460*/  STL [R1+0x488], R46 ;  /* 0x0004882e01007387 */ /* 0x000fe20000100800 */
[----:B------:R-:W-:-:S03]  /*d5470*/  IMAD.X R41, R21, 0x1, R6, P1 ;  /* 0x0000000115297824 */ /* 0x000fc600008e0606 */
[----:B------:R-:W-:Y:S01]  /*d5480*/  STL [R1+0x484], R22 ;  /* 0x0004841601007387 */ /* 0x000fe20000100800 */
[----:B------:R-:W-:-:S03]  /*d5490*/  SHF.R.U32.HI R17, RZ, 0x8, R17 ;  /* 0x00000008ff117819 */ /* 0x000fc60000011611 */
[----:B------:R1:W-:Y:S01]  /*d54a0*/  STL.64 [R1+0x9c8], R40 ;  /* 0x0009c82801007387 */ /* 0x0003e20000100a00 */
[----:B------:R-:W-:Y:S02]  /*d54b0*/  LOP3.LUT R17, R17, 0xffff, RZ, 0xc0, !PT ;  /* 0x0000ffff11117812 */ /* 0x000fe400078ec0ff */
[----:B-1----:R-:W-:Y:S02]  /*d54c0*/  IADD3 R40, P1, PT, R20, R13, RZ ;  /* 0x0000000d14287210 */ /* 0x002fe40007f3e0ff */
[----:B--2---:R-:W-:-:S05]  /*d54d0*/  PRMT R22, R19, 0x5410, R50 ;  /* 0x0000541013167816 */ /* 0x004fca0000000032 */
[----:B------:R1:W-:Y:S01]  /*d54e0*/  STL [R1+0x18cc], R22 ;  /* 0x0018cc1601007387 */ /* 0x0003e20000100800 */
[----:B------:R-:W-:Y:S01]  /*d54f0*/  IMAD.X R41, R21, 0x1, R15, P1 ;  /* 0x0000000115297824 */ /* 0x000fe200008e060f */
[----:B------:R-:W-:Y:S02]  /*d5500*/  PRMT R19, R24, 0x5410, R57 ;  /* 0x0000541018137816 */ /* 0x000fe40000000039 */
[----:B-1----:R-:W-:Y:S02]  /*d5510*/  SHF.R.U32.HI R22, RZ, 0x8, R18 ;  /* 0x00000008ff167819 */ /* 0x002fe40000011612 */
[----:B------:R-:W-:Y:S02]  /*d5520*/  IADD3 R18, P1, PT, R20, R14, RZ ;  /* 0x0000000e14127210 */ /* 0x000fe40007f3e0ff */
[----:B------:R-:W-:Y:S01]  /*d5530*/  LOP3.LUT R22, R22, 0xffff, RZ, 0xc0, !PT ;  /* 0x0000ffff16167812 */ /* 0x000fe200078ec0ff */
[----:B------:R1:W-:Y:S01]  /*d5540*/  STL [R1+0x18c8], R19 ;  /* 0x0018c81301007387 */ /* 0x0003e20000100800 */
[----:B------:R-:W-:-:S02]  /*d5550*/  PRMT R17, R17, 0x3340, R0 ;  /* 0x0000334011117816 */ /* 0x000fc40000000000 */
[----:B------:R-:W-:Y:S01]  /*d5560*/  PRMT R22, R22, 0x3340, R0 ;  /* 0x0000334016167816 */ /* 0x000fe20000000000 */
[----:B------:R-:W2:Y:S04]  /*d5570*/  LDL.LU R57, [R1+0x158] ;  /* 0x0001580001397983 */ /* 0x000ea80000300800 */
[----:B------:R-:W-:Y:S01]  /*d5580*/  STL.64 [R1+0x9c0], R40 ;  /* 0x0009c02801007387 */ /* 0x000fe20000100a00 */
[----:B-1----:R-:W-:-:S03]  /*d5590*/  IMAD.X R19, R21, 0x1, R16, P1 ;  /* 0x0000000115137824 */ /* 0x002fc600008e0610 */
[----:B------:R-:W2:Y:S04]  /*d55a0*/  LDL.LU R24, [R1+0x814] ;  /* 0x0008140001187983 */ /* 0x000ea80000300800 */
[----:B------:R-:W-:Y:S04]  /*d55b0*/  STL [R1+0x230], R22 ;  /* 0x0002301601007387 */ /* 0x000fe80000100800 */
[----:B------:R4:W-:Y:S04]  /*d55c0*/  STL [R1+0x22c], R17 ;  /* 0x00022c1101007387 */ /* 0x0009e80000100800 */
[----:B------:R3:W-:Y:S01]  /*d55d0*/  STL.64 [R1+0x9f8], R18 ;  /* 0x0009f81201007387 */ /* 0x0007e20000100a00 */
[----:B----4-:R-:W-:-:S03]  /*d55e0*/  PRMT R17, R42, 0x5410, R61 ;  /* 0x000054102a117816 */ /* 0x010fc6000000003d */
[----:B------:R-:W4:Y:S01]  /*d55f0*/  LDL.LU R42, [R1+0x56d0] ;  /* 0x0056d000012a7983 */ /* 0x000f220000300800 */
[----:B---3--:R-:W-:-:S05]  /*d5600*/  PRMT R18, R54, 0x5410, R59 ;  /* 0x0000541036127816 */ /* 0x008fca000000003b */
[----:B------:R-:W-:Y:S04]  /*d5610*/  STL [R1+0x18bc], R18 ;  /* 0x0018bc1201007387 */ /* 0x000fe80000100800 */
[----:B------:R1:W-:Y:S04]  /*d5620*/  STL [R1+0x18b8], R17 ;  /* 0x0018b81101007387 */ /* 0x0003e80000100800 */
[----:B------:R-:W3:Y:S04]  /*d5630*/  LDL.LU R49, [R1+0x154] ;  /* 0x0001540001317983 */ /* 0x000ee80000300800 */
[----:B------:R-:W3:Y:S04]  /*d5640*/  LDL.LU R47, [R1+0x810] ;  /* 0x00081000012f7983 */ /* 0x000ee80000300800 */
[----:B------:R-:W2:Y:S04]  /*d5650*/  LDL.LU R48, [R1+0x150] ;  /* 0x0001500001307983 */ /* 0x000ea80000300800 */
[----:B------:R-:W2:Y:S04]  /*d5660*/  LDL.LU R50, [R1+0x808] ;  /* 0x0008080001327983 */ /* 0x000ea80000300800 */
[----:B-1----:R-:W2:Y:S04]  /*d5670*/  LDL.LU R17, [R1+0x14c] ;  /* 0x00014c0001117983 */ /* 0x002ea80000300800 */
[----:B------:R-:W3:Y:S01]  /*d5680*/  LDL.LU R19, [R1+0x80c] ;  /* 0x00080c0001137983 */ /* 0x000ee20000300800 */
[----:B------:R-:W-:-:S03]  /*d5690*/  LOP3.LUT R18, R25, 0xffff, RZ, 0xc0, !PT ;  /* 0x0000ffff19127812 */ /* 0x000fc600078ec0ff */
[----:B------:R-:W3:Y:S04]  /*d56a0*/  LDL.LU R59, [R1+0x714] ;  /* 0x00071400013b7983 */ /* 0x000ee80000300800 */
[----:B------:R-:W3:Y:S04]  /*d56b0*/  LDL.LU R54, [R1+0x188c] ;  /* 0x00188c0001367983 */ /* 0x000ee80000300800 */
[----:B------:R-:W3:Y:S01]  /*d56c0*/  LDL.LU R25, [R1+0x1838] ;  /* 0x0018380001197983 */ /* 0x000ee20000300800 */
[----:B------:R-:W-:Y:S02]  /*d56d0*/  LOP3.LUT R40, R60, 0xffff, RZ, 0xc0, !PT ;  /* 0x0000ffff3c287812 */ /* 0x000fe400078ec0ff */
[----:B------:R-:W-:-:S02]  /*d56e0*/  PRMT R22, R18, 0x3340, R0 ;  /* 0x0000334012167816 */ /* 0x000fc40000000000 */
[----:B------:R-:W-:-:S05]  /*d56f0*/  IADD3 R52, P1, PT, R20, R7, RZ ;  /* 0x0000000714347210 */ /* 0x000fca0007f3e0ff */
[----:B------:R-:W-:Y:S01]  /*d5700*/  IMAD.X R53, R21, 0x1, R8, P1 ;  /* 0x0000000115357824 */ /* 0x000fe200008e0608 */
[----:B----4-:R-:W-:-:S04]  /*d5710*/  LOP3.LUT R41, R42, 0xffff, RZ, 0xc0, !PT ;  /* 0x0000ffff2a297812 */ /* 0x010fc800078ec0ff */
[----:B------:R-:W-:-:S04]  /*d5720*/  PRMT R42, R40, 0x3340, R41 ;  /* 0x00003340282a7816 */ /* 0x000fc80000000029 */
[----:B------:R-:W-:Y:S02]  /*d5730*/  PRMT R22, R42, 0x5410, R22 ;  /* 0x000054102a167816 */ /* 0x000fe40000000016 */
[----:B------:R-:W-:-:S03]  /*d5740*/  SHF.R.U32.HI R40, RZ, 0x8, R40 ;  /* 0x00000008ff287819 */ /* 0x000fc60000011628 */
[----:B------:R1:W-:Y:S01]  /*d5750*/  STL [R1+0x196c], R22 ;  /* 0x00196c1601007387 */ /* 0x0003e20000100800 */
[----:B------:R-:W-:Y:S02]  /*d5760*/  LOP3.LUT R40, R40, 0xffff, RZ, 0xc0, !PT ;  /* 0x0000ffff28287812 */ /* 0x000fe400078ec0ff */
[----:B-1----:R-:W-:-:S04]  /*d5770*/  SHF.R.U32.HI R22, RZ, 0x8, R41 ;  /* 0x00000008ff167819 */ /* 0x002fc80000011629 */
[----:B------:R-:W-:-:S04]  /*d5780*/  LOP3.LUT R22, R22, 0xffff, RZ, 0xc0, !PT ;  /* 0x0000ffff16167812 */ /* 0x000fc800078ec0ff */
[----:B------:R-:W-:Y:S02]  /*d5790*/  PRMT R42, R40, 0x3340, R22 ;  /* 0x00003340282a7816 */ /* 0x000fe40000000016 */
[----:B--2---:R-:W-:Y:S02]  /*d57a0*/  PRMT R22, R24, 0x5410, R57 ;  /* 0x0000541018167816 */ /* 0x004fe40000000039 */
[----:B------:R-:W-:Y:S01]  /*d57b0*/  IADD3 R40, P1, PT, R20, R9, RZ ;  /* 0x0000000914287210 */ /* 0x000fe20007f3e0ff */
[----:B------:R-:W-:Y:S04]  /*d57c0*/  STL.64 [R1+0x9f0], R52 ;  /* 0x0009f03401007387 */ /* 0x000fe80000100a00 */
[----:B------:R-:W-:Y:S01]  /*d57d0*/  STL [R1+0x55d4], R42 ;  /* 0x0055d42a01007387 */ /* 0x000fe20000100800 */
[----:B------:R-:W-:-:S03]  /*d57e0*/  IMAD.X R41, R21, 0x1, R11, P1 ;  /* 0x0000000115297824 */ /* 0x000fc600008e060b */
[----:B------:R1:W-:Y:S04]  /*d57f0*/  STL [R1+0x18ac], R22 ;  /* 0x0018ac1601007387 */ /* 0x0003e80000100800 */
[----:B------:R-:W2:Y:S04]  /*d5800*/  LDL.LU R61, [R1+0x148] ;  /* 0x00014800013d7983 */ /* 0x000ea80000300800 */
[----:B------:R-:W2:Y:S01]  /*d5810*/  LDL.LU R60, [R1+0x804] ;  /* 0x00080400013c7983 */ /* 0x000ea20000300800 */
[----:B-1----:R-:W-:-:S03]  /*d5820*/  SHF.R.U32.HI R22, RZ, 0x8, R18 ;  /* 0x00000008ff167819 */ /* 0x002fc60000011612 */
[----:B------:R1:W-:Y:S04]  /*d5830*/  STL.64 [R1+0xa28], R40 ;  /* 0x000a282801007387 */ /* 0x0003e80000100a00 */
[----:B------:R-:W4:Y:S01]  /*d5840*/  LDL.LU R57, [R1+0x13c] ;  /* 0x00013c0001397983 */ /* 0x000f220000300800 */
[----:B------:R-:W-:-:S03]  /*d5850*/  LOP3.LUT R22, R22, 0xffff, RZ, 0xc0, !PT ;  /* 0x0000ffff16167812 */ /* 0x000fc600078ec0ff */
[----:B------:R-:W4:Y:S01]  /*d5860*/  LDL.LU R24, [R1+0x224] ;  /* 0x0002240001187983 */ /* 0x000f220000300800 */
[----:B------:R-:W-:Y:S02]  /*d5870*/  PRMT R18, R22, 0x3340, R0 ;  /* 0x0000334016127816 */ /* 0x000fe40000000000 */
[----:B-1----:R-:W-:Y:S02]  /*d5880*/  IADD3 R40, P1, PT, R20, R10, RZ ;  /* 0x0000000a14287210 */ /* 0x002fe40007f3e0ff */
[----:B---3--:R-:W-:Y:S01]  /*d5890*/  PRMT R22, R47, 0x5410, R49 ;  /* 0x000054102f167816 */ /* 0x008fe20000000031 */
[----:B------:R1:W-:Y:S02]  /*d58a0*/  STL [R1+0x228], R18 ;  /* 0x0002281201007387 */ /* 0x0003e40000100800 */
[----:B------:R-:W-:Y:S01]  /*d58b0*/  IMAD.X R41, R21, 0x1, R12, P1 ;  /* 0x0000000115297824 */ /* 0x000fe200008e060c */
[----:B------:R-:W-:-:S04]  /*d58c0*/  PRMT R21, R50, 0x5410, R48 ;  /* 0x0000541032157816 */ /* 0x000fc80000000030 */
[----:B------:R-:W-:Y:S01]  /*d58d0*/  STL.64 [R1+0xa20], R40 ;  /* 0x000a202801007387 */ /* 0x000fe20000100a00 */
[----:B-1----:R-:W-:-:S03]  /*d58e0*/  PRMT R18, R19, 0x5410, R17 ;  /* 0x0000541013127816 */ /* 0x002fc60000000011 */
[----:B------:R-:W-:Y:S04]  /*d58f0*/  STL [R1+0x189c], R22 ;  /* 0x00189c1601007387 */ /* 0x000fe80000100800 */
[----:B------:R-:W-:Y:S04]  /*d5900*/  STL [R1+0x18a8], R21 ;  /* 0x0018a81501007387 */ /* 0x000fe80000100800 */
[----:B------:R1:W-:Y:S04]  /*d5910*/  STL [R1+0x1898], R18 ;  /* 0x0018981201007387 */ /* 0x0003e80000100800 */
[----:B------:R-:W3:Y:S04]  /*d5920*/  LDL.LU R46, [R1+0x138] ;  /* 0x00013800012e7983 */ /* 0x000ee80000300800 */
[----:B------:R-:W3:Y:S01]  /*d5930*/  LDL.LU R51, [R1+0x800] ;  /* 0x0008000001337983 */ /* 0x000ee20000300800 */
[----:B-1----:R-:W-:-:S03]  /*d5940*/  LOP3.LUT R18, R25, 0xffff, RZ, 0xc0, !PT ;  /* 0x0000ffff19127812 */ /* 0x002fc600078ec0ff */
[----:B------:R-:W3:Y:S04]  /*d5950*/  LDL.LU R52, [R1+0x50b4] ;  /* 0x0050b40001347983 */ /* 0x000ee80000300800 */
[----:B------:R-:W3:Y:S04]  /*d5960*/  LDL.LU R53, [R1+0x2098] ;  /* 0x0020980001357983 */ /* 0x000ee80000300800 */
[----:B------:R-:W3:Y:S01]  /*d5970*/  LDL.LU R25, [R1+0x4f10] ;  /* 0x004f100001197983 */ /* 0x000ee20000300800 */
[----:B------:R-:W-:Y:S02]  /*d5980*/  LOP3.LUT R58, R59, 0xffff, RZ, 0xc0, !PT ;  /* 0x0000ffff3b3a7812 */ /* 0x000fe400078ec0ff */
[----:B------:R-:W-:-:S02]  /*d5990*/  LOP3.LUT R17, R54, 0xffff, RZ, 0xc0, !PT ;  /* 0x0000ffff36117812 */ /* 0x000fc400078ec0ff */
[----:B------:R-:W-:Y:S02]  /*d59a0*/  PRMT R21, R58, 0x3340, R0 ;  /* 0x000033403a157816 */ /* 0x000fe40000000000 */
[--C-:B------:R-:W-:Y:S01]  /*d59b0*/  PRMT R22, R17, 0x3340, R18.reuse ;  /* 0x0000334011167816 */ /* 0x100fe20000000012 */
[----:B0-----:R-:W-:Y:S01]  /*d59c0*/  VIADD R20, R20, UR6 ;  /* 0x0000000614147c36 */ /* 0x001fe20008000000 */
[----:B------:R-:W-:Y:S01]  /*d59d0*/  SHF.R.U32.HI R17, RZ, 0x8, R17 ;  /* 0x00000008ff117819 */ /* 0x000fe20000011611 */
[----:B------:R-:W-:Y:S01]  /*d59e0*/  STL [R1+0x5674], R58 ;  /* 0x0056743a01007387 */ /* 0x000fe20000100800 */
[----:B------:R-:W-:Y:S01]  /*d59f0*/  PRMT R19, R22, 0x5410, R21 ;  /* 0x0000541016137816 */ /* 0x000fe20000000015 */
[----:B------:R-:W0:Y:S01]  /*d5a00*/  LDCU UR6, c[0x0][0x3b8] ;  /* 0x00007700ff0677ac */ /* 0x000e220008000800 */
[----:B------:R-:W-:Y:S02]  /*d5a10*/  SHF.R.U32.HI R22, RZ, 0x8, R18 ;  /* 0x00000008ff167819 */ /* 0x000fe40000011612 */
[----:B------:R-:W-:-:S02]  /*d5a20*/  SHF.R.S32.HI R21, RZ, 0x1f, R20 ;  /* 0x0000001fff157819 */ /* 0x000fc40000011414 */
[----:B------:R-:W-:Y:S02]  /*d5a30*/  IADD3 R40, P1, PT, R20, R0, RZ ;  /* 0x0000000014287210 */ /* 0x000fe40007f3e0ff */
[----:B------:R-:W-:Y:S02]  /*d5a40*/  LOP3.LUT R17, R17, 0xffff, RZ, 0xc0, !PT ;  /* 0x0000ffff11117812 */ /* 0x000fe400078ec0ff */
[----:B------:R-:W-:Y:S01]  /*d5a50*/  LOP3.LUT R22, R22, 0xffff, RZ, 0xc0, !PT ;  /* 0x0000ffff16167812 */ /* 0x000fe200078ec0ff */
[----:B------:R-:W-:Y:S01]  /*d5a60*/  IMAD.X R41, R21, 0x1, R2, P1 ;  /* 0x0000000115297824 */ /* 0x000fe200008e0602 */
[----:B------:R-:W-:Y:S02]  /*d5a70*/  IADD3 R18, P1, PT, R20, R3, RZ ;  /* 0x0000000314127210 */ /* 0x000fe40007f3e0ff */
[----:B------:R-:W-:Y:S01]  /*d5a80*/  PRMT R22, R17, 0x3340, R22 ;  /* 0x0000334011167816 */ /* 0x000fe20000000016 */
[----:B------:R1:W-:Y:S04]  /*d5a90*/  STL [R1+0x1968], R19 ;  /* 0x0019681301007387 */ /* 0x0003e80000100800 */
[----:B------:R-:W-:Y:S04]  /*d5aa0*/  STL.64 [R1+0xa18], R40 ;  /* 0x000a182801007387 */ /* 0x000fe80000100a00 */
[----:B------:R-:W-:Y:S01]  /*d5ab0*/  STL [R1+0x4f4], R22 ;  /* 0x0004f41601007387 */ /* 0x000fe20000100800 */
[----:B-1----:R-:W-:Y:S01]  /*d5ac0*/  IMAD.X R19, R21, 0x1, R4, P1 ;  /* 0x0000000115137824 */ /* 0x002fe200008e0604 */
[----:B--2---:R-:W-:-:S05]  /*d5ad0*/  PRMT R17, R60, 0x5410, R61 ;  /* 0x000054103c117816 */ /* 0x004fca000000003d */
[----:B------:R4:W-:Y:S04]  /*d5ae0*/  STL [R1+0x188c], R17 ;  /* 0x00188c1101007387 */ /* 0x0009e80000100800 */
[----:B------:R-:W2:Y:S04]  /*d5af0*/  LDL.LU R55, [R1+0x144] ;  /* 0x0001440001377983 */ /* 0x000ea80000300800 */
[----:B------:R-:W2:Y:S01]  /*d5b00*/  LDL.LU R49, [R1+0x7ec] ;  /* 0x0007ec0001317983 */ /* 0x000ea20000300800 */
[----:B----4-:R-:W-:-:S03]  /*d5b10*/  PRMT R17, R24, 0x5410, R57 ;  /* 0x0000541018117816 */ /* 0x010fc60000000039 */
[----:B------:R-:W-:Y:S04]  /*d5b20*/  STL.64 [R1+0xa10], R18 ;  /* 0x000a101201007387 */ /* 0x000fe80000100a00 */
[----:B------:R1:W-:Y:S04]  /*d5b30*/  STL [R1+0x1888], R17 ;  /* 0x0018881101007387 */ /* 0x0003e80000100800 */
[----:B------:R-:W4:Y:S04]  /*d5b40*/  LDL.LU R47, [R1+0x130] ;  /* 0x00013000012f7983 */ /* 0x000f280000300800 */
[----:B------:R-:W4:Y:S04]  /*d5b50*/  LDL.LU R48, [R1+0x7dc] ;  /* 0x0007dc0001307983 */ /* 0x000f280000300800 */
[----:B------:R-:W4:Y:S04]  /*d5b60*/  LDL.LU R50, [R1+0x134] ;  /* 0x0001340001327983 */ /* 0x000f280000300800 */
[----:B-1----:R-:W4:Y:S04]  /*d5b70*/  LDL.LU R17, [R1+0x7e4] ;  /* 0x0007e40001117983 */ /* 0x002f280000300800 */
[----:B------:R-:W4:Y:S04]  /*d5b80*/  LDL.LU R19, [R1+0x128] ;  /* 0x0001280001137983 */ /* 0x000f280000300800 */
[----:B------:R-:W4:Y:S04]  /*d5b90*/  LDL.LU R59, [R1+0x220] ;  /* 0x00022000013b7983 */ /* 0x000f280000300800 */
[----:B------:R-:W4:Y:S04]  /*d5ba0*/  LDL.LU R54, [R1+0x50bc] ;  /* 0x0050bc0001367983 */ /* 0x000f280000300800 */
[----:B------:R-:W4:Y:S01]  /*d5bb0*/  LDL.LU R61, [R1+0x20ac] ;  /* 0x0020ac00013d7983 */ /* 0x000f220000300800 */
[----:B---3--:R-:W-:-:S03]  /*d5bc0*/  PRMT R22, R51, 0x5410, R46 ;  /* 0x0000541033167816 */ /* 0x008fc6000000002e */
[----:B------:R-:W3:Y:S01]  /*d5bd0*/  LDL.LU R60, [R1+0x4f2c] ;  /* 0x004f2c00013c7983 */ /* 0x000ee20000300800 */
[----:B------:R-:W-:-:S03]  /*d5be0*/  LOP3.LUT R41, R25, 0xffff, RZ, 0xc0, !PT ;  /* 0x0000ffff19297812 */ /* 0x000fc600078ec0ff */
[----:B------:R-:W3:Y:S04]  /*d5bf0*/  LDL.LU R57, [R1+0x5068] ;  /* 0x0050680001397983 */ /* 0x000ee80000300800 */
[----:B------:R-:W3:Y:S04]  /*d5c00*/  LDL.LU R24, [R1+0x1ecc] ;  /* 0x001ecc0001187983 */ /* 0x000ee80000300800 */
[----:B------:R1:W-:Y:S04]  /*d5c10*/  STL [R1+0x187c], R22 ;  /* 0x00187c1601007387 */ /* 0x0003e80000100800 */
[----:B------:R-:W3:Y:S01]  /*d5c20*/  LDL.LU R25, [R1+0x4eac] ;  /* 0x004eac0001197983 */ /* 0x000ee20000300800 */
[----:B------:R-:W-:-:S02]  /*d5c30*/  LOP3.LUT R40, R52, 0xffff, RZ, 0xc0, !PT ;  /* 0x0000ffff34287812 */ /* 0x000fc400078ec0ff */
[----:B------:R-:W-:Y:S02]  /*d5c40*/  LOP3.LUT R18, R53, 0xffff, RZ, 0xc0, !PT ;  /* 0x0000ffff35127812 */ /* 0x000fe400078ec0ff */
[----:B------:R-:W-:Y:S02]  /*d5c50*/  PRMT R42, R40, 0x3340, R41 ;  /* 0x00003340282a7816 */ /* 0x000fe40000000029 */
[----:B-1----:R-:W-:-:S04]  /*d5c60*/  PRMT R22, R18, 0x3340, R0 ;  /* 0x0000334012167816 */ /* 0x002fc80000000000 */
[----:B------:R-:W-:Y:S02]  /*d5c70*/  PRMT R22, R42, 0x5410, R22 ;  /* 0x000054102a167816 */ /* 0x000fe40000000016 */
[----:B------:R-:W-:-:S03]  /*d5c80*/  SHF.R.U32.HI R40, RZ, 0x8, R40 ;  /* 0x00000008ff287819 */ /* 0x000fc60000011628 */
[----:B------:R1:W-:Y:S01]  /*d5c90*/  STL [R1+0x195c], R22 ;  /* 0x00195c1601007387 */ /* 0x0003e20000100800 */
[----:B------:R-:W-:Y:S02]  /*d5ca0*/  IADD3 R52, P1, PT, R20, R5, RZ ;  /* 0x0000000514347210 */ /* 0x000fe40007f3e0ff */
[----:B------:R-:W-:Y:S02]  /*d5cb0*/  LOP3.LUT R40, R40, 0xffff, RZ, 0xc0, !PT ;  /* 0x0000ffff28287812 */ /* 0x000fe400078ec0ff */
[----:B------:R-:W-:Y:S02]  /*d5cc0*/  SHF.R.U32.HI R18, RZ, 0x8, R18 ;  /* 0x00000008ff127819 */ /* 0x000fe40000011612 */
[----:B-1----:R-:W-:-:S04]  /*d5cd0*/  SHF.R.U32.HI R22, RZ, 0x8, R41 ;  /* 0x00000008ff167819 */ /* 0x002fc80000011629 */
[----:B------:R-:W-:Y:S01]  /*d5ce0*/  LOP3.LUT R22, R22, 0xffff, RZ, 0xc0, !PT ;  /* 0x0000ffff16167812 */ /* 0x000fe200078ec0ff */
[C---:B------:R-:W-:Y:S01]  /*d5cf0*/  IMAD.X R53, R21.reuse, 0x1, R6, P1 ;  /* 0x0000000115357824 */ /* 0x040fe200008e0606 */
[----:B------:R-:W-:Y:S02]  /*d5d00*/  LOP3.LUT R18, R18, 0xffff, RZ, 0xc0, !PT ;  /* 0x0000ffff12127812 */ /* 0x000fe400078ec0ff */
[----:B------:R-:W-:Y:S02]  /*d5d10*/  PRMT R22, R40, 0x3340, R22 ;  /* 0x0000334028167816 */ /* 0x000fe40000000016 */
[----:B------:R-:W-:Y:S02]  /*d5d20*/  IADD3 R40, P1, PT, R20, R13, RZ ;  /* 0x0000000d14287210 */ /* 0x000fe40007f3e0ff */
[----:B------:R-:W-:Y:S01]  /*d5d30*/  PRMT R18, R18, 0x3340, R0 ;  /* 0x0000334012127816 */ /* 0x000fe20000000000 */
[----:B------:R-:W-:Y:S02]  /*d5d40*/  STL.64 [R1+0xa48], R52 ;  /* 0x000a483401007387 */ /* 0x000fe40000100a00 */
[----:B------:R-:W-:-:S02]  /*d5d50*/  IMAD.X R41, R21, 0x1, R15, P1 ;  /* 0x0000000115297824 */ /* 0x000fc400008e060f */
[----:B------:R-:W-:Y:S04]  /*d5d60*/  STL [R1+0x46c], R22 ;  /* 0x00046c1601007387 */ /* 0x000fe80000100800 */
[----:B------:R-:W-:Y:S04]  /*d5d70*/  STL [R1+0x224], R18 ;  /* 0x0002241201007387 */ /* 0x000fe80000100800 */
[----:B------:R1:W-:Y:S02]  /*d5d80*/  STL.64 [R1+0xa40], R40 ;  /* 0x000a402801007387 */ /* 0x0003e40000100a00 */
[----:B-1----:R-:W-:-:S05]  /*d5d90*/  IADD3 R40, P1, PT, R20, R14, RZ ;  /* 0x0000000e14287210 */ /* 0x002fca0007f3e0ff */
[----:B------:R-:W-:Y:S01]  /*d5da0*/  IMAD.X R41, R21, 0x1, R16, P1 ;  /* 0x0000000115297824 */ /* 0x000fe200008e0610 */
[----:B--2---:R-:W-:-:S05]  /*d5db0*/  PRMT R22, R49, 0x5410, R55 ;  /* 0x0000541031167816 */ /* 0x004fca0000000037 */
[----:B------:R-:W-:Y:S01]  /*d5dc0*/  STL [R1+0x1878], R22 ;  /* 0x0018781601007387 */ /* 0x000fe20000100800 */
[----:B----4-:R-:W-:-:S05]  /*d5dd0*/  PRMT R18, R48, 0x5410, R47 ;  /* 0x0000541030127816 */ /* 0x010fca000000002f */
[----:B------:R1:W-:Y:S04]  /*d5de0*/  STL [R1+0x186c], R18 ;  /* 0x00186c1201007387 */ /* 0x0003e80000100800 */
[----:B------:R2:W-:Y:S01]  /*d5df0*/  STL.64 [R1+0xa50], R40 ;  /* 0x000a502801007387 */ /* 0x0005e20000100a00 */
[----:B-1----:R-:W-:Y:S02]  /*d5e00*/  PRMT R18, R17, 0x5410, R50 ;  /* 0x0000541011127816 */ /* 0x002fe40000000032 */
[----:B------:R-:W-:Y:S02]  /*d5e10*/  PRMT R17, R59, 0x5410, R19 ;  /* 0x000054103b117816 */ /* 0x000fe40000000013 */
[----:B------:R-:W-:Y:S01]  /*d5e20*/  LOP3.LUT R42, R54, 0xffff, RZ, 0xc0, !PT ;  /* 0x0000ffff362a7812 */ /* 0x000fe200078ec0ff */
[----:B------:R-:W-:Y:S01]  /*d5e30*/  STL [R1+0x1868], R18 ;  /* 0x0018681201007387 */ /* 0x000fe20000100800 */
[----:B------:R-:W-:-:S03]  /*d5e40*/  LOP3.LUT R19, R61, 0xffff, RZ, 0xc0, !PT ;  /* 0x0000ffff3d137812 */ /* 0x000fc600078ec0ff */
[----:B------:R1:W-:Y:S01]  /*d5e50*/  STL [R1+0x185c], R17 ;  /* 0x00185c1101007387 */ /* 0x0003e20000100800 */
[----:B---3--:R-:W-:-:S03]  /*d5e60*/  LOP3.LUT R46, R60, 0xffff, RZ, 0xc0, !PT ;  /* 0x0000ffff3c2e7812 */ /* 0x008fc600078ec0ff */
[----:B------:R-:W3:Y:S01]  /*d5e70*/  LDL.LU R52, [R1+0x12c] ;  /* 0x00012c0001347983 */ /* 0x000ee20000300800 */
[----:B------:R-:W-:Y:S02]  /*d5e80*/  PRMT R22, R19, 0x3340, R0 ;  /* 0x0000334013167816 */ /* 0x000fe40000000000 */
[----:B--2---:R-:W-:Y:S01]  /*d5e90*/  LOP3.LUT R40, R57, 0xffff, RZ, 0xc0, !PT ;  /* 0x0000ffff39287812 */ /* 0x004fe200078ec0ff */
[----:B------:R-:W3:Y:S01]  /*d5ea0*/  LDL.LU R53, [R1+0x7e0] ;  /* 0x0007e00001357983 */ /* 0x000ee20000300800 */
[----:B-1----:R-:W-:Y:S02]  /*d5eb0*/  PRMT R17, R42, 0x3340, R46 ;  /* 0x000033402a117816 */ /* 0x002fe4000000002e */
[----:B------:R-:W-:Y:S02]  /*d5ec0*/  LOP3.LUT R18, R24, 0xffff, RZ, 0xc0, !PT ;  /* 0x0000ffff18127812 */ /* 0x000fe400078ec0ff */
[----:B------:R-:W-:Y:S02]  /*d5ed0*/  PRMT R24, R17, 0x5410, R22 ;  /* 0x0000541011187816 */ /* 0x000fe40000000016 */
[----:B------:R-:W-:-:S03]  /*d5ee0*/  LOP3.LUT R41, R25, 0xffff, RZ, 0xc0, !PT ;  /* 0x0000ffff19297812 */ /* 0x000fc600078ec0ff */
[----:B------:R-:W-:Y:S01]  /*d5ef0*/  STL [R1+0x1958], R24 ;  /* 0x0019581801007387 */ /* 0x000fe20000100800 */
[----:B------:R-:W-:Y:S02]  /*d5f00*/  PRMT R22, R18, 0x3340, R0 ;  /* 0x0000334012167816 */ /* 0x000fe40000000000 */
[----:B------:R-:W-:Y:S01]  /*d5f10*/  PRMT R17, R40, 0x3340, R41 ;  /* 0x0000334028117816 */ /* 0x000fe20000000029 */
[----:B------:R-:W2:Y:S04]  /*d5f20*/  LDL.LU R55, [R1+0x124] ;  /* 0x0001240001377983 */ /* 0x000ea80000300800 */
[----:B------:R-:W2:Y:S01]  /*d5f30*/  LDL.LU R49, [R1+0x7d4] ;  /* 0x0007d40001317983 */ /* 0x000ea20000300800 */
[----:B------:R-:W-:-:S05]  /*d5f40*/  PRMT R17, R17, 0x5410, R22 ;  /* 0x0000541011117816 */ /* 0x000fca0000000016 */
[----:B------:R1:W-:Y:S04]  /*d5f50*/  STL [R1+0x193c], R17 ;  /* 0x00193c1101007387 */ /* 0x0003e80000100800 */
[----:B------:R-:W4:Y:S04]  /*d5f60*/  LDL.LU R47, [R1+0x120] ;  /* 0x00012000012f7983 */ /* 0x000f280000300800 */
[----:B------:R-:W4:Y:S04]  /*d5f70*/  LDL.LU R48, [R1+0x7d8] ;  /* 0x0007d80001307983 */ /* 0x000f280000300800 */
[----:B------:R-:W4:Y:S04]  /*d5f80*/  LDL.LU R50, [R1+0x11c] ;  /* 0x00011c0001327983 */ /* 0x000f280000300800 */
[----:B-1----:R-:W4:Y:S04]  /*d5f90*/  LDL.LU R17, [R1+0x7d0] ;  /* 0x0007d00001117983 */ /* 0x002f280000300800 */
[----:B------:R-:W4:Y:S04]  /*d5fa0*/  LDL.LU R59, [R1+0x114] ;  /* 0x00011400013b7983 */ /* 0x000f280000300800 */
[----:B------:R-:W4:Y:S01]  /*d5fb0*/  LDL.LU R54, [R1+0x7bc] ;  /* 0x0007bc0001367983 */ /* 0x000f220000300800 */
[----:B------:R-:W-:-:S03]  /*d5fc0*/  IADD3 R24, P1, PT, R20, R7, RZ ;  /* 0x0000000714187210 */ /* 0x000fc60007f3e0ff */
[----:B------:R-:W4:Y:S02]  /*d5fd0*/  LDL.LU R61, [R1+0x5084] ;  /* 0x00508400013d7983 */ /* 0x000f240000300800 */
[----:B------:R-:W-:Y:S02]  /*d5fe0*/  IMAD.X R25, R21, 0x1, R8, P1 ;  /* 0x0000000115197824 */ /* 0x000fe400008e0608 */
[----:B------:R-:W4:Y:S04]  /*d5ff0*/  LDL.LU R57, [R1+0x1edc] ;  /* 0x001edc0001397983 */ /* 0x000f280000300800 */
[----:B------:R1:W-:Y:S04]  /*d6000*/  STL.64 [R1+0xa68], R24 ;  /* 0x000a681801007387 */ /* 0x0003e80000100a00 */
[----:B-1----:R-:W4:Y:S04]  /*d6010*/  LDL.LU.64 R24, [R1+0x56c8] ;  /* 0x0056c80001187983 */ /* 0x002f280000300a00 */
[----:B------:R-:W4:Y:S01]  /*d6020*/  LDL.LU R60, [R1+0x4ecc] ;  /* 0x004ecc00013c7983 */ /* 0x000f220000300800 */
[----:B------:R-:W-:-:S02]  /*d6030*/  SHF.R.U32.HI R42, RZ, 0x8, R42 ;  /* 0x00000008ff2a7819 */ /* 0x000fc4000001162a */
[----:B------:R-:W-:Y:S02]  /*d6040*/  SHF.R.U32.HI R22, RZ, 0x8, R46 ;  /* 0x00000008ff167819 */ /* 0x000fe4000001162e */
[----:B------:R-:W-:Y:S02]  /*d6050*/  SHF.R.U32.HI R40, RZ, 0x8, R40 ;  /* 0x00000008ff287819 */ /* 0x000fe40000011628 */
[----:B------:R-:W-:Y:S02]  /*d6060*/  SHF.R.U32.HI R41, RZ, 0x8, R41 ;  /* 0x00000008ff297819 */ /* 0x000fe40000011629 */
[----:B------:R-:W-:Y:S02]  /*d6070*/  LOP3.LUT R42, R42, 0xffff, RZ, 0xc0, !PT ;  /* 0x0000ffff2a2a7812 */ /* 0x000fe400078ec0ff */
[----:B------:R-:W-:Y:S02]  /*d6080*/  LOP3.LUT R22, R22, 0xffff, RZ, 0xc0, !PT ;  /* 0x0000ffff16167812 */ /* 0x000fe400078ec0ff */
[----:B------:R-:W-:-:S02]  /*d6090*/  LOP3.LUT R40, R40, 0xffff, RZ, 0xc0, !PT ;  /* 0x0000ffff28287812 */ /* 0x000fc400078ec0ff */
[----:B------:R-:W-:Y:S02]  /*d60a0*/  LOP3.LUT R41, R41, 0xffff, RZ, 0xc0, !PT ;  /* 0x0000ffff29297812 */ /* 0x000fe400078ec0ff */
[----:B------:R-:W-:Y:S02]  /*d60b0*/  PRMT R42, R42, 0x3340, R22 ;  /* 0x000033402a2a7816 */ /* 0x000fe40000000016 */
[----:B------:R-:W-:Y:S02]  /*d60c0*/  PRMT R22, R40, 0x3340, R41 ;  /* 0x0000334028167816 */ /* 0x000fe40000000029 */
[C---:B------:R-:W-:Y:S01]  /*d60d0*/  IADD3 R40, P1, PT, R20.reuse, R9, RZ ;  /* 0x0000000914287210 */ /* 0x040fe20007f3e0ff */
[----:B------:R-:W-:Y:S04]  /*d60e0*/  STL [R1+0x468], R42 ;  /* 0x0004682a01007387 */ /* 0x000fe80000100800 */
[----:B------:R-:W-:Y:S01]  /*d60f0*/  IMAD.X R41, R21, 0x1, R11, P1 ;  /* 0x0000000115297824 */ /* 0x000fe200008e060b */
[----:B------:R-:W-:Y:S04]  /*d6100*/  STL [R1+0x460], R22 ;  /* 0x0004601601007387 */ /* 0x000fe80000100800 */
[----:B------:R1:W-:Y:S02]  /*d6110*/  STL.64 [R1+0xa60], R40 ;  /* 0x000a602801007387 */ /* 0x0003e40000100a00 */
[----:B-1----:R-:W-:-:S05]  /*d6120*/  IADD3 R40, P1, PT, R20, R10, RZ ;  /* 0x0000000a14287210 */ /* 0x002fca0007f3e0ff */
[----:B------:R-:W-:Y:S01]  /*d6130*/  IMAD.X R41, R21, 0x1, R12, P1 ;  /* 0x0000000115297824 */ /* 0x000fe200008e060c */
[----:B------:R-:W-:-:S04]  /*d6140*/  SHF.R.U32.HI R21, RZ, 0x8, R18 ;  /* 0x00000008ff157819 */ /* 0x000fc80000011612 */
[----:B------:R-:W-:Y:S01]  /*d6150*/  LOP3.LUT R21, R21, 0xffff, RZ, 0xc0, !PT ;  /* 0x0000ffff15157812 */ /* 0x000fe200078ec0ff */
[----:B0-----:R-:W-:Y:S01]  /*d6160*/  VIADD R20, R20, UR6 ;  /* 0x0000000614147c36 */ /* 0x001fe20008000000 */
[----:B------:R-:W0:Y:S02]  /*d6170*/  LDCU UR6, c[0x0][0x3b8] ;  /* 0x00007700ff0677ac */ /* 0x000e240008000800 */
[----:B------:R-:W-:Y:S02]  /*d6180*/  PRMT R18, R21, 0x3340, R0 ;  /* 0x0000334015127816 */ /* 0x000fe40000000000 */
[----:B---3--:R-:W-:-:S05]  /*d6190*/  PRMT R22, R53, 0x5410, R52 ;  /* 0x0000541035167816 */ /* 0x008fca0000000034 */
[----:B------:R-:W-:Y:S04]  /*d61a0*/  STL [R1+0x1858], R22 ;  /* 0x0018581601007387 */ /* 0x000fe80000100800 */
[----:B------:R1:W-:Y:S04]  /*d61b0*/  STL.64 [R1+0xa80], R40 ;  /* 0x000a802801007387 */ /* 0x0003e80000100a00 */
[----:B------:R-:W-:Y:S01]  /*d61c0*/  STL [R1+0x220], R18 ;  /* 0x0002201201007387 */ /* 0x000fe20000100800 */
[----:B--2---:R-:W-:Y:S02]  /*d61d0*/  PRMT R21, R49, 0x5410, R55 ;  /* 0x0000541031157816 */ /* 0x004fe40000000037 */
[----:B-1----:R-:W-:-:S03]  /*d61e0*/  IADD3 R40, P1, PT, R20, R0, RZ ;  /* 0x0000000014287210 */ /* 0x002fc60007f3e0ff */
[----:B------:R1:W-:Y:S02]  /*d61f0*/  STL [R1+0x184c], R21 ;  /* 0x00184c1501007387 */ /* 0x0003e40000100800 */
[----:B-1----:R-:W-:Y:S02]  /*d6200*/  SHF.R.S32.HI R21, RZ, 0x1f, R20 ;  /* 0x0000001fff157819 */ /* 0x002fe40000011414 */
[----:B----4-:R-:W-:-:S03]  /*d6210*/  PRMT R18, R48, 0x5410, R47 ;  /* 0x0000541030127816 */ /* 0x010fc6000000002f */
[----:B------:R-:W-:Y:S01]  /*d6220*/  IMAD.X R41, R21, 0x1, R2, P1 ;  /* 0x0000000115297824 */ /* 0x000fe200008e0602 */
[----:B------:R-:W-:Y:S01]  /*d6230*/  PRMT R22, R17, 0x5410, R50 ;  /* 0x0000541011167816 */ /* 0x000fe20000000032 */
[----:B------:R-:W-:Y:S04]  /*d6240*/  STL [R1+0x1848], R18 ;  /* 0x0018481201007387 */ /* 0x000fe80000100800 */
[----:B------:R1:W-:Y:S01]  /*d6250*/  STL.64 [R1+0xa58], R40 ;  /* 0x000a582801007387 */ /* 0x0003e20000100a00 */
[----:B------:R-:W-:-:S03]  /*d6260*/  PRMT R17, R54, 0x5410, R59 ;  /* 0x0000541036117816 */ /* 0x000fc6000000003b */
[----:B------:R-:W-:Y:S04]  /*d6270*/  STL [R1+0x183c], R22 ;  /* 0x00183c1601007387 */ /* 0x000fe80000100800 */
[----:B------:R2:W-:Y:S04]  /*d6280*/  STL [R1+0x1838], R17 ;  /* 0x0018381101007387 */ /* 0x0005e80000100800 */
[----:B-1----:R-:W3:Y:S04]  /*d6290*/  LDL.LU R40, [R1+0x118] ;  /* 0x0001180001287983 */ /* 0x002ee80000300800 */
[----:B------:R-:W3:Y:S04]  /*d62a0*/  LDL.LU R46, [R1+0x7c0] ;  /* 0x0007c000012e7983 */ /* 0x000ee80000300800 */
[----:B------:R-:W4:Y:S04]  /*d62b0*/  LDL.LU R51, [R1+0x108] ;  /* 0x0001080001337983 */ /* 0x000f280000300800 */
[----:B------:R-:W4:Y:S04]  /*d62c0*/  LDL.LU R52, [R1+0x7b0] ;  /* 0x0007b00001347983 */ /* 0x000f280000300800 */
[----:B------:R-:W4:Y:S04]  /*d62d0*/  LDL.LU R53, [R1+0x191c] ;  /* 0x00191c0001357983 */ /* 0x000f280000300800 */
[----:B------:R-:W4:Y:S04]  /*d62e0*/  LDL.LU R55, [R1+0x180c] ;  /* 0x00180c0001377983 */ /* 0x000f280000300800 */
[----:B------:R-:W4:Y:S01]  /*d62f0*/  LDL.LU R49, [R1+0x190c] ;  /* 0x00190c0001317983 */ /* 0x000f220000300800 */
[----:B------:R-:W-:-:S02]  /*d6300*/  LOP3.LUT R18, R61, 0xffff, RZ, 0xc0, !PT ;  /* 0x0000ffff3d127812 */ /* 0x000fc400078ec0ff */
[----:B------:R-:W-:Y:S02]  /*d6310*/  LOP3.LUT R57, R57, 0xffff, RZ, 0xc0, !PT ;  /* 0x0000ffff39397812 */ /* 0x000fe400078ec0ff */
[----:B--2---:R-:W-:Y:S02]  /*d6320*/  LOP3.LUT R17, R60, 0xffff, RZ, 0xc0, !PT ;  /* 0x0000ffff3c117812 */ /* 0x004fe400078ec0ff */
[----:B------:R-:W-:Y:S02]  /*d6330*/  PRMT R22, R57, 0x3340, R0 ;  /* 0x0000334039167816 */ /* 0x000fe40000000000 */
[----:B------:R-:W-:Y:S02]  /*d6340*/  PRMT R41, R18, 0x3340, R17 ;  /* 0x0000334012297816 */ /* 0x000fe40000000011 */
[----:B------:R-:W-:Y:S01]  /*d6350*/  IADD3 R56, P1, PT, R20, R3, RZ ;  /* 0x0000000314387210 */ /* 0x000fe20007f3e0ff */
[----:B------:R1:W-:Y:S01]  /*d6360*/  STL [R1+0x5678], R57 ;  /* 0x0056783901007387 */ /* 0x0003e20000100800 */
[----:B------:R-:W-:-:S05]  /*d6370*/  PRMT R22, R41, 0x5410, R22 ;  /* 0x0000541029167816 */ /* 0x000fca0000000016 */
[----:B------:R2:W-:Y:S01]  /*d6380*/  STL [R1+0x1938], R22 ;  /* 0x0019381601007387 */ /* 0x0005e20000100800 */
[----:B-1----:R-:W-:-:S03]  /*d6390*/  IMAD.X R57, R21, 0x1, R4, P1 ;  /* 0x0000000115397824 */ /* 0x002fc600008e0604 */
[----:B------:R-:W4:Y:S04]  /*d63a0*/  LDL.LU R47, [R1+0x110] ;  /* 0x00011000012f7983 */ /* 0x000f280000300800 */
[----:B------:R1:W-:Y:S04]  /*d63b0*/  STL.64 [R1+0xa78], R56 ;  /* 0x000a783801007387 */ /* 0x0003e80000100a00 */
[----:B------:R-:W4:Y:S01]  /*d63c0*/  LDL.LU R48, [R1+0x7c8] ;  /* 0x0007c80001307983 */ /* 0x000f220000300800 */
[----:B------:R-:W-:Y:S02]  /*d63d0*/  SHF.R.U32.HI R41, RZ, 0x8, R17 ;  /* 0x00000008ff297819 */ /* 0x000fe40000011611 */
[----:B--2---:R-:W-:Y:S01]  /*d63e0*/  SHF.R.U32.HI R22, RZ, 0x8, R19 ;  /* 0x00000008ff167819 */ /* 0x004fe20000011613 */
[----:B------:R-:W2:Y:S04]  /*d63f0*/  LDL.LU R50, [R1+0x104] ;  /* 0x0001040001327983 */ /* 0x000ea80000300800 */
[----:B------:R-:W2:Y:S04]  /*d6400*/  LDL.LU R17, [R1+0x6c8] ;  /* 0x0006c80001117983 */ /* 0x000ea80000300800 */
[----:B------:R-:W2:Y:S04]  /*d6410*/  LDL.LU R19, [R1+0xf8] ;  /* 0x0000f80001137983 */ /* 0x000ea80000300800 */
[----:B------:R-:W2:Y:S04]  /*d6420*/  LDL.LU R59, [R1+0x6c0] ;  /* 0x0006c000013b7983 */ /* 0x000ea80000300800 */
[----:B------:R-:W2:Y:S04]  /*d6430*/  LDL.LU R54, [R1+0x1c8c] ;  /* 0x001c8c0001367983 */ /* 0x000ea80000300800 */
[----:B------:R-:W2:Y:S04]  /*d6440*/  LDL.LU R61, [R1+0x18f8] ;  /* 0x0018f800013d7983 */ /* 0x000ea80000300800 */
[----:B------:R-:W2:Y:S01]  /*d6450*/  LDL.LU R60, [R1+0x1918] ;  /* 0x00191800013c7983 */ /* 0x000ea20000300800 */
[----:B------:R-:W-:-:S02]  /*d6460*/  SHF.R.U32.HI R18, RZ, 0x8, R18 ;  /* 0x00000008ff127819 */ /* 0x000fc40000011612 */
[----:B------:R-:W-:Y:S02]  /*d6470*/  LOP3.LUT R22, R22, 0xffff, RZ, 0xc0, !PT ;  /* 0x0000ffff16167812 */ /* 0x000fe400078ec0ff */
[----:B------:R-:W-:Y:S02]  /*d6480*/  LOP3.LUT R18, R18, 0xffff, RZ, 0xc0, !PT ;  /* 0x0000ffff12127812 */ /* 0x000fe400078ec0ff */
[----:B------:R-:W-:Y:S02]  /*d6490*/  LOP3.LUT R41, R41, 0xffff, RZ, 0xc0, !PT ;  /* 0x0000ffff29297812 */ /* 0x000fe400078ec0ff */
[----:B------:R-:W-:Y:S02]  /*d64a0*/  PRMT R22, R22, 0x3340, R0 ;  /* 0x0000334016167816 */ /* 0x000fe40000000000 */
[----:B------:R-:W-:Y:S02]  /*d64b0*/  PRMT R18, R18, 0x3340, R41 ;  /* 0x0000334012127816 */ /* 0x000fe40000000029 */
[----:B-1----:R-:W-:Y:S01]  /*d64c0*/  IADD3 R56, P1, PT, R20, R5, RZ ;  /* 0x0000000514387210 */ /* 0x002fe20007f3e0ff */
[----:B------:R-:W-:Y:S04]  /*d64d0*/  STL [R1+0x21c], R22 ;  /* 0x00021c1601007387 */ /* 0x000fe80000100800 */
[----:B------:R-:W-:Y:S01]  /*d64e0*/  IMAD.X R57, R21, 0x1, R6, P1 ;  /* 0x0000000115397824 */ /* 0x000fe200008e0606 */
[----:B------:R3:W-:Y:S04]  /*d64f0*/  STL [R1+0x4d8], R18 ;  /* 0x0004d81201007387 */ /* 0x0007e80000100800 */
[----:B------:R-:W-:Y:S01]  /*d6500*/  STL.64 [R1+0xa08], R56 ;  /* 0x000a083801007387 */ /* 0x000fe20000100a00 */
[----:B---3--:R-:W-:-:S05]  /*d6510*/  PRMT R18, R46, 0x5410, R40 ;  /* 0x000054102e127816 */ /* 0x008fca0000000028 */
[----:B------:R1:W-:Y:S01]  /*d6520*/  STL [R1+0x182c], R18 ;  /* 0x00182c1201007387 */ /* 0x0003e20000100800 */
[----:B----4-:R-:W-:Y:S02]  /*d6530*/  PRMT R22, R52, 0x5410, R51 ;  /* 0x0000541034167816 */ /* 0x010fe40000000033 */
[----:B------:R-:W-:-:S03]  /*d6540*/  LOP3.LUT R40, R53, 0xffff, RZ, 0xc0, !PT ;  /* 0x0000ffff35287812 */ /* 0x000fc600078ec0ff */
[----:B------:R3:W-:Y:S01]  /*d6550*/  STL [R1+0x1828], R22 ;  /* 0x0018281601007387 */ /* 0x0007e20000100800 */
[----:B-1----:R-:W-:Y:S02]  /*d6560*/  LOP3.LUT R18, R55, 0xffff, RZ, 0xc0, !PT ;  /* 0x0000ffff37127812 */ /* 0x002fe400078ec0ff */
[----:B------:R-:W-:Y:S02]  /*d6570*/  LOP3.LUT R41, R49, 0xffff, RZ, 0xc0, !PT ;  /* 0x0000ffff31297812 */ /* 0x000fe400078ec0ff */
[----:B---3--:R-:W-:Y:S02]  /*d6580*/  PRMT R22, R18, 0x3340, R0 ;  /* 0x0000334012167816 */ /* 0x008fe40000000000 */
[----:B------:R-:W-:-:S04]  /*d6590*/  PRMT R42, R40, 0x3340, R41 ;  /* 0x00003340282a7816 */ /* 0x000fc80000000029 */
[----:B------:R-:W-:Y:S02]  /*d65a0*/  PRMT R22, R42, 0x5410, R22 ;  /* 0x000054102a167816 */ /* 0x000fe40000000016 */
[----:B------:R-:W-:-:S03]  /*d65b0*/  SHF.R.U32.HI R40, RZ, 0x8, R40 ;  /* 0x00000008ff287819 */ /* 0x000fc60000011628 */
[----:B------:R1:W-:Y:S01]  /*d65c0*/  STL [R1+0x192c], R22 ;  /* 0x00192c1601007387 */ /* 0x0003e20000100800 */
[----:B------:R-:W-:Y:S02]  /*d65d0*/  IADD3 R52, P1, PT, R20, R13, RZ ;  /* 0x0000000d14347210 */ /* 0x000fe40007f3e0ff */
[----:B------:R-:W-:Y:S02]  /*d65e0*/  LOP3.LUT R40, R40, 0xffff, RZ, 0xc0, !PT ;  /* 0x0000ffff28287812 */ /* 0x000fe400078ec0ff */
[----:B-1----:R-:W-:Y:S01]  /*d65f0*/  SHF.R.U32.HI R22, RZ, 0x8, R41 ;  /* 0x00000008ff167819 */ /* 0x002fe20000011629 */
[----:B------:R-:W-:-:S03]  /*d6600*/  IMAD.X R53, R21, 0x1, R15, P1 ;  /* 0x0000000115357824 */ /* 0x000fc600008e060f */
[----:B------:R-:W-:-:S04]  /*d6610*/  LOP3.LUT R22, R22, 0xffff, RZ, 0xc0, !PT ;  /* 0x0000ffff16167812 */ /* 0x000fc800078ec0ff */
[----:B------:R-:W-:Y:S01]  /*d6620*/  PRMT R40, R40, 0x3340, R22 ;  /* 0x0000334028287816 */ /* 0x000fe20000000016 */
[----:B------:R-:W-:Y:S01]  /*d6630*/  STL.64 [R1+0x9b0], R52 ;  /* 0x0009b03401007387 */ /* 0x000fe20000100a00 */
[----:B------:R-:W-:-:S03]  /*d6640*/  PRMT R22, R48, 0x5410, R47 ;  /* 0x0000541030167816 */ /* 0x000fc6000000002f */
[----:B------:R-:W3:Y:S04]  /*d6650*/  LDL.LU R49, [R1+0x100] ;  /* 0x0001000001317983 */ /* 0x000ee80000300800 */
[----:B------:R1:W-:Y:S04]  /*d6660*/  STL [R1+0x45c], R40 ;  /* 0x00045c2801007387 */ /* 0x0003e80000100800 */
[----:B------:R-:W3:Y:S01]  /*d6670*/  LDL.LU R47, [R1+0x6c4] ;  /* 0x0006c400012f7983 */ /* 0x000ee20000300800 */
[----:B-1----:R-:W-:-:S03]  /*d6680*/  IADD3 R40, P1, PT, R20, R14, RZ ;  /* 0x0000000e14287210 */ /* 0x002fc60007f3e0ff */
[----:B------:R2:W-:Y:S02]  /*d6690*/  STL [R1+0x181c], R22 ;  /* 0x00181c1601007387 */ /* 0x0005e40000100800 */
[----:B------:R-:W-:Y:S01]  /*d66a0*/  IMAD.X R41, R21, 0x1, R16, P1 ;  /* 0x0000000115297824 */ /* 0x000fe200008e0610 */
[----:B--2---:R-:W-:Y:S02]  /*d66b0*/  PRMT R22, R17, 0x5410, R50 ;  /* 0x0000541011167816 */ /* 0x004fe40000000032 */
[----:B------:R-:W-:Y:S02]  /*d66c0*/  PRMT R17, R59, 0x5410, R19 ;  /* 0x000054103b117816 */ /* 0x000fe40000000013 */
[----:B------:R1:W-:Y:S01]  /*d66d0*/  STL.64 [R1+0x900], R40 ;  /* 0x0009002801007387 */ /* 0x0003e20000100a00 */
[----:B------:R-:W-:-:S03]  /*d66e0*/  LOP3.LUT R42, R60, 0xffff, RZ, 0xc0, !PT ;  /* 0x0000ffff3c2a7812 */ /* 0x000fc600078ec0ff */
[----:B------:R2:W-:Y:S04]  /*d66f0*/  STL [R1+0x180c], R22 ;  /* 0x00180c1601007387 */ /* 0x0005e80000100800 */
[----:B------:R-:W4:Y:S01]  /*d6700*/  LDL.LU R50, [R1+0xf0] ;  /* 0x0000f00001327983 */ /* 0x000f220000300800 */
[----:B-1----:R-:W-:-:S03]  /*d6710*/  LOP3.LUT R41, R54, 0xffff, RZ, 0xc0, !PT ;  /* 0x0000ffff36297812 */ /* 0x002fc600078ec0ff */
[----:B------:R1:W-:Y:S01]  /*d6720*/  STL [R1+0x1818], R17 ;  /* 0x0018181101007387 */ /* 0x0003e20000100800 */
[----:B------:R-:W-:Y:S02]  /*d6730*/  LOP3.LUT R40, R61, 0xffff, RZ, 0xc0, !PT ;  /* 0x0000ffff3d287812 */ /* 0x000fe400078ec0ff */
[----:B------:R-:W-:Y:S02]  /*d6740*/  PRMT R46, R41, 0x3340, R42 ;  /* 0x00003340292e7816 */ /* 0x000fe4000000002a */
[----:B--2---:R-:W-:Y:S01]  /*d6750*/  PRMT R22, R40, 0x3340, R0 ;  /* 0x0000334028167816 */ /* 0x004fe20000000000 */
[----:B-1----:R-:W4:Y:S03]  /*d6760*/  LDL.LU R17, [R1+0x6b4] ;  /* 0x0006b40001117983 */ /* 0x002f260000300800 */
[----:B------:R-:W-:Y:S01]  /*d6770*/  PRMT R22, R46, 0x5410, R22 ;  /* 0x000054102e167816 */ /* 0x000fe20000000016 */
[----:B------:R-:W2:Y:S04]  /*d6780*/  LDL.LU R19, [R1+0xe8] ;  /* 0x0000e80001137983 */ /* 0x000ea80000300800 */
[----:B------:R-:W2:Y:S04]  /*d6790*/  LDL.LU R59, [R1+0x6b8] ;  /* 0x0006b800013b7983 */ /* 0x000ea80000300800 */
[----:B------:R1:W-:Y:S04]  /*d67a0*/  STL [R1+0x191c], R22 ;  /* 0x00191c1601007387 */ /* 0x0003e80000100800 */
[----:B------:R-:W2:Y:S01]  /*d67b0*/  LDL.LU R48, [R1+0xd4] ;  /* 0x0000d40001307983 */ /* 0x000ea20000300800 */
[----:B------:R-:W-:-:S03]  /*d67c0*/  IADD3 R52, P1, PT, R20, R7, RZ ;  /* 0x0000000714347210 */ /* 0x000fc60007f3e0ff */
[----:B------:R-:W2:Y:S02]  /*d67d0*/  LDL.LU R54, [R1+0x6b0] ;  /* 0x0006b00001367983 */ /* 0x000ea40000300800 */
[----:B------:R-:W-:-:S05]  /*d67e0*/  IMAD.X R53, R21, 0x1, R8, P1 ;  /* 0x0000000115357824 */ /* 0x000fca00008e0608 */
[----:B------:R-:W-:Y:S04]  /*d67f0*/  STL.64 [R1+0x890], R52 ;  /* 0x0008903401007387 */ /* 0x000fe80000100a00 */
[----:B------:R-:W2:Y:S04]  /*d6800*/  LDL.LU R61, [R1+0x1b48] ;  /* 0x001b4800013d7983 */ /* 0x000ea80000300800 */
[----:B------:R-:W2:Y:S01]  /*d6810*/  LDL.LU R60, [R1+0x718] ;  /* 0x00071800013c7983 */ /* 0x000ea20000300800 */
[----:B------:R-:W-:Y:S02]  /*d6820*/  SHF.R.U32.HI R41, RZ, 0x8, R41 ;  /* 0x00000008ff297819 */ /* 0x000fe40000011629 */
[----:B-1----:R-:W-:-:S02]  /*d6830*/  SHF.R.U32.HI R22, RZ, 0x8, R42 ;  /* 0x00000008ff167819 */ /* 0x002fc4000001162a */
[----:B------:R-:W-:Y:S02]  /*d6840*/  SHF.R.U32.HI R40, RZ, 0x8, R40 ;  /* 0x00000008ff287819 */ /* 0x000fe40000011628 */
[----:B------:R-:W-:Y:S02]  /*d6850*/  LOP3.LUT R41, R41, 0xffff, RZ, 0xc0, !PT ;  /* 0x0000ffff29297812 */ /* 0x000fe400078ec0ff */
[----:B------:R-:W-:Y:S02]  /*d6860*/  LOP3.LUT R22, R22, 0xffff, RZ, 0xc0, !PT ;  /* 0x0000ffff16167812 */ /* 0x000fe400078ec0ff */
[----:B------:R-:W-:Y:S02]  /*d6870*/  LOP3.LUT R40, R40, 0xffff, RZ, 0xc0, !PT ;  /* 0x0000ffff28287812 */ /* 0x000fe400078ec0ff */
[----:B------:R-:W-:Y:S02]  /*d6880*/  PRMT R42, R41, 0x3340, R22 ;  /* 0x00003340292a7816 */ /* 0x000fe40000000016 */
[----:B------:R-:W-:-:S02]  /*d6890*/  PRMT R22, R40, 0x3340, R0 ;  /* 0x0000334028167816 */ /* 0x000fc40000000000 */
        /* <DEDUP_REMOVED lines=8> */
[----:B------:R-:W-:-:S04]  /*d6920*/  LOP3.LUT R21, R21, 0xffff, RZ, 0xc0, !PT ;  /* 0x0000ffff15157812 */ /* 0x000fc800078ec0ff */
[--C-:B------:R-:W-:Y:S01]  /*d6930*/  PRMT R21, R21, 0x3340, R0.reuse ;  /* 0x0000334015157816 */ /* 0x100fe20000000000 */
[----:B0-----:R-:W-:Y:S01]  /*d6940*/  VIADD R20, R20, UR6 ;  /* 0x0000000614147c36 */ /* 0x001fe20008000000 */
[----:B------:R-:W-:Y:S01]  /*d6950*/  LOP3.LUT R23, R23, 0xffff, RZ, 0xc0, !PT ;  /* 0x0000ffff17177812 */ /* 0x000fe200078ec0ff */
[----:B------:R-:W0:Y:S03]  /*d6960*/  LDCU UR6, c[0x0][0x3b8] ;  /* 0x00007700ff0677ac */ /* 0x000e260008000800 */
[----:B------:R-:W-:Y:S02]  /*d6970*/  PRMT R23, R23, 0x3340, R0 ;  /* 0x0000334017177816 */ /* 0x000fe40000000000 */
[----:B---3--:R-:W-:-:S05]  /*d6980*/  PRMT R22, R47, 0x5410, R49 ;  /* 0x000054102f167816 */ /* 0x008fca0000000031 */
[----:B------:R-:W-:Y:S04]  /*d6990*/  STL [R1+0x1808], R22 ;  /* 0x0018081601007387 */ /* 0x000fe80000100800 */
[----:B------:R-:W-:Y:S01]  /*d69a0*/  STL.64 [R1+0x880], R40 ;  /* 0x0008802801007387 */ /* 0x000fe20000100a00 */
[----:B----4-:R-:W-:-:S03]  /*d69b0*/  PRMT R18, R17, 0x5410, R50 ;  /* 0x0000541011127816 */ /* 0x010fc60000000032 */
[----:B------:R-:W3:Y:S04]  /*d69c0*/  LDL.LU R50, [R1+0xc8] ;  /* 0x0000c80001327983 */ /* 0x000ee80000300800 */
[----:B------:R-:W-:Y:S04]  /*d69d0*/  STL [R1+0x214], R21 ;  /* 0x0002141501007387 */ /* 0x000fe80000100800 */
[----:B------:R-:W3:Y:S04]  /*d69e0*/  LDL.LU R17, [R1+0x6a0] ;  /* 0x0006a00001117983 */ /* 0x000ee80000300800 */
[----:B------:R2:W-:Y:S02]  /*d69f0*/  STL [R1+0x7e4], R18 ;  /* 0x0007e41201007387 */ /* 0x0005e40000100800 */
[----:B--2---:R-:W-:-:S02]  /*d6a00*/  PRMT R18, R59, 0x5410, R19 ;  /* 0x000054103b127816 */ /* 0x004fc40000000013 */
[----:B------:R-:W2:Y:S04]  /*d6a10*/  LDL.LU R19, [R1+0xe0] ;  /* 0x0000e00001137983 */ /* 0x000ea80000300800 */
[----:B------:R-:W2:Y:S04]  /*d6a20*/  LDL.LU R59, [R1+0x6a4] ;  /* 0x0006a400013b7983 */ /* 0x000ea80000300800 */
[----:B------:R1:W-:Y:S02]  /*d6a30*/  STL [R1+0x7dc], R18 ;  /* 0x0007dc1201007387 */ /* 0x0003e40000100800 */
[----:B-1----:R-:W-:-:S02]  /*d6a40*/  PRMT R18, R43, 0x5410, R48 ;  /* 0x000054102b127816 */ /* 0x002fc40000000030 */
[----:B------:R-:W4:Y:S01]  /*d6a50*/  LDL.LU R43, [R1+0x56c4] ;  /* 0x0056c400012b7983 */ /* 0x000f220000300800 */
[----:B------:R-:W-:Y:S02]  /*d6a60*/  SHF.R.S32.HI R21, RZ, 0x1f, R20 ;  /* 0x0000001fff157819 */ /* 0x000fe40000011414 */
[----:B------:R-:W-:Y:S02]  /*d6a70*/  IADD3 R40, P1, PT, R20, R0, RZ ;  /* 0x0000000014287210 */ /* 0x000fe40007f3e0ff */
[----:B------:R-:W-:-:S03]  /*d6a80*/  PRMT R22, R54, 0x5410, R23 ;  /* 0x0000541036167816 */ /* 0x000fc60000000017 */
[----:B------:R-:W-:-:S05]  /*d6a90*/  IMAD.X R41, R21, 0x1, R2, P1 ;  /* 0x0000000115297824 */ /* 0x000fca00008e0602 */
[----:B------:R1:W-:Y:S04]  /*d6aa0*/  STL.64 [R1+0x878], R40 ;  /* 0x0008782801007387 */ /* 0x0003e80000100a00 */
[----:B------:R0:W-:Y:S04]  /*d6ab0*/  STL [R1+0x7e0], R18 ;  /* 0x0007e01201007387 */ /* 0x0001e80000100800 */
[----:B------:R0:W-:Y:S04]  /*d6ac0*/  STL [R1+0x7d8], R22 ;  /* 0x0007d81601007387 */ /* 0x0001e80000100800 */
[----:B------:R-:W2:Y:S01]  /*d6ad0*/  LDL.LU R53, [R1+0xc4] ;  /* 0x0000c40001357983 */ /* 0x000ea20000300800 */
[----:B-1----:R-:W-:-:S02]  /*d6ae0*/  LOP3.LUT R41, R61, 0xffff, RZ, 0xc0, !PT ;  /* 0x0000ffff3d297812 */ /* 0x002fc400078ec0ff */
[----:B0-----:R-:W-:Y:S01]  /*d6af0*/  LOP3.LUT R18, R60, 0xffff, RZ, 0xc0, !PT ;  /* 0x0000ffff3c127812 */ /* 0x001fe200078ec0ff */
[----:B------:R-:W2:Y:S04]  /*d6b00*/  LDL.LU R55, [R1+0x698] ;  /* 0x0006980001377983 */ /* 0x000ea80000300800 */
[----:B------:R-:W2:Y:S04]  /*d6b10*/  LDL.LU R54, [R1+0x1b6c] ;  /* 0x001b6c0001367983 */ /* 0x000ea80000300800 */
[----:B------:R-:W2:Y:S04]  /*d6b20*/  LDL.LU R60, [R1+0x71c] ;  /* 0x00071c00013c7983 */ /* 0x000ea80000300800 */
[----:B------:R-:W2:Y:S01]  /*d6b30*/  LDL.LU R61, [R1+0x1908] ;  /* 0x00190800013d7983 */ /* 0x000ea20000300800 */
[----:B------:R-:W-:-:S02]  /*d6b40*/  PRMT R22, R18, 0x3340, R0 ;  /* 0x0000334012167816 */ /* 0x000fc40000000000 */
[----:B------:R-:W-:Y:S02]  /*d6b50*/  SHF.R.U32.HI R35, RZ, 0x8, R35 ;  /* 0x00000008ff237819 */ /* 0x000fe40000011623 */
[----:B------:R-:W-:Y:S02]  /*d6b60*/  LOP3.LUT R26, R26, 0xffff, RZ, 0xc0, !PT ;  /* 0x0000ffff1a1a7812 */ /* 0x000fe400078ec0ff */
[----:B------:R-:W-:Y:S02]  /*d6b70*/  LOP3.LUT R27, R27, 0xffff, RZ, 0xc0, !PT ;  /* 0x0000ffff1b1b7812 */ /* 0x000fe400078ec0ff */
[----:B------:R-:W-:Y:S02]  /*d6b80*/  LOP3.LUT R29, R29, 0xffff, RZ, 0xc0, !PT ;  /* 0x0000ffff1d1d7812 */ /* 0x000fe400078ec0ff */
[----:B------:R-:W-:Y:S02]  /*d6b90*/  LOP3.LUT R28, R28, 0xffff, RZ, 0xc0, !PT ;  /* 0x0000ffff1c1c7812 */ /* 0x000fe400078ec0ff */
[----:B------:R-:W-:-:S02]  /*d6ba0*/  LOP3.LUT R30, R30, 0xffff, RZ, 0xc0, !PT ;  /* 0x0000ffff1e1e7812 */ /* 0x000fc400078ec0ff */
[----:B------:R-:W-:Y:S02]  /*d6bb0*/  LOP3.LUT R31, R31, 0xffff, RZ, 0xc0, !PT ;  /* 0x0000ffff1f1f7812 */ /* 0x000fe400078ec0ff */
        /* <DEDUP_REMOVED lines=8> */
[--C-:B------:R-:W-:Y:S02]  /*d6c40*/  PRMT R26, R26, 0x3340, R0.reuse ;  /* 0x000033401a1a7816 */ /* 0x100fe40000000000 */
[--C-:B------:R-:W-:Y:S02]  /*d6c50*/  PRMT R27, R27, 0x3340, R0.reuse ;  /* 0x000033401b1b7816 */ /* 0x100fe40000000000 */
[----:B------:R-:W-:-:S02]  /*d6c60*/  PRMT R29, R29, 0x3340, R0 ;  /* 0x000033401d1d7816 */ /* 0x000fc40000000000 */
[--C-:B------:R-:W-:Y:S02]  /*d6c70*/  PRMT R28, R28, 0x3340, R0.reuse ;  /* 0x000033401c1c7816 */ /* 0x100fe40000000000 */
[--C-:B------:R-:W-:Y:S02]  /*d6c80*/  PRMT R30, R30, 0x3340, R0.reuse ;  /* 0x000033401e1e7816 */ /* 0x100fe40000000000 */
[--C-:B------:R-:W-:Y:S02]  /*d6c90*/  PRMT R31, R31, 0x3340, R0.reuse ;  /* 0x000033401f1f7816 */ /* 0x100fe40000000000 */
[--C-:B------:R-:W-:Y:S02]  /*d6ca0*/  PRMT R32, R32, 0x3340, R0.reuse ;  /* 0x0000334020207816 */ /* 0x100fe40000000000 */
[--C-:B------:R-:W-:Y:S02]  /*d6cb0*/  PRMT R33, R33, 0x3340, R0.reuse ;  /* 0x0000334021217816 */ /* 0x100fe40000000000 */
[----:B------:R-:W-:-:S02]  /*d6cc0*/  PRMT R35, R35, 0x3340, R0 ;  /* 0x0000334023237816 */ /* 0x000fc40000000000 */
[--C-:B------:R-:W-:Y:S02]  /*d6cd0*/  PRMT R34, R34, 0x3340, R0.reuse ;  /* 0x0000334022227816 */ /* 0x100fe40000000000 */
[--C-:B------:R-:W-:Y:S02]  /*d6ce0*/  PRMT R36, R36, 0x3340, R0.reuse ;  /* 0x0000334024247816 */ /* 0x100fe40000000000 */
[--C-:B------:R-:W-:Y:S02]  /*d6cf0*/  PRMT R38, R38, 0x3340, R0.reuse ;  /* 0x0000334026267816 */ /* 0x100fe40000000000 */
[--C-:B------:R-:W-:Y:S02]  /*d6d00*/  PRMT R37, R37, 0x3340, R0.reuse ;  /* 0x0000334025257816 */ /* 0x100fe40000000000 */
[----:B------:R-:W-:Y:S02]  /*d6d10*/  PRMT R39, R39, 0x3340, R0 ;  /* 0x0000334027277816 */ /* 0x000fe40000000000 */
[----:B----4-:R-:W-:-:S04]  /*d6d20*/  LOP3.LUT R40, R43, 0xffff, RZ, 0xc0, !PT ;  /* 0x0000ffff2b287812 */ /* 0x010fc800078ec0ff */
[----:B------:R-:W-:-:S04]  /*d6d30*/  PRMT R23, R41, 0x3340, R40 ;  /* 0x0000334029177816 */ /* 0x000fc80000000028 */
[----:B------:R-:W-:Y:S01]  /*d6d40*/  PRMT R42, R23, 0x5410, R22 ;  /* 0x00005410172a7816 */ /* 0x000fe20000000016 */
[----:B------:R-:W-:Y:S01]  /*d6d50*/  VIADD R22, R20, UR6 ;  /* 0x0000000614167c36 */ /* 0x000fe20008000000 */
[----:B------:R-:W0:Y:S03]  /*d6d60*/  LDCU UR6, c[0x0][0x398] ;  /* 0x00007300ff0677ac */ /* 0x000e260008000800 */
[----:B------:R1:W-:Y:S01]  /*d6d70*/  STL [R1+0x1918], R42 ;  /* 0x0019182a01007387 */ /* 0x0003e20000100800 */
[----:B------:R-:W-:Y:S02]  /*d6d80*/  SHF.R.S32.HI R23, RZ, 0x1f, R22 ;  /* 0x0000001fff177819 */ /* 0x000fe40000011416 */
[----:B-1----:R-:W-:Y:S02]  /*d6d90*/  IADD3 R42, P1, PT, R22, R0, RZ ;  /* 0x00000000162a7210 */ /* 0x002fe40007f3e0ff */
[----:B------:R-:W-:-:S03]  /*d6da0*/  SHF.R.U32.HI R0, RZ, 0x8, R40 ;  /* 0x00000008ff007819 */ /* 0x000fc60000011628 */
[----:B------:R-:W-:Y:S01]  /*d6db0*/  IMAD.X R43, R23, 0x1, R2, P1 ;  /* 0x00000001172b7824 */ /* 0x000fe200008e0602 */
[----:B------:R-:W-:Y:S02]  /*d6dc0*/  SHF.R.U32.HI R2, RZ, 0x8, R41 ;  /* 0x00000008ff027819 */ /* 0x000fe40000011629 */
[----:B------:R-:W-:Y:S02]  /*d6dd0*/  IADD3 R40, P1, PT, R20, R3, RZ ;  /* 0x0000000314287210 */ /* 0x000fe40007f3e0ff */
[----:B------:R-:W-:Y:S02]  /*d6de0*/  LOP3.LUT R2, R2, 0xffff, RZ, 0xc0, !PT ;  /* 0x0000ffff02027812 */ /* 0x000fe400078ec0ff */
[----:B------:R-:W-:Y:S01]  /*d6df0*/  LOP3.LUT R0, R0, 0xffff, RZ, 0xc0, !PT ;  /* 0x0000ffff00007812 */ /* 0x000fe200078ec0ff */
[----:B------:R1:W-:Y:S01]  /*d6e00*/  STL.64 [R1+0x870], R42 ;  /* 0x0008702a01007387 */ /* 0x0003e20000100a00 */
[----:B------:R-:W-:Y:S02]  /*d6e10*/  IMAD.X R41, R21, 0x1, R4, P1 ;  /* 0x0000000115297824 */ /* 0x000fe400008e0604 */
[----:B-1----:R-:W-:-:S02]  /*d6e20*/  PRMT R43, R2, 0x3340, R0 ;  /* 0x00003340022b7816 */ /* 0x002fc40000000000 */
[----:B---3--:R-:W-:Y:S02]  /*d6e30*/  PRMT R0, R17, 0x5410, R50 ;  /* 0x0000541011007816 */ /* 0x008fe40000000032 */
[----:B------:R-:W-:Y:S01]  /*d6e40*/  IADD3 R2, P1, PT, R22, R3, RZ ;  /* 0x0000000316027210 */ /* 0x000fe20007f3e0ff */
[----:B------:R-:W-:Y:S04]  /*d6e50*/  STL [R1+0x55d8], R43 ;  /* 0x0055d82b01007387 */ /* 0x000fe80000100800 */
[----:B------:R2:W-:Y:S01]  /*d6e60*/  STL [R1+0x7d4], R0 ;  /* 0x0007d40001007387 */ /* 0x0005e20000100800 */
[----:B------:R-:W-:-:S03]  /*d6e70*/  IMAD.X R3, R23, 0x1, R4, P1 ;  /* 0x0000000117037824 */ /* 0x000fc600008e0604 */
[----:B------:R-:W-:Y:S04]  /*d6e80*/  STL.64 [R1+0x868], R40 ;  /* 0x0008682801007387 */ /* 0x000fe80000100a00 */
[----:B------:R-:W3:Y:S01]  /*d6e90*/  LDL.LU R49, [R1+0xd0] ;  /* 0x0000d00001317983 */ /* 0x000ee20000300800 */
[----:B--2---:R-:W-:-:S03]  /*d6ea0*/  PRMT R0, R59, 0x5410, R19 ;  /* 0x000054103b007816 */ /* 0x004fc60000000013 */
[----:B------:R-:W3:Y:S04]  /*d6eb0*/  LDL.LU R47, [R1+0x40c] ;  /* 0x00040c00012f7983 */ /* 0x000ee80000300800 */
[----:B------:R-:W-:Y:S04]  /*d6ec0*/  STL.64 [R1+0x860], R2 ;  /* 0x0008600201007387 */ /* 0x000fe80000100a00 */
[----:B------:R1:W-:Y:S04]  /*d6ed0*/  STL [R1+0x7d0], R0 ;  /* 0x0007d00001007387 */ /* 0x0003e80000100800 */
[----:B------:R-:W2:Y:S04]  /*d6ee0*/  LDL.LU R48, [R1+0xbc] ;  /* 0x0000bc0001307983 */ /* 0x000ea80000300800 */
[----:B------:R-:W2:Y:S04]  /*d6ef0*/  LDL.LU R50, [R1+0x690] ;  /* 0x0006900001327983 */ /* 0x000ea80000300800 */
[----:B------:R-:W4:Y:S04]  /*d6f00*/  LDL.LU R17, [R1+0x513c] ;  /* 0x00513c0001117983 */ /* 0x000f280000300800 */
[----:B------:R-:W4:Y:S04]  /*d6f10*/  LDL.LU R19, [R1+0x4ec0] ;  /* 0x004ec00001137983 */ /* 0x000f280000300800 */
[----:B------:R-:W4:Y:S01]  /*d6f20*/  LDL.LU R59, [R1+0x4fd8] ;  /* 0x004fd800013b7983 */ /* 0x000f220000300800 */
[----:B-1----:R-:W-:-:S02]  /*d6f30*/  PRMT R0, R55, 0x5410, R53 ;  /* 0x0000541037007816 */ /* 0x002fc40000000035 */
[----:B------:R-:W-:Y:S02]  /*d6f40*/  LOP3.LUT R4, R54, 0xffff, RZ, 0xc0, !PT ;  /* 0x0000ffff36047812 */ /* 0x000fe400078ec0ff */
[----:B------:R-:W-:Y:S02]  /*d6f50*/  LOP3.LUT R60, R60, 0xffff, RZ, 0xc0, !PT ;  /* 0x0000ffff3c3c7812 */ /* 0x000fe400078ec0ff */
[----:B------:R-:W-:Y:S01]  /*d6f60*/  LOP3.LUT R3, R61, 0xffff, RZ, 0xc0, !PT ;  /* 0x0000ffff3d037812 */ /* 0x000fe200078ec0ff */
[----:B------:R1:W-:Y:S01]  /*d6f70*/  STL [R1+0x7cc], R0 ;  /* 0x0007cc0001007387 */ /* 0x0003e20000100800 */
[----:B------:R-:W-:Y:S02]  /*d6f80*/  IADD3 R40, P1, PT, R20, R5, RZ ;  /* 0x0000000514287210 */ /* 0x000fe40007f3e0ff */
[----:B------:R-:W-:Y:S02]  /*d6f90*/  PRMT R2, R4, 0x3340, R3 ;  /* 0x0000334004027816 */ /* 0x000fe40000000003 */
[----:B-1----:R-:W-:Y:S01]  /*d6fa0*/  PRMT R0, R60, 0x3340, R1 ;  /* 0x000033403c007816 */ /* 0x002fe20000000001 */
[----:B------:R-:W-:-:S03]  /*d6fb0*/  IMAD.X R41, R21, 0x1, R6, P1 ;  /* 0x0000000115297824 */ /* 0x000fc600008e0606 */
[----:B------:R-:W-:Y:S01]  /*d6fc0*/  PRMT R0, R2, 0x5410, R0 ;  /* 0x0000541002007816 */ /* 0x000fe20000000000 */
[----:B------:R-:W-:Y:S04]  /*d6fd0*/  STL [R1+0x567c], R60 ;  /* 0x00567c3c01007387 */ /* 0x000fe80000100800 */
[----:B------:R-:W-:Y:S04]  /*d6fe0*/  STL [R1+0x190c], R0 ;  /* 0x00190c0001007387 */ /* 0x000fe80000100800 */
[----:B------:R1:W-:Y:S04]  /*d6ff0*/  STL.64 [R1+0x858], R40 ;  /* 0x0008582801007387 */ /* 0x0003e80000100a00 */
[----:B------:R-:W4:Y:S04]  /*d7000*/  LDL.LU R54, [R1+0xb8] ;  /* 0x0000b80001367983 */ /* 0x000f280000300800 */
[----:B------:R-:W4:Y:S01]  /*d7010*/  LDL.LU R61, [R1+0x3dc] ;  /* 0x0003dc00013d7983 */ /* 0x000f220000300800 */
[----:B------:R-:W-:-:S02]  /*d7020*/  SHF.R.U32.HI R4, RZ, 0x8, R4 ;  /* 0x00000008ff047819 */ /* 0x000fc40000011604 */
[----:B-1----:R-:W-:Y:S02]  /*d7030*/  IADD3 R40, P1, PT, R22, R5, RZ ;  /* 0x0000000516287210 */ /* 0x002fe40007f3e0ff */
[----:B------:R-:W-:Y:S02]  /*d7040*/  SHF.R.U32.HI R0, RZ, 0x8, R18 ;  /* 0x00000008ff007819 */ /* 0x000fe40000011612 */
[----:B------:R-:W-:Y:S01]  /*d7050*/  SHF.R.U32.HI R2, RZ, 0x8, R3 ;  /* 0x00000008ff027819 */ /* 0x000fe20000011603 */
[----:B------:R-:W-:Y:S01]  /*d7060*/  IMAD.X R41, R23, 0x1, R6, P1 ;  /* 0x0000000117297824 */ /* 0x000fe200008e0606 */
[----:B------:R-:W-:Y:S02]  /*d7070*/  LOP3.LUT R3, R4, 0xffff, RZ, 0xc0, !PT ;  /* 0x0000ffff04037812 */ /* 0x000fe400078ec0ff */
[----:B------:R-:W-:Y:S02]  /*d7080*/  LOP3.LUT R0, R0, 0xffff, RZ, 0xc0, !PT ;  /* 0x0000ffff00007812 */ /* 0x000fe400078ec0ff */
[----:B------:R-:W-:-:S02]  /*d7090*/  IADD3 R4, P1, PT, R20, R13, RZ ;  /* 0x0000000d14047210 */ /* 0x000fc40007f3e0ff */
[----:B------:R-:W-:Y:S02]  /*d70a0*/  LOP3.LUT R2, R2, 0xffff, RZ, 0xc0, !PT ;  /* 0x0000ffff02027812 */ /* 0x000fe400078ec0ff */
[----:B------:R-:W-:Y:S01]  /*d70b0*/  PRMT R6, R0, 0x3340, R1 ;  /* 0x0000334000067816 */ /* 0x000fe20000000001 */
[--C-:B------:R-:W-:Y:S01]  /*d70c0*/  IMAD.X R5, R21, 0x1, R15.reuse, P1 ;  /* 0x0000000115057824 */ /* 0x100fe200008e060f */
[----:B------:R-:W-:Y:S02]  /*d70d0*/  PRMT R0, R3, 0x3340, R2 ;  /* 0x0000334003007816 */ /* 0x000fe40000000002 */
[----:B------:R-:W-:Y:S01]  /*d70e0*/  IADD3 R2, P1, PT, R22, R13, RZ ;  /* 0x0000000d16027210 */ /* 0x000fe20007f3e0ff */
[----:B------:R-:W-:Y:S04]  /*d70f0*/  STL.64 [R1+0x850], R40 ;  /* 0x0008502801007387 */ /* 0x000fe80000100a00 */
[----:B------:R-:W-:Y:S01]  /*d7100*/  IMAD.X R3, R23, 0x1, R15, P1 ;  /* 0x0000000117037824 */ /* 0x000fe200008e060f */
[----:B------:R-:W-:Y:S04]  /*d7110*/  STL [R1+0x210], R6 ;  /* 0x0002100601007387 */ /* 0x000fe80000100800 */
[----:B------:R-:W-:Y:S04]  /*d7120*/  STL [R1+0x480], R0 ;  /* 0x0004800001007387 */ /* 0x000fe80000100800 */
[----:B------:R3:W-:Y:S04]  /*d7130*/  STL.64 [R1+0x840], R2 ;  /* 0x0008400201007387 */ /* 0x0007e80000100a00 */
[----:B------:R4:W-:Y:S01]  /*d7140*/  STL.64 [R1+0x848], R4 ;  /* 0x0008480401007387 */ /* 0x0009e20000100a00 */
[----:B------:R-:W-:-:S02]  /*d7150*/  IADD3 R18, P1, PT, R20, R14, RZ ;  /* 0x0000000e14127210 */ /* 0x000fc40007f3e0ff */
[----:B---3--:R-:W-:-:S05]  /*d7160*/  PRMT R2, R47, 0x5410, R49 ;  /* 0x000054102f027816 */ /* 0x008fca0000000031 */
[----:B------:R-:W-:Y:S01]  /*d7170*/  STL [R1+0x7c8], R2 ;  /* 0x0007c80201007387 */ /* 0x000fe20000100800 */
[----:B--2---:R-:W-:Y:S02]  /*d7180*/  PRMT R0, R50, 0x5410, R48 ;  /* 0x0000541032007816 */ /* 0x004fe40000000030 */
[----:B----4-:R-:W-:-:S03]  /*d7190*/  LOP3.LUT R4, R17, 0xffff, RZ, 0xc0, !PT ;  /* 0x0000ffff11047812 */ /* 0x010fc600078ec0ff */
[----:B------:R1:W-:Y:S01]  /*d71a0*/  STL [R1+0x7c4], R0 ;  /* 0x0007c40001007387 */ /* 0x0003e20000100800 */
[----:B------:R-:W-:Y:S02]  /*d71b0*/  LOP3.LUT R5, R19, 0xffff, RZ, 0xc0, !PT ;  /* 0x0000ffff13057812 */ /* 0x000fe400078ec0ff */
[----:B------:R-:W-:Y:S02]  /*d71c0*/  LOP3.LUT R3, R59, 0xffff, RZ, 0xc0, !PT ;  /* 0x0000ffff3b037812 */ /* 0x000fe400078ec0ff */
[----:B-1----:R-:W-:Y:S02]  /*d71d0*/  PRMT R0, R5, 0x3340, R1 ;  /* 0x0000334005007816 */ /* 0x002fe40000000001 */
[----:B------:R-:W-:-:S04]  /*d71e0*/  PRMT R2, R4, 0x3340, R3 ;  /* 0x0000334004027816 */ /* 0x000fc80000000003 */
[----:B------:R-:W-:Y:S01]  /*d71f0*/  PRMT R0, R2, 0x5410, R0 ;  /* 0x0000541002007816 */ /* 0x000fe20000000000 */
[----:B------:R-:W-:-:S04]  /*d7200*/  IMAD.X R19, R21, 0x1, R16, P1 ;  /* 0x0000000115137824 */ /* 0x000fc800008e0610 */
[----:B------:R1:W-:Y:S04]  /*d7210*/  STL [R1+0x1908], R0 ;  /* 0x0019080001007387 */ /* 0x0003e80000100800 */
[----:B------:R-:W2:Y:S04]  /*d7220*/  LDL.LU R53, [R1+0x1f08] ;  /* 0x001f080001357983 */ /* 0x000ea80000300800 */
[----:B------:R3:W-:Y:S04]  /*d7230*/  STL.64 [R1+0x838], R18 ;  /* 0x0008381201007387 */ /* 0x0007e80000100a00 */
[----:B------:R-:W4:Y:S04]  /*d7240*/  LDL.LU R55, [R1+0x53ec] ;  /* 0x0053ec0001377983 */ /* 0x000f280000300800 */
[----:B------:R-:W4:Y:S01]  /*d7250*/  LDL.LU R49, [R1+0x1efc] ;  /* 0x001efc0001317983 */ /* 0x000f220000300800 */
[----:B------:R-:W-:-:S02]  /*d7260*/  SHF.R.U32.HI R2, RZ, 0x8, R4 ;  /* 0x00000008ff027819 */ /* 0x000fc40000011604 */
[----:B-1----:R-:W-:Y:S01]  /*d7270*/  SHF.R.U32.HI R0, RZ, 0x8, R3 ;  /* 0x00000008ff007819 */ /* 0x002fe20000011603 */
[----:B------:R-:W4:Y:S01]  /*d7280*/  LDL.LU R47, [R1+0x540c] ;  /* 0x00540c00012f7983 */ /* 0x000f220000300800 */
[----:B------:R-:W-:Y:S02]  /*d7290*/  IADD3 R14, P1, PT, R22, R14, RZ ;  /* 0x0000000e160e7210 */ /* 0x000fe40007f3e0ff */
[----:B------:R-:W-:Y:S02]  /*d72a0*/  LOP3.LUT R2, R2, 0xffff, RZ, 0xc0, !PT ;  /* 0x0000ffff02027812 */ /* 0x000fe400078ec0ff */
[----:B------:R-:W-:Y:S01]  /*d72b0*/  LOP3.LUT R0, R0, 0xffff, RZ, 0xc0, !PT ;  /* 0x0000ffff00007812 */ /* 0x000fe200078ec0ff */
[----:B------:R-:W-:-:S03]  /*d72c0*/  IMAD.X R15, R23, 0x1, R16, P1 ;  /* 0x00000001170f7824 */ /* 0x000fc600008e0610 */
[----:B------:R-:W-:Y:S02]  /*d72d0*/  PRMT R4, R2, 0x3340, R0 ;  /* 0x0000334002047816 */ /* 0x000fe40000000000 */
[-C--:B------:R-:W-:Y:S02]  /*d72e0*/  IADD3 R2, P1, PT, R20, R7.reuse, RZ ;  /* 0x0000000714027210 */ /* 0x080fe40007f3e0ff */
[----:B------:R-:W-:Y:S01]  /*d72f0*/  PRMT R0, R61, 0x5410, R54 ;  /* 0x000054103d007816 */ /* 0x000fe20000000036 */
[----:B------:R-:W-:Y:S02]  /*d7300*/  STL.64 [R1+0x830], R14 ;  /* 0x0008300e01007387 */ /* 0x000fe40000100a00 */
[----:B------:R-:W-:Y:S02]  /*d7310*/  IMAD.X R3, R21, 0x1, R8, P1 ;  /* 0x0000000115037824 */ /* 0x000fe400008e0608 */
[----:B------:R-:W-:Y:S04]  /*d7320*/  STL [R1+0x5594], R16 ;  /* 0x0055941001007387 */ /* 0x000fe80000100800 */
[----:B------:R-:W-:Y:S04]  /*d7330*/  STL [R1+0x40c], R4 ;  /* 0x00040c0401007387 */ /* 0x000fe80000100800 */
[----:B------:R-:W-:Y:S04]  /*d7340*/  STL [R1+0x7c0], R0 ;  /* 0x0007c00001007387 */ /* 0x000fe80000100800 */
[----:B------:R-:W4:Y:S04]  /*d7350*/  LDL.LU R48, [R1+0xf4] ;  /* 0x0000f40001307983 */ /* 0x000f280000300800 */
[----:B------:R-:W4:Y:S04]  /*d7360*/  LDL.LU R50, [R1+0x694] ;  /* 0x0006940001327983 */ /* 0x000f280000300800 */
[----:B------:R-:W4:Y:S04]  /*d7370*/  LDL.LU R17, [R1+0xe4] ;  /* 0x0000e40001117983 */ /* 0x000f280000300800 */
[----:B------:R1:W-:Y:S04]  /*d7380*/  STL.64 [R1+0x828], R2 ;  /* 0x0008280201007387 */ /* 0x0003e80000100a00 */
[----:B---3--:R-:W3:Y:S04]  /*d7390*/  LDL.LU R19, [R1+0x20c] ;  /* 0x00020c0001137983 */ /* 0x008ee80000300800 */
[----:B------:R-:W3:Y:S04]  /*d73a0*/  LDL.LU R59, [R1+0x5154] ;  /* 0x00515400013b7983 */ /* 0x000ee80000300800 */
[----:B------:R-:W3:Y:S04]  /*d73b0*/  LDL.LU R54, [R1+0x4ee4] ;  /* 0x004ee40001367983 */ /* 0x000ee80000300800 */
[----:B------:R-:W3:Y:S01]  /*d73c0*/  LDL.LU R61, [R1+0x5008] ;  /* 0x00500800013d7983 */ /* 0x000ee20000300800 */
[----:B-1----:R-:W-:-:S05]  /*d73d0*/  IADD3 R2, P1, PT, R22, R7, RZ ;  /* 0x0000000716027210 */ /* 0x002fca0007f3e0ff */
[----:B------:R-:W-:-:S05]  /*d73e0*/  IMAD.X R3, R23, 0x1, R8, P1 ;  /* 0x0000000117037824 */ /* 0x000fca00008e0608 */
[----:B------:R1:W-:Y:S02]  /*d73f0*/  STL.64 [R1+0x820], R2 ;  /* 0x0008200201007387 */ /* 0x0003e40000100a00 */
        /* <DEDUP_REMOVED lines=10> */
[----:B------:R-:W-:Y:S01]  /*d74a0*/  IMAD.X R3, R21, 0x1, R12, P1 ;  /* 0x0000000115037824 */ /* 0x000fe200008e060c */
[----:B--2---:R-:W-:-:S04]  /*d74b0*/  LOP3.LUT R41, R53, 0xffff, RZ, 0xc0, !PT ;  /* 0x0000ffff35297812 */ /* 0x004fc800078ec0ff */
[--C-:B------:R-:W-:Y:S01]  /*d74c0*/  PRMT R0, R41, 0x3340, R1.reuse ;  /* 0x0000334029007816 */ /* 0x100fe20000000001 */
[----:B------:R-:W-:Y:S04]  /*d74d0*/  STL [R1+0x5680], R41 ;  /* 0x0056802901007387 */ /* 0x000fe80000100800 */
[----:B------:R1:W-:Y:S01]  /*d74e0*/  STL.64 [R1+0x800], R2 ;  /* 0x0008000201007387 */ /* 0x0003e20000100a00 */
[----:B----4-:R-:W-:Y:S02]  /*d74f0*/  LOP3.LUT R40, R49, 0xffff, RZ, 0xc0, !PT ;  /* 0x0000ffff31287812 */ /* 0x010fe400078ec0ff */
[----:B-1----:R-:W-:Y:S02]  /*d7500*/  PRMT R2, R55, 0x5410, R0 ;  /* 0x0000541037027816 */ /* 0x002fe40000000000 */
[----:B------:R-:W-:-:S03]  /*d7510*/  PRMT R0, R40, 0x3340, R1 ;  /* 0x0000334028007816 */ /* 0x000fc60000000001 */
[----:B------:R1:W-:Y:S01]  /*d7520*/  STL [R1+0x1adc], R2 ;  /* 0x001adc0201007387 */ /* 0x0003e20000100800 */
[----:B------:R-:W-:-:S03]  /*d7530*/  PRMT R0, R47, 0x5410, R0 ;  /* 0x000054102f007816 */ /* 0x000fc60000000000 */
[----:B------:R-:W-:Y:S04]  /*d7540*/  STL [R1+0x5684], R40 ;  /* 0x0056842801007387 */ /* 0x000fe80000100800 */
[----:B------:R-:W2:Y:S04]  /*d7550*/  LDL.LU R58, [R1+0xd8] ;  /* 0x0000d800013a7983 */ /* 0x000ea80000300800 */
[----:B------:R-:W2:Y:S04]  /*d7560*/  LDL.LU R42, [R1+0x684] ;  /* 0x00068400012a7983 */ /* 0x000ea80000300800 */
[----:B------:R3:W-:Y:S04]  /*d7570*/  STL [R1+0x1af8], R0 ;  /* 0x001af80001007387 */ /* 0x0007e80000100800 */
[----:B------:R-:W4:Y:S04]  /*d7580*/  LDL.LU R56, [R1+0xc0] ;  /* 0x0000c00001387983 */ /* 0x000f280000300800 */
[----:B------:R-:W4:Y:S04]  /*d7590*/  LDL.LU R18, [R1+0x3d0] ;  /* 0x0003d00001127983 */ /* 0x000f280000300800 */
[----:B------:R-:W4:Y:S04]  /*d75a0*/  LDL.LU R46, [R1+0xb4] ;  /* 0x0000b400012e7983 */ /* 0x000f280000300800 */
[----:B------:R-:W4:Y:S04]  /*d75b0*/  LDL.LU R51, [R1+0x208] ;  /* 0x0002080001337983 */ /* 0x000f280000300800 */
[----:B------:R-:W4:Y:S04]  /*d75c0*/  LDL.LU R52, [R1+0x50fc] ;  /* 0x0050fc0001347983 */ /* 0x000f280000300800 */
[----:B------:R-:W4:Y:S04]  /*d75d0*/  LDL.LU R53, [R1+0x4c9c] ;  /* 0x004c9c0001357983 */ /* 0x000f280000300800 */
[----:B------:R-:W4:Y:S01]  /*d75e0*/  LDL.LU R55, [R1+0x4f84] ;  /* 0x004f840001377983 */ /* 0x000f220000300800 */
[----:B-1----:R-:W-:-:S02]  /*d75f0*/  PRMT R2, R50, 0x5410, R48 ;  /* 0x0000541032027816 */ /* 0x002fc40000000030 */
[----:B---3--:R-:W-:Y:S02]  /*d7600*/  PRMT R0, R19, 0x5410, R17 ;  /* 0x0000541013007816 */ /* 0x008fe40000000011 */
[----:B------:R-:W-:Y:S02]  /*d7610*/  LOP3.LUT R4, R59, 0xffff, RZ, 0xc0, !PT ;  /* 0x0000ffff3b047812 */ /* 0x000fe400078ec0ff */
[----:B------:R-:W-:Y:S02]  /*d7620*/  LOP3.LUT R6, R54, 0xffff, RZ, 0xc0, !PT ;  /* 0x0000ffff36067812 */ /* 0x000fe400078ec0ff */
[----:B------:R-:W-:Y:S01]  /*d7630*/  LOP3.LUT R3, R61, 0xffff, RZ, 0xc0, !PT ;  /* 0x0000ffff3d037812 */ /* 0x000fe200078ec0ff */
[----:B------:R1:W-:Y:S04]  /*d7640*/  STL [R1+0x7bc], R2 ;  /* 0x0007bc0201007387 */ /* 0x0003e80000100800 */
[----:B------:R3:W-:Y:S04]  /*d7650*/  STL [R1+0x7b8], R0 ;  /* 0x0007b80001007387 */ /* 0x0007e80000100800 */
[----:B------:R-:W4:Y:S01]  /*d7660*/  LDL.LU R49, [R1+0xb0] ;  /* 0x0000b00001317983 */ /* 0x000f220000300800 */
[----:B-1----:R-:W-:-:S03]  /*d7670*/  PRMT R2, R4, 0x3340, R3 ;  /* 0x0000334004027816 */ /* 0x002fc60000000003 */
[----:B------:R-:W4:Y:S01]  /*d7680*/  LDL.LU R47, [R1+0x680] ;  /* 0x00068000012f7983 */ /* 0x000f220000300800 */
[----:B---3--:R-:W-:-:S04]  /*d7690*/  PRMT R0, R6, 0x3340, R1 ;  /* 0x0000334006007816 */ /* 0x008fc80000000001 */
[----:B------:R-:W-:-:S05]  /*d76a0*/  PRMT R0, R2, 0x5410, R0 ;  /* 0x0000541002007816 */ /* 0x000fca0000000000 */
[----:B------:R1:W-:Y:S04]  /*d76b0*/  STL [R1+0x18fc], R0 ;  /* 0x0018fc0001007387 */ /* 0x0003e80000100800 */
[----:B------:R-:W3:Y:S04]  /*d76c0*/  LDL.LU R48, [R1+0xac] ;  /* 0x0000ac0001307983 */ /* 0x000ee80000300800 */
[----:B------:R-:W3:Y:S04]  /*d76d0*/  LDL.LU R50, [R1+0x204] ;  /* 0x0002040001327983 */ /* 0x000ee80000300800 */
[----:B------:R-:W3:Y:S04]  /*d76e0*/  LDL.LU R17, [R1+0xa8] ;  /* 0x0000a80001117983 */ /* 0x000ee80000300800 */
[----:B------:R-:W3:Y:S04]  /*d76f0*/  LDL.LU R19, [R1+0x67c] ;  /* 0x00067c0001137983 */ /* 0x000ee80000300800 */
[----:B------:R-:W3:Y:S01]  /*d7700*/  LDL.LU R59, [R1+0x5108] ;  /* 0x00510800013b7983 */ /* 0x000ee20000300800 */
[----:B-1----:R-:W-:-:S02]  /*d7710*/  SHF.R.U32.HI R0, RZ, 0x8, R5 ;  /* 0x00000008ff007819 */ /* 0x002fc40000011605 */
[----:B------:R-:W-:Y:S01]  /*d7720*/  SHF.R.U32.HI R4, RZ, 0x8, R4 ;  /* 0x00000008ff047819 */ /* 0x000fe20000011604 */
[----:B------:R-:W3:Y:S01]  /*d7730*/  LDL.LU R61, [R1+0x4e84] ;  /* 0x004e8400013d7983 */ /* 0x000ee20000300800 */
[----:B------:R-:W-:Y:S02]  /*d7740*/  SHF.R.U32.HI R2, RZ, 0x8, R3 ;  /* 0x00000008ff027819 */ /* 0x000fe40000011603 */
[----:B------:R-:W-:Y:S01]  /*d7750*/  LOP3.LUT R0, R0, 0xffff, RZ, 0xc0, !PT ;  /* 0x0000ffff00007812 */ /* 0x000fe200078ec0ff */
[----:B------:R-:W3:Y:S01]  /*d7760*/  LDL.LU R54, [R1+0x4f98] ;  /* 0x004f980001367983 */ /* 0x000ee20000300800 */
[----:B------:R-:W-:Y:S02]  /*d7770*/  LOP3.LUT R3, R4, 0xffff, RZ, 0xc0, !PT ;  /* 0x0000ffff04037812 */ /* 0x000fe400078ec0ff */
[----:B------:R-:W-:Y:S02]  /*d7780*/  LOP3.LUT R2, R2, 0xffff, RZ, 0xc0, !PT ;  /* 0x0000ffff02027812 */ /* 0x000fe400078ec0ff */
[----:B------:R-:W-:-:S02]  /*d7790*/  PRMT R4, R0, 0x3340, R1 ;  /* 0x0000334000047816 */ /* 0x000fc40000000001 */
[----:B------:R-:W-:-:S03]  /*d77a0*/  PRMT R0, R3, 0x3340, R2 ;  /* 0x0000334003007816 */ /* 0x000fc60000000002 */
[----:B------:R-:W-:Y:S04]  /*d77b0*/  STL [R1+0x20c], R4 ;  /* 0x00020c0401007387 */ /* 0x000fe80000100800 */
[----:B------:R1:W-:Y:S01]  /*d77c0*/  STL [R1+0x3dc], R0 ;  /* 0x0003dc0001007387 */ /* 0x0003e20000100800 */
[----:B--2---:R-:W-:-:S05]  /*d77d0*/  PRMT R3, R42, 0x5410, R58 ;  /* 0x000054102a037816 */ /* 0x004fca000000003a */
[----:B------:R2:W-:Y:S01]  /*d77e0*/  STL [R1+0x7b4], R3 ;  /* 0x0007b40301007387 */ /* 0x0005e20000100800 */
[----:B----4-:R-:W-:Y:S02]  /*d77f0*/  PRMT R2, R18, 0x5410, R56 ;  /* 0x0000541012027816 */ /* 0x010fe40000000038 */
[----:B-1----:R-:W-:-:S03]  /*d7800*/  PRMT R0, R51, 0x5410, R46 ;  /* 0x0000541033007816 */ /* 0x002fc6000000002e */
[----:B------:R-:W-:Y:S01]  /*d7810*/  STL [R1+0x7b0], R2 ;  /* 0x0007b00201007387 */ /* 0x000fe20000100800 */
[----:B------:R-:W-:-:S03]  /*d7820*/  LOP3.LUT R5, R52, 0xffff, RZ, 0xc0, !PT ;  /* 0x0000ffff34057812 */ /* 0x000fc600078ec0ff */
[----:B------:R1:W-:Y:S01]  /*d7830*/  STL [R1+0x7ac], R0 ;  /* 0x0007ac0001007387 */ /* 0x0003e20000100800 */
[----:B--2---:R-:W-:Y:S02]  /*d7840*/  LOP3.LUT R3, R53, 0xffff, RZ, 0xc0, !PT ;  /* 0x0000ffff35037812 */ /* 0x004fe400078ec0ff */
[----:B------:R-:W-:Y:S02]  /*d7850*/  LOP3.LUT R4, R55, 0xffff, RZ, 0xc0, !PT ;  /* 0x0000ffff37047812 */ /* 0x000fe400078ec0ff */
[----:B-1----:R-:W-:Y:S02]  /*d7860*/  PRMT R0, R3, 0x3340, R1 ;  /* 0x0000334003007816 */ /* 0x002fe40000000001 */
[----:B------:R-:W-:Y:S02]  /*d7870*/  PRMT R2, R5, 0x3340, R4 ;  /* 0x0000334005027816 */ /* 0x000fe40000000004 */
[----:B------:R-:W-:Y:S02]  /*d7880*/  SHF.R.U32.HI R3, RZ, 0x8, R3 ;  /* 0x00000008ff037819 */ /* 0x000fe40000011603 */
[----:B------:R-:W-:-:S02]  /*d7890*/  PRMT R7, R2, 0x5410, R0 ;  /* 0x0000541002077816 */ /* 0x000fc40000000000 */
[----:B------:R-:W-:Y:S02]  /*d78a0*/  SHF.R.U32.HI R2, RZ, 0x8, R5 ;  /* 0x00000008ff027819 */ /* 0x000fe40000011605 */
[----:B------:R-:W-:Y:S02]  /*d78b0*/  SHF.R.U32.HI R0, RZ, 0x8, R4 ;  /* 0x00000008ff007819 */ /* 0x000fe40000011604 */
[----:B------:R-:W-:Y:S02]  /*d78c0*/  LOP3.LUT R2, R2, 0xffff, RZ, 0xc0, !PT ;  /* 0x0000ffff02027812 */ /* 0x000fe400078ec0ff */
[----:B------:R-:W-:Y:S02]  /*d78d0*/  LOP3.LUT R0, R0, 0xffff, RZ, 0xc0, !PT ;  /* 0x0000ffff00007812 */ /* 0x000fe400078ec0ff */
[----:B------:R-:W-:Y:S02]  /*d78e0*/  LOP3.LUT R3, R3, 0xffff, RZ, 0xc0, !PT ;  /* 0x0000ffff03037812 */ /* 0x000fe400078ec0ff */
[----:B------:R-:W-:-:S02]  /*d78f0*/  PRMT R2, R2, 0x3340, R0 ;  /* 0x0000334002027816 */ /* 0x000fc40000000000 */
[----:B------:R-:W-:Y:S01]  /*d7900*/  PRMT R0, R3, 0x3340, R1 ;  /* 0x0000334003007816 */ /* 0x000fe20000000001 */
[----:B------:R-:W-:Y:S01]  /*d7910*/  STL [R1+0x18f8], R7 ;  /* 0x0018f80701007387 */ /* 0x000fe20000100800 */
[----:B------:R-:W-:-:S03]  /*d7920*/  PRMT R3, R47, 0x5410, R49 ;  /* 0x000054102f037816 */ /* 0x000fc60000000031 */
[----:B------:R3:W-:Y:S04]  /*d7930*/  STL [R1+0x3d0], R2 ;  /* 0x0003d00201007387 */ /* 0x0007e80000100800 */
[----:B------:R1:W-:Y:S04]  /*d7940*/  STL [R1+0x208], R0 ;  /* 0x0002080001007387 */ /* 0x0003e80000100800 */
[----:B------:R2:W-:Y:S01]  /*d7950*/  STL [R1+0x7a4], R3 ;  /* 0x0007a40301007387 */ /* 0x0005e20000100800 */
[----:B---3--:R-:W-:Y:S02]  /*d7960*/  PRMT R2, R50, 0x5410, R48 ;  /* 0x0000541032027816 */ /* 0x008fe40000000030 */
[----:B-1----:R-:W-:-:S03]  /*d7970*/  PRMT R0, R19, 0x5410, R17 ;  /* 0x0000541013007816 */ /* 0x002fc60000000011 */
[----:B------:R-:W-:Y:S04]  /*d7980*/  STL [R1+0x7a8], R2 ;  /* 0x0007a80201007387 */ /* 0x000fe80000100800 */
[----:B------:R1:W-:Y:S04]  /*d7990*/  STL [R1+0x7a0], R0 ;  /* 0x0007a00001007387 */ /* 0x0003e80000100800 */
[----:B------:R-:W3:Y:S04]  /*d79a0*/  LDL.LU R15, [R1+0xa4] ;  /* 0x0000a400010f7983 */ /* 0x000ee80000300800 */
[----:B------:R-:W3:Y:S04]  /*d79b0*/  LDL.LU R13, [R1+0x3bc] ;  /* 0x0003bc00010d7983 */ /* 0x000ee80000300800 */
[----:B------:R-:W4:Y:S04]  /*d79c0*/  LDL.LU R60, [R1+0xa0] ;  /* 0x0000a000013c7983 */ /* 0x000f280000300800 */
[----:B------:R-:W4:Y:S04]  /*d79d0*/  LDL.LU R43, [R1+0x564] ;  /* 0x00056400012b7983 */ /* 0x000f280000300800 */
[----:B------:R-:W4:Y:S04]  /*d79e0*/  LDL.LU R57, [R1+0x9c] ;  /* 0x00009c0001397983 */ /* 0x000f280000300800 */
[----:B------:R-:W4:Y:S01]  /*d79f0*/  LDL.LU R58, [R1+0x200] ;  /* 0x00020000013a7983 */ /* 0x000f220000300800 */
[----:B------:R-:W-:-:S03]  /*d7a00*/  LOP3.LUT R4, R59, 0xffff, RZ, 0xc0, !PT ;  /* 0x0000ffff3b047812 */ /* 0x000fc600078ec0ff */
[----:B------:R-:W4:Y:S04]  /*d7a10*/  LDL.LU R42, [R1+0x1d1c] ;  /* 0x001d1c00012a7983 */ /* 0x000f280000300800 */
[----:B------:R-:W4:Y:S01]  /*d7a20*/  LDL.LU R59, [R1+0x198c] ;  /* 0x00198c00013b7983 */ /* 0x000f220000300800 */
[----:B------:R-:W-:Y:S02]  /*d7a30*/  LOP3.LUT R61, R61, 0xffff, RZ, 0xc0, !PT ;  /* 0x0000ffff3d3d7812 */ /* 0x000fe400078ec0ff */
[----:B--2---:R-:W-:Y:S01]  /*d7a40*/  LOP3.LUT R3, R54, 0xffff, RZ, 0xc0, !PT ;  /* 0x0000ffff36037812 */ /* 0x004fe200078ec0ff */
[----:B------:R-:W2:Y:S01]  /*d7a50*/  LDL.LU R56, [R1+0x1b2c] ;  /* 0x001b2c0001387983 */ /* 0x000ea20000300800 */
[----:B-1----:R-:W-:Y:S02]  /*d7a60*/  PRMT R0, R61, 0x3340, R1 ;  /* 0x000033403d007816 */ /* 0x002fe40000000001 */
[----:B------:R-:W-:-:S04]  /*d7a70*/  PRMT R2, R4, 0x3340, R3 ;  /* 0x0000334004027816 */ /* 0x000fc80000000003 */
[----:B------:R-:W-:Y:S02]  /*d7a80*/  PRMT R2, R2, 0x5410, R0 ;  /* 0x0000541002027816 */ /* 0x000fe40000000000 */
[----:B------:R-:W-:-:S04]  /*d7a90*/  SHF.R.U32.HI R0, RZ, 0x8, R6 ;  /* 0x00000008ff007819 */ /* 0x000fc80000011606 */
[----:B------:R-:W-:Y:S01]  /*d7aa0*/  LOP3.LUT R0, R0, 0xffff, RZ, 0xc0, !PT ;  /* 0x0000ffff00007812 */ /* 0x000fe200078ec0ff */
[----:B------:R-:W-:Y:S03]  /*d7ab0*/  STL [R1+0x5688], R61 ;  /* 0x0056883d01007387 */ /* 0x000fe60000100800 */
[----:B------:R-:W-:Y:S01]  /*d7ac0*/  PRMT R0, R0, 0x3340, R1 ;  /* 0x0000334000007816 */ /* 0x000fe20000000001 */
[----:B------:R1:W-:Y:S04]  /*d7ad0*/  STL [R1+0x7ec], R2 ;  /* 0x0007ec0201007387 */ /* 0x0003e80000100800 */
[----:B------:R-:W2:Y:S04]  /*d7ae0*/  LDL.LU R18, [R1+0x98] ;  /* 0x0000980001127983 */ /* 0x000ea80000300800 */
[----:B------:R-:W2:Y:S04]  /*d7af0*/  LDL.LU R46, [R1+0x65c] ;  /* 0x00065c00012e7983 */ /* 0x000ea80000300800 */
[----:B------:R0:W-:Y:S04]  /*d7b00*/  STL [R1+0x204], R0 ;  /* 0x0002040001007387 */ /* 0x0001e80000100800 */
[----:B------:R-:W2:Y:S04]  /*d7b10*/  LDL.LU R51, [R1+0x94] ;  /* 0x0000940001337983 */ /* 0x000ea80000300800 */
[----:B------:R-:W2:Y:S04]  /*d7b20*/  LDL.LU R52, [R1+0x560] ;  /* 0x0005600001347983 */ /* 0x000ea80000300800 */
[----:B------:R-:W2:Y:S04]  /*d7b30*/  LDL.LU R53, [R1+0x90] ;  /* 0x0000900001357983 */ /* 0x000ea80000300800 */
[----:B------:R-:W2:Y:S04]  /*d7b40*/  LDL.LU R55, [R1+0x3b8] ;  /* 0x0003b80001377983 */ /* 0x000ea80000300800 */
[----:B------:R-:W2:Y:S04]  /*d7b50*/  LDL.LU R49, [R1+0x8c] ;  /* 0x00008c0001317983 */ /* 0x000ea80000300800 */
[----:B------:R-:W2:Y:S01]  /*d7b60*/  LDL.LU R47, [R1+0x3b4] ;  /* 0x0003b400012f7983 */ /* 0x000ea20000300800 */
[----:B------:R-:W-:-:S02]  /*d7b70*/  SHF.R.U32.HI R4, RZ, 0x8, R4 ;  /* 0x00000008ff047819 */ /* 0x000fc40000011604 */
[----:B-1----:R-:W-:Y:S01]  /*d7b80*/  SHF.R.U32.HI R2, RZ, 0x8, R3 ;  /* 0x00000008ff027819 */ /* 0x002fe20000011603 */
[----:B------:R-:W2:Y:S01]  /*d7b90*/  LDL.LU R48, [R1+0x1d4c] ;  /* 0x001d4c0001307983 */ /* 0x000ea20000300800 */
[----:B------:R-:W-:Y:S02]  /*d7ba0*/  LOP3.LUT R3, R4, 0xffff, RZ, 0xc0, !PT ;  /* 0x0000ffff04037812 */ /* 0x000fe400078ec0ff */
[----:B------:R-:W-:Y:S01]  /*d7bb0*/  LOP3.LUT R2, R2, 0xffff, RZ, 0xc0, !PT ;  /* 0x0000ffff02027812 */ /* 0x000fe200078ec0ff */
[----:B------:R-:W2:Y:S04]  /*d7bc0*/  LDL.LU R50, [R1+0x199c] ;  /* 0x00199c0001327983 */ /* 0x000ea80000300800 */
[----:B------:R-:W2:Y:S01]  /*d7bd0*/  LDL.LU R17, [R1+0x1b68] ;  /* 0x001b680001117983 */ /* 0x000ea20000300800 */
[----:B0-----:R-:W-:-:S03]  /*d7be0*/  PRMT R0, R3, 0x3340, R2 ;  /* 0x0000334003007816 */ /* 0x001fc60000000002 */
[----:B------:R-:W2:Y:S04]  /*d7bf0*/  LDL.LU R19, [R1+0x1cdc] ;  /* 0x001cdc0001137983 */ /* 0x000ea80000300800 */
[----:B------:R-:W2:Y:S04]  /*d7c00*/  LDL.LU R54, [R1+0x1928] ;  /* 0x0019280001367983 */ /* 0x000ea80000300800 */
[----:B------:R0:W-:Y:S01]  /*d7c10*/  STL [R1+0x454], R0 ;  /* 0x0004540001007387 */ /* 0x0001e20000100800 */
[----:B---3--:R-:W-:Y:S02]  /*d7c20*/  PRMT R3, R13, 0x5410, R15 ;  /* 0x000054100d037816 */ /* 0x008fe4000000000f */
[----:B----4-:R-:W-:-:S03]  /*d7c30*/  PRMT R2, R43, 0x5410, R60 ;  /* 0x000054102b027816 */ /* 0x010fc6000000003c */
[----:B------:R1:W-:Y:S01]  /*d7c40*/  STL [R1+0x79c], R3 ;  /* 0x00079c0301007387 */ /* 0x0003e20000100800 */
[----:B0-----:R-:W-:-:S03]  /*d7c50*/  PRMT R0, R58, 0x5410, R57 ;  /* 0x000054103a007816 */ /* 0x001fc60000000039 */
[----:B------:R-:W-:Y:S04]  /*d7c60*/  STL [R1+0x794], R2 ;  /* 0x0007940201007387 */ /* 0x000fe80000100800 */
[----:B------:R0:W-:Y:S01]  /*d7c70*/  STL [R1+0x798], R0 ;  /* 0x0007980001007387 */ /* 0x0001e20000100800 */
[----:B-1----:R-:W-:-:S03]  /*d7c80*/  LOP3.LUT R3, R59, 0xffff, RZ, 0xc0, !PT ;  /* 0x0000ffff3b037812 */ /* 0x002fc600078ec0ff */
[----:B------:R-:W3:Y:S01]  /*d7c90*/  LDL.LU R59, [R1+0x1abc] ;  /* 0x001abc00013b7983 */ /* 0x000ee20000300800 */
[----:B------:R-:W-:Y:S02]  /*d7ca0*/  LOP3.LUT R5, R42, 0xffff, RZ, 0xc0, !PT ;  /* 0x0000ffff2a057812 */ /* 0x000fe400078ec0ff */
[----:B--2---:R-:W-:Y:S02]  /*d7cb0*/  LOP3.LUT R4, R56, 0xffff, RZ, 0xc0, !PT ;  /* 0x0000ffff38047812 */ /* 0x004fe400078ec0ff */
[----:B0-----:R-:W-:Y:S02]  /*d7cc0*/  PRMT R0, R3, 0x3340, R1 ;  /* 0x0000334003007816 */ /* 0x001fe40000000001 */
        /* <DEDUP_REMOVED lines=9> */
[----:B------:R-:W-:Y:S02]  /*d7d60*/  PRMT R0, R3, 0x3340, R1 ;  /* 0x0000334003007816 */ /* 0x000fe40000000001 */
[----:B------:R-:W-:Y:S01]  /*d7d70*/  PRMT R3, R46, 0x5410, R18 ;  /* 0x000054102e037816 */ /* 0x000fe20000000012 */
[----:B------:R-:W-:Y:S04]  /*d7d80*/  STL [R1+0x564], R6 ;  /* 0x0005640601007387 */ /* 0x000fe80000100800 */
[----:B------:R0:W-:Y:S04]  /*d7d90*/  STL [R1+0x3bc], R2 ;  /* 0x0003bc0201007387 */ /* 0x0001e80000100800 */
[----:B------:R-:W-:Y:S04]  /*d7da0*/  STL [R1+0x56a4], R3 ;  /* 0x0056a40301007387 */ /* 0x000fe80000100800 */
[----:B------:R1:W-:Y:S01]  /*d7db0*/  STL [R1+0x200], R0 ;  /* 0x0002000001007387 */ /* 0x0003e20000100800 */
[----:B0-----:R-:W-:-:S02]  /*d7dc0*/  PRMT R2, R52, 0x5410, R51 ;  /* 0x0000541034027816 */ /* 0x001fc40000000033 */
[----:B------:R-:W-:-:S03]  /*d7dd0*/  PRMT R5, R55, 0x5410, R53 ;  /* 0x0000541037057816 */ /* 0x000fc60000000035 */
[----:B------:R-:W-:Y:S01]  /*d7de0*/  STL [R1+0x56a8], R2 ;  /* 0x0056a80201007387 */ /* 0x000fe20000100800 */
[----:B-1----:R-:W-:-:S03]  /*d7df0*/  PRMT R0, R47, 0x5410, R49 ;  /* 0x000054102f007816 */ /* 0x002fc60000000031 */
[----:B------:R-:W-:Y:S04]  /*d7e00*/  STL [R1+0x569c], R5 ;  /* 0x00569c0501007387 */ /* 0x000fe80000100800 */
[----:B------:R0:W-:Y:S04]  /*d7e10*/  STL [R1+0x790], R0 ;  /* 0x0007900001007387 */ /* 0x0001e80000100800 */
[----:B------:R-:W2:Y:S04]  /*d7e20*/  LDL.LU R58, [R1+0x88] ;  /* 0x00008800013a7983 */ /* 0x000ea80000300800 */
[----:B------:R-:W2:Y:S04]  /*d7e30*/  LDL.LU R42, [R1+0x644] ;  /* 0x00064400012a7983 */ /* 0x000ea80000300800 */
[----:B------:R-:W4:Y:S01]  /*d7e40*/  LDL.LU R56, [R1+0x84] ;  /* 0x0000840001387983 */ /* 0x000f220000300800 */
[----:B------:R-:W-:-:S03]  /*d7e50*/  LOP3.LUT R10, R54, 0xffff, RZ, 0xc0, !PT ;  /* 0x0000ffff360a7812 */ /* 0x000fc600078ec0ff */
[----:B------:R-:W4:Y:S01]  /*d7e60*/  LDL.LU R54, [R1+0x1f8] ;  /* 0x0001f80001367983 */ /* 0x000f220000300800 */
[----:B------:R-:W-:Y:S02]  /*d7e70*/  LOP3.LUT R9, R48, 0xffff, RZ, 0xc0, !PT ;  /* 0x0000ffff30097812 */ /* 0x000fe400078ec0ff */
[----:B------:R-:W-:Y:S02]  /*d7e80*/  LOP3.LUT R11, R50, 0xffff, RZ, 0xc0, !PT ;  /* 0x0000ffff320b7812 */ /* 0x000fe400078ec0ff */
[----:B------:R-:W-:Y:S02]  /*d7e90*/  LOP3.LUT R7, R17, 0xffff, RZ, 0xc0, !PT ;  /* 0x0000ffff11077812 */ /* 0x000fe400078ec0ff */
[----:B0-----:R-:W-:Y:S02]  /*d7ea0*/  PRMT R0, R11, 0x3340, R1 ;  /* 0x000033400b007816 */ /* 0x001fe40000000001 */
[----:B------:R-:W-:Y:S02]  /*d7eb0*/  PRMT R4, R9, 0x3340, R7 ;  /* 0x0000334009047816 */ /* 0x000fe40000000007 */
[----:B------:R-:W-:-:S02]  /*d7ec0*/  LOP3.LUT R8, R19, 0xffff, RZ, 0xc0, !PT ;  /* 0x0000ffff13087812 */ /* 0x000fc400078ec0ff */
[----:B------:R-:W-:Y:S02]  /*d7ed0*/  PRMT R2, R4, 0x5410, R0 ;  /* 0x0000541004027816 */ /* 0x000fe40000000000 */
[----:B------:R-:W-:-:S03]  /*d7ee0*/  PRMT R0, R10, 0x3340, R1 ;  /* 0x000033400a007816 */ /* 0x000fc60000000001 */
[----:B------:R-:W-:Y:S04]  /*d7ef0*/  STL [R1+0x560], R2 ;  /* 0x0005600201007387 */ /* 0x000fe80000100800 */
[----:B------:R-:W4:Y:S04]  /*d7f00*/  LDL.LU R18, [R1+0x80] ;  /* 0x0000800001127983 */ /* 0x000f280000300800 */
[----:B------:R-:W4:Y:S01]  /*d7f10*/  LDL.LU R46, [R1+0x63c] ;  /* 0x00063c00012e7983 */ /* 0x000f220000300800 */
[----:B---3--:R-:W-:-:S04]  /*d7f20*/  LOP3.LUT R6, R59, 0xffff, RZ, 0xc0, !PT ;  /* 0x0000ffff3b067812 */ /* 0x008fc800078ec0ff */
[----:B------:R-:W-:-:S04]  /*d7f30*/  PRMT R4, R8, 0x3340, R6 ;  /* 0x0000334008047816 */ /* 0x000fc80000000006 */
[----:B------:R-:W-:-:S05]  /*d7f40*/  PRMT R0, R4, 0x5410, R0 ;  /* 0x0000541004007816 */ /* 0x000fca0000000000 */
[----:B------:R0:W-:Y:S04]  /*d7f50*/  STL [R1+0x55c], R0 ;  /* 0x00055c0001007387 */ /* 0x0001e80000100800 */
[----:B------:R-:W3:Y:S04]  /*d7f60*/  LDL.LU R51, [R1+0x7c] ;  /* 0x00007c0001337983 */ /* 0x000ee80000300800 */
[----:B------:R-:W3:Y:S04]  /*d7f70*/  LDL.LU R52, [R1+0x550] ;  /* 0x0005500001347983 */ /* 0x000ee80000300800 */
[----:B------:R-:W3:Y:S04]  /*d7f80*/  LDL.LU R53, [R1+0x78] ;  /* 0x0000780001357983 */ /* 0x000ee80000300800 */
[----:B------:R-:W3:Y:S04]  /*d7f90*/  LDL.LU R55, [R1+0x39c] ;  /* 0x00039c0001377983 */ /* 0x000ee80000300800 */
[----:B------:R-:W3:Y:S04]  /*d7fa0*/  LDL.LU R49, [R1+0x74] ;  /* 0x0000740001317983 */ /* 0x000ee80000300800 */
[----:B------:R-:W3:Y:S01]  /*d7fb0*/  LDL.LU R47, [R1+0x408] ;  /* 0x00040800012f7983 */ /* 0x000ee20000300800 */
[----:B------:R-:W-:-:S02]  /*d7fc0*/  SHF.R.U32.HI R4, RZ, 0x8, R9 ;  /* 0x00000008ff047819 */ /* 0x000fc40000011609 */
[----:B0-----:R-:W-:Y:S01]  /*d7fd0*/  SHF.R.U32.HI R0, RZ, 0x8, R7 ;  /* 0x00000008ff007819 */ /* 0x001fe20000011607 */
[----:B------:R-:W3:Y:S01]  /*d7fe0*/  LDL.LU R48, [R1+0x1cf8] ;  /* 0x001cf80001307983 */ /* 0x000ee20000300800 */
[----:B------:R-:W-:Y:S02]  /*d7ff0*/  SHF.R.U32.HI R8, RZ, 0x8, R8 ;  /* 0x00000008ff087819 */ /* 0x000fe40000011608 */
[----:B------:R-:W-:Y:S01]  /*d8000*/  SHF.R.U32.HI R6, RZ, 0x8, R6 ;  /* 0x00000008ff067819 */ /* 0x000fe20000011606 */
[----:B------:R-:W3:Y:S01]  /*d8010*/  LDL.LU R59, [R1+0x1988] ;  /* 0x00198800013b7983 */ /* 0x000ee20000300800 */
[----:B------:R-:W-:Y:S02]  /*d8020*/  LOP3.LUT R4, R4, 0xffff, RZ, 0xc0, !PT ;  /* 0x0000ffff04047812 */ /* 0x000fe400078ec0ff */
[----:B------:R-:W-:Y:S01]  /*d8030*/  LOP3.LUT R0, R0, 0xffff, RZ, 0xc0, !PT ;  /* 0x0000ffff00007812 */ /* 0x000fe200078ec0ff */
[----:B------:R-:W3:Y:S01]  /*d8040*/  LDL.LU R50, [R1+0x1ad8] ;  /* 0x001ad80001327983 */ /* 0x000ee20000300800 */
[----:B------:R-:W-:-:S02]  /*d8050*/  LOP3.LUT R7, R8, 0xffff, RZ, 0xc0, !PT ;  /* 0x0000ffff08077812 */ /* 0x000fc400078ec0ff */
[----:B------:R-:W-:Y:S01]  /*d8060*/  LOP3.LUT R6, R6, 0xffff, RZ, 0xc0, !PT ;  /* 0x0000ffff06067812 */ /* 0x000fe200078ec0ff */
[----:B------:R-:W3:Y:S01]  /*d8070*/  LDL.LU R17, [R1+0x5190] ;  /* 0x0051900001117983 */ /* 0x000ee20000300800 */
[----:B------:R-:W-:Y:S02]  /*d8080*/  PRMT R2, R4, 0x3340, R0 ;  /* 0x0000334004027816 */ /* 0x000fe40000000000 */
[----:B------:R-:W-:Y:S01]  /*d8090*/  PRMT R0, R7, 0x3340, R6 ;  /* 0x0000334007007816 */ /* 0x000fe20000000006 */
[----:B------:R-:W3:Y:S04]  /*d80a0*/  LDL.LU R19, [R1+0x4f5c] ;  /* 0x004f5c0001137983 */ /* 0x000ee80000300800 */
[----:B------:R-:W-:Y:S01]  /*d80b0*/  STL [R1+0x3b8], R2 ;  /* 0x0003b80201007387 */ /* 0x000fe20000100800 */
[----:B--2---:R-:W-:-:S05]  /*d80c0*/  PRMT R4, R42, 0x5410, R58 ;  /* 0x000054102a047816 */ /* 0x004fca000000003a */
[----:B------:R-:W-:Y:S04]  /*d80d0*/  STL [R1+0x56a0], R4 ;  /* 0x0056a00401007387 */ /* 0x000fe80000100800 */
[----:B------:R0:W-:Y:S01]  /*d80e0*/  STL [R1+0x3b4], R0 ;  /* 0x0003b40001007387 */ /* 0x0001e20000100800 */
[----:B----4-:R-:W-:-:S03]  /*d80f0*/  PRMT R7, R54, 0x5410, R56 ;  /* 0x0000541036077816 */ /* 0x010fc60000000038 */
[----:B------:R-:W2:Y:S01]  /*d8100*/  LDL.LU R54, [R1+0x506c] ;  /* 0x00506c0001367983 */ /* 0x000ea20000300800 */
[----:B------:R-:W-:Y:S02]  /*d8110*/  SHF.R.U32.HI R6, RZ, 0x8, R11 ;  /* 0x00000008ff067819 */ /* 0x000fe4000001160b */
[----:B0-----:R-:W-:Y:S02]  /*d8120*/  SHF.R.U32.HI R0, RZ, 0x8, R10 ;  /* 0x00000008ff007819 */ /* 0x001fe4000001160a */
[----:B------:R-:W-:Y:S02]  /*d8130*/  LOP3.LUT R6, R6, 0xffff, RZ, 0xc0, !PT ;  /* 0x0000ffff06067812 */ /* 0x000fe400078ec0ff */
[----:B------:R-:W-:-:S04]  /*d8140*/  LOP3.LUT R0, R0, 0xffff, RZ, 0xc0, !PT ;  /* 0x0000ffff00007812 */ /* 0x000fc800078ec0ff */
[--C-:B------:R-:W-:Y:S02]  /*d8150*/  PRMT R2, R0, 0x3340, R1.reuse ;  /* 0x0000334000027816 */ /* 0x100fe40000000001 */
[----:B------:R-:W-:Y:S01]  /*d8160*/  PRMT R0, R6, 0x3340, R1 ;  /* 0x0000334006007816 */ /* 0x000fe20000000001 */
[----:B------:R-:W-:Y:S01]  /*d8170*/  STL [R1+0x56ac], R7 ;  /* 0x0056ac0701007387 */ /* 0x000fe20000100800 */
[----:B------:R-:W-:-:S03]  /*d8180*/  PRMT R6, R46, 0x5410, R18 ;  /* 0x000054102e067816 */ /* 0x000fc60000000012 */
[----:B------:R-:W-:Y:S04]  /*d8190*/  STL [R1+0x1fc], R2 ;  /* 0x0001fc0201007387 */ /* 0x000fe80000100800 */
[----:B------:R-:W-:Y:S04]  /*d81a0*/  STL [R1+0x56b0], R6 ;  /* 0x0056b00601007387 */ /* 0x000fe80000100800 */
[----:B------:R0:W-:Y:S01]  /*d81b0*/  STL [R1+0x1f8], R0 ;  /* 0x0001f80001007387 */ /* 0x0001e20000100800 */
[----:B---3--:R-:W-:Y:S02]  /*d81c0*/  PRMT R8, R52, 0x5410, R51 ;  /* 0x0000541034087816 */ /* 0x008fe40000000033 */
[----:B------:R-:W-:-:S03]  /*d81d0*/  PRMT R9, R55, 0x5410, R53 ;  /* 0x0000541037097816 */ /* 0x000fc60000000035 */
[----:B------:R-:W-:Y:S04]  /*d81e0*/  STL [R1+0x56b4], R8 ;  /* 0x0056b40801007387 */ /* 0x000fe80000100800 */
[----:B------:R-:W-:Y:S04]  /*d81f0*/  STL [R1+0x56b8], R9 ;  /* 0x0056b80901007387 */ /* 0x000fe80000100800 */
[----:B------:R-:W3:Y:S04]  /*d8200*/  LDL.LU R43, [R1+0x70] ;  /* 0x00007000012b7983 */ /* 0x000ee80000300800 */
[----:B------:R-:W3:Y:S04]  /*d8210*/  LDL.LU R18, [R1+0x48c] ;  /* 0x00048c0001127983 */ /* 0x000ee80000300800 */
[----:B------:R-:W4:Y:S01]  /*d8220*/  LDL.LU R46, [R1+0x6c] ;  /* 0x00006c00012e7983 */ /* 0x000f220000300800 */
[----:B------:R-:W-:-:S03]  /*d8230*/  PRMT R10, R47, 0x5410, R49 ;  /* 0x000054102f0a7816 */ /* 0x000fc60000000031 */
[----:B------:R-:W4:Y:S04]  /*d8240*/  LDL.LU R51, [R1+0x398] ;  /* 0x0003980001337983 */ /* 0x000f280000300800 */
[----:B------:R-:W4:Y:S04]  /*d8250*/  LDL.LU R52, [R1+0x68] ;  /* 0x0000680001347983 */ /* 0x000f280000300800 */
[----:B------:R-:W4:Y:S04]  /*d8260*/  LDL.LU R53, [R1+0x470] ;  /* 0x0004700001357983 */ /* 0x000f280000300800 */
[----:B------:R-:W4:Y:S04]  /*d8270*/  LDL.LU R55, [R1+0x5158] ;  /* 0x0051580001377983 */ /* 0x000f280000300800 */
[----:B------:R-:W4:Y:S04]  /*d8280*/  LDL.LU R49, [R1+0x4ee0] ;  /* 0x004ee00001317983 */ /* 0x000f280000300800 */
[----:B------:R-:W4:Y:S01]  /*d8290*/  LDL.LU R47, [R1+0x5000] ;  /* 0x00500000012f7983 */ /* 0x000f220000300800 */
[----:B------:R-:W-:-:S02]  /*d82a0*/  LOP3.LUT R13, R48, 0xffff, RZ, 0xc0, !PT ;  /* 0x0000ffff300d7812 */ /* 0x000fc400078ec0ff */
[----:B------:R-:W-:Y:S02]  /*d82b0*/  LOP3.LUT R59, R59, 0xffff, RZ, 0xc0, !PT ;  /* 0x0000ffff3b3b7812 */ /* 0x000fe400078ec0ff */
[----:B------:R-:W-:Y:S02]  /*d82c0*/  LOP3.LUT R12, R50, 0xffff, RZ, 0xc0, !PT ;  /* 0x0000ffff320c7812 */ /* 0x000fe400078ec0ff */
[----:B0-----:R-:W-:Y:S02]  /*d82d0*/  PRMT R0, R59, 0x3340, R1 ;  /* 0x000033403b007816 */ /* 0x001fe40000000001 */
[----:B------:R-:W-:Y:S02]  /*d82e0*/  PRMT R11, R13, 0x3340, R12 ;  /* 0x000033400d0b7816 */ /* 0x000fe4000000000c */
[----:B------:R-:W-:Y:S02]  /*d82f0*/  LOP3.LUT R15, R17, 0xffff, RZ, 0xc0, !PT ;  /* 0x0000ffff110f7812 */ /* 0x000fe400078ec0ff */
[----:B------:R-:W-:-:S02]  /*d8300*/  LOP3.LUT R21, R19, 0xffff, RZ, 0xc0, !PT ;  /* 0x0000ffff13157812 */ /* 0x000fc400078ec0ff */
[----:B--2---:R-:W-:Y:S02]  /*d8310*/  LOP3.LUT R14, R54, 0xffff, RZ, 0xc0, !PT ;  /* 0x0000ffff360e7812 */ /* 0x004fe400078ec0ff */
[----:B------:R-:W-:Y:S02]  /*d8320*/  PRMT R2, R11, 0x5410, R0 ;  /* 0x000054100b027816 */ /* 0x000fe40000000000 */
[----:B------:R-:W-:Y:S02]  /*d8330*/  PRMT R0, R21, 0x3340, R1 ;  /* 0x0000334015007816 */ /* 0x000fe40000000001 */
[----:B------:R-:W-:Y:S01]  /*d8340*/  PRMT R11, R15, 0x3340, R14 ;  /* 0x000033400f0b7816 */ /* 0x000fe2000000000e */
[----:B------:R-:W-:Y:S04]  /*d8350*/  STL [R1+0x568c], R59 ;  /* 0x00568c3b01007387 */ /* 0x000fe80000100800 */
[----:B------:R0:W-:Y:S02]  /*d8360*/  STL [R1+0x558], R2 ;  /* 0x0005580201007387 */ /* 0x0001e40000100800 */
[----:B0-----:R-:W-:-:S02]  /*d8370*/  PRMT R2, R11, 0x5410, R0 ;  /* 0x000054100b027816 */ /* 0x001fc40000000000 */
[----:B------:R-:W-:Y:S02]  /*d8380*/  SHF.R.U32.HI R11, RZ, 0x8, R13 ;  /* 0x00000008ff0b7819 */ /* 0x000fe4000001160d */
[----:B------:R-:W-:Y:S02]  /*d8390*/  SHF.R.U32.HI R0, RZ, 0x8, R12 ;  /* 0x00000008ff007819 */ /* 0x000fe4000001160c */
[----:B------:R-:W-:Y:S02]  /*d83a0*/  SHF.R.U32.HI R13, RZ, 0x8, R15 ;  /* 0x00000008ff0d7819 */ /* 0x000fe4000001160f */
[----:B------:R-:W-:Y:S02]  /*d83b0*/  SHF.R.U32.HI R12, RZ, 0x8, R14 ;  /* 0x00000008ff0c7819 */ /* 0x000fe4000001160e */
[----:B------:R-:W-:Y:S02]  /*d83c0*/  LOP3.LUT R11, R11, 0xffff, RZ, 0xc0, !PT ;  /* 0x0000ffff0b0b7812 */ /* 0x000fe400078ec0ff */
[----:B------:R-:W-:Y:S01]  /*d83d0*/  LOP3.LUT R0, R0, 0xffff, RZ, 0xc0, !PT ;  /* 0x0000ffff00007812 */ /* 0x000fe200078ec0ff */
[----:B------:R0:W-:Y:S01]  /*d83e0*/  STL [R1+0x550], R2 ;  /* 0x0005500201007387 */ /* 0x0001e20000100800 */
[----:B------:R-:W-:-:S02]  /*d83f0*/  LOP3.LUT R13, R13, 0xffff, RZ, 0xc0, !PT ;  /* 0x0000ffff0d0d7812 */ /* 0x000fc400078ec0ff */
[----:B------:R-:W-:Y:S01]  /*d8400*/  LOP3.LUT R12, R12, 0xffff, RZ, 0xc0, !PT ;  /* 0x0000ffff0c0c7812 */ /* 0x000fe200078ec0ff */
[----:B------:R-:W2:Y:S01]  /*d8410*/  LDL.LU R57, [R1+0x64] ;  /* 0x0000640001397983 */ /* 0x000ea20000300800 */
[----:B0-----:R-:W-:Y:S02]  /*d8420*/  PRMT R2, R11, 0x3340, R0 ;  /* 0x000033400b027816 */ /* 0x001fe40000000000 */
[----:B------:R-:W-:-:S03]  /*d8430*/  PRMT R0, R13, 0x3340, R12 ;  /* 0x000033400d007816 */ /* 0x000fc6000000000c */
[----:B------:R-:W-:Y:S04]  /*d8440*/  STL [R1+0x408], R2 ;  /* 0x0004080201007387 */ /* 0x000fe80000100800 */
[----:B------:R-:W2:Y:S04]  /*d8450*/  LDL.LU R58, [R1+0x448] ;  /* 0x00044800013a7983 */ /* 0x000ea80000300800 */
[----:B------:R0:W-:Y:S04]  /*d8460*/  STL [R1+0x39c], R0 ;  /* 0x00039c0001007387 */ /* 0x0001e80000100800 */
[----:B------:R-:W2:Y:S04]  /*d8470*/  LDL.LU R42, [R1+0x60] ;  /* 0x00006000012a7983 */ /* 0x000ea80000300800 */
[----:B------:R-:W2:Y:S04]  /*d8480*/  LDL.LU R56, [R1+0x404] ;  /* 0x0004040001387983 */ /* 0x000ea80000300800 */
[----:B------:R-:W2:Y:S04]  /*d8490*/  LDL.LU R48, [R1+0x58] ;  /* 0x0000580001307983 */ /* 0x000ea80000300800 */
[----:B------:R-:W2:Y:S04]  /*d84a0*/  LDL.LU R50, [R1+0x394] ;  /* 0x0003940001327983 */ /* 0x000ea80000300800 */
[----:B------:R-:W2:Y:S04]  /*d84b0*/  LDL.LU R17, [R1+0x51b0] ;  /* 0x0051b00001117983 */ /* 0x000ea80000300800 */
[----:B------:R-:W2:Y:S04]  /*d84c0*/  LDL.LU R19, [R1+0x4f7c] ;  /* 0x004f7c0001137983 */ /* 0x000ea80000300800 */
[----:B------:R-:W2:Y:S01]  /*d84d0*/  LDL.LU R54, [R1+0x5088] ;  /* 0x0050880001367983 */ /* 0x000ea20000300800 */
[----:B---3--:R-:W-:-:S03]  /*d84e0*/  PRMT R11, R18, 0x5410, R43 ;  /* 0x00005410120b7816 */ /* 0x008fc6000000002b */
[----:B------:R-:W3:Y:S01]  /*d84f0*/  LDL.LU R18, [R1+0x5c] ;  /* 0x00005c0001127983 */ /* 0x000ee20000300800 */
[----:B----4-:R-:W-:-:S03]  /*d8500*/  PRMT R13, R51, 0x5410, R46 ;  /* 0x00005410330d7816 */ /* 0x010fc6000000002e */
[----:B------:R-:W3:Y:S01]  /*d8510*/  LDL.LU R46, [R1+0x400] ;  /* 0x00040000012e7983 */ /* 0x000ee20000300800 */
[----:B------:R-:W-:Y:S02]  /*d8520*/  LOP3.LUT R20, R55, 0xffff, RZ, 0xc0, !PT ;  /* 0x0000ffff37147812 */ /* 0x000fe400078ec0ff */
[----:B------:R-:W-:Y:S02]  /*d8530*/  LOP3.LUT R5, R49, 0xffff, RZ, 0xc0, !PT ;  /* 0x0000ffff31057812 */ /* 0x000fe400078ec0ff */
[----:B------:R-:W-:Y:S02]  /*d8540*/  LOP3.LUT R15, R47, 0xffff, RZ, 0xc0, !PT ;  /* 0x0000ffff2f0f7812 */ /* 0x000fe400078ec0ff */
[----:B0-----:R-:W-:Y:S02]  /*d8550*/  PRMT R0, R5, 0x3340, R1 ;  /* 0x0000334005007816 */ /* 0x001fe40000000001 */
[----:B------:R-:W-:-:S04]  /*d8560*/  PRMT R14, R20, 0x3340, R15 ;  /* 0x00003340140e7816 */ /* 0x000fc8000000000f */
[----:B------:R-:W-:Y:S02]  /*d8570*/  PRMT R0, R14, 0x5410, R0 ;  /* 0x000054100e007816 */ /* 0x000fe40000000000 */
[----:B------:R-:W-:-:S03]  /*d8580*/  PRMT R12, R53, 0x5410, R52 ;  /* 0x00005410350c7816 */ /* 0x000fc60000000034 */
[----:B------:R0:W-:Y:S04]  /*d8590*/  STL [R1+0x54c], R0 ;  /* 0x00054c0001007387 */ /* 0x0001e80000100800 */
[----:B------:R-:W4:Y:S04]  /*d85a0*/  LDL.LU R51, [R1+0x54] ;  /* 0x0000540001337983 */ /* 0x000f280000300800 */
[----:B------:R-:W4:Y:S04]  /*d85b0*/  LDL.LU R52, [R1+0x1ec] ;  /* 0x0001ec0001347983 */ /* 0x000f280000300800 */
[----:B------:R-:W3:Y:S01]  /*d85c0*/  LDL.LU R53, [R1+0x50] ;  /* 0x0000500001357983 */ /* 0x000ee20000300800 */
[----:B0-----:R-:W-:-:S02]  /*d85d0*/  SHF.R.U32.HI R0, RZ, 0x8, R21 ;  /* 0x00000008ff007819 */ /* 0x001fc40000011615 */
[----:B------:R-:W-:Y:S01]  /*d85e0*/  SHF.R.U32.HI R20, RZ, 0x8, R20 ;  /* 0x00000008ff147819 */ /* 0x000fe20000011614 */
[----:B------:R-:W4:Y:S01]  /*d85f0*/  LDL.LU R55, [R1+0x1e98] ;  /* 0x001e980001377983 */ /* 0x000f220000300800 */
[----:B------:R-:W-:Y:S02]  /*d8600*/  SHF.R.U32.HI R14, RZ, 0x8, R15 ;  /* 0x00000008ff0e7819 */ /* 0x000fe4000001160f */
[----:B------:R-:W-:Y:S01]  /*d8610*/  LOP3.LUT R0, R0, 0xffff, RZ, 0xc0, !PT ;  /* 0x0000ffff00007812 */ /* 0x000fe200078ec0ff */
[----:B------:R-:W4:Y:S01]  /*d8620*/  LDL.LU R49, [R1+0x1a98] ;  /* 0x001a980001317983 */ /* 0x000f220000300800 */
[----:B------:R-:W-:Y:S02]  /*d8630*/  LOP3.LUT R15, R20, 0xffff, RZ, 0xc0, !PT ;  /* 0x0000ffff140f7812 */ /* 0x000fe400078ec0ff */
[----:B------:R-:W-:Y:S01]  /*d8640*/  LOP3.LUT R14, R14, 0xffff, RZ, 0xc0, !PT ;  /* 0x0000ffff0e0e7812 */ /* 0x000fe200078ec0ff */
[----:B------:R-:W4:Y:S01]  /*d8650*/  LDL.LU R47, [R1+0x1ca8] ;  /* 0x001ca800012f7983 */ /* 0x000f220000300800 */
[----:B------:R-:W-:-:S02]  /*d8660*/  PRMT R2, R0, 0x3340, R1 ;  /* 0x0000334000027816 */ /* 0x000fc40000000001 */
[----:B------:R-:W-:-:S03]  /*d8670*/  PRMT R0, R15, 0x3340, R14 ;  /* 0x000033400f007816 */ /* 0x000fc6000000000e */
[----:B------:R2:W-:Y:S04]  /*d8680*/  STL [R1+0x1f4], R2 ;  /* 0x0001f40201007387 */ /* 0x0005e80000100800 */
[----:B------:R0:W-:Y:S01]  /*d8690*/  STL [R1+0x398], R0 ;  /* 0x0003980001007387 */ /* 0x0001e20000100800 */
[----:B--2---:R-:W-:Y:S02]  /*d86a0*/  LOP3.LUT R2, R17, 0xffff, RZ, 0xc0, !PT ;  /* 0x0000ffff11027812 */ /* 0x004fe400078ec0ff */
[----:B------:R-:W-:Y:S02]  /*d86b0*/  LOP3.LUT R22, R19, 0xffff, RZ, 0xc0, !PT ;  /* 0x0000ffff13167812 */ /* 0x000fe400078ec0ff */
[----:B------:R-:W-:Y:S02]  /*d86c0*/  LOP3.LUT R23, R54, 0xffff, RZ, 0xc0, !PT ;  /* 0x0000ffff36177812 */ /* 0x000fe400078ec0ff */
[----:B0-----:R-:W-:-:S02]  /*d86d0*/  PRMT R0, R22, 0x3340, R1 ;  /* 0x0000334016007816 */ /* 0x001fc40000000001 */
[----:B------:R-:W-:-:S04]  /*d86e0*/  PRMT R21, R2, 0x3340, R23 ;  /* 0x0000334002157816 */ /* 0x000fc80000000017 */
[----:B------:R-:W-:Y:S02]  /*d86f0*/  PRMT R0, R21, 0x5410, R0 ;  /* 0x0000541015007816 */ /* 0x000fe40000000000 */
[----:B------:R-:W-:Y:S02]  /*d8700*/  PRMT R20, R50, 0x5410, R48 ;  /* 0x0000541032147816 */ /* 0x000fe40000000030 */
[----:B------:R-:W2:Y:S01]  /*d8710*/  LDL.LU R48, [R1+0x3b0] ;  /* 0x0003b00001307983 */ /* 0x000ea20000300800 */
[----:B------:R-:W-:-:S03]  /*d8720*/  SHF.R.U32.HI R21, RZ, 0x8, R2 ;  /* 0x00000008ff157819 */ /* 0x000fc60000011602 */
[----:B------:R0:W-:Y:S01]  /*d8730*/  STL [R1+0x548], R0 ;  /* 0x0005480001007387 */ /* 0x0001e20000100800 */
[----:B------:R-:W-:Y:S02]  /*d8740*/  SHF.R.U32.HI R22, RZ, 0x8, R22 ;  /* 0x00000008ff167819 */ /* 0x000fe40000011616 */
[----:B------:R-:W-:Y:S01]  /*d8750*/  LOP3.LUT R21, R21, 0xffff, RZ, 0xc0, !PT ;  /* 0x0000ffff15157812 */ /* 0x000fe200078ec0ff */
[----:B------:R-:W2:Y:S01]  /*d8760*/  LDL.LU R50, [R1+0x1e8] ;  /* 0x0001e80001327983 */ /* 0x000ea20000300800 */
[----:B------:R-:W-:-:S03]  /*d8770*/  LOP3.LUT R22, R22, 0xffff, RZ, 0xc0, !PT ;  /* 0x0000ffff16167812 */ /* 0x000fc600078ec0ff */
[----:B------:R-:W2:Y:S01]  /*d8780*/  LDL.LU R17, [R1+0x380] ;  /* 0x0003800001117983 */ /* 0x000ea20000300800 */
[----:B0-----:R-:W-:-:S03]  /*d8790*/  SHF.R.U32.HI R0, RZ, 0x8, R23 ;  /* 0x00000008ff007819 */ /* 0x001fc60000011617 */
[----:B------:R-:W2:Y:S01]  /*d87a0*/  LDL.LU R19, [R1+0x1ea8] ;  /* 0x001ea80001137983 */ /* 0x000ea20000300800 */
[----:B------:R-:W-:-:S03]  /*d87b0*/  LOP3.LUT R0, R0, 0xffff, RZ, 0xc0, !PT ;  /* 0x0000ffff00007812 */ /* 0x000fc600078ec0ff */
[----:B------:R-:W2:Y:S01]  /*d87c0*/  LDL.LU R54, [R1+0x1cb8] ;  /* 0x001cb80001367983 */ /* 0x000ea20000300800 */
[----:B------:R-:W-:Y:S02]  /*d87d0*/  PRMT R2, R21, 0x3340, R0 ;  /* 0x0000334015027816 */ /* 0x000fe40000000000 */
[----:B------:R-:W-:-:S03]  /*d87e0*/  PRMT R0, R22, 0x3340, R1 ;  /* 0x0000334016007816 */ /* 0x000fc60000000001 */
[----:B------:R4:W-:Y:S04]  /*d87f0*/  STL [R1+0x394], R2 ;  /* 0x0003940201007387 */ /* 0x0009e80000100800 */
[----:B------:R0:W-:Y:S01]  /*d8800*/  STL [R1+0x1f0], R0 ;  /* 0x0001f00001007387 */ /* 0x0001e20000100800 */
[----:B---3--:R-:W-:-:S03]  /*d8810*/  PRMT R22, R44, 0x5410, R53 ;  /* 0x000054102c167816 */ /* 0x008fc60000000035 */
[----:B------:R-:W3:Y:S01]  /*d8820*/  LDL.LU R44, [R1+0x56c0] ;  /* 0x0056c000012c7983 */ /* 0x000ee20000300800 */
[----:B----4-:R-:W-:Y:S02]  /*d8830*/  LOP3.LUT R2, R55, 0xffff, RZ, 0xc0, !PT ;  /* 0x0000ffff37027812 */ /* 0x010fe400078ec0ff */
[----:B------:R-:W-:Y:S02]  /*d8840*/  LOP3.LUT R4, R49, 0xffff, RZ, 0xc0, !PT ;  /* 0x0000ffff31047812 */ /* 0x000fe400078ec0ff */
[----:B------:R-:W-:Y:S02]  /*d8850*/  LOP3.LUT R3, R47, 0xffff, RZ, 0xc0, !PT ;  /* 0x0000ffff2f037812 */ /* 0x000fe400078ec0ff */
[----:B0-----:R-:W-:Y:S02]  /*d8860*/  PRMT R0, R4, 0x3340, R1 ;  /* 0x0000334004007816 */ /* 0x001fe40000000001 */
[----:B------:R-:W-:Y:S02]  /*d8870*/  PRMT R6, R2, 0x3340, R3 ;  /* 0x0000334002067816 */ /* 0x000fe40000000003 */
[----:B------:R-:W-:-:S02]  /*d8880*/  SHF.R.U32.HI R2, RZ, 0x8, R2 ;  /* 0x00000008ff027819 */ /* 0x000fc40000011602 */
[----:B------:R-:W-:Y:S02]  /*d8890*/  PRMT R6, R6, 0x5410, R0 ;  /* 0x0000541006067816 */ /* 0x000fe40000000000 */
[----:B------:R-:W-:Y:S02]  /*d88a0*/  SHF.R.U32.HI R0, RZ, 0x8, R5 ;  /* 0x00000008ff007819 */ /* 0x000fe40000011605 */
[----:B------:R-:W-:Y:S02]  /*d88b0*/  SHF.R.U32.HI R3, RZ, 0x8, R3 ;  /* 0x00000008ff037819 */ /* 0x000fe40000011603 */
[----:B------:R-:W-:Y:S02]  /*d88c0*/  LOP3.LUT R0, R0, 0xffff, RZ, 0xc0, !PT ;  /* 0x0000ffff00007812 */ /* 0x000fe400078ec0ff */
[----:B------:R-:W-:Y:S02]  /*d88d0*/  LOP3.LUT R2, R2, 0xffff, RZ, 0xc0, !PT ;  /* 0x0000ffff02027812 */ /* 0x000fe400078ec0ff */
[----:B------:R-:W-:Y:S01]  /*d88e0*/  LOP3.LUT R3, R3, 0xffff, RZ, 0xc0, !PT ;  /* 0x0000ffff03037812 */ /* 0x000fe200078ec0ff */
[----:B------:R-:W-:Y:S01]  /*d88f0*/  STL [R1+0x538], R6 ;  /* 0x0005380601007387 */ /* 0x000fe20000100800 */
[----:B------:R-:W-:-:S02]  /*d8900*/  PRMT R23, R52, 0x5410, R51 ;  /* 0x0000541034177816 */ /* 0x000fc40000000033 */
[----:B------:R-:W-:Y:S01]  /*d8910*/  PRMT R5, R0, 0x3340, R1 ;  /* 0x0000334000057816 */ /* 0x000fe20000000001 */
[----:B------:R-:W4:Y:S01]  /*d8920*/  LDL.LU R51, [R1+0x38c] ;  /* 0x00038c0001337983 */ /* 0x000f220000300800 */
[----:B------:R-:W-:-:S03]  /*d8930*/  PRMT R0, R2, 0x3340, R3 ;  /* 0x0000334002007816 */ /* 0x000fc60000000003 */
[----:B------:R-:W4:Y:S04]  /*d8940*/  LDL.LU R52, [R1+0x1e4] ;  /* 0x0001e40001347983 */ /* 0x000f280000300800 */
[----:B------:R-:W4:Y:S04]  /*d8950*/  LDL.LU R53, [R1+0x37c] ;  /* 0x00037c0001357983 */ /* 0x000f280000300800 */
[----:B------:R-:W4:Y:S04]  /*d8960*/  LDL.LU R55, [R1+0x1d48] ;  /* 0x001d480001377983 */ /* 0x000f280000300800 */
[----:B------:R-:W4:Y:S04]  /*d8970*/  LDL.LU R49, [R1+0x1998] ;  /* 0x0019980001317983 */ /* 0x000f280000300800 */
[----:B------:R0:W-:Y:S04]  /*d8980*/  STL [R1+0x1ec], R5 ;  /* 0x0001ec0501007387 */ /* 0x0001e80000100800 */
[----:B------:R1:W-:Y:S01]  /*d8990*/  STL [R1+0x390], R0 ;  /* 0x0003900001007387 */ /* 0x0003e20000100800 */
[----:B--2---:R-:W-:-:S02]  /*d89a0*/  LOP3.LUT R3, R19, 0xffff, RZ, 0xc0, !PT ;  /* 0x0000ffff13037812 */ /* 0x004fc400078ec0ff */
[----:B0-----:R-:W-:-:S04]  /*d89b0*/  LOP3.LUT R5, R54, 0xffff, RZ, 0xc0, !PT ;  /* 0x0000ffff36057812 */ /* 0x001fc800078ec0ff */
[----:B------:R-:W-:Y:S02]  /*d89c0*/  PRMT R6, R3, 0x3340, R5 ;  /* 0x0000334003067816 */ /* 0x000fe40000000005 */
[----:B---3--:R-:W-:Y:S02]  /*d89d0*/  LOP3.LUT R2, R44, 0xffff, RZ, 0xc0, !PT ;  /* 0x0000ffff2c027812 */ /* 0x008fe400078ec0ff */
[----:B------:R-:W2:Y:S02]  /*d89e0*/  LDL.LU R44, [R1+0x56bc] ;  /* 0x0056bc00012c7983 */ /* 0x000ea40000300800 */
[----:B-1----:R-:W-:Y:S02]  /*d89f0*/  PRMT R0, R2, 0x3340, R1 ;  /* 0x0000334002007816 */ /* 0x002fe40000000001 */
[----:B------:R-:W3:Y:S02]  /*d8a00*/  LDL.LU R47, [R1+0x378] ;  /* 0x00037800012f7983 */ /* 0x000ee40000300800 */
[----:B------:R-:W-:-:S05]  /*d8a10*/  PRMT R0, R6, 0x5410, R0 ;  /* 0x0000541006007816 */ /* 0x000fca0000000000 */
[----:B------:R0:W-:Y:S04]  /*d8a20*/  STL [R1+0x534], R0 ;  /* 0x0005340001007387 */ /* 0x0001e80000100800 */
[----:B------:R-:W3:Y:S01]  /*d8a30*/  LDL.LU R54, [R1+0x374] ;  /* 0x0003740001367983 */ /* 0x000ee20000300800 */
[----:B------:R-:W-:Y:S02]  /*d8a40*/  SHF.R.U32.HI R3, RZ, 0x8, R3 ;  /* 0x00000008ff037819 */ /* 0x000fe40000011603 */
[----:B0-----:R-:W-:Y:S02]  /*d8a50*/  SHF.R.U32.HI R0, RZ, 0x8, R5 ;  /* 0x00000008ff007819 */ /* 0x001fe40000011605 */
[----:B------:R-:W-:Y:S02]  /*d8a60*/  LOP3.LUT R3, R3, 0xffff, RZ, 0xc0, !PT ;  /* 0x0000ffff03037812 */ /* 0x000fe400078ec0ff */
[----:B------:R-:W-:-:S02]  /*d8a70*/  LOP3.LUT R0, R0, 0xffff, RZ, 0xc0, !PT ;  /* 0x0000ffff00007812 */ /* 0x000fc400078ec0ff */
[----:B------:R-:W-:Y:S02]  /*d8a80*/  PRMT R24, R48, 0x5410, R24 ;  /* 0x0000541030187816 */ /* 0x000fe40000000018 */
[----:B------:R-:W-:Y:S01]  /*d8a90*/  PRMT R0, R3, 0x3340, R0 ;  /* 0x0000334003007816 */ /* 0x000fe20000000000 */
[----:B------:R-:W3:Y:S01]  /*d8aa0*/  LDL.LU R48, [R1+0x1e0] ;  /* 0x0001e00001307983 */ /* 0x000ee20000300800 */
[----:B------:R-:W-:Y:S02]  /*d8ab0*/  PRMT R25, R50, 0x5410, R25 ;  /* 0x0000541032197816 */ /* 0x000fe40000000019 */
[----:B------:R-:W-:Y:S01]  /*d8ac0*/  PRMT R26, R17, 0x5410, R26 ;  /* 0x00005410111a7816 */ /* 0x000fe2000000001a */
[----:B------:R-:W3:Y:S04]  /*d8ad0*/  LDL.LU R50, [R1+0x51dc] ;  /* 0x0051dc0001327983 */ /* 0x000ee80000300800 */
[----:B------:R-:W3:Y:S01]  /*d8ae0*/  LDL.LU R17, [R1+0x4fc4] ;  /* 0x004fc40001117983 */ /* 0x000ee20000300800 */
[----:B------:R-:W-:-:S03]  /*d8af0*/  SHF.R.U32.HI R2, RZ, 0x8, R2 ;  /* 0x00000008ff027819 */ /* 0x000fc60000011602 */
[----:B------:R0:W-:Y:S04]  /*d8b00*/  STL [R1+0x380], R0 ;  /* 0x0003800001007387 */ /* 0x0001e80000100800 */
[----:B------:R-:W3:Y:S01]  /*d8b10*/  LDL.LU R19, [R1+0x50b8] ;  /* 0x0050b80001137983 */ /* 0x000ee20000300800 */
[----:B------:R-:W-:Y:S02]  /*d8b20*/  LOP3.LUT R2, R2, 0xffff, RZ, 0xc0, !PT ;  /* 0x0000ffff02027812 */ /* 0x000fe400078ec0ff */
[----:B----4-:R-:W-:Y:S02]  /*d8b30*/  LOP3.LUT R5, R49, 0xffff, RZ, 0xc0, !PT ;  /* 0x0000ffff31057812 */ /* 0x010fe400078ec0ff */
[----:B0-----:R-:W-:Y:S02]  /*d8b40*/  PRMT R0, R2, 0x3340, R1 ;  /* 0x0000334002007816 */ /* 0x001fe40000000001 */
[----:B------:R-:W-:-:S03]  /*d8b50*/  LOP3.LUT R2, R55, 0xffff, RZ, 0xc0, !PT ;  /* 0x0000ffff37027812 */ /* 0x000fc600078ec0ff */
[----:B------:R0:W-:Y:S02]  /*d8b60*/  STL [R1+0x1e8], R0 ;  /* 0x0001e80001007387 */ /* 0x0001e40000100800 */
[----:B0-----:R-:W-:Y:S02]  /*d8b70*/  PRMT R0, R5, 0x3340, R1 ;  /* 0x0000334005007816 */ /* 0x001fe40000000001 */
[----:B------:R-:W-:Y:S02]  /*d8b80*/  PRMT R14, R58, 0x5410, R57 ;  /* 0x000054103a0e7816 */ /* 0x000fe40000000039 */
[----:B--2---:R-:W-:-:S04]  /*d8b90*/  LOP3.LUT R3, R44, 0xffff, RZ, 0xc0, !PT ;  /* 0x0000ffff2c037812 */ /* 0x004fc800078ec0ff */
[--C-:B------:R-:W-:Y:S02]  /*d8ba0*/  PRMT R6, R2, 0x3340, R3.reuse ;  /* 0x0000334002067816 */ /* 0x100fe40000000003 */
[----:B------:R-:W-:Y:S02]  /*d8bb0*/  SHF.R.U32.HI R2, RZ, 0x8, R2 ;  /* 0x00000008ff027819 */ /* 0x000fe40000011602 */
[----:B------:R-:W-:Y:S02]  /*d8bc0*/  PRMT R6, R6, 0x5410, R0 ;  /* 0x0000541006067816 */ /* 0x000fe40000000000 */
[----:B------:R-:W-:Y:S02]  /*d8bd0*/  SHF.R.U32.HI R3, RZ, 0x8, R3 ;  /* 0x00000008ff037819 */ /* 0x000fe40000011603 */
[----:B------:R-:W-:Y:S02]  /*d8be0*/  SHF.R.U32.HI R0, RZ, 0x8, R4 ;  /* 0x00000008ff007819 */ /* 0x000fe40000011604 */
[----:B------:R-:W-:-:S02]  /*d8bf0*/  LOP3.LUT R2, R2, 0xffff, RZ, 0xc0, !PT ;  /* 0x0000ffff02027812 */ /* 0x000fc400078ec0ff */
[----:B------:R-:W-:Y:S02]  /*d8c00*/  LOP3.LUT R3, R3, 0xffff, RZ, 0xc0, !PT ;  /* 0x0000ffff03037812 */ /* 0x000fe400078ec0ff */
[----:B------:R-:W-:Y:S02]  /*d8c10*/  LOP3.LUT R0, R0, 0xffff, RZ, 0xc0, !PT ;  /* 0x0000ffff00007812 */ /* 0x000fe400078ec0ff */
[----:B------:R-:W-:Y:S02]  /*d8c20*/  PRMT R44, R2, 0x3340, R3 ;  /* 0x00003340022c7816 */ /* 0x000fe40000000003 */
[----:B------:R-:W-:Y:S01]  /*d8c30*/  PRMT R0, R0, 0x3340, R1 ;  /* 0x0000334000007816 */ /* 0x000fe20000000001 */
[----:B------:R-:W-:Y:S01]  /*d8c40*/  STL [R1+0x52c], R6 ;  /* 0x00052c0601007387 */ /* 0x000fe20000100800 */
[----:B---3--:R-:W-:-:S03]  /*d8c50*/  PRMT R31, R54, 0x5410, R31 ;  /* 0x00005410361f7816 */ /* 0x008fc6000000001f */
[----:B------:R-:W-:Y:S04]  /*d8c60*/  STL [R1+0x55dc], R44 ;  /* 0x0055dc2c01007387 */ /* 0x000fe80000100800 */
[----:B------:R0:W-:Y:S04]  /*d8c70*/  STL [R1+0x1e4], R0 ;  /* 0x0001e40001007387 */ /* 0x0001e80000100800 */
[----:B------:R-:W2:Y:S04]  /*d8c80*/  LDL.LU R58, [R1+0x370] ;  /* 0x00037000013a7983 */ /* 0x000ea80000300800 */
[----:B------:R-:W3:Y:S01]  /*d8c90*/  LDL.LU R54, [R1+0x354] ;  /* 0x0003540001367983 */ /* 0x000ee20000300800 */
[----:B------:R-:W-:-:S02]  /*d8ca0*/  PRMT R15, R56, 0x5410, R42 ;  /* 0x00005410380f7816 */ /* 0x000fc4000000002a */
[----:B------:R-:W-:Y:S01]  /*d8cb0*/  PRMT R21, R46, 0x5410, R18 ;  /* 0x000054102e157816 */ /* 0x000fe20000000012 */
[----:B------:R-:W4:Y:S04]  /*d8cc0*/  LDL.LU R42, [R1+0x368] ;  /* 0x00036800012a7983 */ /* 0x000f280000300800 */
[----:B------:R-:W2:Y:S04]  /*d8cd0*/  LDL.LU R56, [R1+0x1e0c] ;  /* 0x001e0c0001387983 */ /* 0x000ea80000300800 */
[----:B------:R-:W4:Y:S04]  /*d8ce0*/  LDL.LU R46, [R1+0x19a8] ;  /* 0x0019a800012e7983 */ /* 0x000f280000300800 */
[----:B------:R-:W4:Y:S01]  /*d8cf0*/  LDL.LU R18, [R1+0x1b8c] ;  /* 0x001b8c0001127983 */ /* 0x000f220000300800 */
[----:B------:R-:W-:-:S02]  /*d8d00*/  LOP3.LUT R2, R50, 0xffff, RZ, 0xc0, !PT ;  /* 0x0000ffff32027812 */ /* 0x000fc400078ec0ff */
[----:B------:R-:W-:Y:S02]  /*d8d10*/  LOP3.LUT R4, R17, 0xffff, RZ, 0xc0, !PT ;  /* 0x0000ffff11047812 */ /* 0x000fe400078ec0ff */
[----:B------:R-:W-:Y:S02]  /*d8d20*/  LOP3.LUT R3, R19, 0xffff, RZ, 0xc0, !PT ;  /* 0x0000ffff13037812 */ /* 0x000fe400078ec0ff */
[----:B0-----:R-:W-:Y:S02]  /*d8d30*/  PRMT R0, R4, 0x3340, R1 ;  /* 0x0000334004007816 */ /* 0x001fe40000000001 */
[----:B------:R-:W-:-:S04]  /*d8d40*/  PRMT R6, R2, 0x3340, R3 ;  /* 0x0000334002067816 */ /* 0x000fc80000000003 */
[----:B------:R-:W-:Y:S02]  /*d8d50*/  PRMT R6, R6, 0x5410, R0 ;  /* 0x0000541006067816 */ /* 0x000fe40000000000 */
[----:B------:R-:W-:Y:S02]  /*d8d60*/  PRMT R27, R51, 0x5410, R27 ;  /* 0x00005410331b7816 */ /* 0x000fe4000000001b */
[----:B------:R-:W-:Y:S01]  /*d8d70*/  PRMT R29, R52, 0x5410, R29 ;  /* 0x00005410341d7816 */ /* 0x000fe2000000001d */
[----:B------:R-:W-:Y:S01]  /*d8d80*/  STL [R1+0x520], R6 ;  /* 0x0005200601007387 */ /* 0x000fe20000100800 */
[----:B------:R-:W-:-:S03]  /*d8d90*/  PRMT R28, R53, 0x5410, R28 ;  /* 0x00005410351c7816 */ /* 0x000fc6000000001c */
[----:B------:R-:W4:Y:S01]  /*d8da0*/  LDL.LU R51, [R1+0x350] ;  /* 0x0003500001337983 */ /* 0x000f220000300800 */
[----:B------:R-:W-:-:S03]  /*d8db0*/  PRMT R30, R47, 0x5410, R30 ;  /* 0x000054102f1e7816 */ /* 0x000fc6000000001e */
[----:B------:R-:W4:Y:S01]  /*d8dc0*/  LDL.LU R52, [R1+0x340] ;  /* 0x0003400001347983 */ /* 0x000f220000300800 */
[----:B------:R-:W-:-:S03]  /*d8dd0*/  PRMT R32, R48, 0x5410, R32 ;  /* 0x0000541030207816 */ /* 0x000fc60000000020 */
[----:B------:R-:W4:Y:S04]  /*d8de0*/  LDL.LU R53, [R1+0x348] ;  /* 0x0003480001357983 */ /* 0x000f280000300800 */
[----:B------:R-:W4:Y:S04]  /*d8df0*/  LDL.LU R55, [R1] ;  /* 0x0000000001377983 */ /* 0x000f280000300800 */
[----:B------:R-:W4:Y:S01]  /*d8e00*/  LDL.LU R49, [R1+0x334] ;  /* 0x0003340001317983 */ /* 0x000f220000300800 */
[----:B------:R-:W-:-:S03]  /*d8e10*/  SHF.R.U32.HI R0, RZ, 0x8, R5 ;  /* 0x00000008ff007819 */ /* 0x000fc60000011605 */
[----:B------:R-:W4:Y:S01]  /*d8e20*/  LDL.LU R47, [R1+0x51f0] ;  /* 0x0051f000012f7983 */ /* 0x000f220000300800 */
[----:B------:R-:W-:-:S03]  /*d8e30*/  SHF.R.U32.HI R2, RZ, 0x8, R2 ;  /* 0x00000008ff027819 */ /* 0x000fc60000011602 */
[----:B------:R-:W4:Y:S01]  /*d8e40*/  LDL.LU R48, [R1+0x4ff0] ;  /* 0x004ff00001307983 */ /* 0x000f220000300800 */
[----:B------:R-:W-:-:S03]  /*d8e50*/  SHF.R.U32.HI R3, RZ, 0x8, R3 ;  /* 0x00000008ff037819 */ /* 0x000fc60000011603 */
[----:B------:R-:W4:Y:S01]  /*d8e60*/  LDL.LU R50, [R1+0x50cc] ;  /* 0x0050cc0001327983 */ /* 0x000f220000300800 */
[----:B------:R-:W-:Y:S02]  /*d8e70*/  LOP3.LUT R0, R0, 0xffff, RZ, 0xc0, !PT ;  /* 0x0000ffff00007812 */ /* 0x000fe400078ec0ff */
[----:B------:R-:W-:Y:S01]  /*d8e80*/  LOP3.LUT R2, R2, 0xffff, RZ, 0xc0, !PT ;  /* 0x0000ffff02027812 */ /* 0x000fe200078ec0ff */
[----:B------:R-:W4:Y:S01]  /*d8e90*/  LDL.LU R17, [R1+0x5198] ;  /* 0x0051980001117983 */ /* 0x000f220000300800 */
[----:B------:R-:W-:Y:S02]  /*d8ea0*/  LOP3.LUT R3, R3, 0xffff, RZ, 0xc0, !PT ;  /* 0x0000ffff03037812 */ /* 0x000fe400078ec0ff */
[----:B------:R-:W-:Y:S01]  /*d8eb0*/  PRMT R5, R0, 0x3340, R1 ;  /* 0x0000334000057816 */ /* 0x000fe20000000001 */
[----:B------:R-:W4:Y:S01]  /*d8ec0*/  LDL.LU R19, [R1+0x4f64] ;  /* 0x004f640001137983 */ /* 0x000f220000300800 */
[----:B------:R-:W-:-:S03]  /*d8ed0*/  PRMT R0, R2, 0x3340, R3 ;  /* 0x0000334002007816 */ /* 0x000fc60000000003 */
[----:B------:R-:W-:Y:S04]  /*d8ee0*/  STL [R1+0x1e0], R5 ;  /* 0x0001e00501007387 */ /* 0x000fe80000100800 */
[----:B------:R0:W-:Y:S01]  /*d8ef0*/  STL [R1+0x374], R0 ;  /* 0x0003740001007387 */ /* 0x0001e20000100800 */
[----:B---3--:R-:W-:-:S03]  /*d8f00*/  PRMT R35, R54, 0x5410, R35 ;  /* 0x0000541036237816 */ /* 0x008fc60000000023 */
[----:B------:R-:W3:Y:S01]  /*d8f10*/  LDL.LU R54, [R1+0x5078] ;  /* 0x0050780001367983 */ /* 0x000ee20000300800 */
[----:B--2---:R-:W-:Y:S02]  /*d8f20*/  LOP3.LUT R2, R56, 0xffff, RZ, 0xc0, !PT ;  /* 0x0000ffff38027812 */ /* 0x004fe400078ec0ff */
[----:B----4-:R-:W-:Y:S02]  /*d8f30*/  LOP3.LUT R46, R46, 0xffff, RZ, 0xc0, !PT ;  /* 0x0000ffff2e2e7812 */ /* 0x010fe400078ec0ff */
        /* <DEDUP_REMOVED lines=12> */
[----:B------:R-:W-:Y:S04]  /*d9000*/  STL [R1+0x5690], R46 ;  /* 0x0056902e01007387 */ /* 0x000fe80000100800 */
[----:B------:R-:W-:Y:S04]  /*d9010*/  STL [R1+0x528], R5 ;  /* 0x0005280501007387 */ /* 0x000fe80000100800 */
[----:B------:R-:W-:Y:S04]  /*d9020*/  STL [R1+0x1dc], R4 ;  /* 0x0001dc0401007387 */ /* 0x000fe80000100800 */
[----:B------:R0:W-:Y:S01]  /*d9030*/  STL [R1+0x3b0], R0 ;  /* 0x0003b00001007387 */ /* 0x0001e20000100800 */
[----:B------:R-:W-:-:S02]  /*d9040*/  LOP3.LUT R6, R47, 0xffff, RZ, 0xc0, !PT ;  /* 0x0000ffff2f067812 */ /* 0x000fc400078ec0ff */
[----:B0-----:R-:W-:Y:S02]  /*d9050*/  PRMT R0, R49, 0x5410, R55 ;  /* 0x0000541031007816 */ /* 0x001fe40000000037 */
[----:B------:R-:W-:Y:S02]  /*d9060*/  LOP3.LUT R2, R48, 0xffff, RZ, 0xc0, !PT ;  /* 0x0000ffff30027812 */ /* 0x000fe400078ec0ff */
[----:B------:R-:W-:Y:S01]  /*d9070*/  LOP3.LUT R7, R50, 0xffff, RZ, 0xc0, !PT ;  /* 0x0000ffff32077812 */ /* 0x000fe200078ec0ff */
[----:B------:R0:W-:Y:S03]  /*d9080*/  STL [R1], R0 ;  /* 0x0000000001007387 */ /* 0x0001e60000100800 */
[----:B------:R-:W-:Y:S01]  /*d9090*/  PRMT R8, R6, 0x3340, R7 ;  /* 0x0000334006087816 */ /* 0x000fe20000000007 */
[----:B------:R-:W2:Y:S01]  /*d90a0*/  LDL.LU R43, [R1+0x8] ;  /* 0x00000800012b7983 */ /* 0x000ea20000300800 */
[----:B------:R-:W-:-:S02]  /*d90b0*/  PRMT R33, R58, 0x5410, R33 ;  /* 0x000054103a217816 */ /* 0x000fc40000000021 */
[----:B------:R-:W-:Y:S01]  /*d90c0*/  PRMT R34, R42, 0x5410, R34 ;  /* 0x000054102a227816 */ /* 0x000fe20000000022 */
[----:B------:R-:W2:Y:S01]  /*d90d0*/  LDL.LU R57, [R1+0x1d4] ;  /* 0x0001d40001397983 */ /* 0x000ea20000300800 */
[----:B0-----:R-:W-:-:S03]  /*d90e0*/  PRMT R0, R2, 0x3340, R1 ;  /* 0x0000334002007816 */ /* 0x001fc60000000001 */
[----:B------:R-:W4:Y:S01]  /*d90f0*/  LDL.LU R58, [R1+0x33c] ;  /* 0x00033c00013a7983 */ /* 0x000f220000300800 */
[----:B------:R-:W-:-:S03]  /*d9100*/  PRMT R0, R8, 0x5410, R0 ;  /* 0x0000541008007816 */ /* 0x000fc60000000000 */
[----:B------:R-:W4:Y:S01]  /*d9110*/  LDL.LU R42, [R1+0xc] ;  /* 0x00000c00012a7983 */ /* 0x000f220000300800 */
[----:B------:R-:W-:-:S03]  /*d9120*/  PRMT R36, R51, 0x5410, R36 ;  /* 0x0000541033247816 */ /* 0x000fc60000000024 */
[----:B------:R-:W4:Y:S04]  /*d9130*/  LDL.LU R56, [R1+0x330] ;  /* 0x0003300001387983 */ /* 0x000f280000300800 */
[----:B------:R0:W-:Y:S04]  /*d9140*/  STL [R1+0x510], R0 ;  /* 0x0005100001007387 */ /* 0x0001e80000100800 */
[----:B------:R-:W4:Y:S04]  /*d9150*/  LDL.LU R18, [R1+0x2c] ;  /* 0x00002c0001127983 */ /* 0x000f280000300800 */
[----:B------:R-:W4:Y:S04]  /*d9160*/  LDL.LU R51, [R1+0x320] ;  /* 0x0003200001337983 */ /* 0x000f280000300800 */
[----:B------:R-:W4:Y:S01]  /*d9170*/  LDL.LU R50, [R1+0x1c] ;  /* 0x00001c0001327983 */ /* 0x000f220000300800 */
[----:B---3--:R-:W-:-:S03]  /*d9180*/  LOP3.LUT R5, R54, 0xffff, RZ, 0xc0, !PT ;  /* 0x0000ffff36057812 */ /* 0x008fc600078ec0ff */
[----:B------:R-:W4:Y:S01]  /*d9190*/  LDL.LU R54, [R1+0x314] ;  /* 0x0003140001367983 */ /* 0x000f220000300800 */
[----:B------:R-:W-:Y:S02]  /*d91a0*/  PRMT R38, R52, 0x5410, R38 ;  /* 0x0000541034267816 */ /* 0x000fe40000000026 */
[----:B------:R-:W-:Y:S01]  /*d91b0*/  PRMT R37, R53, 0x5410, R37 ;  /* 0x0000541035257816 */ /* 0x000fe20000000025 */
[----:B------:R-:W3:Y:S01]  /*d91c0*/  LDL.LU R52, [R1+0x4c] ;  /* 0x00004c0001347983 */ /* 0x000ee20000300800 */
[----:B------:R-:W-:-:S03]  /*d91d0*/  LOP3.LUT R3, R19, 0xffff, RZ, 0xc0, !PT ;  /* 0x0000ffff13037812 */ /* 0x000fc600078ec0ff */
[----:B------:R-:W3:Y:S01]  /*d91e0*/  LDL.LU R53, [R1+0x30c] ;  /* 0x00030c0001357983 */ /* 0x000ee20000300800 */
[----:B------:R-:W-:-:S03]  /*d91f0*/  LOP3.LUT R4, R17, 0xffff, RZ, 0xc0, !PT ;  /* 0x0000ffff11047812 */ /* 0x000fc600078ec0ff */
[----:B------:R-:W3:Y:S04]  /*d9200*/  LDL.LU R55, [R1+0x51bc] ;  /* 0x0051bc0001377983 */ /* 0x000ee80000300800 */
[----:B------:R-:W3:Y:S01]  /*d9210*/  LDL.LU R19, [R1+0x4f80] ;  /* 0x004f800001137983 */ /* 0x000ee20000300800 */
[----:B0-----:R-:W-:-:S03]  /*d9220*/  PRMT R0, R3, 0x3340, R1 ;  /* 0x0000334003007816 */ /* 0x001fc60000000001 */
[----:B------:R-:W3:Y:S01]  /*d9230*/  LDL.LU R49, [R1+0x5090] ;  /* 0x0050900001317983 */ /* 0x000ee20000300800 */
[----:B------:R-:W-:-:S03]  /*d9240*/  PRMT R8, R4, 0x3340, R5 ;  /* 0x0000334004087816 */ /* 0x000fc60000000005 */
[----:B------:R-:W3:Y:S04]  /*d9250*/  LDL.LU R47, [R1+0x1f0c] ;  /* 0x001f0c00012f7983 */ /* 0x000ee80000300800 */
[----:B------:R-:W3:Y:S01]  /*d9260*/  LDL.LU R17, [R1+0x1b0c] ;  /* 0x001b0c0001117983 */ /* 0x000ee20000300800 */
[----:B------:R-:W-:Y:S02]  /*d9270*/  PRMT R0, R8, 0x5410, R0 ;  /* 0x0000541008007816 */ /* 0x000fe40000000000 */
[----:B------:R-:W-:-:S03]  /*d9280*/  SHF.R.U32.HI R6, RZ, 0x8, R6 ;  /* 0x00000008ff067819 */ /* 0x000fc60000011606 */
[----:B------:R0:W-:Y:S01]  /*d9290*/  STL [R1+0x50c], R0 ;  /* 0x00050c0001007387 */ /* 0x0001e20000100800 */
[----:B------:R-:W-:Y:S02]  /*d92a0*/  SHF.R.U32.HI R4, RZ, 0x8, R4 ;  /* 0x00000008ff047819 */ /* 0x000fe40000011604 */
[----:B------:R-:W-:Y:S01]  /*d92b0*/  SHF.R.U32.HI R5, RZ, 0x8, R5 ;  /* 0x00000008ff057819 */ /* 0x000fe20000011605 */
[----:B------:R-:W3:Y:S01]  /*d92c0*/  LDL.LU R48, [R1+0x1d08] ;  /* 0x001d080001307983 */ /* 0x000ee20000300800 */
[----:B------:R-:W-:Y:S02]  /*d92d0*/  LOP3.LUT R6, R6, 0xffff, RZ, 0xc0, !PT ;  /* 0x0000ffff06067812 */ /* 0x000fe400078ec0ff */
[----:B0-----:R-:W-:Y:S02]  /*d92e0*/  SHF.R.U32.HI R0, RZ, 0x8, R7 ;  /* 0x00000008ff007819 */ /* 0x001fe40000011607 */
[----:B------:R-:W-:Y:S02]  /*d92f0*/  LOP3.LUT R4, R4, 0xffff, RZ, 0xc0, !PT ;  /* 0x0000ffff04047812 */ /* 0x000fe400078ec0ff */
[----:B------:R-:W-:-:S02]  /*d9300*/  LOP3.LUT R0, R0, 0xffff, RZ, 0xc0, !PT ;  /* 0x0000ffff00007812 */ /* 0x000fc400078ec0ff */
[----:B------:R-:W-:Y:S02]  /*d9310*/  LOP3.LUT R5, R5, 0xffff, RZ, 0xc0, !PT ;  /* 0x0000ffff05057812 */ /* 0x000fe400078ec0ff */
[----:B------:R-:W-:Y:S02]  /*d9320*/  PRMT R6, R6, 0x3340, R0 ;  /* 0x0000334006067816 */ /* 0x000fe40000000000 */
[----:B------:R-:W-:-:S03]  /*d9330*/  PRMT R0, R4, 0x3340, R5 ;  /* 0x0000334004007816 */ /* 0x000fc60000000005 */
[----:B------:R-:W-:Y:S01]  /*d9340*/  STL [R1+0x36c], R6 ;  /* 0x00036c0601007387 */ /* 0x000fe20000100800 */
[----:B------:R-:W-:-:S03]  /*d9350*/  SHF.R.U32.HI R2, RZ, 0x8, R2 ;  /* 0x00000008ff027819 */ /* 0x000fc60000011602 */
[----:B------:R0:W-:Y:S01]  /*d9360*/  STL [R1+0x364], R0 ;  /* 0x0003640001007387 */ /* 0x0001e20000100800 */
[----:B------:R-:W-:Y:S02]  /*d9370*/  LOP3.LUT R2, R2, 0xffff, RZ, 0xc0, !PT ;  /* 0x0000ffff02027812 */ /* 0x000fe400078ec0ff */
[----:B0-----:R-:W-:-:S04]  /*d9380*/  SHF.R.U32.HI R0, RZ, 0x8, R3 ;  /* 0x00000008ff007819 */ /* 0x001fc80000011603 */
[----:B------:R-:W-:Y:S02]  /*d9390*/  LOP3.LUT R0, R0, 0xffff, RZ, 0xc0, !PT ;  /* 0x0000ffff00007812 */ /* 0x000fe400078ec0ff */
[----:B--2---:R-:W-:Y:S02]  /*d93a0*/  PRMT R4, R57, 0x5410, R43 ;  /* 0x0000541039047816 */ /* 0x004fe4000000002b */
[--C-:B------:R-:W-:Y:S02]  /*d93b0*/  PRMT R3, R0, 0x3340, R1.reuse ;  /* 0x0000334000037816 */ /* 0x100fe40000000001 */
[----:B------:R-:W-:Y:S01]  /*d93c0*/  PRMT R0, R2, 0x3340, R1 ;  /* 0x0000334002007816 */ /* 0x000fe20000000001 */
[----:B------:R0:W-:Y:S04]  /*d93d0*/  STL [R1+0x8], R4 ;  /* 0x0000080401007387 */ /* 0x0001e80000100800 */
[----:B------:R-:W-:Y:S04]  /*d93e0*/  STL [R1+0x1d8], R3 ;  /* 0x0001d80301007387 */ /* 0x000fe80000100800 */
[----:B------:R1:W-:Y:S01]  /*d93f0*/  STL [R1+0x1d4], R0 ;  /* 0x0001d40001007387 */ /* 0x0003e20000100800 */
[----:B----4-:R-:W-:-:S03]  /*d9400*/  PRMT R59, R54, 0x5410, R50 ;  /* 0x00005410363b7816 */ /* 0x010fc60000000032 */
[----:B------:R-:W2:Y:S04]  /*d9410*/  LDL.LU R50, [R1+0x48] ;  /* 0x0000480001327983 */ /* 0x000ea80000300800 */
[----:B------:R-:W2:Y:S01]  /*d9420*/  LDL.LU R54, [R1+0x300] ;  /* 0x0003000001367983 */ /* 0x000ea20000300800 */
[----:B------:R-:W-:Y:S02]  /*d9430*/  PRMT R46, R56, 0x5410, R42 ;  /* 0x00005410382e7816 */ /* 0x000fe4000000002a */
[----:B------:R-:W-:Y:S02]  /*d9440*/  PRMT R44, R51, 0x5410, R18 ;  /* 0x00005410332c7816 */ /* 0x000fe40000000012 */
[----:B---3--:R-:W-:Y:S01]  /*d9450*/  PRMT R42, R53, 0x5410, R52 ;  /* 0x00005410352a7816 */ /* 0x008fe20000000034 */
[----:B------:R-:W3:Y:S01]  /*d9460*/  LDL.LU R51, [R1+0x3c] ;  /* 0x00003c0001337983 */ /* 0x000ee20000300800 */
[----:B0-----:R-:W-:-:S03]  /*d9470*/  LOP3.LUT R4, R55, 0xffff, RZ, 0xc0, !PT ;  /* 0x0000ffff37047812 */ /* 0x001fc600078ec0ff */
[----:B------:R-:W3:Y:S04]  /*d9480*/  LDL.LU R52, [R1+0x308] ;  /* 0x0003080001347983 */ /* 0x000ee80000300800 */
[----:B------:R-:W4:Y:S01]  /*d9490*/  LDL.LU R53, [R1+0x44] ;  /* 0x0000440001357983 */ /* 0x000f220000300800 */
[----:B------:R-:W-:-:S03]  /*d94a0*/  LOP3.LUT R6, R49, 0xffff, RZ, 0xc0, !PT ;  /* 0x0000ffff31067812 */ /* 0x000fc600078ec0ff */
[----:B------:R-:W4:Y:S01]  /*d94b0*/  LDL.LU R55, [R1+0x2fc] ;  /* 0x0002fc0001377983 */ /* 0x000f220000300800 */
[----:B------:R-:W-:-:S03]  /*d94c0*/  LOP3.LUT R2, R47, 0xffff, RZ, 0xc0, !PT ;  /* 0x0000ffff2f027812 */ /* 0x000fc600078ec0ff */
[----:B------:R-:W3:Y:S01]  /*d94d0*/  LDL.LU R49, [R1+0x1f2c] ;  /* 0x001f2c0001317983 */ /* 0x000ee20000300800 */
[----:B------:R-:W-:-:S03]  /*d94e0*/  LOP3.LUT R5, R17, 0xffff, RZ, 0xc0, !PT ;  /* 0x0000ffff11057812 */ /* 0x000fc600078ec0ff */
[----:B------:R-:W3:Y:S04]  /*d94f0*/  LDL.LU R47, [R1+0x1b1c] ;  /* 0x001b1c00012f7983 */ /* 0x000ee80000300800 */
[----:B------:R-:W3:Y:S01]  /*d9500*/  LDL.LU R17, [R1+0x1d18] ;  /* 0x001d180001117983 */ /* 0x000ee20000300800 */
[----:B------:R-:W-:Y:S02]  /*d9510*/  LOP3.LUT R19, R19, 0xffff, RZ, 0xc0, !PT ;  /* 0x0000ffff13137812 */ /* 0x000fe400078ec0ff */
[----:B------:R-:W-:Y:S02]  /*d9520*/  PRMT R7, R4, 0x3340, R6 ;  /* 0x0000334004077816 */ /* 0x000fe40000000006 */
[----:B-1----:R-:W-:Y:S02]  /*d9530*/  PRMT R0, R19, 0x3340, R1 ;  /* 0x0000334013007816 */ /* 0x002fe40000000001 */
[----:B------:R-:W-:-:S02]  /*d9540*/  LOP3.LUT R3, R48, 0xffff, RZ, 0xc0, !PT ;  /* 0x0000ffff30037812 */ /* 0x000fc400078ec0ff */
[----:B------:R-:W-:Y:S02]  /*d9550*/  PRMT R8, R7, 0x5410, R0 ;  /* 0x0000541007087816 */ /* 0x000fe40000000000 */
[----:B------:R-:W-:Y:S02]  /*d9560*/  PRMT R0, R5, 0x3340, R1 ;  /* 0x0000334005007816 */ /* 0x000fe40000000001 */
[----:B------:R-:W-:Y:S02]  /*d9570*/  PRMT R7, R2, 0x3340, R3 ;  /* 0x0000334002077816 */ /* 0x000fe40000000003 */
[----:B------:R-:W-:Y:S02]  /*d9580*/  SHF.R.U32.HI R4, RZ, 0x8, R4 ;  /* 0x00000008ff047819 */ /* 0x000fe40000011604 */
[----:B------:R-:W-:Y:S02]  /*d9590*/  PRMT R7, R7, 0x5410, R0 ;  /* 0x0000541007077816 */ /* 0x000fe40000000000 */
[----:B------:R-:W-:-:S02]  /*d95a0*/  SHF.R.U32.HI R0, RZ, 0x8, R6 ;  /* 0x00000008ff007819 */ /* 0x000fc40000011606 */
[----:B------:R-:W-:Y:S02]  /*d95b0*/  LOP3.LUT R4, R4, 0xffff, RZ, 0xc0, !PT ;  /* 0x0000ffff04047812 */ /* 0x000fe400078ec0ff */
[----:B------:R-:W-:Y:S01]  /*d95c0*/  LOP3.LUT R0, R0, 0xffff, RZ, 0xc0, !PT ;  /* 0x0000ffff00007812 */ /* 0x000fe200078ec0ff */
[----:B------:R-:W-:Y:S03]  /*d95d0*/  STL [R1+0x504], R8 ;  /* 0x0005040801007387 */ /* 0x000fe60000100800 */
[----:B------:R-:W-:Y:S01]  /*d95e0*/  PRMT R4, R4, 0x3340, R0 ;  /* 0x0000334004047816 */ /* 0x000fe20000000000 */
[----:B------:R-:W-:Y:S04]  /*d95f0*/  STL [R1+0x4dc], R7 ;  /* 0x0004dc0701007387 */ /* 0x000fe80000100800 */
[----:B------:R0:W-:Y:S01]  /*d9600*/  STL [R1+0x38c], R4 ;  /* 0x00038c0401007387 */ /* 0x0001e20000100800 */
[----:B------:R-:W-:-:S02]  /*d9610*/  SHF.R.U32.HI R2, RZ, 0x8, R2 ;  /* 0x00000008ff027819 */ /* 0x000fc40000011602 */
[----:B------:R-:W-:Y:S02]  /*d9620*/  SHF.R.U32.HI R3, RZ, 0x8, R3 ;  /* 0x00000008ff037819 */ /* 0x000fe40000011603 */
[----:B--2---:R-:W-:Y:S02]  /*d9630*/  PRMT R40, R54, 0x5410, R50 ;  /* 0x0000541036287816 */ /* 0x004fe40000000032 */
[----:B------:R-:W2:Y:S01]  /*d9640*/  LDL.LU R54, [R1+0x40] ;  /* 0x0000400001367983 */ /* 0x000ea20000300800 */
[----:B------:R-:W-:Y:S02]  /*d9650*/  LOP3.LUT R2, R2, 0xffff, RZ, 0xc0, !PT ;  /* 0x0000ffff02027812 */ /* 0x000fe400078ec0ff */
[----:B------:R-:W-:-:S04]  /*d9660*/  LOP3.LUT R3, R3, 0xffff, RZ, 0xc0, !PT ;  /* 0x0000ffff03037812 */ /* 0x000fc800078ec0ff */
[----:B------:R-:W-:Y:S02]  /*d9670*/  PRMT R0, R2, 0x3340, R3 ;  /* 0x0000334002007816 */ /* 0x000fe40000000003 */
[----:B------:R-:W-:-:S03]  /*d9680*/  PRMT R39, R58, 0x5410, R39 ;  /* 0x000054103a277816 */ /* 0x000fc60000000027 */
        /* <DEDUP_REMOVED lines=8> */
[----:B---3--:R-:W-:-:S02]  /*d9710*/  LOP3.LUT R2, R49, 0xffff, RZ, 0xc0, !PT ;  /* 0x0000ffff31027812 */ /* 0x008fc400078ec0ff */
[----:B0-----:R-:W-:Y:S02]  /*d9720*/  LOP3.LUT R4, R47, 0xffff, RZ, 0xc0, !PT ;  /* 0x0000ffff2f047812 */ /* 0x001fe400078ec0ff */
[----:B------:R-:W-:Y:S02]  /*d9730*/  LOP3.LUT R3, R17, 0xffff, RZ, 0xc0, !PT ;  /* 0x0000ffff11037812 */ /* 0x000fe400078ec0ff */
[----:B-1----:R-:W-:Y:S02]  /*d9740*/  PRMT R0, R4, 0x3340, R1 ;  /* 0x0000334004007816 */ /* 0x002fe40000000001 */
[----:B------:R-:W-:-:S04]  /*d9750*/  PRMT R6, R2, 0x3340, R3 ;  /* 0x0000334002067816 */ /* 0x000fc80000000003 */
[----:B------:R-:W-:Y:S02]  /*d9760*/  PRMT R6, R6, 0x5410, R0 ;  /* 0x0000541006067816 */ /* 0x000fe40000000000 */
[----:B------:R-:W-:Y:S02]  /*d9770*/  PRMT R61, R52, 0x5410, R51 ;  /* 0x00005410343d7816 */ /* 0x000fe40000000033 */
[----:B----4-:R-:W-:Y:S01]  /*d9780*/  PRMT R41, R55, 0x5410, R53 ;  /* 0x0000541037297816 */ /* 0x010fe20000000035 */
[----:B------:R-:W-:Y:S04]  /*d9790*/  STL [R1+0x4d4], R6 ;  /* 0x0004d40601007387 */ /* 0x000fe80000100800 */
[----:B------:R-:W3:Y:S04]  /*d97a0*/  LDL.LU R51, [R1+0x30] ;  /* 0x0000300001337983 */ /* 0x000ee80000300800 */
[----:B------:R-:W3:Y:S04]  /*d97b0*/  LDL.LU R53, [R1+0x1b4] ;  /* 0x0001b40001357983 */ /* 0x000ee80000300800 */
[----:B------:R-:W4:Y:S04]  /*d97c0*/  LDL.LU R52, [R1+0x28] ;  /* 0x0000280001347983 */ /* 0x000f280000300800 */
[----:B------:R-:W4:Y:S04]  /*d97d0*/  LDL.LU R55, [R1+0x1b8] ;  /* 0x0001b80001377983 */ /* 0x000f280000300800 */
[----:B------:R-:W3:Y:S04]  /*d97e0*/  LDL.LU R49, [R1+0x24] ;  /* 0x0000240001317983 */ /* 0x000ee80000300800 */
[----:B------:R-:W3:Y:S04]  /*d97f0*/  LDL.LU R47, [R1+0x1b0] ;  /* 0x0001b000012f7983 */ /* 0x000ee80000300800 */
        /* <DEDUP_REMOVED lines=8> */
[----:B------:R-:W-:-:S03]  /*d9880*/  PRMT R0, R2, 0x3340, R3 ;  /* 0x0000334002007816 */ /* 0x000fc60000000003 */
[----:B------:R0:W-:Y:S01]  /*d9890*/  STL [R1+0x1d0], R5 ;  /* 0x0001d00501007387 */ /* 0x0001e20000100800 */
[----:B--2---:R-:W-:-:S03]  /*d98a0*/  PRMT R60, R45, 0x5410, R54 ;  /* 0x000054102d3c7816 */ /* 0x004fc60000000036 */
[----:B------:R-:W2:Y:S04]  /*d98b0*/  LDL.LU R54, [R1+0x5050] ;  /* 0x0050500001367983 */ /* 0x000ea80000300800 */
[----:B------:R1:W-:Y:S04]  /*d98c0*/  STL [R1+0x354], R0 ;  /* 0x0003540001007387 */ /* 0x0003e80000100800 */
[----:B------:R-:W2:Y:S01]  /*d98d0*/  LDL.LU R45, [R1+0x5120] ;  /* 0x00512000012d7983 */ /* 0x000ea20000300800 */
[----:B------:R-:W-:Y:S02]  /*d98e0*/  LOP3.LUT R3, R18, 0xffff, RZ, 0xc0, !PT ;  /* 0x0000ffff12037812 */ /* 0x000fe400078ec0ff */
[----:B------:R-:W-:-:S02]  /*d98f0*/  LOP3.LUT R2, R48, 0xffff, RZ, 0xc0, !PT ;  /* 0x0000ffff30027812 */ /* 0x000fc400078ec0ff */
[----:B0-----:R-:W-:Y:S02]  /*d9900*/  LOP3.LUT R5, R50, 0xffff, RZ, 0xc0, !PT ;  /* 0x0000ffff32057812 */ /* 0x001fe400078ec0ff */
[----:B-1----:R-:W-:Y:S02]  /*d9910*/  PRMT R0, R2, 0x3340, R1 ;  /* 0x0000334002007816 */ /* 0x002fe40000000001 */
[----:B------:R-:W-:Y:S02]  /*d9920*/  PRMT R6, R3, 0x3340, R5 ;  /* 0x0000334003067816 */ /* 0x000fe40000000005 */
[----:B------:R-:W-:Y:S02]  /*d9930*/  SHF.R.U32.HI R3, RZ, 0x8, R3 ;  /* 0x00000008ff037819 */ /* 0x000fe40000011603 */
[----:B------:R-:W-:Y:S02]  /*d9940*/  PRMT R6, R6, 0x5410, R0 ;  /* 0x0000541006067816 */ /* 0x000fe40000000000 */
[----:B------:R-:W-:-:S02]  /*d9950*/  SHF.R.U32.HI R0, RZ, 0x8, R5 ;  /* 0x00000008ff007819 */ /* 0x000fc40000011605 */
[----:B------:R-:W-:Y:S02]  /*d9960*/  SHF.R.U32.HI R2, RZ, 0x8, R2 ;  /* 0x00000008ff027819 */ /* 0x000fe40000011602 */
[----:B------:R-:W-:Y:S02]  /*d9970*/  LOP3.LUT R3, R3, 0xffff, RZ, 0xc0, !PT ;  /* 0x0000ffff03037812 */ /* 0x000fe400078ec0ff */
[----:B------:R-:W-:Y:S02]  /*d9980*/  LOP3.LUT R0, R0, 0xffff, RZ, 0xc0, !PT ;  /* 0x0000ffff00007812 */ /* 0x000fe400078ec0ff */
[----:B------:R-:W-:Y:S02]  /*d9990*/  LOP3.LUT R2, R2, 0xffff, RZ, 0xc0, !PT ;  /* 0x0000ffff02027812 */ /* 0x000fe400078ec0ff */
[----:B------:R-:W-:Y:S01]  /*d99a0*/  PRMT R3, R3, 0x3340, R0 ;  /* 0x0000334003037816 */ /* 0x000fe20000000000 */
[----:B------:R0:W-:Y:S01]  /*d99b0*/  STL [R1+0x4c8], R6 ;  /* 0x0004c80601007387 */ /* 0x0001e20000100800 */
[----:B------:R-:W-:-:S03]  /*d99c0*/  PRMT R0, R2, 0x3340, R1 ;  /* 0x0000334002007816 */ /* 0x000fc60000000001 */
[----:B------:R-:W2:Y:S01]  /*d99d0*/  LDL.LU R48, [R1+0x20] ;  /* 0x0000200001307983 */ /* 0x000ea20000300800 */
[----:B------:R-:W-:-:S03]  /*d99e0*/  PRMT R58, R56, 0x5410, R58 ;  /* 0x00005410383a7816 */ /* 0x000fc6000000003a */
[----:B------:R-:W-:Y:S01]  /*d99f0*/  STL [R1+0x348], R3 ;  /* 0x0003480301007387 */ /* 0x000fe20000100800 */
[----:B------:R-:W-:-:S03]  /*d9a00*/  PRMT R57, R57, 0x5410, R43 ;  /* 0x0000541039397816 */ /* 0x000fc6000000002b */
[----:B------:R-:W2:Y:S01]  /*d9a10*/  LDL.LU R50, [R1+0x1a8] ;  /* 0x0001a80001327983 */ /* 0x000ea20000300800 */
[----:B----4-:R-:W-:-:S03]  /*d9a20*/  PRMT R56, R55, 0x5410, R52 ;  /* 0x0000541037387816 */ /* 0x010fc60000000034 */
[----:B------:R1:W-:Y:S04]  /*d9a30*/  STL [R1+0x1bc], R0 ;  /* 0x0001bc0001007387 */ /* 0x0003e80000100800 */
[----:B------:R-:W4:Y:S01]  /*d9a40*/  LDL.LU R9, [R1+0x18] ;  /* 0x0000180001097983 */ /* 0x000f220000300800 */
[----:B---3--:R-:W-:-:S03]  /*d9a50*/  PRMT R18, R47, 0x5410, R49 ;  /* 0x000054102f127816 */ /* 0x008fc60000000031 */
[----:B------:R-:W4:Y:S01]  /*d9a60*/  LDL.LU R52, [R1+0x1ac] ;  /* 0x0001ac0001347983 */ /* 0x000f220000300800 */
[----:B------:R-:W-:-:S03]  /*d9a70*/  LOP3.LUT R2, R17, 0xffff, RZ, 0xc0, !PT ;  /* 0x0000ffff11027812 */ /* 0x000fc600078ec0ff */
[----:B------:R-:W3:Y:S04]  /*d9a80*/  LDL.LU R43, [R1+0x14] ;  /* 0x00001400012b7983 */ /* 0x000ee80000300800 */
[----:B------:R-:W3:Y:S04]  /*d9a90*/  LDL.LU R49, [R1+0x17c] ;  /* 0x00017c0001317983 */ /* 0x000ee80000300800 */
[----:B------:R-:W3:Y:S04]  /*d9aa0*/  LDL.LU R8, [R1+0x1ed8] ;  /* 0x001ed80001087983 */ /* 0x000ee80000300800 */
[----:B------:R-:W3:Y:S04]  /*d9ab0*/  LDL.LU R17, [R1+0x1acc] ;  /* 0x001acc0001117983 */ /* 0x000ee80000300800 */
[----:B0-----:R-:W3:Y:S01]  /*d9ac0*/  LDL.LU R6, [R1+0x1cec] ;  /* 0x001cec0001067983 */ /* 0x001ee20000300800 */
[----:B--2---:R-:W-:-:S04]  /*d9ad0*/  LOP3.LUT R7, R54, 0xffff, RZ, 0xc0, !PT ;  /* 0x0000ffff36077812 */ /* 0x004fc800078ec0ff */
[----:B-1----:R-:W-:Y:S02]  /*d9ae0*/  PRMT R0, R7, 0x3340, R1 ;  /* 0x0000334007007816 */ /* 0x002fe40000000001 */
[----:B------:R-:W-:-:S04]  /*d9af0*/  LOP3.LUT R3, R45, 0xffff, RZ, 0xc0, !PT ;  /* 0x0000ffff2d037812 */ /* 0x000fc800078ec0ff */
[----:B------:R-:W-:Y:S02]  /*d9b00*/  PRMT R5, R2, 0x3340, R3 ;  /* 0x0000334002057816 */ /* 0x000fe40000000003 */
[----:B------:R-:W-:Y:S02]  /*d9b10*/  SHF.R.U32.HI R2, RZ, 0x8, R2 ;  /* 0x00000008ff027819 */ /* 0x000fe40000011602 */
[----:B------:R-:W-:-:S05]  /*d9b20*/  PRMT R5, R5, 0x5410, R0 ;  /* 0x0000541005057816 */ /* 0x000fca0000000000 */
[----:B------:R0:W-:Y:S02]  /*d9b30*/  STL [R1+0x48c], R5 ;  /* 0x00048c0501007387 */ /* 0x0001e40000100800 */
[----:B0-----:R-:W-:Y:S02]  /*d9b40*/  LOP3.LUT R5, R2, 0xffff, RZ, 0xc0, !PT ;  /* 0x0000ffff02057812 */ /* 0x001fe400078ec0ff */
[----:B------:R-:W2:Y:S04]  /*d9b50*/  LDL.LU R2, [R1+0x10] ;  /* 0x0000100001027983 */ /* 0x000ea80000300800 */
[----:B------:R-:W2:Y:S01]  /*d9b60*/  LDL.LU R55, [R1+0x140] ;  /* 0x0001400001377983 */ /* 0x000ea20000300800 */
[----:B------:R-:W-:Y:S02]  /*d9b70*/  SHF.R.U32.HI R0, RZ, 0x8, R4 ;  /* 0x00000008ff007819 */ /* 0x000fe40000011604 */
[----:B------:R-:W-:-:S02]  /*d9b80*/  SHF.R.U32.HI R16, RZ, 0x8, R3 ;  /* 0x00000008ff107819 */ /* 0x000fc40000011603 */
[----:B------:R-:W-:Y:S01]  /*d9b90*/  LOP3.LUT R0, R0, 0xffff, RZ, 0xc0, !PT ;  /* 0x0000ffff00007812 */ /* 0x000fe200078ec0ff */
[----:B------:R-:W2:Y:S01]  /*d9ba0*/  LDL.LU R3, [R1+0x4] ;  /* 0x0000040001037983 */ /* 0x000ea20000300800 */
[----:B------:R-:W-:Y:S02]  /*d9bb0*/  LOP3.LUT R16, R16, 0xffff, RZ, 0xc0, !PT ;  /* 0x0000ffff10107812 */ /* 0x000fe400078ec0ff */
[----:B------:R-:W-:Y:S01]  /*d9bc0*/  PRMT R47, R0, 0x3340, R1 ;  /* 0x00003340002f7816 */ /* 0x000fe20000000001 */
[----:B------:R-:W2:Y:S01]  /*d9bd0*/  LDL.LU R54, [R1+0x174] ;  /* 0x0001740001367983 */ /* 0x000ea20000300800 */
[----:B------:R-:W-:-:S03]  /*d9be0*/  PRMT R0, R5, 0x3340, R16 ;  /* 0x0000334005007816 */ /* 0x000fc60000000010 */
[----:B------:R-:W2:Y:S04]  /*d9bf0*/  LDL.LU R4, [R1+0x700] ;  /* 0x0007000001047983 */ /* 0x000ea80000300800 */
[----:B------:R-:W2:Y:S04]  /*d9c00*/  LDL.LU R45, [R1+0x1d7c] ;  /* 0x001d7c00012d7983 */ /* 0x000ea80000300800 */
[----:B------:R0:W-:Y:S01]  /*d9c10*/  STL [R1+0x1b8], R47 ;  /* 0x0001b82f01007387 */ /* 0x0001e20000100800 */
[----:B------:R-:W-:-:S03]  /*d9c20*/  PRMT R53, R53, 0x5410, R51 ;  /* 0x0000541035357816 */ /* 0x000fc60000000033 */
[----:B0-----:R-:W2:Y:S04]  /*d9c30*/  LDL.LU R47, [R1+0x524c] ;  /* 0x00524c00012f7983 */ /* 0x001ea80000300800 */
[----:B------:R0:W-:Y:S01]  /*d9c40*/  STL [R1+0x344], R0 ;  /* 0x0003440001007387 */ /* 0x0001e20000100800 */
[----:B------:R-:W-:-:S03]  /*d9c50*/  PRMT R51, R50, 0x5410, R48 ;  /* 0x0000541032337816 */ /* 0x000fc60000000030 */
[----:B------:R-:W2:Y:S04]  /*d9c60*/  LDL.LU R16, [R1+0x5074] ;  /* 0x0050740001107983 */ /* 0x000ea80000300800 */
[----:B------:R-:W2:Y:S01]  /*d9c70*/  LDL.LU R5, [R1+0x5140] ;  /* 0x0051400001057983 */ /* 0x000ea20000300800 */
[----:B----4-:R-:W-:-:S03]  /*d9c80*/  PRMT R52, R52, 0x5410, R9 ;  /* 0x0000541034347816 */ /* 0x010fc60000000009 */
[----:B------:R-:W4:Y:S04]  /*d9c90*/  LDL.LU R50, [R1+0x51f4] ;  /* 0x0051f40001327983 */ /* 0x000f280000300800 */
[----:B------:R-:W4:Y:S01]  /*d9ca0*/  LDL.LU R48, [R1+0x4ff4] ;  /* 0x004ff40001307983 */ /* 0x000f220000300800 */
[----:B---3--:R-:W-:Y:S02]  /*d9cb0*/  LOP3.LUT R8, R8, 0xffff, RZ, 0xc0, !PT ;  /* 0x0000ffff08087812 */ /* 0x008fe400078ec0ff */
[----:B------:R-:W-:Y:S02]  /*d9cc0*/  LOP3.LUT R17, R17, 0xffff, RZ, 0xc0, !PT ;  /* 0x0000ffff11117812 */ /* 0x000fe400078ec0ff */
[----:B------:R-:W-:Y:S02]  /*d9cd0*/  LOP3.LUT R6, R6, 0xffff, RZ, 0xc0, !PT ;  /* 0x0000ffff06067812 */ /* 0x000fe400078ec0ff */
[----:B0-----:R-:W-:-:S02]  /*d9ce0*/  PRMT R0, R17, 0x3340, R1 ;  /* 0x0000334011007816 */ /* 0x001fc40000000001 */
[----:B------:R-:W-:Y:S02]  /*d9cf0*/  PRMT R9, R8, 0x3340, R6 ;  /* 0x0000334008097816 */ /* 0x000fe40000000006 */
[----:B------:R-:W-:Y:S02]  /*d9d00*/  PRMT R43, R49, 0x5410, R43 ;  /* 0x00005410312b7816 */ /* 0x000fe4000000002b */
[----:B------:R-:W-:Y:S01]  /*d9d10*/  PRMT R0, R9, 0x5410, R0 ;  /* 0x0000541009007816 */ /* 0x000fe20000000000 */
[----:B------:R-:W3:Y:S04]  /*d9d20*/  LDL.LU R49, [R1+0x50d0] ;  /* 0x0050d00001317983 */ /* 0x000ee80000300800 */
[----:B------:R-:W3:Y:S04]  /*d9d30*/  LDL.LU R9, [R1+0x56b8] ;  /* 0x0056b80001097983 */ /* 0x000ee80000300800 */
[----:B------:R0:W-:Y:S02]  /*d9d40*/  STL [R1+0x4a8], R0 ;  /* 0x0004a80001007387 */ /* 0x0001e40000100800 */
[----:B0-----:R-:W-:-:S02]  /*d9d50*/  SHF.R.U32.HI R0, RZ, 0x8, R8 ;  /* 0x00000008ff007819 */ /* 0x001fc40000011608 */
[----:B------:R-:W-:Y:S02]  /*d9d60*/  SHF.R.U32.HI R8, RZ, 0x8, R7 ;  /* 0x00000008ff087819 */ /* 0x000fe40000011607 */
[----:B------:R-:W-:Y:S02]  /*d9d70*/  LOP3.LUT R7, R0, 0xffff, RZ, 0xc0, !PT ;  /* 0x0000ffff00077812 */ /* 0x000fe400078ec0ff */
[----:B------:R-:W-:Y:S02]  /*d9d80*/  LOP3.LUT R0, R8, 0xffff, RZ, 0xc0, !PT ;  /* 0x0000ffff08007812 */ /* 0x000fe400078ec0ff */
[----:B------:R-:W-:Y:S01]  /*d9d90*/  SHF.R.U32.HI R6, RZ, 0x8, R6 ;  /* 0x00000008ff067819 */ /* 0x000fe20000011606 */
[----:B------:R-:W3:Y:S01]  /*d9da0*/  LDL.LU R8, [R1+0x56b4] ;  /* 0x0056b40001087983 */ /* 0x000ee20000300800 */
[----:B------:R-:W-:Y:S02]  /*d9db0*/  PRMT R0, R0, 0x3340, R1 ;  /* 0x0000334000007816 */ /* 0x000fe40000000001 */
[----:B------:R-:W-:-:S03]  /*d9dc0*/  LOP3.LUT R6, R6, 0xffff, RZ, 0xc0, !PT ;  /* 0x0000ffff06067812 */ /* 0x000fc600078ec0ff */
[----:B------:R0:W-:Y:S01]  /*d9dd0*/  STL [R1+0x1b4], R0 ;  /* 0x0001b40001007387 */ /* 0x0001e20000100800 */
[----:B------:R-:W-:-:S03]  /*d9de0*/  PRMT R7, R7, 0x3340, R6 ;  /* 0x0000334007077816 */ /* 0x000fc60000000006 */
[----:B0-----:R-:W3:Y:S04]  /*d9df0*/  LDL.LU R0, [R1+0x704] ;  /* 0x0007040001007983 */ /* 0x001ee80000300800 */
[----:B------:R-:W4:Y:S04]  /*d9e00*/  LDL.LU R6, [R1+0x56b0] ;  /* 0x0056b00001067983 */ /* 0x000f280000300800 */
[----:B------:R0:W-:Y:S04]  /*d9e10*/  STL [R1+0x368], R7 ;  /* 0x0003680701007387 */ /* 0x0001e80000100800 */
[----:B0-----:R-:W4:Y:S01]  /*d9e20*/  LDL.LU R7, [R1+0x56ac] ;  /* 0x0056ac0001077983 */ /* 0x001f220000300800 */
[----:B--2---:R-:W-:-:S03]  /*d9e30*/  PRMT R55, R55, 0x5410, R2 ;  /* 0x0000541037377816 */ /* 0x004fc60000000002 */
[----:B------:R-:W2:Y:S01]  /*d9e40*/  LDL.LU R2, [R1+0x56a8] ;  /* 0x0056a80001027983 */ /* 0x000ea20000300800 */
[----:B------:R-:W-:-:S03]  /*d9e50*/  PRMT R54, R54, 0x5410, R3 ;  /* 0x0000541036367816 */ /* 0x000fc60000000003 */
[----:B------:R-:W4:Y:S01]  /*d9e60*/  LDL.LU R3, [R1+0x56a4] ;  /* 0x0056a40001037983 */ /* 0x000f220000300800 */
[----:B---3--:R-:W-:-:S04]  /*d9e70*/  LOP3.LUT R0, R0, 0xffff, RZ, 0xc0, !PT ;  /* 0x0000ffff00007812 */ /* 0x008fc800078ec0ff */
[----:B------:R-:W-:-:S05]  /*d9e80*/  PRMT R45, R45, 0x4210, R0 ;  /* 0x000042102d2d7816 */ /* 0x000fca0000000000 */
[----:B------:R0:W-:Y:S04]  /*d9e90*/  STL [R1+0x740], R45 ;  /* 0x0007402d01007387 */ /* 0x0001e80000100800 */
[----:B0-----:R-:W3:Y:S01]  /*d9ea0*/  LDL.LU R45, [R1+0x1d88] ;  /* 0x001d8800012d7983 */ /* 0x001ee20000300800 */
[----:B--2---:R-:W-:-:S03]  /*d9eb0*/  PRMT R2, R2, 0x5210, R0 ;  /* 0x0000521002027816 */ /* 0x004fc60000000000 */
[----:B------:R-:W2:Y:S01]  /*d9ec0*/  LDL.LU R0, [R1+0x1d8c] ;  /* 0x001d8c0001007983 */ /* 0x000ea20000300800 */
[----:B------:R-:W-:-:S03]  /*d9ed0*/  LOP3.LUT R4, R4, 0xffff, RZ, 0xc0, !PT ;  /* 0x0000ffff04047812 */ /* 0x000fc600078ec0ff */
[----:B------:R2:W-:Y:S01]  /*d9ee0*/  STL [R1+0x6c0], R2 ;  /* 0x0006c00201007387 */ /* 0x0005e20000100800 */
[----:B------:R-:W-:Y:S02]  /*d9ef0*/  LOP3.LUT R47, R47, 0xffff, RZ, 0xc0, !PT ;  /* 0x0000ffff2f2f7812 */ /* 0x000fe400078ec0ff */
[----:B------:R-:W-:Y:S02]  /*d9f00*/  LOP3.LUT R16, R16, 0xffff, RZ, 0xc0, !PT ;  /* 0x0000ffff10107812 */ /* 0x000fe400078ec0ff */
[----:B------:R-:W-:Y:S02]  /*d9f10*/  LOP3.LUT R5, R5, 0xffff, RZ, 0xc0, !PT ;  /* 0x0000ffff05057812 */ /* 0x000fe400078ec0ff */
[----:B----4-:R-:W-:Y:S02]  /*d9f20*/  LOP3.LUT R50, R50, 0xffff, RZ, 0xc0, !PT ;  /* 0x0000ffff32327812 */ /* 0x010fe400078ec0ff */
[----:B------:R-:W-:Y:S02]  /*d9f30*/  LOP3.LUT R48, R48, 0xffff, RZ, 0xc0, !PT ;  /* 0x0000ffff30307812 */ /* 0x000fe400078ec0ff */
[----:B--2---:R-:W-:-:S02]  /*d9f40*/  PRMT R2, R0, 0x4210, R4 ;  /* 0x0000421000027816 */ /* 0x004fc40000000004 */
[----:B------:R-:W-:Y:S02]  /*d9f50*/  PRMT R0, R3, 0x5210, R4 ;  /* 0x0000521003007816 */ /* 0x000fe40000000004 */
[----:B------:R-:W2:Y:S01]  /*d9f60*/  LDL.LU R4, [R1+0x56a0] ;  /* 0x0056a00001047983 */ /* 0x000ea20000300800 */
[----:B------:R-:W-:-:S03]  /*d9f70*/  LOP3.LUT R3, R49, 0xffff, RZ, 0xc0, !PT ;  /* 0x0000ffff31037812 */ /* 0x000fc600078ec0ff */
[----:B------:R0:W-:Y:S04]  /*d9f80*/  STL [R1+0x744], R2 ;  /* 0x0007440201007387 */ /* 0x0001e80000100800 */
[----:B------:R1:W-:Y:S01]  /*d9f90*/  STL [R1+0x6c4], R0 ;  /* 0x0006c40001007387 */ /* 0x0003e20000100800 */
[----:B0-----:R-:W-:Y:S02]  /*d9fa0*/  PRMT R2, R47, 0x3340, R5 ;  /* 0x000033402f027816 */ /* 0x001fe40000000005 */
[----:B-1----:R-:W-:-:S04]  /*d9fb0*/  PRMT R0, R16, 0x3340, R1 ;  /* 0x0000334010007816 */ /* 0x002fc80000000001 */
[----:B------:R-:W-:Y:S02]  /*d9fc0*/  PRMT R49, R2, 0x5410, R0 ;  /* 0x0000541002317816 */ /* 0x000fe40000000000 */
[----:B------:R-:W-:Y:S02]  /*d9fd0*/  PRMT R0, R48, 0x3340, R1 ;  /* 0x0000334030007816 */ /* 0x000fe40000000001 */
[----:B------:R-:W-:Y:S01]  /*d9fe0*/  PRMT R2, R50, 0x3340, R3 ;  /* 0x0000334032027816 */ /* 0x000fe20000000003 */
[----:B------:R0:W-:Y:S03]  /*d9ff0*/  STL [R1+0x478], R49 ;  /* 0x0004783101007387 */ /* 0x0001e60000100800 */
[----:B------:R-:W-:Y:S02]  /*da000*/  PRMT R0, R2, 0x5410, R0 ;  /* 0x0000541002007816 */ /* 0x000fe40000000000 */
[----:B------:R-:W-:-:S02]  /*da010*/  SHF.R.U32.HI R2, RZ, 0x8, R50 ;  /* 0x00000008ff027819 */ /* 0x000fc40000011632 */
[----:B------:R-:W-:Y:S01]  /*da020*/  SHF.R.U32.HI R47, RZ, 0x8, R47 ;  /* 0x00000008ff2f7819 */ /* 0x000fe2000001162f */
[----:B0-----:R-:W4:Y:S04]  /*da030*/  LDL.LU R49, [R1+0x7fc] ;  /* 0x0007fc0001317983 */ /* 0x001f280000300800 */
[----:B------:R0:W-:Y:S01]  /*da040*/  STL [R1+0x474], R0 ;  /* 0x0004740001007387 */ /* 0x0001e20000100800 */
[----:B------:R-:W-:-:S03]  /*da050*/  SHF.R.U32.HI R3, RZ, 0x8, R3 ;  /* 0x00000008ff037819 */ /* 0x000fc60000011603 */
[----:B------:R-:W2:Y:S01]  /*da060*/  LDL.LU R50, [R1+0x7f8] ;  /* 0x0007f80001327983 */ /* 0x000ea20000300800 */
[----:B0-----:R-:W-:Y:S02]  /*da070*/  SHF.R.U32.HI R0, RZ, 0x8, R5 ;  /* 0x00000008ff007819 */ /* 0x001fe40000011605 */
[----:B------:R-:W-:Y:S02]  /*da080*/  LOP3.LUT R5, R2, 0xffff, RZ, 0xc0, !PT ;  /* 0x0000ffff02057812 */ /* 0x000fe400078ec0ff */
[----:B------:R-:W-:Y:S02]  /*da090*/  LOP3.LUT R0, R0, 0xffff, RZ, 0xc0, !PT ;  /* 0x0000ffff00007812 */ /* 0x000fe400078ec0ff */
[----:B------:R-:W-:Y:S02]  /*da0a0*/  LOP3.LUT R2, R47, 0xffff, RZ, 0xc0, !PT ;  /* 0x0000ffff2f027812 */ /* 0x000fe400078ec0ff */
[----:B------:R-:W2:Y:S02]  /*da0b0*/  LDL.LU R47, [R1+0x5018] ;  /* 0x00501800012f7983 */ /* 0x000ea40000300800 */
[----:B------:R-:W-:-:S02]  /*da0c0*/  PRMT R2, R2, 0x3340, R0 ;  /* 0x0000334002027816 */ /* 0x000fc40000000000 */
[----:B------:R-:W2:Y:S01]  /*da0d0*/  LDL.LU R0, [R1+0x3d4] ;  /* 0x0003d40001007983 */ /* 0x000ea20000300800 */
[----:B------:R-:W-:-:S03]  /*da0e0*/  LOP3.LUT R3, R3, 0xffff, RZ, 0xc0, !PT ;  /* 0x0000ffff03037812 */ /* 0x000fc600078ec0ff */
[----:B------:R0:W-:Y:S01]  /*da0f0*/  STL [R1+0x33c], R2 ;  /* 0x00033c0201007387 */ /* 0x0001e20000100800 */
[----:B------:R-:W-:-:S03]  /*da100*/  PRMT R3, R5, 0x3340, R3 ;  /* 0x0000334005037816 */ /* 0x000fc60000000003 */
[----:B0-----:R-:W4:Y:S04]  /*da110*/  LDL.LU R2, [R1+0x4f14] ;  /* 0x004f140001027983 */ /* 0x001f280000300800 */
[----:B------:R-:W4:Y:S04]  /*da120*/  LDL.LU R5, [R1+0x569c] ;  /* 0x00569c0001057983 */ /* 0x000f280000300800 */
[----:B------:R0:W-:Y:S04]  /*da130*/  STL [R1+0x338], R3 ;  /* 0x0003380301007387 */ /* 0x0001e80000100800 */
[----:B0-----:R-:W4:Y:S01]  /*da140*/  LDL.LU R3, [R1+0x50e8] ;  /* 0x0050e80001037983 */ /* 0x001f220000300800 */
[----:B--2---:R-:W-:-:S04]  /*da150*/  LOP3.LUT R0, R0, 0xffff, RZ, 0xc0, !PT ;  /* 0x0000ffff00007812 */ /* 0x004fc800078ec0ff */
[----:B---3--:R-:W-:-:S05]  /*da160*/  PRMT R45, R45, 0x4210, R0 ;  /* 0x000042102d2d7816 */ /* 0x008fca0000000000 */
[----:B------:R0:W-:Y:S01]  /*da170*/  STL [R1+0x748], R45 ;  /* 0x0007482d01007387 */ /* 0x0001e20000100800 */
[----:B----4-:R-:W-:-:S03]  /*da180*/  PRMT R5, R5, 0x5210, R0 ;  /* 0x0000521005057816 */ /* 0x010fc60000000000 */
[----:B0-----:R-:W2:Y:S04]  /*da190*/  LDL.LU R45, [R1+0x5698] ;  /* 0x00569800012d7983 */ /* 0x001ea80000300800 */
[----:B------:R-:W3:Y:S01]  /*da1a0*/  LDL.LU R0, [R1+0x1d68] ;  /* 0x001d680001007983 */ /* 0x000ee20000300800 */
[----:B------:R-:W-:-:S03]  /*da1b0*/  LOP3.LUT R2, R2, 0xffff, RZ, 0xc0, !PT ;  /* 0x0000ffff02027812 */ /* 0x000fc600078ec0ff */
[----:B------:R0:W-:Y:S04]  /*da1c0*/  STL [R1+0x6c8], R5 ;  /* 0x0006c80501007387 */ /* 0x0001e80000100800 */
[----:B0-----:R-:W4:Y:S01]  /*da1d0*/  LDL.LU R5, [R1+0x4ea4] ;  /* 0x004ea40001057983 */ /* 0x001f220000300800 */
[--C-:B---3--:R-:W-:Y:S02]  /*da1e0*/  PRMT R0, R0, 0x4210, R2.reuse ;  /* 0x0000421000007816 */ /* 0x108fe40000000002 */
[----:B------:R-:W-:Y:S02]  /*da1f0*/  PRMT R2, R4, 0x5210, R2 ;  /* 0x0000521004027816 */ /* 0x000fe40000000002 */
[----:B------:R-:W3:Y:S04]  /*da200*/  LDL.LU R4, [R1+0x5210] ;  /* 0x0052100001047983 */ /* 0x000ee80000300800 */
[----:B------:R0:W-:Y:S02]  /*da210*/  STL [R1+0x730], R0 ;  /* 0x0007300001007387 */ /* 0x0001e40000100800 */
[----:B0-----:R-:W-:-:S02]  /*da220*/  SHF.R.U32.HI R0, RZ, 0x8, R48 ;  /* 0x00000008ff007819 */ /* 0x001fc40000011630 */
[----:B------:R0:W-:Y:S02]  /*da230*/  STL [R1+0x6b0], R2 ;  /* 0x0006b00201007387 */ /* 0x0001e40000100800 */
[----:B------:R-:W-:-:S04]  /*da240*/  LOP3.LUT R0, R0, 0xffff, RZ, 0xc0, !PT ;  /* 0x0000ffff00007812 */ /* 0x000fc800078ec0ff */
[----:B------:R-:W-:Y:S02]  /*da250*/  PRMT R48, R0, 0x3340, R1 ;  /* 0x0000334000307816 */ /* 0x000fe40000000001 */
[----:B0-----:R-:W-:Y:S02]  /*da260*/  SHF.R.U32.HI R2, RZ, 0x8, R16 ;  /* 0x00000008ff027819 */ /* 0x001fe40000011610 */
[----:B------:R-:W2:Y:S04]  /*da270*/  LDL.LU R16, [R1+0x6fc] ;  /* 0x0006fc0001107983 */ /* 0x000ea80000300800 */
[----:B------:R-:W2:Y:S01]  /*da280*/  LDL.LU R0, [R1+0x4f20] ;  /* 0x004f200001007983 */ /* 0x000ea20000300800 */
[----:B------:R-:W-:-:S04]  /*da290*/  LOP3.LUT R2, R2, 0xffff, RZ, 0xc0, !PT ;  /* 0x0000ffff02027812 */ /* 0x000fc800078ec0ff */
[----:B------:R-:W-:Y:S01]  /*da2a0*/  PRMT R2, R2, 0x3340, R1 ;  /* 0x0000334002027816 */ /* 0x000fe20000000001 */
[----:B------:R0:W-:Y:S04]  /*da2b0*/  STL [R1+0x1b0], R48 ;  /* 0x0001b03001007387 */ /* 0x0001e80000100800 */
[----:B0-----:R-:W2:Y:S04]  /*da2c0*/  LDL.LU R48, [R1+0x6f8] ;  /* 0x0006f80001307983 */ /* 0x001ea80000300800 */
[----:B------:R4:W-:Y:S02]  /*da2d0*/  STL [R1+0x1ac], R2 ;  /* 0x0001ac0201007387 */ /* 0x0009e40000100800 */
[----:B----4-:R-:W-:-:S02]  /*da2e0*/  LOP3.LUT R2, R5, 0xffff, RZ, 0xc0, !PT ;  /* 0x0000ffff05027812 */ /* 0x010fc400078ec0ff */
[----:B------:R-:W-:Y:S02]  /*da2f0*/  LOP3.LUT R47, R47, 0xffff, RZ, 0xc0, !PT ;  /* 0x0000ffff2f2f7812 */ /* 0x000fe400078ec0ff */
[----:B------:R-:W-:Y:S02]  /*da300*/  LOP3.LUT R3, R3, 0xffff, RZ, 0xc0, !PT ;  /* 0x0000ffff03037812 */ /* 0x000fe400078ec0ff */
[----:B---3--:R-:W-:Y:S02]  /*da310*/  LOP3.LUT R4, R4, 0xffff, RZ, 0xc0, !PT ;  /* 0x0000ffff04047812 */ /* 0x008fe400078ec0ff */
[----:B--2---:R-:W-:-:S04]  /*da320*/  LOP3.LUT R0, R0, 0xffff, RZ, 0xc0, !PT ;  /* 0x0000ffff00007812 */ /* 0x004fc800078ec0ff */
[--C-:B------:R-:W-:Y:S02]  /*da330*/  PRMT R49, R49, 0x4210, R0.reuse ;  /* 0x0000421031317816 */ /* 0x100fe40000000000 */
[----:B------:R-:W-:Y:S02]  /*da340*/  PRMT R5, R6, 0x5210, R0 ;  /* 0x0000521006057816 */ /* 0x000fe40000000000 */
[----:B------:R-:W2:Y:S01]  /*da350*/  LDL.LU R6, [R1+0x3d8] ;  /* 0x0003d80001067983 */ /* 0x000ea20000300800 */
[----:B------:R-:W-:-:S03]  /*da360*/  PRMT R0, R50, 0x4210, R2 ;  /* 0x0000421032007816 */ /* 0x000fc60000000002 */
[----:B------:R-:W-:Y:S04]  /*da370*/  STL [R1+0x734], R49 ;  /* 0x0007343101007387 */ /* 0x000fe80000100800 */
[----:B------:R0:W-:Y:S04]  /*da380*/  STL [R1+0x6b4], R5 ;  /* 0x0006b40501007387 */ /* 0x0001e80000100800 */
[----:B0-----:R-:W3:Y:S04]  /*da390*/  LDL.LU R5, [R1+0x4e94] ;  /* 0x004e940001057983 */ /* 0x001ee80000300800 */
[----:B------:R-:W4:Y:S04]  /*da3a0*/  LDL.LU R49, [R1+0x1cac] ;  /* 0x001cac0001317983 */ /* 0x000f280000300800 */
[----:B------:R0:W-:Y:S04]  /*da3b0*/  STL [R1+0x738], R0 ;  /* 0x0007380001007387 */ /* 0x0001e80000100800 */
[----:B------:R-:W2:Y:S01]  /*da3c0*/  LDL.LU R50, [R1+0x1eac] ;  /* 0x001eac0001327983 */ /* 0x000ea20000300800 */
[----:B0-----:R-:W-:-:S03]  /*da3d0*/  PRMT R0, R7, 0x5210, R2 ;  /* 0x0000521007007816 */ /* 0x001fc60000000002 */
[----:B------:R-:W2:Y:S01]  /*da3e0*/  LDL.LU R7, [R1+0x70c] ;  /* 0x00070c0001077983 */ /* 0x000ea20000300800 */
[----:B------:R-:W-:-:S03]  /*da3f0*/  PRMT R2, R4, 0x3340, R3 ;  /* 0x0000334004027816 */ /* 0x000fc60000000003 */
[----:B------:R0:W-:Y:S02]  /*da400*/  STL [R1+0x6b8], R0 ;  /* 0x0006b80001007387 */ /* 0x0001e40000100800 */
[----:B0-----:R-:W-:-:S04]  /*da410*/  PRMT R0, R47, 0x3340, R1 ;  /* 0x000033402f007816 */ /* 0x001fc80000000001 */
[----:B------:R-:W-:Y:S02]  /*da420*/  PRMT R0, R2, 0x5410, R0 ;  /* 0x0000541002007816 */ /* 0x000fe40000000000 */
[----:B------:R-:W-:Y:S02]  /*da430*/  SHF.R.U32.HI R2, RZ, 0x8, R4 ;  /* 0x00000008ff027819 */ /* 0x000fe40000011604 */
[----:B------:R-:W4:Y:S04]  /*da440*/  LDL.LU R4, [R1+0x7e8] ;  /* 0x0007e80001047983 */ /* 0x000f280000300800 */
[----:B------:R0:W-:Y:S02]  /*da450*/  STL [R1+0x470], R0 ;  /* 0x0004700001007387 */ /* 0x0001e40000100800 */
[----:B0-----:R-:W-:-:S02]  /*da460*/  SHF.R.U32.HI R0, RZ, 0x8, R3 ;  /* 0x00000008ff007819 */ /* 0x001fc40000011603 */
[----:B------:R-:W4:Y:S01]  /*da470*/  LDL.LU R3, [R1+0x708] ;  /* 0x0007080001037983 */ /* 0x000f220000300800 */
[----:B------:R-:W-:Y:S02]  /*da480*/  LOP3.LUT R2, R2, 0xffff, RZ, 0xc0, !PT ;  /* 0x0000ffff02027812 */ /* 0x000fe400078ec0ff */
[----:B------:R-:W-:-:S04]  /*da490*/  LOP3.LUT R0, R0, 0xffff, RZ, 0xc0, !PT ;  /* 0x0000ffff00007812 */ /* 0x000fc800078ec0ff */
[----:B------:R-:W-:-:S05]  /*da4a0*/  PRMT R0, R2, 0x3340, R0 ;  /* 0x0000334002007816 */ /* 0x000fca0000000000 */
[----:B------:R2:W-:Y:S01]  /*da4b0*/  STL [R1+0x350], R0 ;  /* 0x0003500001007387 */ /* 0x0005e20000100800 */
[----:B---3--:R-:W-:Y:S02]  /*da4c0*/  LOP3.LUT R5, R5, 0xffff, RZ, 0xc0, !PT ;  /* 0x0000ffff05057812 */ /* 0x008fe400078ec0ff */
[----:B--2---:R-:W-:Y:S02]  /*da4d0*/  LOP3.LUT R0, R7, 0xffff, RZ, 0xc0, !PT ;  /* 0x0000ffff07007812 */ /* 0x004fe400078ec0ff */
[----:B----4-:R-:W-:-:S04]  /*da4e0*/  LOP3.LUT R3, R3, 0xffff, RZ, 0xc0, !PT ;  /* 0x0000ffff03037812 */ /* 0x010fc800078ec0ff */
[--C-:B------:R-:W-:Y:S02]  /*da4f0*/  PRMT R2, R4, 0x4210, R3.reuse ;  /* 0x0000421004027816 */ /* 0x100fe40000000003 */
[----:B------:R-:W-:-:S03]  /*da500*/  PRMT R3, R8, 0x5210, R3 ;  /* 0x0000521008037816 */ /* 0x000fc60000000003 */
[----:B------:R0:W-:Y:S04]  /*da510*/  STL [R1+0x720], R2 ;  /* 0x0007200201007387 */ /* 0x0001e80000100800 */
[----:B------:R1:W-:Y:S04]  /*da520*/  STL [R1+0x6a0], R3 ;  /* 0x0006a00301007387 */ /* 0x0003e80000100800 */
[----:B------:R-:W2:Y:S01]  /*da530*/  LDL.LU R8, [R1+0x1a6c] ;  /* 0x001a6c0001087983 */ /* 0x000ea20000300800 */
[----:B0-----:R-:W-:-:S03]  /*da540*/  LOP3.LUT R2, R6, 0xffff, RZ, 0xc0, !PT ;  /* 0x0000ffff06027812 */ /* 0x001fc600078ec0ff */
[----:B------:R-:W3:Y:S01]  /*da550*/  LDL.LU R7, [R1+0x6ec] ;  /* 0x0006ec0001077983 */ /* 0x000ee20000300800 */
[--C-:B-1----:R-:W-:Y:S02]  /*da560*/  PRMT R3, R16, 0x4210, R0.reuse ;  /* 0x0000421010037816 */ /* 0x102fe40000000000 */
[----:B------:R-:W-:-:S03]  /*da570*/  PRMT R0, R9, 0x5210, R0 ;  /* 0x0000521009007816 */ /* 0x000fc60000000000 */
[----:B------:R0:W-:Y:S04]  /*da580*/  STL [R1+0x724], R3 ;  /* 0x0007240301007387 */ /* 0x0001e80000100800 */
[----:B------:R-:W4:Y:S04]  /*da590*/  LDL.LU R9, [R1+0x4ec8] ;  /* 0x004ec80001097983 */ /* 0x000f280000300800 */
[----:B------:R1:W-:Y:S01]  /*da5a0*/  STL [R1+0x6a4], R0 ;  /* 0x0006a40001007387 */ /* 0x0003e20000100800 */
[----:B0-----:R-:W-:Y:S02]  /*da5b0*/  PRMT R3, R48, 0x4210, R2 ;  /* 0x0000421030037816 */ /* 0x001fe40000000002 */
[----:B------:R-:W-:-:S02]  /*da5c0*/  LOP3.LUT R4, R50, 0xffff, RZ, 0xc0, !PT ;  /* 0x0000ffff32047812 */ /* 0x000fc400078ec0ff */
[----:B-1----:R-:W-:Y:S02]  /*da5d0*/  PRMT R0, R10, 0x5210, R2 ;  /* 0x000052100a007816 */ /* 0x002fe40000000002 */
[----:B------:R-:W2:Y:S04]  /*da5e0*/  LDL.LU R10, [R1+0x6f0] ;  /* 0x0006f000010a7983 */ /* 0x000ea80000300800 */
[----:B------:R0:W-:Y:S01]  /*da5f0*/  STL [R1+0x728], R3 ;  /* 0x0007280301007387 */ /* 0x0001e20000100800 */
[----:B------:R-:W-:-:S03]  /*da600*/  PRMT R2, R5, 0x3340, R4 ;  /* 0x0000334005027816 */ /* 0x000fc60000000004 */
[----:B------:R-:W2:Y:S01]  /*da610*/  LDL.LU R6, [R1+0x4ea8] ;  /* 0x004ea80001067983 */ /* 0x000ea20000300800 */
[----:B0-----:R-:W-:-:S03]  /*da620*/  LOP3.LUT R3, R49, 0xffff, RZ, 0xc0, !PT ;  /* 0x0000ffff31037812 */ /* 0x001fc600078ec0ff */
[----:B------:R0:W-:Y:S04]  /*da630*/  STL [R1+0x6a8], R0 ;  /* 0x0006a80001007387 */ /* 0x0001e80000100800 */
[----:B------:R-:W2:Y:S04]  /*da640*/  LDL.LU R16, [R1+0x1cd8] ;  /* 0x001cd80001107983 */ /* 0x000ea80000300800 */
[----:B------:R-:W2:Y:S01]  /*da650*/  LDL.LU R48, [R1+0x1ec8] ;  /* 0x001ec80001307983 */ /* 0x000ea20000300800 */
[----:B0-----:R-:W-:-:S03]  /*da660*/  PRMT R0, R3, 0x3340, R1 ;  /* 0x0000334003007816 */ /* 0x001fc60000000001 */
[----:B------:R-:W2:Y:S01]  /*da670*/  LDL.LU R50, [R1+0x20b8] ;  /* 0x0020b80001327983 */ /* 0x000ea20000300800 */
[----:B------:R-:W-:-:S03]  /*da680*/  PRMT R0, R2, 0x5410, R0 ;  /* 0x0000541002007816 */ /* 0x000fc60000000000 */
[----:B------:R-:W2:Y:S01]  /*da690*/  LDL.LU R49, [R1+0x1b7c] ;  /* 0x001b7c0001317983 */ /* 0x000ea20000300800 */
[----:B------:R-:W-:-:S03]  /*da6a0*/  SHF.R.U32.HI R2, RZ, 0x8, R5 ;  /* 0x00000008ff027819 */ /* 0x000fc60000011605 */
[----:B------:R-:W2:Y:S04]  /*da6b0*/  LDL.LU R5, [R1+0x6f4] ;  /* 0x0006f40001057983 */ /* 0x000ea80000300800 */
[----:B------:R0:W-:Y:S01]  /*da6c0*/  STL [R1+0x44c], R0 ;  /* 0x00044c0001007387 */ /* 0x0001e20000100800 */
[----:B------:R-:W-:Y:S02]  /*da6d0*/  LOP3.LUT R2, R2, 0xffff, RZ, 0xc0, !PT ;  /* 0x0000ffff02027812 */ /* 0x000fe400078ec0ff */
[----:B0-----:R-:W-:Y:S02]  /*da6e0*/  SHF.R.U32.HI R0, RZ, 0x8, R4 ;  /* 0x00000008ff007819 */ /* 0x001fe40000011604 */
[----:B------:R-:W2:Y:S02]  /*da6f0*/  LDL.LU R4, [R1+0x4f54] ;  /* 0x004f540001047983 */ /* 0x000ea40000300800 */
[----:B------:R-:W-:-:S04]  /*da700*/  LOP3.LUT R0, R0, 0xffff, RZ, 0xc0, !PT ;  /* 0x0000ffff00007812 */ /* 0x000fc800078ec0ff */
[----:B------:R-:W-:Y:S02]  /*da710*/  PRMT R2, R2, 0x3340, R0 ;  /* 0x0000334002027816 */ /* 0x000fe40000000000 */
[----:B------:R-:W3:Y:S01]  /*da720*/  LDL.LU R0, [R1+0x4f58] ;  /* 0x004f580001007983 */ /* 0x000ee20000300800 */
[----:B------:R-:W-:-:S04]  /*da730*/  SHF.R.U32.HI R3, RZ, 0x8, R3 ;  /* 0x00000008ff037819 */ /* 0x000fc80000011603 */
[----:B------:R-:W-:-:S04]  /*da740*/  LOP3.LUT R3, R3, 0xffff, RZ, 0xc0, !PT ;  /* 0x0000ffff03037812 */ /* 0x000fc800078ec0ff */
[----:B------:R-:W-:Y:S01]  /*da750*/  PRMT R3, R3, 0x3340, R1 ;  /* 0x0000334003037816 */ /* 0x000fe20000000001 */
[----:B------:R2:W-:Y:S04]  /*da760*/  STL [R1+0x334], R2 ;  /* 0x0003340201007387 */ /* 0x0005e80000100800 */
[----:B------:R0:W-:Y:S01]  /*da770*/  STL [R1+0x1a8], R3 ;  /* 0x0001a80301007387 */ /* 0x0001e20000100800 */
[----:B--2---:R-:W-:Y:S02]  /*da780*/  LOP3.LUT R2, R4, 0xffff, RZ, 0xc0, !PT ;  /* 0x0000ffff04027812 */ /* 0x004fe400078ec0ff */
[----:B---3--:R-:W-:-:S04]  /*da790*/  LOP3.LUT R0, R0, 0xffff, RZ, 0xc0, !PT ;  /* 0x0000ffff00007812 */ /* 0x008fc800078ec0ff */
[--C-:B0-----:R-:W-:Y:S02]  /*da7a0*/  PRMT R3, R5, 0x4210, R0.reuse ;  /* 0x0000421005037816 */ /* 0x101fe40000000000 */
[----:B------:R-:W-:Y:S02]  /*da7b0*/  PRMT R0, R11, 0x5210, R0 ;  /* 0x000052100b007816 */ /* 0x000fe40000000000 */
[--C-:B------:R-:W-:Y:S01]  /*da7c0*/  PRMT R4, R10, 0x4210, R2.reuse ;  /* 0x000042100a047816 */ /* 0x100fe20000000002 */
[----:B------:R0:W-:Y:S04]  /*da7d0*/  STL [R1+0x710], R3 ;  /* 0x0007100301007387 */ /* 0x0001e80000100800 */
[----:B------:R4:W-:Y:S04]  /*da7e0*/  STL [R1+0x690], R0 ;  /* 0x0006900001007387 */ /* 0x0009e80000100800 */
[----:B------:R1:W-:Y:S01]  /*da7f0*/  STL [R1+0x714], R4 ;  /* 0x0007140401007387 */ /* 0x0003e20000100800 */
[----:B0-----:R-:W-:-:S02]  /*da800*/  PRMT R3, R12, 0x5210, R2 ;  /* 0x000052100c037816 */ /* 0x001fc40000000002 */
[----:B----4-:R-:W-:Y:S02]  /*da810*/  LOP3.LUT R0, R9, 0xffff, RZ, 0xc0, !PT ;  /* 0x0000ffff09007812 */ /* 0x010fe400078ec0ff */
[----:B------:R-:W-:Y:S02]  /*da820*/  LOP3.LUT R2, R8, 0xffff, RZ, 0xc0, !PT ;  /* 0x0000ffff08027812 */ /* 0x000fe400078ec0ff */
[----:B-1----:R-:W-:Y:S01]  /*da830*/  PRMT R4, R7, 0x4210, R0 ;  /* 0x0000421007047816 */ /* 0x002fe20000000000 */
[----:B------:R0:W-:Y:S04]  /*da840*/  STL [R1+0x694], R3 ;  /* 0x0006940301007387 */ /* 0x0001e80000100800 */
[----:B------:R-:W-:Y:S01]  /*da850*/  STL [R1+0x718], R4 ;  /* 0x0007180401007387 */ /* 0x000fe20000100800 */
[----:B0-----:R-:W-:-:S03]  /*da860*/  PRMT R3, R45, 0x4210, R2 ;  /* 0x000042102d037816 */ /* 0x001fc60000000002 */
[----:B------:R-:W2:Y:S01]  /*da870*/  LDL.LU R45, [R1+0x5694] ;  /* 0x00569400012d7983 */ /* 0x000ea20000300800 */
[----:B------:R-:W-:-:S05]  /*da880*/  PRMT R0, R13, 0x5210, R0 ;  /* 0x000052100d007816 */ /* 0x000fca0000000000 */
[----:B------:R0:W-:Y:S04]  /*da890*/  STL [R1+0x698], R0 ;  /* 0x0006980001007387 */ /* 0x0001e80000100800 */
[----:B------:R-:W-:Y:S01]  /*da8a0*/  STL [R1+0x700], R3 ;  /* 0x0007000301007387 */ /* 0x000fe20000100800 */
[----:B0-----:R-:W-:Y:S02]  /*da8b0*/  PRMT R0, R14, 0x5210, R2 ;  /* 0x000052100e007816 */ /* 0x001fe40000000002 */
[----:B------:R-:W-:-:S03]  /*da8c0*/  LOP3.LUT R8, R16, 0xffff, RZ, 0xc0, !PT ;  /* 0x0000ffff10087812 */ /* 0x000fc600078ec0ff */
[----:B------:R0:W-:Y:S01]  /*da8d0*/  STL [R1+0x680], R0 ;  /* 0x0006800001007387 */ /* 0x0001e20000100800 */
[----:B------:R-:W-:-:S03]  /*da8e0*/  LOP3.LUT R4, R48, 0xffff, RZ, 0xc0, !PT ;  /* 0x0000ffff30047812 */ /* 0x000fc600078ec0ff */
[----:B------:R-:W3:Y:S04]  /*da8f0*/  LDL.LU R9, [R1+0x1a7c] ;  /* 0x001a7c0001097983 */ /* 0x000ee80000300800 */
[----:B------:R-:W4:Y:S01]  /*da900*/  LDL.LU R16, [R1+0x5f0] ;  /* 0x0005f00001107983 */ /* 0x000f220000300800 */
[----:B------:R-:W-:-:S03]  /*da910*/  LOP3.LUT R5, R50, 0xffff, RZ, 0xc0, !PT ;  /* 0x0000ffff32057812 */ /* 0x000fc600078ec0ff */
[----:B------:R-:W3:Y:S04]  /*da920*/  LDL.LU R48, [R1+0x6e8] ;  /* 0x0006e80001307983 */ /* 0x000ee80000300800 */
[----:B------:R-:W3:Y:S01]  /*da930*/  LDL.LU R50, [R1+0x688] ;  /* 0x0006880001327983 */ /* 0x000ee20000300800 */
[----:B------:R-:W-:Y:S02]  /*da940*/  LOP3.LUT R6, R6, 0xffff, RZ, 0xc0, !PT ;  /* 0x0000ffff06067812 */ /* 0x000fe400078ec0ff */
[----:B0-----:R-:W-:Y:S02]  /*da950*/  PRMT R0, R8, 0x3340, R1 ;  /* 0x0000334008007816 */ /* 0x001fe40000000001 */
[----:B------:R-:W-:Y:S02]  /*da960*/  PRMT R2, R6, 0x3340, R4 ;  /* 0x0000334006027816 */ /* 0x000fe40000000004 */
[----:B------:R-:W-:-:S02]  /*da970*/  LOP3.LUT R7, R49, 0xffff, RZ, 0xc0, !PT ;  /* 0x0000ffff31077812 */ /* 0x000fc400078ec0ff */
[----:B------:R-:W-:Y:S02]  /*da980*/  PRMT R10, R2, 0x5410, R0 ;  /* 0x00005410020a7816 */ /* 0x000fe40000000000 */
[----:B------:R-:W-:-:S03]  /*da990*/  PRMT R0, R7, 0x3340, R1 ;  /* 0x0000334007007816 */ /* 0x000fc60000000001 */
[----:B------:R0:W-:Y:S04]  /*da9a0*/  STL [R1+0x448], R10 ;  /* 0x0004480a01007387 */ /* 0x0001e80000100800 */
[----:B------:R-:W4:Y:S04]  /*da9b0*/  LDL.LU R11, [R1+0x4f88] ;  /* 0x004f8800010b7983 */ /* 0x000f280000300800 */
[----:B0-----:R-:W4:Y:S01]  /*da9c0*/  LDL.LU R10, [R1+0x6e0] ;  /* 0x0006e000010a7983 */ /* 0x001f220000300800 */
[----:B--2---:R-:W-:-:S04]  /*da9d0*/  LOP3.LUT R3, R45, 0xffff, RZ, 0xc0, !PT ;  /* 0x0000ffff2d037812 */ /* 0x004fc800078ec0ff */
[----:B------:R-:W-:-:S04]  /*da9e0*/  PRMT R2, R5, 0x3340, R3 ;  /* 0x0000334005027816 */ /* 0x000fc80000000003 */
[----:B------:R-:W-:Y:S02]  /*da9f0*/  PRMT R0, R2, 0x5410, R0 ;  /* 0x0000541002007816 */ /* 0x000fe40000000000 */
[----:B------:R-:W-:-:S03]  /*daa00*/  SHF.R.U32.HI R2, RZ, 0x8, R6 ;  /* 0x00000008ff027819 */ /* 0x000fc60000011606 */
[----:B------:R0:W-:Y:S01]  /*daa10*/  STL [R1+0x444], R0 ;  /* 0x0004440001007387 */ /* 0x0001e20000100800 */
[----:B------:R-:W-:Y:S02]  /*daa20*/  LOP3.LUT R2, R2, 0xffff, RZ, 0xc0, !PT ;  /* 0x0000ffff02027812 */ /* 0x000fe400078ec0ff */
[----:B------:R-:W-:Y:S01]  /*daa30*/  SHF.R.U32.HI R5, RZ, 0x8, R5 ;  /* 0x00000008ff057819 */ /* 0x000fe20000011605 */
[----:B------:R-:W2:Y:S04]  /*daa40*/  LDL.LU R49, [R1+0x6dc] ;  /* 0x0006dc0001317983 */ /* 0x000ea80000300800 */
[----:B------:R-:W2:Y:S01]  /*daa50*/  LDL.LU R14, [R1+0x5194] ;  /* 0x00519400010e7983 */ /* 0x000ea20000300800 */
[----:B0-----:R-:W-:-:S03]  /*daa60*/  SHF.R.U32.HI R0, RZ, 0x8, R4 ;  /* 0x00000008ff007819 */ /* 0x001fc60000011604 */
[----:B------:R-:W2:Y:S01]  /*daa70*/  LDL.LU R6, [R1+0x50c8] ;  /* 0x0050c80001067983 */ /* 0x000ea20000300800 */
[----:B------:R-:W-:-:S04]  /*daa80*/  LOP3.LUT R0, R0, 0xffff, RZ, 0xc0, !PT ;  /* 0x0000ffff00007812 */ /* 0x000fc800078ec0ff */
[----:B------:R-:W-:Y:S02]  /*daa90*/  PRMT R45, R2, 0x3340, R0 ;  /* 0x00003340022d7816 */ /* 0x000fe40000000000 */
[----:B------:R-:W-:Y:S02]  /*daaa0*/  LOP3.LUT R4, R5, 0xffff, RZ, 0xc0, !PT ;  /* 0x0000ffff05047812 */ /* 0x000fe400078ec0ff */
[----:B------:R-:W2:Y:S04]  /*daab0*/  LDL.LU R5, [R1+0x5298] ;  /* 0x0052980001057983 */ /* 0x000ea80000300800 */
[----:B------:R0:W-:Y:S04]  /*daac0*/  STL [R1+0x55e4], R45 ;  /* 0x0055e42d01007387 */ /* 0x0001e80000100800 */
[----:B0-----:R-:W2:Y:S01]  /*daad0*/  LDL.LU R45, [R1+0x4f8c] ;  /* 0x004f8c00012d7983 */ /* 0x001ea20000300800 */
[----:B------:R-:W-:-:S02]  /*daae0*/  SHF.R.U32.HI R3, RZ, 0x8, R3 ;  /* 0x00000008ff037819 */ /* 0x000fc40000011603 */
[----:B---3--:R-:W-:Y:S02]  /*daaf0*/  LOP3.LUT R0, R9, 0xffff, RZ, 0xc0, !PT ;  /* 0x0000ffff09007812 */ /* 0x008fe400078ec0ff */
[----:B------:R-:W-:Y:S02]  /*dab00*/  LOP3.LUT R3, R3, 0xffff, RZ, 0xc0, !PT ;  /* 0x0000ffff03037812 */ /* 0x000fe400078ec0ff */
[----:B----4-:R-:W-:Y:S02]  /*dab10*/  LOP3.LUT R2, R16, 0xffff, RZ, 0xc0, !PT ;  /* 0x0000ffff10027812 */ /* 0x010fe400078ec0ff */
[----:B------:R-:W-:Y:S02]  /*dab20*/  PRMT R3, R4, 0x3340, R3 ;  /* 0x0000334004037816 */ /* 0x000fe40000000003 */
[--C-:B------:R-:W-:Y:S02]  /*dab30*/  PRMT R9, R48, 0x4210, R0.reuse ;  /* 0x0000421030097816 */ /* 0x100fe40000000000 */
[----:B------:R-:W-:Y:S01]  /*dab40*/  PRMT R4, R15, 0x5210, R0 ;  /* 0x000052100f047816 */ /* 0x000fe20000000000 */
[----:B------:R0:W-:Y:S01]  /*dab50*/  STL [R1+0x328], R3 ;  /* 0x0003280301007387 */ /* 0x0001e20000100800 */
[----:B------:R-:W-:-:S03]  /*dab60*/  PRMT R0, R20, 0x5210, R2 ;  /* 0x0000521014007816 */ /* 0x000fc60000000002 */
[----:B------:R1:W-:Y:S04]  /*dab70*/  STL [R1+0x704], R9 ;  /* 0x0007040901007387 */ /* 0x0003e80000100800 */
[----:B------:R-:W-:Y:S01]  /*dab80*/  STL [R1+0x684], R4 ;  /* 0x0006840401007387 */ /* 0x000fe20000100800 */
[----:B0-----:R-:W-:-:S03]  /*dab90*/  PRMT R3, R50, 0x4210, R2 ;  /* 0x0000421032037816 */ /* 0x001fc60000000002 */
[----:B-1----:R-:W3:Y:S04]  /*daba0*/  LDL.LU R9, [R1+0x4f08] ;  /* 0x004f080001097983 */ /* 0x002ee80000300800 */
[----:B------:R-:W-:Y:S04]  /*dabb0*/  STL [R1+0x708], R3 ;  /* 0x0007080301007387 */ /* 0x000fe80000100800 */
[----:B------:R-:W4:Y:S04]  /*dabc0*/  LDL.LU R16, [R1+0x6d8] ;  /* 0x0006d80001107983 */ /* 0x000f280000300800 */
[----:B------:R0:W-:Y:S04]  /*dabd0*/  STL [R1+0x688], R0 ;  /* 0x0006880001007387 */ /* 0x0001e80000100800 */
[----:B------:R-:W3:Y:S04]  /*dabe0*/  LDL.LU R48, [R1+0x1aa8] ;  /* 0x001aa80001307983 */ /* 0x000ee80000300800 */
[----:B------:R-:W3:Y:S01]  /*dabf0*/  LDL.LU R13, [R1+0x1a9c] ;  /* 0x001a9c00010d7983 */ /* 0x000ee20000300800 */
[----:B0-----:R-:W-:-:S03]  /*dac00*/  SHF.R.U32.HI R0, RZ, 0x8, R7 ;  /* 0x00000008ff007819 */ /* 0x001fc60000011607 */
[----:B------:R-:W3:Y:S01]  /*dac10*/  LDL.LU R12, [R1+0x6d0] ;  /* 0x0006d000010c7983 */ /* 0x000ee20000300800 */
[----:B------:R-:W-:-:S04]  /*dac20*/  LOP3.LUT R0, R0, 0xffff, RZ, 0xc0, !PT ;  /* 0x0000ffff00007812 */ /* 0x000fc800078ec0ff */
[----:B------:R-:W-:-:S05]  /*dac30*/  PRMT R0, R0, 0x3340, R1 ;  /* 0x0000334000007816 */ /* 0x000fca0000000001 */
[----:B------:R-:W-:Y:S04]  /*dac40*/  STL [R1+0x1a4], R0 ;  /* 0x0001a40001007387 */ /* 0x000fe80000100800 */
[----:B------:R-:W4:Y:S01]  /*dac50*/  LDL.LU R50, [R1+0x6bc] ;  /* 0x0006bc0001327983 */ /* 0x000f220000300800 */
[----:B------:R-:W-:-:S04]  /*dac60*/  SHF.R.U32.HI R2, RZ, 0x8, R8 ;  /* 0x00000008ff027819 */ /* 0x000fc80000011608 */
[----:B------:R-:W-:-:S04]  /*dac70*/  LOP3.LUT R2, R2, 0xffff, RZ, 0xc0, !PT ;  /* 0x0000ffff02027812 */ /* 0x000fc800078ec0ff */
[----:B------:R-:W-:-:S05]  /*dac80*/  PRMT R2, R2, 0x3340, R1 ;  /* 0x0000334002027816 */ /* 0x000fca0000000001 */
[----:B------:R0:W-:Y:S02]  /*dac90*/  STL [R1+0x1a0], R2 ;  /* 0x0001a00201007387 */ /* 0x0001e40000100800 */
[----:B0-----:R-:W-:Y:S02]  /*daca0*/  LOP3.LUT R2, R11, 0xffff, RZ, 0xc0, !PT ;  /* 0x0000ffff0b027812 */ /* 0x001fe400078ec0ff */
[----:B------:R-:W4:Y:S01]  /*dacb0*/  LDL.LU R11, [R1+0x20fc] ;  /* 0x0020fc00010b7983 */ /* 0x000f220000300800 */
[----:B--2---:R-:W-:-:S04]  /*dacc0*/  LOP3.LUT R0, R45, 0xffff, RZ, 0xc0, !PT ;  /* 0x0000ffff2d007812 */ /* 0x004fc800078ec0ff */
[--C-:B------:R-:W-:Y:S02]  /*dacd0*/  PRMT R4, R10, 0x4210, R0.reuse ;  /* 0x000042100a047816 */ /* 0x100fe40000000000 */
[----:B------:R-:W-:Y:S02]  /*dace0*/  PRMT R3, R21, 0x5210, R0 ;  /* 0x0000521015037816 */ /* 0x000fe40000000000 */
[----:B------:R-:W-:Y:S01]  /*dacf0*/  PRMT R0, R49, 0x4210, R2 ;  /* 0x0000421031007816 */ /* 0x000fe20000000002 */
[----:B------:R0:W-:Y:S04]  /*dad00*/  STL [R1+0x6f0], R4 ;  /* 0x0006f00401007387 */ /* 0x0001e80000100800 */
[----:B------:R-:W2:Y:S04]  /*dad10*/  LDL.LU R49, [R1+0x1bbc] ;  /* 0x001bbc0001317983 */ /* 0x000ea80000300800 */
[----:B------:R1:W-:Y:S04]  /*dad20*/  STL [R1+0x70], R3 ;  /* 0x0000700301007387 */ /* 0x0003e80000100800 */
[----:B------:R-:W2:Y:S01]  /*dad30*/  LDL.LU R10, [R1+0x1e4c] ;  /* 0x001e4c00010a7983 */ /* 0x000ea20000300800 */
[----:B0-----:R-:W-:-:S03]  /*dad40*/  LOP3.LUT R4, R5, 0xffff, RZ, 0xc0, !PT ;  /* 0x0000ffff05047812 */ /* 0x001fc600078ec0ff */
[----:B------:R0:W-:Y:S01]  /*dad50*/  STL [R1+0x6f4], R0 ;  /* 0x0006f40001007387 */ /* 0x0001e20000100800 */
[----:B------:R-:W-:Y:S02]  /*dad60*/  LOP3.LUT R5, R6, 0xffff, RZ, 0xc0, !PT ;  /* 0x0000ffff06057812 */ /* 0x000fe400078ec0ff */
[----:B-1----:R-:W-:Y:S02]  /*dad70*/  LOP3.LUT R3, R14, 0xffff, RZ, 0xc0, !PT ;  /* 0x0000ffff0e037812 */ /* 0x002fe400078ec0ff */
[----:B0-----:R-:W-:Y:S02]  /*dad80*/  PRMT R0, R22, 0x5210, R2 ;  /* 0x0000521016007816 */ /* 0x001fe40000000002 */
[----:B------:R-:W-:-:S03]  /*dad90*/  PRMT R2, R4, 0x3340, R3 ;  /* 0x0000334004027816 */ /* 0x000fc60000000003 */
[----:B------:R0:W-:Y:S02]  /*dada0*/  STL [R1+0x74], R0 ;  /* 0x0000740001007387 */ /* 0x0001e40000100800 */
[----:B0-----:R-:W-:-:S04]  /*dadb0*/  PRMT R0, R5, 0x3340, R1 ;  /* 0x0000334005007816 */ /* 0x001fc80000000001 */
[----:B------:R-:W-:Y:S02]  /*dadc0*/  PRMT R6, R2, 0x5410, R0 ;  /* 0x0000541002067816 */ /* 0x000fe40000000000 */
[----:B------:R-:W-:Y:S02]  /*dadd0*/  SHF.R.U32.HI R2, RZ, 0x8, R4 ;  /* 0x00000008ff027819 */ /* 0x000fe40000011604 */
[----:B------:R-:W-:Y:S01]  /*dade0*/  SHF.R.U32.HI R0, RZ, 0x8, R3 ;  /* 0x00000008ff007819 */ /* 0x000fe20000011603 */
[----:B------:R-:W-:Y:S01]  /*dadf0*/  STL [R1+0x404], R6 ;  /* 0x0004040601007387 */ /* 0x000fe20000100800 */
[----:B------:R-:W-:Y:S02]  /*dae00*/  LOP3.LUT R2, R2, 0xffff, RZ, 0xc0, !PT ;  /* 0x0000ffff02027812 */ /* 0x000fe400078ec0ff */
[----:B------:R-:W-:Y:S02]  /*dae10*/  LOP3.LUT R0, R0, 0xffff, RZ, 0xc0, !PT ;  /* 0x0000ffff00007812 */ /* 0x000fe400078ec0ff */
[----:B---3--:R-:W-:-:S02]  /*dae20*/  LOP3.LUT R3, R9, 0xffff, RZ, 0xc0, !PT ;  /* 0x0000ffff09037812 */ /* 0x008fc400078ec0ff */
[----:B------:R-:W3:Y:S01]  /*dae30*/  LDL.LU R9, [R1+0x604] ;  /* 0x0006040001097983 */ /* 0x000ee20000300800 */
[----:B------:R-:W-:Y:S02]  /*dae40*/  PRMT R0, R2, 0x3340, R0 ;  /* 0x0000334002007816 */ /* 0x000fe40000000000 */
[--C-:B----4-:R-:W-:Y:S02]  /*dae50*/  PRMT R4, R16, 0x4210, R3.reuse ;  /* 0x0000421010047816 */ /* 0x110fe40000000003 */
[----:B------:R-:W-:Y:S01]  /*dae60*/  PRMT R2, R23, 0x5210, R3 ;  /* 0x0000521017027816 */ /* 0x000fe20000000003 */
[----:B------:R0:W-:Y:S04]  /*dae70*/  STL [R1+0x324], R0 ;  /* 0x0003240001007387 */ /* 0x0001e80000100800 */
[----:B------:R1:W-:Y:S04]  /*dae80*/  STL [R1+0x6f8], R4 ;  /* 0x0006f80401007387 */ /* 0x0003e80000100800 */
[----:B------:R-:W4:Y:S01]  /*dae90*/  LDL.LU R16, [R1+0x4fb0] ;  /* 0x004fb00001107983 */ /* 0x000f220000300800 */
[----:B0-----:R-:W-:-:S03]  /*daea0*/  LOP3.LUT R0, R48, 0xffff, RZ, 0xc0, !PT ;  /* 0x0000ffff30007812 */ /* 0x001fc600078ec0ff */
[----:B------:R0:W-:Y:S01]  /*daeb0*/  STL [R1+0x78], R2 ;  /* 0x0000780201007387 */ /* 0x0001e20000100800 */
[----:B-1----:R-:W-:-:S03]  /*daec0*/  PRMT R4, R12, 0x4210, R0 ;  /* 0x000042100c047816 */ /* 0x002fc60000000000 */
[----:B------:R-:W4:Y:S01]  /*daed0*/  LDL.LU R48, [R1+0x6d4] ;  /* 0x0006d40001307983 */ /* 0x000f220000300800 */
[----:B0-----:R-:W-:-:S03]  /*daee0*/  LOP3.LUT R2, R13, 0xffff, RZ, 0xc0, !PT ;  /* 0x0000ffff0d027812 */ /* 0x001fc600078ec0ff */
[----:B------:R-:W-:Y:S01]  /*daef0*/  STL [R1+0x6e0], R4 ;  /* 0x0006e00401007387 */ /* 0x000fe20000100800 */
[----:B------:R-:W-:-:S03]  /*daf00*/  PRMT R3, R50, 0x4210, R2 ;  /* 0x0000421032037816 */ /* 0x000fc60000000002 */
[----:B------:R-:W4:Y:S01]  /*daf10*/  LDL.LU R50, [R1+0x6cc] ;  /* 0x0006cc0001327983 */ /* 0x000f220000300800 */
[----:B------:R-:W-:-:S05]  /*daf20*/  PRMT R0, R24, 0x5210, R0 ;  /* 0x0000521018007816 */ /* 0x000fca0000000000 */
[----:B------:R0:W-:Y:S04]  /*daf30*/  STL [R1+0x50], R0 ;  /* 0x0000500001007387 */ /* 0x0001e80000100800 */
[----:B------:R-:W-:Y:S04]  /*daf40*/  STL [R1+0x6e4], R3 ;  /* 0x0006e40301007387 */ /* 0x000fe80000100800 */
[----:B------:R-:W4:Y:S01]  /*daf50*/  LDL.LU R14, [R1+0x52ac] ;  /* 0x0052ac00010e7983 */ /* 0x000f220000300800 */
[----:B0-----:R-:W-:-:S05]  /*daf60*/  PRMT R0, R25, 0x5210, R2 ;  /* 0x0000521019007816 */ /* 0x001fca0000000002 */
[----:B------:R0:W-:Y:S04]  /*daf70*/  STL [R1+0x54], R0 ;  /* 0x0000540001007387 */ /* 0x0001e80000100800 */
[----:B------:R-:W4:Y:S04]  /*daf80*/  LDL.LU R13, [R1+0x50e0] ;  /* 0x0050e000010d7983 */ /* 0x000f280000300800 */
[----:B------:R-:W4:Y:S01]  /*daf90*/  LDL.LU R12, [R1+0x51b4] ;  /* 0x0051b400010c7983 */ /* 0x000f220000300800 */
[----:B------:R-:W-:-:S03]  /*dafa0*/  LOP3.LUT R4, R11, 0xffff, RZ, 0xc0, !PT ;  /* 0x0000ffff0b047812 */ /* 0x000fc600078ec0ff */
[----:B------:R-:W4:Y:S01]  /*dafb0*/  LDL.LU R11, [R1+0x4fbc] ;  /* 0x004fbc00010b7983 */ /* 0x000f220000300800 */
[----:B--2---:R-:W-:-:S04]  /*dafc0*/  LOP3.LUT R49, R49, 0xffff, RZ, 0xc0, !PT ;  /* 0x0000ffff31317812 */ /* 0x004fc800078ec0ff */
[----:B0-----:R-:W-:Y:S02]  /*dafd0*/  PRMT R0, R49, 0x3340, R1 ;  /* 0x0000334031007816 */ /* 0x001fe40000000001 */
[----:B------:R-:W-:Y:S02]  /*dafe0*/  LOP3.LUT R3, R10, 0xffff, RZ, 0xc0, !PT ;  /* 0x0000ffff0a037812 */ /* 0x000fe400078ec0ff */
[----:B------:R-:W2:Y:S02]  /*daff0*/  LDL.LU R10, [R1+0x69c] ;  /* 0x00069c00010a7983 */ /* 0x000ea40000300800 */
        /* <DEDUP_REMOVED lines=10> */
[----:B------:R-:W-:-:S03]  /*db0a0*/  PRMT R2, R3, 0x3340, R2 ;  /* 0x0000334003027816 */ /* 0x000fc60000000002 */
[----:B------:R-:W-:Y:S04]  /*db0b0*/  STL [R1+0x19c], R4 ;  /* 0x00019c0401007387 */ /* 0x000fe80000100800 */
[----:B------:R-:W2:Y:S01]  /*db0c0*/  LDL.LU R20, [R1+0x4f30] ;  /* 0x004f300001147983 */ /* 0x000ea20000300800 */
[----:B---3--:R-:W-:-:S03]  /*db0d0*/  LOP3.LUT R0, R9, 0xffff, RZ, 0xc0, !PT ;  /* 0x0000ffff09007812 */ /* 0x008fc600078ec0ff */
[----:B------:R4:W-:Y:S04]  /*db0e0*/  STL [R1+0x330], R2 ;  /* 0x0003300201007387 */ /* 0x0009e80000100800 */
[----:B------:R-:W3:Y:S04]  /*db0f0*/  LDL.LU R15, [R1+0x1ac8] ;  /* 0x001ac800010f7983 */ /* 0x000ee80000300800 */
[----:B------:R-:W3:Y:S04]  /*db100*/  LDL.LU R9, [R1+0x6ac] ;  /* 0x0006ac0001097983 */ /* 0x000ee80000300800 */
[----:B------:R-:W3:Y:S01]  /*db110*/  LDL.LU R45, [R1+0x678] ;  /* 0x00067800012d7983 */ /* 0x000ee20000300800 */
[----:B----4-:R-:W-:-:S02]  /*db120*/  LOP3.LUT R2, R16, 0xffff, RZ, 0xc0, !PT ;  /* 0x0000ffff10027812 */ /* 0x010fc400078ec0ff */
[--C-:B------:R-:W-:Y:S02]  /*db130*/  PRMT R3, R48, 0x4210, R0.reuse ;  /* 0x0000421030037816 */ /* 0x100fe40000000000 */
[----:B------:R-:W-:-:S03]  /*db140*/  PRMT R0, R26, 0x5210, R0 ;  /* 0x000052101a007816 */ /* 0x000fc60000000000 */
[----:B------:R0:W-:Y:S04]  /*db150*/  STL [R1+0x6e8], R3 ;  /* 0x0006e80301007387 */ /* 0x0001e80000100800 */
[----:B------:R-:W4:Y:S04]  /*db160*/  LDL.LU R16, [R1+0x5270] ;  /* 0x0052700001107983 */ /* 0x000f280000300800 */
[----:B------:R-:W4:Y:S01]  /*db170*/  LDL.LU R48, [R1+0x509c] ;  /* 0x00509c0001307983 */ /* 0x000f220000300800 */
[----:B0-----:R-:W-:-:S03]  /*db180*/  PRMT R3, R50, 0x4210, R2 ;  /* 0x0000421032037816 */ /* 0x001fc60000000002 */
[----:B------:R0:W-:Y:S04]  /*db190*/  STL [R1+0x58], R0 ;  /* 0x0000580001007387 */ /* 0x0001e80000100800 */
[----:B------:R-:W4:Y:S04]  /*db1a0*/  LDL.LU R50, [R1+0x516c] ;  /* 0x00516c0001327983 */ /* 0x000f280000300800 */
[----:B------:R1:W-:Y:S01]  /*db1b0*/  STL [R1+0x6d0], R3 ;  /* 0x0006d00301007387 */ /* 0x0003e20000100800 */
[----:B0-----:R-:W-:Y:S02]  /*db1c0*/  PRMT R0, R27, 0x5210, R2 ;  /* 0x000052101b007816 */ /* 0x001fe40000000002 */
[----:B------:R-:W-:-:S03]  /*db1d0*/  LOP3.LUT R4, R14, 0xffff, RZ, 0xc0, !PT ;  /* 0x0000ffff0e047812 */ /* 0x000fc600078ec0ff */
[----:B------:R0:W-:Y:S01]  /*db1e0*/  STL [R1+0x40], R0 ;  /* 0x0000400001007387 */ /* 0x0001e20000100800 */
[----:B------:R-:W-:Y:S02]  /*db1f0*/  LOP3.LUT R6, R13, 0xffff, RZ, 0xc0, !PT ;  /* 0x0000ffff0d067812 */ /* 0x000fe400078ec0ff */
[----:B-1----:R-:W-:Y:S02]  /*db200*/  LOP3.LUT R3, R12, 0xffff, RZ, 0xc0, !PT ;  /* 0x0000ffff0c037812 */ /* 0x002fe400078ec0ff */
[----:B0-----:R-:W-:Y:S02]  /*db210*/  PRMT R0, R6, 0x3340, R1 ;  /* 0x0000334006007816 */ /* 0x001fe40000000001 */
[----:B------:R-:W-:-:S04]  /*db220*/  PRMT R2, R4, 0x3340, R3 ;  /* 0x0000334004027816 */ /* 0x000fc80000000003 */
[----:B------:R-:W-:Y:S02]  /*db230*/  PRMT R5, R2, 0x5410, R0 ;  /* 0x0000541002057816 */ /* 0x000fe40000000000 */
[----:B------:R-:W-:Y:S02]  /*db240*/  SHF.R.U32.HI R2, RZ, 0x8, R4 ;  /* 0x00000008ff027819 */ /* 0x000fe40000011604 */
[----:B------:R-:W-:Y:S02]  /*db250*/  SHF.R.U32.HI R0, RZ, 0x8, R3 ;  /* 0x00000008ff007819 */ /* 0x000fe40000011603 */
[----:B------:R-:W-:Y:S02]  /*db260*/  LOP3.LUT R2, R2, 0xffff, RZ, 0xc0, !PT ;  /* 0x0000ffff02027812 */ /* 0x000fe400078ec0ff */
[----:B------:R-:W-:Y:S01]  /*db270*/  LOP3.LUT R0, R0, 0xffff, RZ, 0xc0, !PT ;  /* 0x0000ffff00007812 */ /* 0x000fe200078ec0ff */
[----:B------:R-:W-:Y:S01]  /*db280*/  STL [R1+0x400], R5 ;  /* 0x0004000501007387 */ /* 0x000fe20000100800 */
[----:B------:R-:W-:-:S02]  /*db290*/  LOP3.LUT R3, R11, 0xffff, RZ, 0xc0, !PT ;  /* 0x0000ffff0b037812 */ /* 0x000fc400078ec0ff */
[----:B------:R-:W-:Y:S01]  /*db2a0*/  PRMT R2, R2, 0x3340, R0 ;  /* 0x0000334002027816 */ /* 0x000fe20000000000 */
[----:B------:R-:W4:Y:S04]  /*db2b0*/  LDL.LU R14, [R1+0x1ae8] ;  /* 0x001ae800010e7983 */ /* 0x000f280000300800 */
[----:B------:R-:W4:Y:S04]  /*db2c0*/  LDL.LU R13, [R1+0x674] ;  /* 0x00067400010d7983 */ /* 0x000f280000300800 */
[----:B------:R-:W-:Y:S04]  /*db2d0*/  STL [R1+0x314], R2 ;  /* 0x0003140201007387 */ /* 0x000fe80000100800 */
[----:B------:R-:W4:Y:S04]  /*db2e0*/  LDL.LU R12, [R1+0x61c] ;  /* 0x00061c00010c7983 */ /* 0x000f280000300800 */
[----:B------:R-:W4:Y:S01]  /*db2f0*/  LDL.LU R11, [R1+0x4fe4] ;  /* 0x004fe400010b7983 */ /* 0x000f220000300800 */
[----:B--2---:R-:W-:-:S05]  /*db300*/  PRMT R0, R10, 0x4210, R3 ;  /* 0x000042100a007816 */ /* 0x004fca0000000003 */
[----:B------:R0:W-:Y:S04]  /*db310*/  STL [R1+0x6d4], R0 ;  /* 0x0006d40001007387 */ /* 0x0001e80000100800 */
[----:B------:R-:W2:Y:S01]  /*db320*/  LDL.LU R10, [R1+0x66c] ;  /* 0x00066c00010a7983 */ /* 0x000ea20000300800 */
[----:B------:R-:W-:-:S05]  /*db330*/  PRMT R3, R28, 0x5210, R3 ;  /* 0x000052101c037816 */ /* 0x000fca0000000003 */
[----:B------:R3:W-:Y:S01]  /*db340*/  STL [R1+0x44], R3 ;  /* 0x0000440301007387 */ /* 0x0007e20000100800 */
[----:B0-----:R-:W-:-:S04]  /*db350*/  LOP3.LUT R0, R20, 0xffff, RZ, 0xc0, !PT ;  /* 0x0000ffff14007812 */ /* 0x001fc800078ec0ff */
[--C-:B---3--:R-:W-:Y:S02]  /*db360*/  PRMT R3, R9, 0x4210, R0.reuse ;  /* 0x0000421009037816 */ /* 0x108fe40000000000 */
[----:B------:R-:W3:Y:S01]  /*db370*/  LDL.LU R9, [R1+0x668] ;  /* 0x0006680001097983 */ /* 0x000ee20000300800 */
[----:B------:R-:W-:Y:S02]  /*db380*/  LOP3.LUT R2, R15, 0xffff, RZ, 0xc0, !PT ;  /* 0x0000ffff0f027812 */ /* 0x000fe400078ec0ff */
[----:B------:R-:W-:Y:S01]  /*db390*/  PRMT R4, R29, 0x5210, R0 ;  /* 0x000052101d047816 */ /* 0x000fe20000000000 */
[----:B------:R0:W-:Y:S01]  /*db3a0*/  STL [R1+0x6d8], R3 ;  /* 0x0006d80301007387 */ /* 0x0001e20000100800 */
[----:B------:R-:W-:-:S03]  /*db3b0*/  PRMT R0, R30, 0x5210, R2 ;  /* 0x000052101e007816 */ /* 0x000fc60000000002 */
[----:B------:R-:W-:Y:S01]  /*db3c0*/  STL [R1+0x48], R4 ;  /* 0x0000480401007387 */ /* 0x000fe20000100800 */
[----:B0-----:R-:W-:-:S05]  /*db3d0*/  PRMT R3, R45, 0x4210, R2 ;  /* 0x000042102d037816 */ /* 0x001fca0000000002 */
[----:B------:R0:W-:Y:S04]  /*db3e0*/  STL [R1+0x100], R3 ;  /* 0x0001000301007387 */ /* 0x0001e80000100800 */
[----:B------:R1:W-:Y:S01]  /*db3f0*/  STL [R1+0x30], R0 ;  /* 0x0000300001007387 */ /* 0x0003e20000100800 */
[----:B----4-:R-:W-:-:S03]  /*db400*/  LOP3.LUT R5, R48, 0xffff, RZ, 0xc0, !PT ;  /* 0x0000ffff30057812 */ /* 0x010fc600078ec0ff */
[----:B------:R-:W4:Y:S01]  /*db410*/  LDL.LU R48, [R1+0x5284] ;  /* 0x0052840001307983 */ /* 0x000f220000300800 */
[----:B0-----:R-:W-:-:S03]  /*db420*/  LOP3.LUT R3, R50, 0xffff, RZ, 0xc0, !PT ;  /* 0x0000ffff32037812 */ /* 0x001fc600078ec0ff */
[----:B------:R-:W4:Y:S01]  /*db430*/  LDL.LU R50, [R1+0x50a8] ;  /* 0x0050a80001327983 */ /* 0x000f220000300800 */
[----:B------:R-:W-:Y:S02]  /*db440*/  LOP3.LUT R4, R16, 0xffff, RZ, 0xc0, !PT ;  /* 0x0000ffff10047812 */ /* 0x000fe400078ec0ff */
[----:B-1----:R-:W-:Y:S01]  /*db450*/  PRMT R0, R5, 0x3340, R1 ;  /* 0x0000334005007816 */ /* 0x002fe20000000001 */
[----:B------:R-:W4:Y:S01]  /*db460*/  LDL.LU R16, [R1+0x5174] ;  /* 0x0051740001107983 */ /* 0x000f220000300800 */
[----:B------:R-:W-:-:S04]  /*db470*/  PRMT R2, R4, 0x3340, R3 ;  /* 0x0000334004027816 */ /* 0x000fc80000000003 */
[----:B------:R-:W-:Y:S02]  /*db480*/  PRMT R0, R2, 0x5410, R0 ;  /* 0x0000541002007816 */ /* 0x000fe40000000000 */
[----:B------:R-:W-:-:S03]  /*db490*/  SHF.R.U32.HI R2, RZ, 0x8, R4 ;  /* 0x00000008ff027819 */ /* 0x000fc60000011604 */
[----:B------:R0:W-:Y:S01]  /*db4a0*/  STL [R1+0x3d8], R0 ;  /* 0x0003d80001007387 */ /* 0x0001e20000100800 */
[----:B------:R-:W-:Y:S02]  /*db4b0*/  LOP3.LUT R2, R2, 0xffff, RZ, 0xc0, !PT ;  /* 0x0000ffff02027812 */ /* 0x000fe400078ec0ff */
[----:B------:R-:W-:Y:S02]  /*db4c0*/  SHF.R.U32.HI R5, RZ, 0x8, R5 ;  /* 0x00000008ff057819 */ /* 0x000fe40000011605 */
[----:B0-----:R-:W-:-:S04]  /*db4d0*/  SHF.R.U32.HI R0, RZ, 0x8, R3 ;  /* 0x00000008ff007819 */ /* 0x001fc80000011603 */
[----:B------:R-:W-:-:S04]  /*db4e0*/  LOP3.LUT R0, R0, 0xffff, RZ, 0xc0, !PT ;  /* 0x0000ffff00007812 */ /* 0x000fc800078ec0ff */
[----:B------:R-:W-:Y:S02]  /*db4f0*/  PRMT R3, R2, 0x3340, R0 ;  /* 0x0000334002037816 */ /* 0x000fe40000000000 */
[----:B------:R-:W-:-:S04]  /*db500*/  LOP3.LUT R0, R5, 0xffff, RZ, 0xc0, !PT ;  /* 0x0000ffff05007812 */ /* 0x000fc800078ec0ff */
[----:B------:R-:W-:Y:S02]  /*db510*/  PRMT R0, R0, 0x3340, R1 ;  /* 0x0000334000007816 */ /* 0x000fe40000000001 */
[----:B------:R-:W-:Y:S01]  /*db520*/  LOP3.LUT R2, R14, 0xffff, RZ, 0xc0, !PT ;  /* 0x0000ffff0e027812 */ /* 0x000fe200078ec0ff */
[----:B------:R0:W-:Y:S03]  /*db530*/  STL [R1+0x310], R3 ;  /* 0x0003100301007387 */ /* 0x0001e60000100800 */
[--C-:B------:R-:W-:Y:S01]  /*db540*/  PRMT R4, R13, 0x4210, R2.reuse ;  /* 0x000042100d047816 */ /* 0x100fe20000000002 */
[----:B------:R1:W-:Y:S01]  /*db550*/  STL [R1+0x198], R0 ;  /* 0x0001980001007387 */ /* 0x0003e20000100800 */
[----:B0-----:R-:W-:-:S03]  /*db560*/  PRMT R3, R31, 0x5210, R2 ;  /* 0x000052101f037816 */ /* 0x001fc60000000002 */
[----:B------:R-:W-:Y:S01]  /*db570*/  STL [R1+0x104], R4 ;  /* 0x0001040401007387 */ /* 0x000fe20000100800 */
[----:B-1----:R-:W-:-:S03]  /*db580*/  LOP3.LUT R0, R12, 0xffff, RZ, 0xc0, !PT ;  /* 0x0000ffff0c007812 */ /* 0x002fc600078ec0ff */
[----:B------:R2:W-:Y:S01]  /*db590*/  STL [R1+0x34], R3 ;  /* 0x0000340301007387 */ /* 0x0005e20000100800 */
[----:B------:R-:W-:-:S03]  /*db5a0*/  LOP3.LUT R2, R11, 0xffff, RZ, 0xc0, !PT ;  /* 0x0000ffff0b027812 */ /* 0x000fc600078ec0ff */
[----:B------:R-:W4:Y:S01]  /*db5b0*/  LDL.LU R22, [R1+0x4ffc] ;  /* 0x004ffc0001167983 */ /* 0x000f220000300800 */
[--C-:B--2---:R-:W-:Y:S02]  /*db5c0*/  PRMT R3, R10, 0x4210, R0.reuse ;  /* 0x000042100a037816 */ /* 0x104fe40000000000 */
[----:B------:R-:W-:-:S03]  /*db5d0*/  PRMT R0, R32, 0x5210, R0 ;  /* 0x0000521020007816 */ /* 0x000fc60000000000 */
[----:B------:R-:W-:Y:S04]  /*db5e0*/  STL [R1+0x108], R3 ;  /* 0x0001080301007387 */ /* 0x000fe80000100800 */
[----:B------:R-:W2:Y:S04]  /*db5f0*/  LDL.LU R21, [R1+0x4f74] ;  /* 0x004f740001157983 */ /* 0x000ea80000300800 */
[----:B------:R3:W-:Y:S04]  /*db600*/  STL [R1+0x38], R0 ;  /* 0x0000380001007387 */ /* 0x0007e80000100800 */
[----:B------:R-:W2:Y:S04]  /*db610*/  LDL.LU R8, [R1+0x664] ;  /* 0x0006640001087983 */ /* 0x000ea80000300800 */
[----:B------:R-:W2:Y:S04]  /*db620*/  LDL.LU R7, [R1+0x658] ;  /* 0x0006580001077983 */ /* 0x000ea80000300800 */
[----:B------:R-:W2:Y:S01]  /*db630*/  LDL.LU R20, [R1+0x1b08] ;  /* 0x001b080001147983 */ /* 0x000ea20000300800 */
[----:B---3--:R-:W-:-:S05]  /*db640*/  PRMT R0, R9, 0x4210, R2 ;  /* 0x0000421009007816 */ /* 0x008fca0000000002 */
[----:B------:R0:W-:Y:S04]  /*db650*/  STL [R1+0xf0], R0 ;  /* 0x0000f00001007387 */ /* 0x0001e80000100800 */
[----:B------:R-:W3:Y:S04]  /*db660*/  LDL.LU R15, [R1+0x1afc] ;  /* 0x001afc00010f7983 */ /* 0x000ee80000300800 */
[----:B------:R-:W3:Y:S01]  /*db670*/  LDL.LU R45, [R1+0x64c] ;  /* 0x00064c00012d7983 */ /* 0x000ee20000300800 */
[----:B0-----:R-:W-:-:S03]  /*db680*/  PRMT R0, R33, 0x5210, R2 ;  /* 0x0000521021007816 */ /* 0x001fc60000000002 */
[----:B------:R-:W3:Y:S04]  /*db690*/  LDL.LU R14, [R1+0x634] ;  /* 0x00063400010e7983 */ /* 0x000ee80000300800 */
[----:B------:R0:W-:Y:S04]  /*db6a0*/  STL [R1+0x20], R0 ;  /* 0x0000200001007387 */ /* 0x0001e80000100800 */
[----:B------:R-:W3:Y:S04]  /*db6b0*/  LDL.LU R13, [R1+0x4f3c] ;  /* 0x004f3c00010d7983 */ /* 0x000ee80000300800 */
[----:B------:R-:W3:Y:S01]  /*db6c0*/  LDL.LU R12, [R1+0x1dbc] ;  /* 0x001dbc00010c7983 */ /* 0x000ee20000300800 */
[----:B----4-:R-:W-:-:S03]  /*db6d0*/  LOP3.LUT R4, R48, 0xffff, RZ, 0xc0, !PT ;  /* 0x0000ffff30047812 */ /* 0x010fc600078ec0ff */
[----:B------:R-:W4:Y:S01]  /*db6e0*/  LDL.LU R10, [R1+0x20dc] ;  /* 0x0020dc00010a7983 */ /* 0x000f220000300800 */
[----:B------:R-:W-:-:S03]  /*db6f0*/  LOP3.LUT R9, R50, 0xffff, RZ, 0xc0, !PT ;  /* 0x0000ffff32097812 */ /* 0x000fc600078ec0ff */
[----:B------:R-:W4:Y:S04]  /*db700*/  LDL.LU R48, [R1+0x4f40] ;  /* 0x004f400001307983 */ /* 0x000f280000300800 */
[----:B------:R-:W4:Y:S01]  /*db710*/  LDL.LU R50, [R1+0x1dcc] ;  /* 0x001dcc0001327983 */ /* 0x000f220000300800 */
[----:B------:R-:W-:Y:S02]  /*db720*/  LOP3.LUT R3, R16, 0xffff, RZ, 0xc0, !PT ;  /* 0x0000ffff10037812 */ /* 0x000fe400078ec0ff */
[----:B0-----:R-:W-:Y:S01]  /*db730*/  PRMT R0, R9, 0x3340, R1 ;  /* 0x0000334009007816 */ /* 0x001fe20000000001 */
[----:B------:R-:W4:Y:S01]  /*db740*/  LDL.LU R11, [R1+0x20e8] ;  /* 0x0020e800010b7983 */ /* 0x000f220000300800 */
[----:B------:R-:W-:-:S04]  /*db750*/  PRMT R2, R4, 0x3340, R3 ;  /* 0x0000334004027816 */ /* 0x000fc80000000003 */
[----:B------:R-:W-:Y:S02]  /*db760*/  PRMT R2, R2, 0x5410, R0 ;  /* 0x0000541002027816 */ /* 0x000fe40000000000 */
[----:B------:R-:W-:-:S03]  /*db770*/  SHF.R.U32.HI R4, RZ, 0x8, R4 ;  /* 0x00000008ff047819 */ /* 0x000fc60000011604 */
[----:B------:R0:W-:Y:S01]  /*db780*/  STL [R1+0x3d4], R2 ;  /* 0x0003d40201007387 */ /* 0x0001e20000100800 */
[----:B------:R-:W-:-:S04]  /*db790*/  SHF.R.U32.HI R0, RZ, 0x8, R6 ;  /* 0x00000008ff007819 */ /* 0x000fc80000011606 */
[----:B------:R-:W-:Y:S02]  /*db7a0*/  LOP3.LUT R0, R0, 0xffff, RZ, 0xc0, !PT ;  /* 0x0000ffff00007812 */ /* 0x000fe400078ec0ff */
[----:B0-----:R-:W-:Y:S02]  /*db7b0*/  SHF.R.U32.HI R2, RZ, 0x8, R3 ;  /* 0x00000008ff027819 */ /* 0x001fe40000011603 */
[----:B------:R-:W-:Y:S02]  /*db7c0*/  LOP3.LUT R3, R4, 0xffff, RZ, 0xc0, !PT ;  /* 0x0000ffff04037812 */ /* 0x000fe400078ec0ff */
[----:B------:R-:W-:Y:S02]  /*db7d0*/  LOP3.LUT R2, R2, 0xffff, RZ, 0xc0, !PT ;  /* 0x0000ffff02027812 */ /* 0x000fe400078ec0ff */
[----:B------:R-:W-:Y:S02]  /*db7e0*/  PRMT R0, R0, 0x3340, R1 ;  /* 0x0000334000007816 */ /* 0x000fe40000000001 */
[----:B------:R-:W-:-:S05]  /*db7f0*/  PRMT R16, R3, 0x3340, R2 ;  /* 0x0000334003107816 */ /* 0x000fca0000000002 */
[----:B------:R-:W-:Y:S04]  /*db800*/  STL [R1+0x5598], R16 ;  /* 0x0055981001007387 */ /* 0x000fe80000100800 */
[----:B------:R0:W-:Y:S02]  /*db810*/  STL [R1+0x190], R0 ;  /* 0x0001900001007387 */ /* 0x0001e40000100800 */
[----:B0-----:R-:W-:Y:S02]  /*db820*/  LOP3.LUT R0, R22, 0xffff, RZ, 0xc0, !PT ;  /* 0x0000ffff16007812 */ /* 0x001fe400078ec0ff */
[----:B--2---:R-:W-:Y:S02]  /*db830*/  LOP3.LUT R2, R21, 0xffff, RZ, 0xc0, !PT ;  /* 0x0000ffff15027812 */ /* 0x004fe400078ec0ff */
[----:B------:R-:W-:-:S02]  /*db840*/  PRMT R3, R8, 0x4210, R0 ;  /* 0x0000421008037816 */ /* 0x000fc40000000000 */
[----:B------:R-:W-:Y:S02]  /*db850*/  PRMT R0, R34, 0x5210, R0 ;  /* 0x0000521022007816 */ /* 0x000fe40000000000 */
[--C-:B------:R-:W-:Y:S01]  /*db860*/  PRMT R4, R7, 0x4210, R2.reuse ;  /* 0x0000421007047816 */ /* 0x100fe20000000002 */
[----:B------:R0:W-:Y:S04]  /*db870*/  STL [R1+0xf4], R3 ;  /* 0x0000f40301007387 */ /* 0x0001e80000100800 */
[----:B------:R1:W-:Y:S01]  /*db880*/  STL [R1+0x24], R0 ;  /* 0x0000240001007387 */ /* 0x0003e20000100800 */
[----:B0-----:R-:W-:Y:S02]  /*db890*/  PRMT R3, R35, 0x5210, R2 ;  /* 0x0000521023037816 */ /* 0x001fe40000000002 */
[----:B-1----:R-:W-:Y:S01]  /*db8a0*/  LOP3.LUT R0, R20, 0xffff, RZ, 0xc0, !PT ;  /* 0x0000ffff14007812 */ /* 0x002fe200078ec0ff */
[----:B------:R0:W-:Y:S04]  /*db8b0*/  STL [R1+0xf8], R4 ;  /* 0x0000f80401007387 */ /* 0x0001e80000100800 */
[----:B------:R1:W-:Y:S01]  /*db8c0*/  STL [R1+0x28], R3 ;  /* 0x0000280301007387 */ /* 0x0003e20000100800 */
[----:B0-----:R-:W-:-:S02]  /*db8d0*/  PRMT R4, R36, 0x5210, R0 ;  /* 0x0000521024047816 */ /* 0x001fc40000000000 */
[----:B---3--:R-:W-:Y:S02]  /*db8e0*/  LOP3.LUT R2, R15, 0xffff, RZ, 0xc0, !PT ;  /* 0x0000ffff0f027812 */ /* 0x008fe400078ec0ff */
[----:B------:R-:W-:Y:S02]  /*db8f0*/  PRMT R5, R45, 0x4210, R0 ;  /* 0x000042102d057816 */ /* 0x000fe40000000000 */
[--C-:B------:R-:W-:Y:S02]  /*db900*/  PRMT R0, R37, 0x5210, R2.reuse ;  /* 0x0000521025007816 */ /* 0x100fe40000000002 */
[----:B-1----:R-:W-:Y:S01]  /*db910*/  PRMT R3, R14, 0x4210, R2 ;  /* 0x000042100e037816 */ /* 0x002fe20000000002 */
[----:B------:R-:W-:Y:S04]  /*db920*/  STL [R1+0xe0], R5 ;  /* 0x0000e00501007387 */ /* 0x000fe80000100800 */
[----:B------:R4:W-:Y:S04]  /*db930*/  STL [R1+0x10], R4 ;  /* 0x0000100401007387 */ /* 0x0009e80000100800 */
[----:B------:R-:W-:Y:S04]  /*db940*/  STL [R1+0xe4], R3 ;  /* 0x0000e40301007387 */ /* 0x000fe80000100800 */
[----:B------:R0:W-:Y:S01]  /*db950*/  STL [R1+0x14], R0 ;  /* 0x0000140001007387 */ /* 0x0001e20000100800 */
[----:B----4-:R-:W-:-:S03]  /*db960*/  LOP3.LUT R4, R10, 0xffff, RZ, 0xc0, !PT ;  /* 0x0000ffff0a047812 */ /* 0x010fc600078ec0ff */
[----:B------:R-:W2:Y:S01]  /*db970*/  LDL.LU R10, [R1+0x62c] ;  /* 0x00062c00010a7983 */ /* 0x000ea20000300800 */
[----:B------:R-:W-:-:S03]  /*db980*/  LOP3.LUT R5, R48, 0xffff, RZ, 0xc0, !PT ;  /* 0x0000ffff30057812 */ /* 0x000fc600078ec0ff */
[----:B------:R-:W3:Y:S01]  /*db990*/  LDL.LU R48, [R1+0x5028] ;  /* 0x0050280001307983 */ /* 0x000ee20000300800 */
[----:B------:R-:W-:-:S03]  /*db9a0*/  LOP3.LUT R7, R50, 0xffff, RZ, 0xc0, !PT ;  /* 0x0000ffff32077812 */ /* 0x000fc600078ec0ff */
[----:B------:R-:W4:Y:S01]  /*db9b0*/  LDL.LU R50, [R1+0x648] ;  /* 0x0006480001327983 */ /* 0x000f220000300800 */
[----:B------:R-:W-:-:S03]  /*db9c0*/  LOP3.LUT R8, R12, 0xffff, RZ, 0xc0, !PT ;  /* 0x0000ffff0c087812 */ /* 0x000fc600078ec0ff */
[----:B------:R-:W4:Y:S01]  /*db9d0*/  LDL.LU R26, [R1+0x630] ;  /* 0x00063000011a7983 */ /* 0x000f220000300800 */
[----:B------:R-:W-:-:S03]  /*db9e0*/  LOP3.LUT R6, R13, 0xffff, RZ, 0xc0, !PT ;  /* 0x0000ffff0d067812 */ /* 0x000fc600078ec0ff */
[----:B------:R-:W4:Y:S01]  /*db9f0*/  LDL.LU R12, [R1] ;  /* 0x00000000010c7983 */ /* 0x000f220000300800 */
[----:B0-----:R-:W-:Y:S02]  /*dba00*/  PRMT R0, R8, 0x3340, R1 ;  /* 0x0000334008007816 */ /* 0x001fe40000000001 */
[----:B------:R-:W-:Y:S02]  /*dba10*/  PRMT R2, R6, 0x3340, R4 ;  /* 0x0000334006027816 */ /* 0x000fe40000000004 */
[----:B------:R-:W-:Y:S02]  /*dba20*/  LOP3.LUT R3, R11, 0xffff, RZ, 0xc0, !PT ;  /* 0x0000ffff0b037812 */ /* 0x000fe400078ec0ff */
[----:B------:R-:W-:Y:S02]  /*dba30*/  PRMT R0, R2, 0x5410, R0 ;  /* 0x0000541002007816 */ /* 0x000fe40000000000 */
[----:B------:R-:W-:-:S03]  /*dba40*/  PRMT R2, R5, 0x3340, R3 ;  /* 0x0000334005027816 */ /* 0x000fc60000000003 */
[----:B------:R0:W-:Y:S04]  /*dba50*/  STL [R1+0x388], R0 ;  /* 0x0003880001007387 */ /* 0x0001e80000100800 */
[----:B------:R-:W4:Y:S04]  /*dba60*/  LDL.LU R25, [R1+0x5030] ;  /* 0x0050300001197983 */ /* 0x000f280000300800 */
[----:B------:R-:W4:Y:S01]  /*dba70*/  LDL.LU R24, [R1+0x4fa4] ;  /* 0x004fa40001187983 */ /* 0x000f220000300800 */
[----:B0-----:R-:W-:-:S04]  /*dba80*/  PRMT R0, R7, 0x3340, R1 ;  /* 0x0000334007007816 */ /* 0x001fc80000000001 */
[----:B------:R-:W-:-:S05]  /*dba90*/  PRMT R0, R2, 0x5410, R0 ;  /* 0x0000541002007816 */ /* 0x000fca0000000000 */
[----:B------:R0:W-:Y:S04]  /*dbaa0*/  STL [R1+0x384], R0 ;  /* 0x0003840001007387 */ /* 0x0001e80000100800 */
[----:B------:R-:W4:Y:S01]  /*dbab0*/  LDL.LU R23, [R1+0x628] ;  /* 0x0006280001177983 */ /* 0x000f220000300800 */
[----:B------:R-:W-:-:S03]  /*dbac0*/  SHF.R.U32.HI R2, RZ, 0x8, R6 ;  /* 0x00000008ff027819 */ /* 0x000fc60000011606 */
[----:B------:R-:W4:Y:S01]  /*dbad0*/  LDL.LU R22, [R1+0x624] ;  /* 0x0006240001167983 */ /* 0x000f220000300800 */
[----:B0-----:R-:W-:-:S03]  /*dbae0*/  SHF.R.U32.HI R0, RZ, 0x8, R4 ;  /* 0x00000008ff007819 */ /* 0x001fc60000011604 */
[----:B------:R-:W4:Y:S01]  /*dbaf0*/  LDL.LU R21, [R1+0x8] ;  /* 0x0000080001157983 */ /* 0x000f220000300800 */
[----:B------:R-:W-:-:S03]  /*dbb00*/  SHF.R.U32.HI R5, RZ, 0x8, R5 ;  /* 0x00000008ff057819 */ /* 0x000fc60000011605 */
[----:B------:R-:W4:Y:S01]  /*dbb10*/  LDL.LU R20, [R1+0x1b58] ;  /* 0x001b580001147983 */ /* 0x000f220000300800 */
[----:B------:R-:W-:Y:S02]  /*dbb20*/  SHF.R.U32.HI R3, RZ, 0x8, R3 ;  /* 0x00000008ff037819 */ /* 0x000fe40000011603 */
[----:B------:R-:W-:Y:S01]  /*dbb30*/  LOP3.LUT R2, R2, 0xffff, RZ, 0xc0, !PT ;  /* 0x0000ffff02027812 */ /* 0x000fe200078ec0ff */
[----:B------:R-:W4:Y:S01]  /*dbb40*/  LDL.LU R15, [R1+0x1b4c] ;  /* 0x001b4c00010f7983 */ /* 0x000f220000300800 */
[----:B------:R-:W-:-:S03]  /*dbb50*/  LOP3.LUT R0, R0, 0xffff, RZ, 0xc0, !PT ;  /* 0x0000ffff00007812 */ /* 0x000fc600078ec0ff */
[----:B------:R-:W4:Y:S01]  /*dbb60*/  LDL.LU R45, [R1+0x618] ;  /* 0x00061800012d7983 */ /* 0x000f220000300800 */
[----:B------:R-:W-:Y:S02]  /*dbb70*/  LOP3.LUT R4, R5, 0xffff, RZ, 0xc0, !PT ;  /* 0x0000ffff05047812 */ /* 0x000fe400078ec0ff */
[----:B------:R-:W-:Y:S01]  /*dbb80*/  LOP3.LUT R3, R3, 0xffff, RZ, 0xc0, !PT ;  /* 0x0000ffff03037812 */ /* 0x000fe200078ec0ff */
[----:B------:R-:W4:Y:S01]  /*dbb90*/  LDL.LU R11, [R1+0x60c] ;  /* 0x00060c00010b7983 */ /* 0x000f220000300800 */
[----:B------:R-:W-:Y:S02]  /*dbba0*/  PRMT R0, R2, 0x3340, R0 ;  /* 0x0000334002007816 */ /* 0x000fe40000000000 */
[----:B------:R-:W-:-:S03]  /*dbbb0*/  PRMT R3, R4, 0x3340, R3 ;  /* 0x0000334004037816 */ /* 0x000fc60000000003 */
[----:B------:R2:W-:Y:S04]  /*dbbc0*/  STL [R1+0x304], R0 ;  /* 0x0003040001007387 */ /* 0x0005e80000100800 */
[----:B------:R4:W-:Y:S01]  /*dbbd0*/  STL [R1+0x300], R3 ;  /* 0x0003000301007387 */ /* 0x0009e20000100800 */
[----:B--2---:R-:W-:-:S03]  /*dbbe0*/  LOP3.LUT R0, R10, 0xffff, RZ, 0xc0, !PT ;  /* 0x0000ffff0a007812 */ /* 0x004fc600078ec0ff */
[----:B------:R-:W2:Y:S01]  /*dbbf0*/  LDL.LU R10, [R1+0x4eec] ;  /* 0x004eec00010a7983 */ /* 0x000ea20000300800 */
[----:B---3--:R-:W-:-:S03]  /*dbc00*/  LOP3.LUT R2, R48, 0xffff, RZ, 0xc0, !PT ;  /* 0x0000ffff30027812 */ /* 0x008fc600078ec0ff */
[----:B------:R-:W3:Y:S01]  /*dbc10*/  LDL.LU R48, [R1+0x1cfc] ;  /* 0x001cfc0001307983 */ /* 0x000ee20000300800 */
[--C-:B----4-:R-:W-:Y:S02]  /*dbc20*/  PRMT R3, R50, 0x4210, R0.reuse ;  /* 0x0000421032037816 */ /* 0x110fe40000000000 */
[----:B------:R-:W-:Y:S01]  /*dbc30*/  PRMT R0, R38, 0x5210, R0 ;  /* 0x0000521026007816 */ /* 0x000fe20000000000 */
[----:B------:R-:W4:Y:S04]  /*dbc40*/  LDL.LU R14, [R1+0x1ee8] ;  /* 0x001ee800010e7983 */ /* 0x000f280000300800 */
[----:B------:R-:W-:Y:S04]  /*dbc50*/  STL [R1+0xe8], R3 ;  /* 0x0000e80301007387 */ /* 0x000fe80000100800 */
[----:B------:R-:W4:Y:S04]  /*dbc60*/  LDL.LU R13, [R1+0x5200] ;  /* 0x00520000010d7983 */ /* 0x000f280000300800 */
[----:B------:R0:W-:Y:S04]  /*dbc70*/  STL [R1+0x18], R0 ;  /* 0x0000180001007387 */ /* 0x0001e80000100800 */
[----:B------:R-:W4:Y:S01]  /*dbc80*/  LDL.LU R50, [R1+0x514c] ;  /* 0x00514c0001327983 */ /* 0x000f220000300800 */
[----:B0-----:R-:W-:-:S02]  /*dbc90*/  PRMT R0, R26, 0x4210, R2 ;  /* 0x000042101a007816 */ /* 0x001fc40000000002 */
[----:B------:R-:W-:Y:S02]  /*dbca0*/  PRMT R2, R12, 0x5210, R2 ;  /* 0x000052100c027816 */ /* 0x000fe40000000002 */
[----:B------:R-:W4:Y:S04]  /*dbcb0*/  LDL.LU R12, [R1+0x638] ;  /* 0x00063800010c7983 */ /* 0x000f280000300800 */
[----:B------:R0:W-:Y:S04]  /*dbcc0*/  STL [R1+0xd0], R0 ;  /* 0x0000d00001007387 */ /* 0x0001e80000100800 */
[----:B------:R1:W-:Y:S01]  /*dbcd0*/  STL [R1], R2 ;  /* 0x0000000201007387 */ /* 0x0003e20000100800 */
[----:B0-----:R-:W-:-:S02]  /*dbce0*/  SHF.R.U32.HI R0, RZ, 0x8, R7 ;  /* 0x00000008ff007819 */ /* 0x001fc40000011607 */
[----:B-1----:R-:W-:Y:S02]  /*dbcf0*/  SHF.R.U32.HI R2, RZ, 0x8, R8 ;  /* 0x00000008ff027819 */ /* 0x002fe40000011608 */
[----:B------:R-:W-:Y:S02]  /*dbd00*/  LOP3.LUT R0, R0, 0xffff, RZ, 0xc0, !PT ;  /* 0x0000ffff00007812 */ /* 0x000fe400078ec0ff */
[----:B------:R-:W-:Y:S02]  /*dbd10*/  LOP3.LUT R2, R2, 0xffff, RZ, 0xc0, !PT ;  /* 0x0000ffff02027812 */ /* 0x000fe400078ec0ff */
[--C-:B------:R-:W-:Y:S02]  /*dbd20*/  PRMT R4, R0, 0x3340, R1.reuse ;  /* 0x0000334000047816 */ /* 0x100fe40000000001 */
[----:B------:R-:W-:Y:S02]  /*dbd30*/  PRMT R3, R2, 0x3340, R1 ;  /* 0x0000334002037816 */ /* 0x000fe40000000001 */
[----:B------:R-:W-:-:S02]  /*dbd40*/  LOP3.LUT R0, R25, 0xffff, RZ, 0xc0, !PT ;  /* 0x0000ffff19007812 */ /* 0x000fc400078ec0ff */
[----:B------:R-:W-:Y:S01]  /*dbd50*/  LOP3.LUT R2, R24, 0xffff, RZ, 0xc0, !PT ;  /* 0x0000ffff18027812 */ /* 0x000fe200078ec0ff */
[----:B------:R0:W-:Y:S01]  /*dbd60*/  STL [R1+0x18c], R4 ;  /* 0x00018c0401007387 */ /* 0x0001e20000100800 */
[----:B------:R-:W-:-:S03]  /*dbd70*/  PRMT R5, R23, 0x4210, R0 ;  /* 0x0000421017057816 */ /* 0x000fc60000000000 */
[----:B------:R1:W-:Y:S01]  /*dbd80*/  STL [R1+0x194], R3 ;  /* 0x0001940301007387 */ /* 0x0003e20000100800 */
[----:B------:R-:W-:Y:S02]  /*dbd90*/  LOP3.LUT R36, R20, 0xffff, RZ, 0xc0, !PT ;  /* 0x0000ffff14247812 */ /* 0x000fe400078ec0ff */
[----:B0-----:R-:W-:Y:S02]  /*dbda0*/  PRMT R4, R39, 0x5210, R0 ;  /* 0x0000521027047816 */ /* 0x001fe40000000000 */
[--C-:B------:R-:W-:Y:S02]  /*dbdb0*/  PRMT R0, R21, 0x5210, R2.reuse ;  /* 0x0000521015007816 */ /* 0x100fe40000000002 */
[----:B-1----:R-:W-:Y:S01]  /*dbdc0*/  PRMT R3, R22, 0x4210, R2 ;  /* 0x0000421016037816 */ /* 0x002fe20000000002 */
[----:B------:R-:W-:Y:S04]  /*dbdd0*/  STL [R1+0xd4], R5 ;  /* 0x0000d40501007387 */ /* 0x000fe80000100800 */
[----:B------:R-:W-:Y:S04]  /*dbde0*/  STL [R1+0x4], R4 ;  /* 0x0000040401007387 */ /* 0x000fe80000100800 */
[----:B------:R-:W-:Y:S01]  /*dbdf0*/  STL [R1+0xd8], R3 ;  /* 0x0000d80301007387 */ /* 0x000fe20000100800 */
[----:B------:R-:W-:-:S03]  /*dbe00*/  LOP3.LUT R37, R15, 0xffff, RZ, 0xc0, !PT ;  /* 0x0000ffff0f257812 */ /* 0x000fc600078ec0ff */
[----:B------:R0:W-:Y:S02]  /*dbe10*/  STL [R1+0x8], R0 ;  /* 0x0000080001007387 */ /* 0x0001e40000100800 */
[--C-:B0-----:R-:W-:Y:S02]  /*dbe20*/  PRMT R0, R45, 0x4210, R36.reuse ;  /* 0x000042102d007816 */ /* 0x101fe40000000024 */
[----:B------:R-:W-:Y:S02]  /*dbe30*/  PRMT R36, R46, 0x5210, R36 ;  /* 0x000052102e247816 */ /* 0x000fe40000000024 */
[----:B------:R-:W4:Y:S04]  /*dbe40*/  LDL.LU R46, [R1+0x5690] ;  /* 0x00569000012e7983 */ /* 0x000f280000300800 */
[----:B------:R0:W-:Y:S04]  /*dbe50*/  STL [R1+0xc0], R0 ;  /* 0x0000c00001007387 */ /* 0x0001e80000100800 */
[----:B------:R-:W-:Y:S01]  /*dbe60*/  STL [R1+0x5518], R36 ;  /* 0x0055182401007387 */ /* 0x000fe20000100800 */
[----:B0-----:R-:W-:-:S02]  /*dbe70*/  PRMT R0, R11, 0x4210, R37 ;  /* 0x000042100b007816 */ /* 0x001fc40000000025 */
[----:B------:R-:W-:Y:S02]  /*dbe80*/  PRMT R37, R59, 0x5210, R37 ;  /* 0x000052103b257816 */ /* 0x000fe40000000025 */
[----:B------:R-:W4:Y:S04]  /*dbe90*/  LDL.LU R59, [R1+0x568c] ;  /* 0x00568c00013b7983 */ /* 0x000f280000300800 */
[----:B------:R0:W-:Y:S04]  /*dbea0*/  STL [R1+0xc4], R0 ;  /* 0x0000c40001007387 */ /* 0x0001e80000100800 */
[----:B------:R-:W4:Y:S04]  /*dbeb0*/  LDL.LU R11, [R1+0x650] ;  /* 0x00065000010b7983 */ /* 0x000f280000300800 */
[----:B------:R-:W-:Y:S01]  /*dbec0*/  STL [R1+0x551c], R37 ;  /* 0x00551c2501007387 */ /* 0x000fe20000100800 */
[----:B--2---:R-:W-:-:S03]  /*dbed0*/  LOP3.LUT R4, R10, 0xffff, RZ, 0xc0, !PT ;  /* 0x0000ffff0a047812 */ /* 0x004fc600078ec0ff */
[----:B------:R-:W2:Y:S01]  /*dbee0*/  LDL.LU R10, [R1+0x5054] ;  /* 0x00505400010a7983 */ /* 0x000ea20000300800 */
[----:B---3--:R-:W-:-:S03]  /*dbef0*/  LOP3.LUT R7, R48, 0xffff, RZ, 0xc0, !PT ;  /* 0x0000ffff30077812 */ /* 0x008fc600078ec0ff */
[----:B------:R-:W3:Y:S01]  /*dbf00*/  LDL.LU R48, [R1+0x620] ;  /* 0x0006200001307983 */ /* 0x000ee20000300800 */
[----:B----4-:R-:W-:-:S03]  /*dbf10*/  LOP3.LUT R8, R50, 0xffff, RZ, 0xc0, !PT ;  /* 0x0000ffff32087812 */ /* 0x010fc600078ec0ff */
[----:B------:R-:W4:Y:S01]  /*dbf20*/  LDL.LU R50, [R1+0x610] ;  /* 0x0006100001327983 */ /* 0x000f220000300800 */
[----:B------:R-:W-:Y:S02]  /*dbf30*/  LOP3.LUT R3, R14, 0xffff, RZ, 0xc0, !PT ;  /* 0x0000ffff0e037812 */ /* 0x000fe400078ec0ff */
[----:B0-----:R-:W-:Y:S02]  /*dbf40*/  PRMT R0, R7, 0x3340, R1 ;  /* 0x0000334007007816 */ /* 0x001fe40000000001 */
[----:B------:R-:W-:Y:S02]  /*dbf50*/  PRMT R2, R4, 0x3340, R3 ;  /* 0x0000334004027816 */ /* 0x000fe40000000003 */
[----:B------:R-:W-:Y:S02]  /*dbf60*/  LOP3.LUT R5, R13, 0xffff, RZ, 0xc0, !PT ;  /* 0x0000ffff0d057812 */ /* 0x000fe400078ec0ff */
[----:B------:R-:W-:Y:S02]  /*dbf70*/  LOP3.LUT R6, R12, 0xffff, RZ, 0xc0, !PT ;  /* 0x0000ffff0c067812 */ /* 0x000fe400078ec0ff */
[----:B------:R-:W-:-:S02]  /*dbf80*/  PRMT R12, R2, 0x5410, R0 ;  /* 0x00005410020c7816 */ /* 0x000fc40000000000 */
[----:B------:R-:W-:Y:S02]  /*dbf90*/  PRMT R0, R8, 0x3340, R1 ;  /* 0x0000334008007816 */ /* 0x000fe40000000001 */
[----:B------:R-:W-:Y:S01]  /*dbfa0*/  PRMT R2, R6, 0x3340, R5 ;  /* 0x0000334006027816 */ /* 0x000fe20000000005 */
[----:B------:R-:W-:Y:S03]  /*dbfb0*/  STL [R1+0x378], R12 ;  /* 0x0003780c01007387 */ /* 0x000fe60000100800 */
[----:B------:R-:W-:Y:S01]  /*dbfc0*/  PRMT R0, R2, 0x5410, R0 ;  /* 0x0000541002007816 */ /* 0x000fe20000000000 */
[----:B------:R-:W4:Y:S01]  /*dbfd0*/  LDL.LU R22, [R1+0x505c] ;  /* 0x00505c0001167983 */ /* 0x000f220000300800 */
[----:B------:R-:W-:-:S03]  /*dbfe0*/  SHF.R.U32.HI R2, RZ, 0x8, R6 ;  /* 0x00000008ff027819 */ /* 0x000fc60000011606 */
[----:B------:R-:W4:Y:S04]  /*dbff0*/  LDL.LU R21, [R1+0x4fd4] ;  /* 0x004fd40001157983 */ /* 0x000f280000300800 */
[----:B------:R0:W-:Y:S01]  /*dc000*/  STL [R1+0x360], R0 ;  /* 0x0003600001007387 */ /* 0x0001e20000100800 */
[----:B------:R-:W-:Y:S02]  /*dc010*/  SHF.R.U32.HI R4, RZ, 0x8, R4 ;  /* 0x00000008ff047819 */ /* 0x000fe40000011604 */
[----:B------:R-:W-:Y:S01]  /*dc020*/  SHF.R.U32.HI R3, RZ, 0x8, R3 ;  /* 0x00000008ff037819 */ /* 0x000fe20000011603 */
[----:B------:R-:W4:Y:S01]  /*dc030*/  LDL.LU R20, [R1+0x608] ;  /* 0x0006080001147983 */ /* 0x000f220000300800 */
[----:B------:R-:W-:Y:S02]  /*dc040*/  LOP3.LUT R2, R2, 0xffff, RZ, 0xc0, !PT ;  /* 0x0000ffff02027812 */ /* 0x000fe400078ec0ff */
[----:B0-----:R-:W-:Y:S01]  /*dc050*/  SHF.R.U32.HI R0, RZ, 0x8, R5 ;  /* 0x00000008ff007819 */ /* 0x001fe20000011605 */
[----:B------:R-:W4:Y:S03]  /*dc060*/  LDL.LU R15, [R1+0x5fc] ;  /* 0x0005fc00010f7983 */ /* 0x000f260000300800 */
[----:B------:R-:W-:-:S02]  /*dc070*/  LOP3.LUT R0, R0, 0xffff, RZ, 0xc0, !PT ;  /* 0x0000ffff00007812 */ /* 0x000fc400078ec0ff */
[----:B------:R-:W-:Y:S02]  /*dc080*/  LOP3.LUT R4, R4, 0xffff, RZ, 0xc0, !PT ;  /* 0x0000ffff04047812 */ /* 0x000fe400078ec0ff */
[----:B------:R-:W-:Y:S02]  /*dc090*/  LOP3.LUT R3, R3, 0xffff, RZ, 0xc0, !PT ;  /* 0x0000ffff03037812 */ /* 0x000fe400078ec0ff */
[----:B------:R-:W-:Y:S02]  /*dc0a0*/  PRMT R2, R2, 0x3340, R0 ;  /* 0x0000334002027816 */ /* 0x000fe40000000000 */
[----:B------:R-:W-:-:S03]  /*dc0b0*/  PRMT R0, R4, 0x3340, R3 ;  /* 0x0000334004007816 */ /* 0x000fc60000000003 */
[----:B------:R-:W-:Y:S04]  /*dc0c0*/  STL [R1+0x2f8], R2 ;  /* 0x0002f80201007387 */ /* 0x000fe80000100800 */
[----:B------:R-:W4:Y:S04]  /*dc0d0*/  LDL.LU R45, [R1+0x1b9c] ;  /* 0x001b9c00012d7983 */ /* 0x000f280000300800 */
[----:B------:R3:W-:Y:S04]  /*dc0e0*/  STL [R1+0x2f4], R0 ;  /* 0x0002f40001007387 */ /* 0x0007e80000100800 */
[----:B------:R-:W4:Y:S04]  /*dc0f0*/  LDL.LU R14, [R1+0x1b98] ;  /* 0x001b9800010e7983 */ /* 0x000f280000300800 */
[----:B------:R-:W4:Y:S04]  /*dc100*/  LDL.LU R13, [R1+0x5f8] ;  /* 0x0005f800010d7983 */ /* 0x000f280000300800 */
[----:B------:R-:W4:Y:S01]  /*dc110*/  LDL.LU R12, [R1+0x5e0] ;  /* 0x0005e000010c7983 */ /* 0x000f220000300800 */
[----:B------:R-:W-:-:S02]  /*dc120*/  LOP3.LUT R38, R11, 0xffff, RZ, 0xc0, !PT ;  /* 0x0000ffff0b267812 */ /* 0x000fc400078ec0ff */
[----:B--2---:R-:W-:Y:S02]  /*dc130*/  LOP3.LUT R32, R10, 0xffff, RZ, 0xc0, !PT ;  /* 0x0000ffff0a207812 */ /* 0x004fe400078ec0ff */
[--C-:B---3--:R-:W-:Y:S02]  /*dc140*/  PRMT R0, R48, 0x4210, R38.reuse ;  /* 0x0000421030007816 */ /* 0x108fe40000000026 */
[----:B------:R-:W-:-:S03]  /*dc150*/  PRMT R38, R44, 0x5210, R38 ;  /* 0x000052102c267816 */ /* 0x000fc60000000026 */
[----:B------:R4:W-:Y:S04]  /*dc160*/  STL [R1+0xc8], R0 ;  /* 0x0000c80001007387 */ /* 0x0009e80000100800 */
[----:B------:R-:W2:Y:S04]  /*dc170*/  LDL.LU R11, [R1+0x4f0c] ;  /* 0x004f0c00010b7983 */ /* 0x000ea80000300800 */
[----:B------:R-:W-:Y:S04]  /*dc180*/  STL [R1+0x5520], R38 ;  /* 0x0055202601007387 */ /* 0x000fe80000100800 */
[----:B------:R-:W3:Y:S01]  /*dc190*/  LDL.LU R10, [R1+0x1d0c] ;  /* 0x001d0c00010a7983 */ /* 0x000ee20000300800 */
[----:B----4-:R-:W-:-:S02]  /*dc1a0*/  PRMT R0, R50, 0x4210, R32 ;  /* 0x0000421032007816 */ /* 0x010fc40000000020 */
[----:B------:R-:W-:-:S03]  /*dc1b0*/  PRMT R32, R42, 0x5210, R32 ;  /* 0x000052102a207816 */ /* 0x000fc60000000020 */
[----:B------:R0:W-:Y:S04]  /*dc1c0*/  STL [R1+0xb0], R0 ;  /* 0x0000b00001007387 */ /* 0x0001e80000100800 */
[----:B------:R-:W4:Y:S04]  /*dc1d0*/  LDL.LU R44, [R1+0x207c] ;  /* 0x00207c00012c7983 */ /* 0x000f280000300800 */
[----:B------:R-:W4:Y:S04]  /*dc1e0*/  LDL.LU R42, [R1+0x52c0] ;  /* 0x0052c000012a7983 */ /* 0x000f280000300800 */
[----:B------:R-:W4:Y:S04]  /*dc1f0*/  LDL.LU R48, [R1+0x5100] ;  /* 0x0051000001307983 */ /* 0x000f280000300800 */
[----:B------:R-:W-:Y:S04]  /*dc200*/  STL [R1+0x5524], R32 ;  /* 0x0055242001007387 */ /* 0x000fe80000100800 */
[----:B------:R-:W4:Y:S01]  /*dc210*/  LDL.LU R50, [R1+0x51c8] ;  /* 0x0051c80001327983 */ /* 0x000f220000300800 */
[----:B0-----:R-:W-:-:S02]  /*dc220*/  SHF.R.U32.HI R0, RZ, 0x8, R7 ;  /* 0x00000008ff007819 */ /* 0x001fc40000011607 */
[----:B------:R-:W-:Y:S02]  /*dc230*/  SHF.R.U32.HI R2, RZ, 0x8, R8 ;  /* 0x00000008ff027819 */ /* 0x000fe40000011608 */
[----:B------:R-:W-:Y:S02]  /*dc240*/  LOP3.LUT R0, R0, 0xffff, RZ, 0xc0, !PT ;  /* 0x0000ffff00007812 */ /* 0x000fe400078ec0ff */
[----:B------:R-:W-:Y:S02]  /*dc250*/  LOP3.LUT R2, R2, 0xffff, RZ, 0xc0, !PT ;  /* 0x0000ffff02027812 */ /* 0x000fe400078ec0ff */
[--C-:B------:R-:W-:Y:S02]  /*dc260*/  PRMT R3, R0, 0x3340, R1.reuse ;  /* 0x0000334000037816 */ /* 0x100fe40000000001 */
[----:B------:R-:W-:Y:S02]  /*dc270*/  PRMT R0, R2, 0x3340, R1 ;  /* 0x0000334002007816 */ /* 0x000fe40000000001 */
[----:B------:R-:W-:Y:S01]  /*dc280*/  LOP3.LUT R33, R22, 0xffff, RZ, 0xc0, !PT ;  /* 0x0000ffff16217812 */ /* 0x000fe200078ec0ff */
[----:B------:R-:W-:Y:S01]  /*dc290*/  STL [R1+0x188], R3 ;  /* 0x0001880301007387 */ /* 0x000fe20000100800 */
[----:B------:R-:W-:-:S03]  /*dc2a0*/  LOP3.LUT R34, R21, 0xffff, RZ, 0xc0, !PT ;  /* 0x0000ffff15227812 */ /* 0x000fc600078ec0ff */
[----:B------:R0:W-:Y:S02]  /*dc2b0*/  STL [R1+0x184], R0 ;  /* 0x0001840001007387 */ /* 0x0001e40000100800 */
[--C-:B0-----:R-:W-:Y:S02]  /*dc2c0*/  PRMT R0, R20, 0x4210, R33.reuse ;  /* 0x0000421014007816 */ /* 0x101fe40000000021 */
[----:B------:R-:W-:Y:S02]  /*dc2d0*/  PRMT R33, R61, 0x5210, R33 ;  /* 0x000052103d217816 */ /* 0x000fe40000000021 */
[----:B------:R-:W4:Y:S01]  /*dc2e0*/  LDL.LU R61, [R1+0x5688] ;  /* 0x00568800013d7983 */ /* 0x000f220000300800 */
[----:B------:R-:W-:-:S03]  /*dc2f0*/  LOP3.LUT R28, R45, 0xffff, RZ, 0xc0, !PT ;  /* 0x0000ffff2d1c7812 */ /* 0x000fc600078ec0ff */
[----:B------:R0:W-:Y:S04]  /*dc300*/  STL [R1+0xb4], R0 ;  /* 0x0000b40001007387 */ /* 0x0001e80000100800 */
[----:B------:R-:W-:Y:S01]  /*dc310*/  STL [R1+0x5528], R33 ;  /* 0x0055282101007387 */ /* 0x000fe20000100800 */
        /* <DEDUP_REMOVED lines=15> */
[----:B------:R-:W-:Y:S04]  /*dc410*/  STL [R1+0x5534], R29 ;  /* 0x0055341d01007387 */ /* 0x000fe80000100800 */
[----:B------:R-:W4:Y:S04]  /*dc420*/  LDL.LU R14, [R1+0x660] ;  /* 0x00066000010e7983 */ /* 0x000f280000300800 */
[----:B------:R-:W4:Y:S04]  /*dc430*/  LDL.LU R13, [R1+0x5080] ;  /* 0x00508000010d7983 */ /* 0x000f280000300800 */
[----:B------:R-:W4:Y:S01]  /*dc440*/  LDL.LU R12, [R1+0x5ec] ;  /* 0x0005ec00010c7983 */ /* 0x000f220000300800 */
[----:B--2---:R-:W-:-:S03]  /*dc450*/  LOP3.LUT R4, R11, 0xffff, RZ, 0xc0, !PT ;  /* 0x0000ffff0b047812 */ /* 0x004fc600078ec0ff */
[----:B------:R-:W2:Y:S01]  /*dc460*/  LDL.LU R11, [R1+0x5e4] ;  /* 0x0005e400010b7983 */ /* 0x000ea20000300800 */
[----:B---3--:R-:W-:-:S03]  /*dc470*/  LOP3.LUT R8, R10, 0xffff, RZ, 0xc0, !PT ;  /* 0x0000ffff0a087812 */ /* 0x008fc600078ec0ff */
[----:B------:R-:W3:Y:S01]  /*dc480*/  LDL.LU R10, [R1+0x531c] ;  /* 0x00531c00010a7983 */ /* 0x000ee20000300800 */
[----:B----4-:R-:W-:-:S03]  /*dc490*/  LOP3.LUT R7, R48, 0xffff, RZ, 0xc0, !PT ;  /* 0x0000ffff30077812 */ /* 0x010fc600078ec0ff */
[----:B------:R-:W4:Y:S01]  /*dc4a0*/  LDL.LU R48, [R1+0x5184] ;  /* 0x0051840001307983 */ /* 0x000f220000300800 */
[----:B------:R-:W-:-:S03]  /*dc4b0*/  LOP3.LUT R5, R50, 0xffff, RZ, 0xc0, !PT ;  /* 0x0000ffff32057812 */ /* 0x000fc600078ec0ff */
[----:B------:R-:W4:Y:S01]  /*dc4c0*/  LDL.LU R50, [R1+0x5234] ;  /* 0x0052340001327983 */ /* 0x000f220000300800 */
[----:B------:R-:W-:Y:S02]  /*dc4d0*/  LOP3.LUT R3, R44, 0xffff, RZ, 0xc0, !PT ;  /* 0x0000ffff2c037812 */ /* 0x000fe400078ec0ff */
[----:B0-----:R-:W-:Y:S02]  /*dc4e0*/  PRMT R0, R8, 0x3340, R1 ;  /* 0x0000334008007816 */ /* 0x001fe40000000001 */
[----:B------:R-:W-:Y:S02]  /*dc4f0*/  PRMT R2, R4, 0x3340, R3 ;  /* 0x0000334004027816 */ /* 0x000fe40000000003 */
[----:B------:R-:W-:Y:S02]  /*dc500*/  LOP3.LUT R6, R42, 0xffff, RZ, 0xc0, !PT ;  /* 0x0000ffff2a067812 */ /* 0x000fe400078ec0ff */
[----:B------:R-:W-:Y:S02]  /*dc510*/  PRMT R15, R2, 0x5410, R0 ;  /* 0x00005410020f7816 */ /* 0x000fe40000000000 */
[----:B------:R-:W-:-:S02]  /*dc520*/  PRMT R0, R7, 0x3340, R1 ;  /* 0x0000334007007816 */ /* 0x000fc40000000001 */
[----:B------:R-:W-:Y:S01]  /*dc530*/  PRMT R2, R6, 0x3340, R5 ;  /* 0x0000334006027816 */ /* 0x000fe20000000005 */
[----:B------:R-:W-:Y:S03]  /*dc540*/  STL [R1+0x370], R15 ;  /* 0x0003700f01007387 */ /* 0x000fe60000100800 */
[----:B------:R-:W-:Y:S01]  /*dc550*/  PRMT R0, R2, 0x5410, R0 ;  /* 0x0000541002007816 */ /* 0x000fe20000000000 */
[----:B------:R-:W4:Y:S01]  /*dc560*/  LDL.LU R44, [R1+0x508c] ;  /* 0x00508c00012c7983 */ /* 0x000f220000300800 */
[----:B------:R-:W-:-:S03]  /*dc570*/  SHF.R.U32.HI R2, RZ, 0x8, R4 ;  /* 0x00000008ff027819 */ /* 0x000fc60000011604 */
[----:B------:R0:W-:Y:S01]  /*dc580*/  STL [R1+0x358], R0 ;  /* 0x0003580001007387 */ /* 0x0001e20000100800 */
[----:B------:R-:W-:Y:S02]  /*dc590*/  SHF.R.U32.HI R4, RZ, 0x8, R6 ;  /* 0x00000008ff047819 */ /* 0x000fe40000011606 */
[----:B------:R-:W-:Y:S01]  /*dc5a0*/  LOP3.LUT R2, R2, 0xffff, RZ, 0xc0, !PT ;  /* 0x0000ffff02027812 */ /* 0x000fe200078ec0ff */
[----:B------:R-:W4:Y:S01]  /*dc5b0*/  LDL.LU R42, [R1+0x5d4] ;  /* 0x0005d400012a7983 */ /* 0x000f220000300800 */
[----:B0-----:R-:W-:Y:S02]  /*dc5c0*/  SHF.R.U32.HI R0, RZ, 0x8, R3 ;  /* 0x00000008ff007819 */ /* 0x001fe40000011603 */
[----:B------:R-:W-:Y:S02]  /*dc5d0*/  SHF.R.U32.HI R3, RZ, 0x8, R5 ;  /* 0x00000008ff037819 */ /* 0x000fe40000011605 */
[----:B------:R-:W-:Y:S02]  /*dc5e0*/  LOP3.LUT R0, R0, 0xffff, RZ, 0xc0, !PT ;  /* 0x0000ffff00007812 */ /* 0x000fe400078ec0ff */
[----:B------:R-:W-:-:S02]  /*dc5f0*/  LOP3.LUT R4, R4, 0xffff, RZ, 0xc0, !PT ;  /* 0x0000ffff04047812 */ /* 0x000fc400078ec0ff */
[----:B------:R-:W-:Y:S02]  /*dc600*/  LOP3.LUT R3, R3, 0xffff, RZ, 0xc0, !PT ;  /* 0x0000ffff03037812 */ /* 0x000fe400078ec0ff */
[----:B------:R-:W-:Y:S02]  /*dc610*/  PRMT R0, R2, 0x3340, R0 ;  /* 0x0000334002007816 */ /* 0x000fe40000000000 */
[----:B------:R-:W-:-:S03]  /*dc620*/  PRMT R16, R4, 0x3340, R3 ;  /* 0x0000334004107816 */ /* 0x000fc60000000003 */
[----:B------:R0:W-:Y:S04]  /*dc630*/  STL [R1+0x2f0], R0 ;  /* 0x0002f00001007387 */ /* 0x0001e80000100800 */
[----:B------:R-:W-:Y:S04]  /*dc640*/  STL [R1+0x55e8], R16 ;  /* 0x0055e81001007387 */ /* 0x000fe80000100800 */
[----:B------:R-:W4:Y:S01]  /*dc650*/  LDL.LU R15, [R1+0x5014] ;  /* 0x00501400010f7983 */ /* 0x000f220000300800 */
[----:B------:R-:W-:-:S04]  /*dc660*/  LOP3.LUT R30, R14, 0xffff, RZ, 0xc0, !PT ;  /* 0x0000ffff0e1e7812 */ /* 0x000fc800078ec0ff */
[--C-:B0-----:R-:W-:Y:S02]  /*dc670*/  PRMT R0, R12, 0x4210, R30.reuse ;  /* 0x000042100c007816 */ /* 0x101fe4000000001e */
[----:B------:R-:W-:-:S03]  /*dc680*/  PRMT R30, R57, 0x5210, R30 ;  /* 0x00005210391e7816 */ /* 0x000fc6000000001e */
[----:B------:R2:W-:Y:S04]  /*dc690*/  STL [R1+0xa8], R0 ;  /* 0x0000a80001007387 */ /* 0x0005e80000100800 */
[----:B------:R-:W4:Y:S04]  /*dc6a0*/  LDL.LU R57, [R1+0x5678] ;  /* 0x0056780001397983 */ /* 0x000f280000300800 */
[----:B------:R-:W4:Y:S01]  /*dc6b0*/  LDL.LU R45, [R1+0x5d0] ;  /* 0x0005d000012d7983 */ /* 0x000f220000300800 */
[----:B------:R-:W-:-:S03]  /*dc6c0*/  LOP3.LUT R24, R13, 0xffff, RZ, 0xc0, !PT ;  /* 0x0000ffff0d187812 */ /* 0x000fc600078ec0ff */
[----:B------:R-:W-:Y:S01]  /*dc6d0*/  STL [R1+0x5538], R30 ;  /* 0x0055381e01007387 */ /* 0x000fe20000100800 */
[--C-:B--2---:R-:W-:Y:S02]  /*dc6e0*/  PRMT R0, R11, 0x4210, R24.reuse ;  /* 0x000042100b007816 */ /* 0x104fe40000000018 */
[----:B------:R-:W-:Y:S02]  /*dc6f0*/  PRMT R24, R58, 0x5210, R24 ;  /* 0x000052103a187816 */ /* 0x000fe40000000018 */
[----:B------:R-:W2:Y:S01]  /*dc700*/  LDL.LU R58, [R1+0x5674] ;  /* 0x00567400013a7983 */ /* 0x000ea20000300800 */
[----:B---3--:R-:W-:-:S03]  /*dc710*/  LOP3.LUT R4, R10, 0xffff, RZ, 0xc0, !PT ;  /* 0x0000ffff0a047812 */ /* 0x008fc600078ec0ff */
[----:B------:R0:W-:Y:S04]  /*dc720*/  STL [R1+0x90], R0 ;  /* 0x0000900001007387 */ /* 0x0001e80000100800 */
[----:B------:R-:W-:Y:S01]  /*dc730*/  STL [R1+0x5548], R24 ;  /* 0x0055481801007387 */ /* 0x000fe20000100800 */
[----:B----4-:R-:W-:-:S03]  /*dc740*/  LOP3.LUT R5, R48, 0xffff, RZ, 0xc0, !PT ;  /* 0x0000ffff30057812 */ /* 0x010fc600078ec0ff */
[----:B------:R-:W3:Y:S01]  /*dc750*/  LDL.LU R48, [R1+0x1c98] ;  /* 0x001c980001307983 */ /* 0x000ee20000300800 */
[----:B0-----:R-:W-:-:S03]  /*dc760*/  PRMT R0, R5, 0x3340, R1 ;  /* 0x0000334005007816 */ /* 0x001fc60000000001 */
[----:B------:R-:W4:Y:S01]  /*dc770*/  LDL.LU R14, [R1+0x5c8] ;  /* 0x0005c800010e7983 */ /* 0x000f220000300800 */
[----:B------:R-:W-:-:S03]  /*dc780*/  LOP3.LUT R3, R50, 0xffff, RZ, 0xc0, !PT ;  /* 0x0000ffff32037812 */ /* 0x000fc600078ec0ff */
[----:B------:R-:W2:Y:S01]  /*dc790*/  LDL.LU R13, [R1+0x1c9c] ;  /* 0x001c9c00010d7983 */ /* 0x000ea20000300800 */
[----:B------:R-:W-:-:S03]  /*dc7a0*/  PRMT R2, R4, 0x3340, R3 ;  /* 0x0000334004027816 */ /* 0x000fc60000000003 */
[----:B------:R-:W2:Y:S01]  /*dc7b0*/  LDL.LU R50, [R1+0x670] ;  /* 0x0006700001327983 */ /* 0x000ea20000300800 */
[----:B------:R-:W-:-:S05]  /*dc7c0*/  PRMT R0, R2, 0x5410, R0 ;  /* 0x0000541002007816 */ /* 0x000fca0000000000 */
[----:B------:R0:W-:Y:S04]  /*dc7d0*/  STL [R1+0x34c], R0 ;  /* 0x00034c0001007387 */ /* 0x0001e80000100800 */
[----:B------:R-:W2:Y:S04]  /*dc7e0*/  LDL.LU R12, [R1+0x5b4] ;  /* 0x0005b400010c7983 */ /* 0x000ea80000300800 */
[----:B------:R-:W2:Y:S04]  /*dc7f0*/  LDL.LU R11, [R1+0x5bc] ;  /* 0x0005bc00010b7983 */ /* 0x000ea80000300800 */
[----:B------:R-:W2:Y:S01]  /*dc800*/  LDL.LU R10, [R1+0x52f0] ;  /* 0x0052f000010a7983 */ /* 0x000ea20000300800 */
[----:B------:R-:W-:-:S02]  /*dc810*/  SHF.R.U32.HI R2, RZ, 0x8, R4 ;  /* 0x00000008ff027819 */ /* 0x000fc40000011604 */
[----:B0-----:R-:W-:Y:S02]  /*dc820*/  SHF.R.U32.HI R0, RZ, 0x8, R3 ;  /* 0x00000008ff007819 */ /* 0x001fe40000011603 */
[----:B------:R-:W-:Y:S02]  /*dc830*/  LOP3.LUT R2, R2, 0xffff, RZ, 0xc0, !PT ;  /* 0x0000ffff02027812 */ /* 0x000fe400078ec0ff */
[----:B------:R-:W-:Y:S02]  /*dc840*/  LOP3.LUT R0, R0, 0xffff, RZ, 0xc0, !PT ;  /* 0x0000ffff00007812 */ /* 0x000fe400078ec0ff */
[----:B------:R-:W-:Y:S02]  /*dc850*/  LOP3.LUT R25, R44, 0xffff, RZ, 0xc0, !PT ;  /* 0x0000ffff2c197812 */ /* 0x000fe400078ec0ff */
[----:B------:R-:W-:Y:S02]  /*dc860*/  PRMT R2, R2, 0x3340, R0 ;  /* 0x0000334002027816 */ /* 0x000fe40000000000 */
[----:B------:R-:W-:-:S03]  /*dc870*/  PRMT R0, R42, 0x4210, R25 ;  /* 0x000042102a007816 */ /* 0x000fc60000000019 */
[----:B------:R-:W-:Y:S04]  /*dc880*/  STL [R1+0x2e4], R2 ;  /* 0x0002e40201007387 */ /* 0x000fe80000100800 */
[----:B------:R-:W2:Y:S04]  /*dc890*/  LDL.LU R44, [R1+0x5138] ;  /* 0x00513800012c7983 */ /* 0x000ea80000300800 */
[----:B------:R0:W-:Y:S04]  /*dc8a0*/  STL [R1+0x94], R0 ;  /* 0x0000940001007387 */ /* 0x0001e80000100800 */
[----:B------:R-:W2:Y:S01]  /*dc8b0*/  LDL.LU R42, [R1+0x51e4] ;  /* 0x0051e400012a7983 */ /* 0x000ea20000300800 */
[----:B------:R-:W-:-:S02]  /*dc8c0*/  LOP3.LUT R26, R15, 0xffff, RZ, 0xc0, !PT ;  /* 0x0000ffff0f1a7812 */ /* 0x000fc400078ec0ff */
[----:B------:R-:W-:Y:S02]  /*dc8d0*/  PRMT R25, R56, 0x5210, R25 ;  /* 0x0000521038197816 */ /* 0x000fe40000000019 */
[----:B0-----:R-:W-:Y:S01]  /*dc8e0*/  SHF.R.U32.HI R0, RZ, 0x8, R5 ;  /* 0x00000008ff007819 */ /* 0x001fe20000011605 */
[----:B------:R-:W2:Y:S03]  /*dc8f0*/  LDL.LU R56, [R1+0x5670] ;  /* 0x0056700001387983 */ /* 0x000ea60000300800 */
[----:B------:R-:W-:Y:S01]  /*dc900*/  LOP3.LUT R0, R0, 0xffff, RZ, 0xc0, !PT ;  /* 0x0000ffff00007812 */ /* 0x000fe200078ec0ff */
[----:B------:R-:W-:Y:S01]  /*dc910*/  STL [R1+0x554c], R25 ;  /* 0x00554c1901007387 */ /* 0x000fe20000100800 */
[----:B------:R-:W-:Y:S02]  /*dc920*/  SHF.R.U32.HI R7, RZ, 0x8, R7 ;  /* 0x00000008ff077819 */ /* 0x000fe40000011607 */
[----:B------:R-:W-:-:S02]  /*dc930*/  PRMT R2, R45, 0x4210, R26 ;  /* 0x000042102d027816 */ /* 0x000fc4000000001a */
[----:B------:R-:W-:-:S05]  /*dc940*/  PRMT R26, R53, 0x5210, R26 ;  /* 0x00005210351a7816 */ /* 0x000fca000000001a */
[----:B------:R-:W-:Y:S04]  /*dc950*/  STL [R1+0x5550], R26 ;  /* 0x0055501a01007387 */ /* 0x000fe80000100800 */
[----:B------:R0:W-:Y:S02]  /*dc960*/  STL [R1+0x98], R2 ;  /* 0x0000980201007387 */ /* 0x0001e40000100800 */
[----:B0-----:R-:W-:Y:S02]  /*dc970*/  PRMT R2, R0, 0x3340, R1 ;  /* 0x0000334000027816 */ /* 0x001fe40000000001 */
[----:B------:R-:W-:-:S03]  /*dc980*/  LOP3.LUT R0, R7, 0xffff, RZ, 0xc0, !PT ;  /* 0x0000ffff07007812 */ /* 0x000fc600078ec0ff */
[----:B------:R0:W-:Y:S04]  /*dc990*/  STL [R1+0x180], R2 ;  /* 0x0001800201007387 */ /* 0x0001e80000100800 */
[----:B------:R-:W2:Y:S01]  /*dc9a0*/  LDL.LU R53, [R1+0x50a0] ;  /* 0x0050a00001357983 */ /* 0x000ea20000300800 */
[----:B0-----:R-:W-:Y:S02]  /*dc9b0*/  PRMT R2, R0, 0x3340, R1 ;  /* 0x0000334000027816 */ /* 0x001fe40000000001 */
[----:B---3--:R-:W-:Y:S02]  /*dc9c0*/  LOP3.LUT R20, R48, 0xffff, RZ, 0xc0, !PT ;  /* 0x0000ffff30147812 */ /* 0x008fe400078ec0ff */
[----:B------:R-:W3:Y:S02]  /*dc9d0*/  LDL.LU R48, [R1+0x5b8] ;  /* 0x0005b80001307983 */ /* 0x000ee40000300800 */
[----:B----4-:R-:W-:-:S02]  /*dc9e0*/  PRMT R0, R14, 0x4210, R20 ;  /* 0x000042100e007816 */ /* 0x010fc40000000014 */
[----:B------:R-:W-:Y:S01]  /*dc9f0*/  STL [R1+0x17c], R2 ;  /* 0x00017c0201007387 */ /* 0x000fe20000100800 */
[----:B------:R-:W-:Y:S02]  /*dca00*/  PRMT R20, R18, 0x5210, R20 ;  /* 0x0000521012147816 */ /* 0x000fe40000000014 */
[----:B--2---:R-:W-:Y:S01]  /*dca10*/  LOP3.LUT R21, R13, 0xffff, RZ, 0xc0, !PT ;  /* 0x0000ffff0d157812 */ /* 0x004fe200078ec0ff */
[----:B------:R-:W2:Y:S04]  /*dca20*/  LDL.LU R18, [R1+0x566c] ;  /* 0x00566c0001127983 */ /* 0x000ea80000300800 */
[----:B------:R0:W-:Y:S01]  /*dca30*/  STL [R1+0x80], R0 ;  /* 0x0000800001007387 */ /* 0x0001e20000100800 */
[----:B------:R-:W-:-:S03]  /*dca40*/  LOP3.LUT R22, R50, 0xffff, RZ, 0xc0, !PT ;  /* 0x0000ffff32167812 */ /* 0x000fc600078ec0ff */
[----:B------:R-:W-:Y:S04]  /*dca50*/  STL [R1+0x5554], R20 ;  /* 0x0055541401007387 */ /* 0x000fe80000100800 */
[----:B------:R-:W4:Y:S01]  /*dca60*/  LDL.LU R50, [R1+0x50a4] ;  /* 0x0050a40001327983 */ /* 0x000f220000300800 */
[--C-:B0-----:R-:W-:Y:S02]  /*dca70*/  PRMT R0, R12, 0x4210, R21.reuse ;  /* 0x000042100c007816 */ /* 0x101fe40000000015 */
[----:B------:R-:W-:Y:S02]  /*dca80*/  PRMT R21, R51, 0x5210, R21 ;  /* 0x0000521033157816 */ /* 0x000fe40000000015 */
[----:B------:R-:W2:Y:S04]  /*dca90*/  LDL.LU R51, [R1+0x5668] ;  /* 0x0056680001337983 */ /* 0x000ea80000300800 */
[----:B------:R0:W-:Y:S04]  /*dcaa0*/  STL [R1+0x84], R0 ;  /* 0x0000840001007387 */ /* 0x0001e80000100800 */
[----:B------:R-:W-:Y:S01]  /*dcab0*/  STL [R1+0x5558], R21 ;  /* 0x0055581501007387 */ /* 0x000fe20000100800 */
[----:B0-----:R-:W-:-:S02]  /*dcac0*/  PRMT R0, R11, 0x4210, R22 ;  /* 0x000042100b007816 */ /* 0x001fc40000000016 */
[----:B------:R-:W-:Y:S02]  /*dcad0*/  PRMT R22, R52, 0x5210, R22 ;  /* 0x0000521034167816 */ /* 0x000fe40000000016 */
[----:B------:R-:W2:Y:S04]  /*dcae0*/  LDL.LU R52, [R1+0x5664] ;  /* 0x0056640001347983 */ /* 0x000ea80000300800 */
[----:B------:R0:W-:Y:S04]  /*dcaf0*/  STL [R1+0x88], R0 ;  /* 0x0000880001007387 */ /* 0x0001e80000100800 */
[----:B------:R-:W2:Y:S04]  /*dcb00*/  LDL.LU R14, [R1+0x56c] ;  /* 0x00056c00010e7983 */ /* 0x000ea80000300800 */
[----:B------:R-:W-:Y:S01]  /*dcb10*/  STL [R1+0x555c], R22 ;  /* 0x00555c1601007387 */ /* 0x000fe20000100800 */
[----:B------:R-:W-:-:S03]  /*dcb20*/  LOP3.LUT R4, R10, 0xffff, RZ, 0xc0, !PT ;  /* 0x0000ffff0a047812 */ /* 0x000fc600078ec0ff */
[----:B------:R-:W2:Y:S04]  /*dcb30*/  LDL.LU R11, [R1+0x5040] ;  /* 0x00504000010b7983 */ /* 0x000ea80000300800 */
[----:B------:R-:W2:Y:S01]  /*dcb40*/  LDL.LU R10, [R1+0x568] ;  /* 0x00056800010a7983 */ /* 0x000ea20000300800 */
[----:B------:R-:W-:Y:S02]  /*dcb50*/  LOP3.LUT R5, R44, 0xffff, RZ, 0xc0, !PT ;  /* 0x0000ffff2c057812 */ /* 0x000fe400078ec0ff */
[----:B------:R-:W-:Y:S02]  /*dcb60*/  LOP3.LUT R3, R42, 0xffff, RZ, 0xc0, !PT ;  /* 0x0000ffff2a037812 */ /* 0x000fe400078ec0ff */
[----:B0-----:R-:W-:Y:S02]  /*dcb70*/  PRMT R0, R5, 0x3340, R1 ;  /* 0x0000334005007816 */ /* 0x001fe40000000001 */
        /* <DEDUP_REMOVED lines=9> */
[----:B------:R-:W-:-:S03]  /*dcc10*/  LOP3.LUT R0, R5, 0xffff, RZ, 0xc0, !PT ;  /* 0x0000ffff05007812 */ /* 0x000fc600078ec0ff */
[----:B------:R0:W-:Y:S04]  /*dcc20*/  STL [R1+0x2dc], R2 ;  /* 0x0002dc0201007387 */ /* 0x0001e80000100800 */
[----:B------:R-:W2:Y:S01]  /*dcc30*/  LDL.LU R42, [R1+0x5260] ;  /* 0x00526000012a7983 */ /* 0x000ea20000300800 */
[----:B0-----:R-:W-:-:S05]  /*dcc40*/  PRMT R2, R0, 0x3340, R1 ;  /* 0x0000334000027816 */ /* 0x001fca0000000001 */
[----:B------:R-:W-:Y:S04]  /*dcc50*/  STL [R1+0x178], R2 ;  /* 0x0001780201007387 */ /* 0x000fe80000100800 */
[----:B------:R-:W2:Y:S01]  /*dcc60*/  LDL.LU R15, [R1+0x50dc] ;  /* 0x0050dc00010f7983 */ /* 0x000ea20000300800 */
[----:B------:R-:W-:Y:S02]  /*dcc70*/  LOP3.LUT R12, R53, 0xffff, RZ, 0xc0, !PT ;  /* 0x0000ffff350c7812 */ /* 0x000fe400078ec0ff */
[----:B------:R-:W-:Y:S02]  /*dcc80*/  SHF.R.U32.HI R9, RZ, 0x8, R9 ;  /* 0x00000008ff097819 */ /* 0x000fe40000011609 */
[--C-:B---3--:R-:W-:Y:S02]  /*dcc90*/  PRMT R0, R48, 0x4210, R12.reuse ;  /* 0x0000421030007816 */ /* 0x108fe4000000000c */
[----:B------:R-:W-:-:S03]  /*dcca0*/  PRMT R12, R43, 0x5210, R12 ;  /* 0x000052102b0c7816 */ /* 0x000fc6000000000c */
[----:B------:R0:W-:Y:S04]  /*dccb0*/  STL [R1+0x60], R0 ;  /* 0x0000600001007387 */ /* 0x0001e80000100800 */
[----:B------:R-:W3:Y:S04]  /*dccc0*/  LDL.LU R45, [R1+0x51ac] ;  /* 0x0051ac00012d7983 */ /* 0x000ee80000300800 */
[----:B------:R-:W-:Y:S04]  /*dccd0*/  STL [R1+0x5560], R12 ;  /* 0x0055600c01007387 */ /* 0x000fe80000100800 */
[----:B------:R-:W3:Y:S01]  /*dcce0*/  LDL.LU R44, [R1+0x526c] ;  /* 0x00526c00012c7983 */ /* 0x000ee20000300800 */
[----:B----4-:R-:W-:-:S03]  /*dccf0*/  LOP3.LUT R13, R50, 0xffff, RZ, 0xc0, !PT ;  /* 0x0000ffff320d7812 */ /* 0x010fc600078ec0ff */
[----:B------:R-:W4:Y:S04]  /*dcd00*/  LDL.LU R43, [R1+0x50e4] ;  /* 0x0050e400012b7983 */ /* 0x000f280000300800 */
[----:B------:R-:W4:Y:S04]  /*dcd10*/  LDL.LU R53, [R1+0x51b8] ;  /* 0x0051b80001357983 */ /* 0x000f280000300800 */
[----:B------:R-:W4:Y:S04]  /*dcd20*/  LDL.LU R48, [R1+0x52cc] ;  /* 0x0052cc0001307983 */ /* 0x000f280000300800 */
[----:B------:R-:W4:Y:S01]  /*dcd30*/  LDL.LU R50, [R1+0x5104] ;  /* 0x0051040001327983 */ /* 0x000f220000300800 */
[----:B0-----:R-:W-:-:S04]  /*dcd40*/  SHF.R.U32.HI R0, RZ, 0x8, R8 ;  /* 0x00000008ff007819 */ /* 0x001fc80000011608 */
[----:B------:R-:W-:Y:S02]  /*dcd50*/  LOP3.LUT R0, R0, 0xffff, RZ, 0xc0, !PT ;  /* 0x0000ffff00007812 */ /* 0x000fe400078ec0ff */
[--C-:B--2---:R-:W-:Y:S02]  /*dcd60*/  PRMT R2, R14, 0x4210, R13.reuse ;  /* 0x000042100e027816 */ /* 0x104fe4000000000d */
[----:B------:R-:W-:Y:S02]  /*dcd70*/  PRMT R13, R54, 0x5210, R13 ;  /* 0x00005210360d7816 */ /* 0x000fe4000000000d */
[----:B------:R-:W2:Y:S04]  /*dcd80*/  LDL.LU R54, [R1+0x51cc] ;  /* 0x0051cc0001367983 */ /* 0x000ea80000300800 */
[----:B------:R0:W-:Y:S01]  /*dcd90*/  STL [R1+0x64], R2 ;  /* 0x0000640201007387 */ /* 0x0001e20000100800 */
[----:B------:R-:W-:-:S02]  /*dcda0*/  LOP3.LUT R14, R11, 0xffff, RZ, 0xc0, !PT ;  /* 0x0000ffff0b0e7812 */ /* 0x000fc400078ec0ff */
[--C-:B0-----:R-:W-:Y:S02]  /*dcdb0*/  PRMT R2, R0, 0x3340, R1.reuse ;  /* 0x0000334000027816 */ /* 0x101fe40000000001 */
[----:B------:R-:W-:Y:S01]  /*dcdc0*/  LOP3.LUT R0, R9, 0xffff, RZ, 0xc0, !PT ;  /* 0x0000ffff09007812 */ /* 0x000fe200078ec0ff */
[----:B------:R-:W-:Y:S03]  /*dcdd0*/  STL [R1+0x5564], R13 ;  /* 0x0055640d01007387 */ /* 0x000fe60000100800 */
[----:B------:R-:W-:Y:S02]  /*dcde0*/  PRMT R29, R0, 0x3340, R1 ;  /* 0x00003340001d7816 */ /* 0x000fe40000000001 */
[--C-:B------:R-:W-:Y:S01]  /*dcdf0*/  PRMT R0, R10, 0x4210, R14.reuse ;  /* 0x000042100a007816 */ /* 0x100fe2000000000e */
[----:B------:R-:W-:Y:S01]  /*dce00*/  STL [R1+0x174], R2 ;  /* 0x0001740201007387 */ /* 0x000fe20000100800 */
        /* <DEDUP_REMOVED lines=9> */
[----:B------:R-:W-:Y:S04]  /*dcea0*/  STL [R1+0x5568], R14 ;  /* 0x0055680e01007387 */ /* 0x000fe80000100800 */
[----:B------:R-:W2:Y:S01]  /*dceb0*/  LDL.LU R31, [R1+0x51e0] ;  /* 0x0051e000011f7983 */ /* 0x000ea20000300800 */
[----:B------:R-:W-:-:S02]  /*dcec0*/  LOP3.LUT R42, R42, 0xffff, RZ, 0xc0, !PT ;  /* 0x0000ffff2a2a7812 */ /* 0x000fc400078ec0ff */
[----:B------:R-:W-:-:S04]  /*dced0*/  LOP3.LUT R16, R15, 0xffff, RZ, 0xc0, !PT ;  /* 0x0000ffff0f107812 */ /* 0x000fc800078ec0ff */
[----:B0-----:R-:W-:Y:S02]  /*dcee0*/  PRMT R0, R16, 0x3340, R1 ;  /* 0x0000334010007816 */ /* 0x001fe40000000001 */
[----:B---3--:R-:W-:-:S04]  /*dcef0*/  LOP3.LUT R29, R45, 0xffff, RZ, 0xc0, !PT ;  /* 0x0000ffff2d1d7812 */ /* 0x008fc800078ec0ff */
[----:B------:R-:W-:-:S04]  /*dcf00*/  PRMT R2, R42, 0x3340, R29 ;  /* 0x000033402a027816 */ /* 0x000fc8000000001d */
[----:B------:R-:W-:Y:S02]  /*dcf10*/  PRMT R0, R2, 0x5410, R0 ;  /* 0x0000541002007816 */ /* 0x000fe40000000000 */
[----:B------:R-:W-:Y:S02]  /*dcf20*/  LOP3.LUT R45, R44, 0xffff, RZ, 0xc0, !PT ;  /* 0x0000ffff2c2d7812 */ /* 0x000fe400078ec0ff */
[----:B----4-:R-:W-:Y:S01]  /*dcf30*/  LOP3.LUT R43, R43, 0xffff, RZ, 0xc0, !PT ;  /* 0x0000ffff2b2b7812 */ /* 0x010fe200078ec0ff */
[----:B------:R0:W-:Y:S01]  /*dcf40*/  STL [R1+0x19a8], R0 ;  /* 0x0019a80001007387 */ /* 0x0001e20000100800 */
[----:B------:R-:W-:-:S04]  /*dcf50*/  LOP3.LUT R44, R53, 0xffff, RZ, 0xc0, !PT ;  /* 0x0000ffff352c7812 */ /* 0x000fc800078ec0ff */
[----:B------:R-:W-:Y:S02]  /*dcf60*/  PRMT R2, R45, 0x3340, R44 ;  /* 0x000033402d027816 */ /* 0x000fe4000000002c */
[----:B------:R-:W-:Y:S02]  /*dcf70*/  LOP3.LUT R27, R48, 0xffff, RZ, 0xc0, !PT ;  /* 0x0000ffff301b7812 */ /* 0x000fe400078ec0ff */
[--C-:B0-----:R-:W-:Y:S02]  /*dcf80*/  PRMT R0, R43, 0x3340, R1.reuse ;  /* 0x000033402b007816 */ /* 0x101fe40000000001 */
[----:B------:R-:W-:Y:S02]  /*dcf90*/  LOP3.LUT R15, R50, 0xffff, RZ, 0xc0, !PT ;  /* 0x0000ffff320f7812 */ /* 0x000fe400078ec0ff */
[----:B------:R-:W-:Y:S02]  /*dcfa0*/  PRMT R3, R2, 0x5410, R0 ;  /* 0x0000541002037816 */ /* 0x000fe40000000000 */
[----:B------:R-:W-:-:S03]  /*dcfb0*/  PRMT R0, R15, 0x3340, R1 ;  /* 0x000033400f007816 */ /* 0x000fc60000000001 */
[----:B------:R-:W-:Y:S04]  /*dcfc0*/  STL [R1+0x199c], R3 ;  /* 0x00199c0301007387 */ /* 0x000fe80000100800 */
[----:B------:R-:W3:Y:S04]  /*dcfd0*/  LDL.LU R37, [R1+0x10c] ;  /* 0x00010c0001257983 */ /* 0x000ee80000300800 */
[----:B------:R-:W3:Y:S01]  /*dcfe0*/  LDL.LU R36, [R1+0x464] ;  /* 0x0004640001247983 */ /* 0x000ee20000300800 */
[----:B--2---:R-:W-:-:S04]  /*dcff0*/  LOP3.LUT R23, R54, 0xffff, RZ, 0xc0, !PT ;  /* 0x0000ffff36177812 */ /* 0x004fc800078ec0ff */
[----:B------:R-:W-:-:S04]  /*dd000*/  PRMT R2, R27, 0x3340, R23 ;  /* 0x000033401b027816 */ /* 0x000fc80000000017 */
[----:B------:R-:W-:-:S05]  /*dd010*/  PRMT R0, R2, 0x5410, R0 ;  /* 0x0000541002007816 */ /* 0x000fca0000000000 */
[----:B------:R0:W-:Y:S04]  /*dd020*/  STL [R1+0x1998], R0 ;  /* 0x0019980001007387 */ /* 0x0001e80000100800 */
[----:B------:R-:W2:Y:S04]  /*dd030*/  LDL.LU R39, [R1+0xec] ;  /* 0x0000ec0001277983 */ /* 0x000ea80000300800 */
[----:B------:R-:W2:Y:S04]  /*dd040*/  LDL.LU R53, [R1+0x5a8] ;  /* 0x0005a80001357983 */ /* 0x000ea80000300800 */
        /* <DEDUP_REMOVED lines=10> */
[----:B------:R-:W-:Y:S02]  /*dd0f0*/  PRMT R3, R2, 0x5410, R0 ;  /* 0x0000541002037816 */ /* 0x000fe40000000000 */
[----:B------:R-:W-:Y:S02]  /*dd100*/  PRMT R0, R6, 0x3340, R1 ;  /* 0x0000334006007816 */ /* 0x000fe40000000001 */
[----:B------:R-:W-:-:S04]  /*dd110*/  LOP3.LUT R7, R31, 0xffff, RZ, 0xc0, !PT ;  /* 0x0000ffff1f077812 */ /* 0x000fc800078ec0ff */
[----:B------:R-:W-:Y:S01]  /*dd120*/  PRMT R2, R8, 0x3340, R7 ;  /* 0x0000334008027816 */ /* 0x000fe20000000007 */
[----:B------:R-:W-:Y:S03]  /*dd130*/  STL [R1+0x198c], R3 ;  /* 0x00198c0301007387 */ /* 0x000fe60000100800 */
[----:B------:R-:W-:Y:S02]  /*dd140*/  PRMT R2, R2, 0x5410, R0 ;  /* 0x0000541002027816 */ /* 0x000fe40000000000 */
[----:B------:R-:W-:Y:S02]  /*dd150*/  SHF.R.U32.HI R0, RZ, 0x8, R49 ;  /* 0x00000008ff007819 */ /* 0x000fe40000011631 */
[----:B------:R-:W4:Y:S04]  /*dd160*/  LDL.LU R49, [R1+0x565c] ;  /* 0x00565c0001317983 */ /* 0x000f280000300800 */
[----:B------:R0:W-:Y:S01]  /*dd170*/  STL [R1+0x1988], R2 ;  /* 0x0019880201007387 */ /* 0x0001e20000100800 */
[----:B------:R-:W-:-:S02]  /*dd180*/  LOP3.LUT R0, R0, 0xffff, RZ, 0xc0, !PT ;  /* 0x0000ffff00007812 */ /* 0x000fc400078ec0ff */
[----:B0-----:R-:W-:Y:S02]  /*dd190*/  SHF.R.U32.HI R2, RZ, 0x8, R47 ;  /* 0x00000008ff027819 */ /* 0x001fe4000001162f */
[----:B------:R-:W-:Y:S01]  /*dd1a0*/  PRMT R3, R0, 0x3340, R1 ;  /* 0x0000334000037816 */ /* 0x000fe20000000001 */
[----:B------:R-:W4:Y:S01]  /*dd1b0*/  LDL.LU R47, [R1+0x5658] ;  /* 0x00565800012f7983 */ /* 0x000f220000300800 */
[----:B------:R-:W-:-:S04]  /*dd1c0*/  LOP3.LUT R2, R2, 0xffff, RZ, 0xc0, !PT ;  /* 0x0000ffff02027812 */ /* 0x000fc800078ec0ff */
[----:B------:R-:W-:Y:S01]  /*dd1d0*/  PRMT R2, R2, 0x3340, R1 ;  /* 0x0000334002027816 */ /* 0x000fe20000000001 */
[----:B------:R-:W-:Y:S01]  /*dd1e0*/  STL [R1+0x160], R3 ;  /* 0x0001600301007387 */ /* 0x000fe20000100800 */
[----:B------:R-:W-:-:S03]  /*dd1f0*/  SHF.R.U32.HI R0, RZ, 0x8, R17 ;  /* 0x00000008ff007819 */ /* 0x000fc60000011611 */
[----:B------:R-:W4:Y:S04]  /*dd200*/  LDL.LU R17, [R1+0x5654] ;  /* 0x0056540001117983 */ /* 0x000f280000300800 */
[----:B------:R0:W-:Y:S02]  /*dd210*/  STL [R1+0x15c], R2 ;  /* 0x00015c0201007387 */ /* 0x0001e40000100800 */
[----:B0-----:R-:W-:Y:S02]  /*dd220*/  SHF.R.U32.HI R2, RZ, 0x8, R19 ;  /* 0x00000008ff027819 */ /* 0x001fe40000011613 */
[----:B------:R-:W4:Y:S04]  /*dd230*/  LDL.LU R19, [R1+0x5650] ;  /* 0x0056500001137983 */ /* 0x000f280000300800 */
[----:B------:R-:W4:Y:S04]  /*dd240*/  LDL.LU R35, [R1+0xfc] ;  /* 0x0000fc0001237983 */ /* 0x000f280000300800 */
[----:B------:R-:W4:Y:S01]  /*dd250*/  LDL.LU R31, [R1+0x5a4] ;  /* 0x0005a400011f7983 */ /* 0x000f220000300800 */
[----:B------:R-:W-:-:S02]  /*dd260*/  LOP3.LUT R0, R0, 0xffff, RZ, 0xc0, !PT ;  /* 0x0000ffff00007812 */ /* 0x000fc400078ec0ff */
[----:B------:R-:W-:Y:S02]  /*dd270*/  LOP3.LUT R2, R2, 0xffff, RZ, 0xc0, !PT ;  /* 0x0000ffff02027812 */ /* 0x000fe400078ec0ff */
[--C-:B------:R-:W-:Y:S02]  /*dd280*/  PRMT R0, R0, 0x3340, R1.reuse ;  /* 0x0000334000007816 */ /* 0x100fe40000000001 */
[----:B------:R-:W-:-:S03]  /*dd290*/  PRMT R3, R2, 0x3340, R1 ;  /* 0x0000334002037816 */ /* 0x000fc60000000001 */
[----:B------:R2:W-:Y:S04]  /*dd2a0*/  STL [R1+0x158], R0 ;  /* 0x0001580001007387 */ /* 0x0005e80000100800 */
[----:B------:R0:W-:Y:S01]  /*dd2b0*/  STL [R1+0x154], R3 ;  /* 0x0001540301007387 */ /* 0x0001e20000100800 */
[----:B---3--:R-:W-:-:S05]  /*dd2c0*/  PRMT R2, R36, 0x5410, R37 ;  /* 0x0000541024027816 */ /* 0x008fca0000000025 */
[----:B------:R-:W-:Y:S01]  /*dd2d0*/  STL [R1+0x74c], R2 ;  /* 0x00074c0201007387 */ /* 0x000fe20000100800 */
[----:B--2---:R-:W-:Y:S02]  /*dd2e0*/  PRMT R0, R53, 0x5410, R39 ;  /* 0x0000541035007816 */ /* 0x004fe40000000027 */
[----:B----4-:R-:W-:-:S03]  /*dd2f0*/  LOP3.LUT R4, R48, 0xffff, RZ, 0xc0, !PT ;  /* 0x0000ffff30047812 */ /* 0x010fc600078ec0ff */
[----:B------:R1:W-:Y:S01]  /*dd300*/  STL [R1+0x73c], R0 ;  /* 0x00073c0001007387 */ /* 0x0003e20000100800 */
[----:B------:R-:W-:Y:S02]  /*dd310*/  LOP3.LUT R5, R50, 0xffff, RZ, 0xc0, !PT ;  /* 0x0000ffff32057812 */ /* 0x000fe400078ec0ff */
[----:B0-----:R-:W-:Y:S02]  /*dd320*/  LOP3.LUT R3, R54, 0xffff, RZ, 0xc0, !PT ;  /* 0x0000ffff36037812 */ /* 0x001fe400078ec0ff */
[----:B-1----:R-:W-:Y:S02]  /*dd330*/  PRMT R0, R5, 0x3340, R1 ;  /* 0x0000334005007816 */ /* 0x002fe40000000001 */
[----:B------:R-:W-:-:S04]  /*dd340*/  PRMT R2, R4, 0x3340, R3 ;  /* 0x0000334004027816 */ /* 0x000fc80000000003 */
[----:B------:R-:W-:Y:S02]  /*dd350*/  PRMT R2, R2, 0x5410, R0 ;  /* 0x0000541002027816 */ /* 0x000fe40000000000 */
[----:B------:R-:W-:Y:S02]  /*dd360*/  SHF.R.U32.HI R0, RZ, 0x8, R46 ;  /* 0x00000008ff007819 */ /* 0x000fe4000001162e */
[----:B------:R-:W-:Y:S01]  /*dd370*/  SHF.R.U32.HI R4, RZ, 0x8, R4 ;  /* 0x00000008ff047819 */ /* 0x000fe20000011604 */
[----:B------:R0:W-:Y:S01]  /*dd380*/  STL [R1+0x464], R2 ;  /* 0x0004640201007387 */ /* 0x0001e20000100800 */
[----:B------:R-:W-:-:S03]  /*dd390*/  LOP3.LUT R0, R0, 0xffff, RZ, 0xc0, !PT ;  /* 0x0000ffff00007812 */ /* 0x000fc600078ec0ff */
[----:B------:R-:W2:Y:S01]  /*dd3a0*/  LDL.LU R46, [R1+0xdc] ;  /* 0x0000dc00012e7983 */ /* 0x000ea20000300800 */
[----:B0-----:R-:W-:Y:S02]  /*dd3b0*/  SHF.R.U32.HI R2, RZ, 0x8, R3 ;  /* 0x00000008ff027819 */ /* 0x001fe40000011603 */
[----:B------:R-:W-:Y:S02]  /*dd3c0*/  LOP3.LUT R3, R4, 0xffff, RZ, 0xc0, !PT ;  /* 0x0000ffff04037812 */ /* 0x000fe400078ec0ff */
[----:B------:R-:W-:Y:S02]  /*dd3d0*/  LOP3.LUT R2, R2, 0xffff, RZ, 0xc0, !PT ;  /* 0x0000ffff02027812 */ /* 0x000fe400078ec0ff */
[----:B------:R-:W-:Y:S02]  /*dd3e0*/  PRMT R4, R0, 0x3340, R1 ;  /* 0x0000334000047816 */ /* 0x000fe40000000001 */
[----:B------:R-:W-:-:S03]  /*dd3f0*/  PRMT R0, R3, 0x3340, R2 ;  /* 0x0000334003007816 */ /* 0x000fc60000000002 */
[----:B------:R-:W-:Y:S04]  /*dd400*/  STL [R1+0x150], R4 ;  /* 0x0001500401007387 */ /* 0x000fe80000100800 */
[----:B------:R-:W2:Y:S04]  /*dd410*/  LDL.LU R53, [R1+0x594] ;  /* 0x0005940001357983 */ /* 0x000ea80000300800 */
[----:B------:R0:W-:Y:S01]  /*dd420*/  STL [R1+0x2d8], R0 ;  /* 0x0002d80001007387 */ /* 0x0001e20000100800 */
[----:B------:R-:W-:-:S03]  /*dd430*/  SHF.R.U32.HI R2, RZ, 0x8, R59 ;  /* 0x00000008ff027819 */ /* 0x000fc6000001163b */
[----:B------:R-:W3:Y:S01]  /*dd440*/  LDL.LU R48, [R1+0x5318] ;  /* 0x0053180001307983 */ /* 0x000ee20000300800 */
[----:B0-----:R-:W-:-:S03]  /*dd450*/  SHF.R.U32.HI R0, RZ, 0x8, R5 ;  /* 0x00000008ff007819 */ /* 0x001fc60000011605 */
[----:B------:R-:W4:Y:S01]  /*dd460*/  LDL.LU R50, [R1+0x5170] ;  /* 0x0051700001327983 */ /* 0x000f220000300800 */
[----:B------:R-:W-:-:S03]  /*dd470*/  LOP3.LUT R0, R0, 0xffff, RZ, 0xc0, !PT ;  /* 0x0000ffff00007812 */ /* 0x000fc600078ec0ff */
[----:B------:R-:W4:Y:S01]  /*dd480*/  LDL.LU R54, [R1+0x5224] ;  /* 0x0052240001367983 */ /* 0x000f220000300800 */
[----:B------:R-:W-:-:S03]  /*dd490*/  PRMT R0, R0, 0x3340, R1 ;  /* 0x0000334000007816 */ /* 0x000fc60000000001 */
[----:B------:R-:W4:Y:S01]  /*dd4a0*/  LDL.LU R59, [R1+0x564c] ;  /* 0x00564c00013b7983 */ /* 0x000f220000300800 */
[----:B------:R-:W-:-:S03]  /*dd4b0*/  LOP3.LUT R2, R2, 0xffff, RZ, 0xc0, !PT ;  /* 0x0000ffff02027812 */ /* 0x000fc600078ec0ff */
[----:B------:R0:W-:Y:S01]  /*dd4c0*/  STL [R1+0x14c], R0 ;  /* 0x00014c0001007387 */ /* 0x0001e20000100800 */
[----:B------:R-:W-:Y:S02]  /*dd4d0*/  PRMT R3, R2, 0x3340, R1 ;  /* 0x0000334002037816 */ /* 0x000fe40000000001 */
[----:B0-----:R-:W-:-:S03]  /*dd4e0*/  SHF.R.U32.HI R0, RZ, 0x8, R61 ;  /* 0x00000008ff007819 */ /* 0x001fc6000001163d */
[----:B------:R0:W-:Y:S01]  /*dd4f0*/  STL [R1+0x148], R3 ;  /* 0x0001480301007387 */ /* 0x0001e20000100800 */
[----:B------:R-:W-:-:S03]  /*dd500*/  LOP3.LUT R0, R0, 0xffff, RZ, 0xc0, !PT ;  /* 0x0000ffff00007812 */ /* 0x000fc600078ec0ff */
[----:B------:R-:W4:Y:S01]  /*dd510*/  LDL.LU R61, [R1+0x5648] ;  /* 0x00564800013d7983 */ /* 0x000f220000300800 */
[----:B0-----:R-:W-:Y:S02]  /*dd520*/  PRMT R3, R0, 0x3340, R1 ;  /* 0x0000334000037816 */ /* 0x001fe40000000001 */
[----:B------:R-:W-:Y:S02]  /*dd530*/  PRMT R2, R31, 0x5410, R35 ;  /* 0x000054101f027816 */ /* 0x000fe40000000023 */
[----:B------:R-:W-:-:S03]  /*dd540*/  SHF.R.U32.HI R0, RZ, 0x8, R57 ;  /* 0x00000008ff007819 */ /* 0x000fc60000011639 */
[----:B------:R0:W-:Y:S02]  /*dd550*/  STL [R1+0x70c], R2 ;  /* 0x00070c0201007387 */ /* 0x0001e40000100800 */
[----:B0-----:R-:W-:Y:S02]  /*dd560*/  SHF.R.U32.HI R2, RZ, 0x8, R60 ;  /* 0x00000008ff027819 */ /* 0x001fe4000001163c */
[----:B------:R-:W4:Y:S04]  /*dd570*/  LDL.LU R60, [R1+0x5644] ;  /* 0x00564400013c7983 */ /* 0x000f280000300800 */
[----:B------:R-:W-:Y:S04]  /*dd580*/  STL [R1+0x144], R3 ;  /* 0x0001440301007387 */ /* 0x000fe80000100800 */
[----:B------:R-:W4:Y:S01]  /*dd590*/  LDL.LU R57, [R1+0x5640] ;  /* 0x0056400001397983 */ /* 0x000f220000300800 */
[----:B------:R-:W-:-:S04]  /*dd5a0*/  LOP3.LUT R2, R2, 0xffff, RZ, 0xc0, !PT ;  /* 0x0000ffff02027812 */ /* 0x000fc800078ec0ff */
[----:B------:R-:W-:Y:S02]  /*dd5b0*/  PRMT R2, R2, 0x3340, R1 ;  /* 0x0000334002027816 */ /* 0x000fe40000000001 */
[----:B------:R-:W-:-:S03]  /*dd5c0*/  LOP3.LUT R0, R0, 0xffff, RZ, 0xc0, !PT ;  /* 0x0000ffff00007812 */ /* 0x000fc600078ec0ff */
[----:B------:R0:W-:Y:S02]  /*dd5d0*/  STL [R1+0x140], R2 ;  /* 0x0001400201007387 */ /* 0x0001e40000100800 */
[----:B0-----:R-:W-:Y:S02]  /*dd5e0*/  SHF.R.U32.HI R2, RZ, 0x8, R58 ;  /* 0x00000008ff027819 */ /* 0x001fe4000001163a */
[----:B------:R-:W-:Y:S02]  /*dd5f0*/  PRMT R58, R0, 0x3340, R1 ;  /* 0x00003340003a7816 */ /* 0x000fe40000000001 */
[----:B------:R-:W-:-:S04]  /*dd600*/  LOP3.LUT R2, R2, 0xffff, RZ, 0xc0, !PT ;  /* 0x0000ffff02027812 */ /* 0x000fc800078ec0ff */
[----:B------:R-:W-:Y:S01]  /*dd610*/  PRMT R2, R2, 0x3340, R1 ;  /* 0x0000334002027816 */ /* 0x000fe20000000001 */
[----:B------:R-:W-:Y:S01]  /*dd620*/  STL [R1+0x5580], R58 ;  /* 0x0055803a01007387 */ /* 0x000fe20000100800 */
[----:B------:R-:W-:-:S03]  /*dd630*/  SHF.R.U32.HI R0, RZ, 0x8, R56 ;  /* 0x00000008ff007819 */ /* 0x000fc60000011638 */
[----:B------:R-:W4:Y:S04]  /*dd640*/  LDL.LU R56, [R1+0x563c] ;  /* 0x00563c0001387983 */ /* 0x000f280000300800 */
[----:B------:R0:W-:Y:S01]  /*dd650*/  STL [R1+0x138], R2 ;  /* 0x0001380201007387 */ /* 0x0001e20000100800 */
[----:B------:R-:W-:Y:S02]  /*dd660*/  LOP3.LUT R0, R0, 0xffff, RZ, 0xc0, !PT ;  /* 0x0000ffff00007812 */ /* 0x000fe400078ec0ff */
[----:B0-----:R-:W-:Y:S02]  /*dd670*/  SHF.R.U32.HI R2, RZ, 0x8, R18 ;  /* 0x00000008ff027819 */ /* 0x001fe40000011612 */
[----:B------:R-:W-:Y:S01]  /*dd680*/  PRMT R24, R0, 0x3340, R1 ;  /* 0x0000334000187816 */ /* 0x000fe20000000001 */
[----:B------:R-:W4:Y:S01]  /*dd690*/  LDL.LU R18, [R1+0x5638] ;  /* 0x0056380001127983 */ /* 0x000f220000300800 */
[----:B------:R-:W-:-:S04]  /*dd6a0*/  LOP3.LUT R2, R2, 0xffff, RZ, 0xc0, !PT ;  /* 0x0000ffff02027812 */ /* 0x000fc800078ec0ff */
[----:B------:R-:W-:Y:S01]  /*dd6b0*/  PRMT R3, R2, 0x3340, R1 ;  /* 0x0000334002037816 */ /* 0x000fe20000000001 */
[----:B------:R-:W-:Y:S04]  /*dd6c0*/  STL [R1+0x5584], R24 ;  /* 0x0055841801007387 */ /* 0x000fe80000100800 */
[----:B------:R4:W-:Y:S01]  /*dd6d0*/  STL [R1+0x130], R3 ;  /* 0x0001300301007387 */ /* 0x0009e20000100800 */
[----:B--2---:R-:W-:Y:S02]  /*dd6e0*/  PRMT R2, R53, 0x5410, R46 ;  /* 0x0000541035027816 */ /* 0x004fe4000000002e */
[----:B---3--:R-:W-:Y:S02]  /*dd6f0*/  LOP3.LUT R5, R48, 0xffff, RZ, 0xc0, !PT ;  /* 0x0000ffff30057812 */ /* 0x008fe400078ec0ff */
[----:B----4-:R-:W-:-:S02]  /*dd700*/  LOP3.LUT R3, R50, 0xffff, RZ, 0xc0, !PT ;  /* 0x0000ffff32037812 */ /* 0x010fc400078ec0ff */
[----:B------:R-:W-:Y:S02]  /*dd710*/  LOP3.LUT R4, R54, 0xffff, RZ, 0xc0, !PT ;  /* 0x0000ffff36047812 */ /* 0x000fe400078ec0ff */
[----:B------:R-:W-:Y:S02]  /*dd720*/  PRMT R0, R57, 0x5410, R60 ;  /* 0x0000541039007816 */ /* 0x000fe4000000003c */
[----:B------:R-:W2:Y:S04]  /*dd730*/  LDL.LU R60, [R1+0x5634] ;  /* 0x00563400013c7983 */ /* 0x000ea80000300800 */
[----:B------:R0:W-:Y:S04]  /*dd740*/  STL [R1+0x71c], R2 ;  /* 0x00071c0201007387 */ /* 0x0001e80000100800 */
[----:B------:R-:W3:Y:S04]  /*dd750*/  LDL.LU R57, [R1+0x5630] ;  /* 0x0056300001397983 */ /* 0x000ee80000300800 */
[----:B------:R1:W-:Y:S01]  /*dd760*/  STL [R1+0x6fc], R0 ;  /* 0x0006fc0001007387 */ /* 0x0003e20000100800 */
[----:B0-----:R-:W-:-:S03]  /*dd770*/  PRMT R2, R5, 0x3340, R4 ;  /* 0x0000334005027816 */ /* 0x001fc60000000004 */
[----:B------:R-:W4:Y:S04]  /*dd780*/  LDL.LU R48, [R1+0x5324] ;  /* 0x0053240001307983 */ /* 0x000f280000300800 */
[----:B------:R-:W2:Y:S01]  /*dd790*/  LDL.LU R50, [R1+0x5178] ;  /* 0x0051780001327983 */ /* 0x000ea20000300800 */
[----:B-1----:R-:W-:-:S04]  /*dd7a0*/  PRMT R0, R3, 0x3340, R1 ;  /* 0x0000334003007816 */ /* 0x002fc80000000001 */
[----:B------:R-:W-:-:S05]  /*dd7b0*/  PRMT R0, R2, 0x5410, R0 ;  /* 0x0000541002007816 */ /* 0x000fca0000000000 */
[----:B------:R0:W-:Y:S04]  /*dd7c0*/  STL [R1+0x7e8], R0 ;  /* 0x0007e80001007387 */ /* 0x0001e80000100800 */
[----:B------:R-:W3:Y:S01]  /*dd7d0*/  LDL.LU R54, [R1+0x5228] ;  /* 0x0052280001367983 */ /* 0x000ee20000300800 */
        /* <DEDUP_REMOVED lines=8> */
[----:B------:R-:W-:Y:S02]  /*dd860*/  LOP3.LUT R2, R2, 0xffff, RZ, 0xc0, !PT ;  /* 0x0000ffff02027812 */ /* 0x000fe400078ec0ff */
[----:B------:R-:W-:-:S02]  /*dd870*/  PRMT R13, R0, 0x3340, R1 ;  /* 0x00003340000d7816 */ /* 0x000fc40000000001 */
[----:B------:R-:W-:Y:S02]  /*dd880*/  PRMT R14, R2, 0x3340, R1 ;  /* 0x00003340020e7816 */ /* 0x000fe40000000001 */
[----:B------:R-:W-:Y:S02]  /*dd890*/  SHF.R.U32.HI R3, RZ, 0x8, R3 ;  /* 0x00000008ff037819 */ /* 0x000fe40000011603 */
[----:B------:R-:W-:Y:S02]  /*dd8a0*/  SHF.R.U32.HI R0, RZ, 0x8, R55 ;  /* 0x00000008ff007819 */ /* 0x000fe40000011637 */
[----:B------:R-:W-:Y:S02]  /*dd8b0*/  SHF.R.U32.HI R2, RZ, 0x8, R49 ;  /* 0x00000008ff027819 */ /* 0x000fe40000011631 */
[----:B------:R-:W-:Y:S02]  /*dd8c0*/  LOP3.LUT R3, R3, 0xffff, RZ, 0xc0, !PT ;  /* 0x0000ffff03037812 */ /* 0x000fe400078ec0ff */
[----:B------:R-:W-:-:S02]  /*dd8d0*/  LOP3.LUT R0, R0, 0xffff, RZ, 0xc0, !PT ;  /* 0x0000ffff00007812 */ /* 0x000fc400078ec0ff */
[----:B------:R-:W-:Y:S02]  /*dd8e0*/  LOP3.LUT R2, R2, 0xffff, RZ, 0xc0, !PT ;  /* 0x0000ffff02027812 */ /* 0x000fe400078ec0ff */
[--C-:B------:R-:W-:Y:S02]  /*dd8f0*/  PRMT R3, R3, 0x3340, R1.reuse ;  /* 0x0000334003037816 */ /* 0x100fe40000000001 */
[--C-:B------:R-:W-:Y:S02]  /*dd900*/  PRMT R12, R0, 0x3340, R1.reuse ;  /* 0x00003340000c7816 */ /* 0x100fe40000000001 */
[----:B------:R-:W-:Y:S02]  /*dd910*/  PRMT R21, R2, 0x3340, R1 ;  /* 0x0000334002157816 */ /* 0x000fe40000000001 */
[----:B------:R-:W-:Y:S02]  /*dd920*/  SHF.R.U32.HI R0, RZ, 0x8, R47 ;  /* 0x00000008ff007819 */ /* 0x000fe4000001162f */
[----:B------:R-:W-:Y:S01]  /*dd930*/  SHF.R.U32.HI R2, RZ, 0x8, R17 ;  /* 0x00000008ff027819 */ /* 0x000fe20000011611 */
[----:B------:R-:W-:Y:S01]  /*dd940*/  STL [R1+0x5570], R26 ;  /* 0x0055701a01007387 */ /* 0x000fe20000100800 */
[----:B------:R-:W-:-:S02]  /*dd950*/  LOP3.LUT R0, R0, 0xffff, RZ, 0xc0, !PT ;  /* 0x0000ffff00007812 */ /* 0x000fc400078ec0ff */
[----:B------:R-:W-:Y:S01]  /*dd960*/  LOP3.LUT R2, R2, 0xffff, RZ, 0xc0, !PT ;  /* 0x0000ffff02027812 */ /* 0x000fe200078ec0ff */
[----:B------:R3:W-:Y:S01]  /*dd970*/  STL [R1+0x12c], R3 ;  /* 0x00012c0301007387 */ /* 0x0007e20000100800 */
[--C-:B------:R-:W-:Y:S02]  /*dd980*/  PRMT R22, R0, 0x3340, R1.reuse ;  /* 0x0000334000167816 */ /* 0x100fe40000000001 */
[----:B------:R-:W-:Y:S01]  /*dd990*/  PRMT R20, R2, 0x3340, R1 ;  /* 0x0000334002147816 */ /* 0x000fe20000000001 */
[----:B------:R-:W-:Y:S04]  /*dd9a0*/  STL [R1+0x556c], R13 ;  /* 0x00556c0d01007387 */ /* 0x000fe80000100800 */
[----:B------:R-:W-:Y:S04]  /*dd9b0*/  STL [R1+0x5574], R14 ;  /* 0x0055740e01007387 */ /* 0x000fe80000100800 */
[----:B------:R-:W-:Y:S04]  /*dd9c0*/  STL [R1+0x5588], R12 ;  /* 0x0055880c01007387 */ /* 0x000fe80000100800 */
[----:B------:R-:W-:Y:S04]  /*dd9d0*/  STL [R1+0x558c], R21 ;  /* 0x00558c1501007387 */ /* 0x000fe80000100800 */
[----:B------:R-:W3:Y:S04]  /*dd9e0*/  LDL.LU R17, [R1+0x562c] ;  /* 0x00562c0001117983 */ /* 0x000ee80000300800 */
[----:B------:R-:W-:Y:S04]  /*dd9f0*/  STL [R1+0x5590], R22 ;  /* 0x0055901601007387 */ /* 0x000fe80000100800 */
[----:B------:R-:W-:Y:S01]  /*dda00*/  STL [R1+0x55f0], R20 ;  /* 0x0055f01401007387 */ /* 0x000fe20000100800 */
[----:B----4-:R-:W-:-:S02]  /*dda10*/  LOP3.LUT R4, R48, 0xffff, RZ, 0xc0, !PT ;  /* 0x0000ffff30047812 */ /* 0x010fc400078ec0ff */
[----:B--2---:R-:W-:-:S04]  /*dda20*/  LOP3.LUT R5, R50, 0xffff, RZ, 0xc0, !PT ;  /* 0x0000ffff32057812 */ /* 0x004fc800078ec0ff */
[----:B------:R-:W-:Y:S02]  /*dda30*/  PRMT R0, R5, 0x3340, R1 ;  /* 0x0000334005007816 */ /* 0x000fe40000000001 */
[----:B---3--:R-:W-:-:S04]  /*dda40*/  LOP3.LUT R3, R54, 0xffff, RZ, 0xc0, !PT ;  /* 0x0000ffff36037812 */ /* 0x008fc800078ec0ff */
[----:B------:R-:W-:-:S04]  /*dda50*/  PRMT R2, R4, 0x3340, R3 ;  /* 0x0000334004027816 */ /* 0x000fc80000000003 */
[----:B------:R-:W-:Y:S02]  /*dda60*/  PRMT R2, R2, 0x5410, R0 ;  /* 0x0000541002027816 */ /* 0x000fe40000000000 */
[----:B------:R-:W-:Y:S02]  /*dda70*/  SHF.R.U32.HI R0, RZ, 0x8, R19 ;  /* 0x00000008ff007819 */ /* 0x000fe40000011613 */
[----:B------:R-:W-:Y:S01]  /*dda80*/  SHF.R.U32.HI R4, RZ, 0x8, R4 ;  /* 0x00000008ff047819 */ /* 0x000fe20000011604 */
[----:B------:R0:W-:Y:S01]  /*dda90*/  STL [R1+0x1928], R2 ;  /* 0x0019280201007387 */ /* 0x0001e20000100800 */
[----:B------:R-:W-:Y:S02]  /*ddaa0*/  LOP3.LUT R0, R0, 0xffff, RZ, 0xc0, !PT ;  /* 0x0000ffff00007812 */ /* 0x000fe400078ec0ff */
[----:B0-----:R-:W-:Y:S02]  /*ddab0*/  SHF.R.U32.HI R2, RZ, 0x8, R3 ;  /* 0x00000008ff027819 */ /* 0x001fe40000011603 */
[----:B------:R-:W-:-:S02]  /*ddac0*/  LOP3.LUT R3, R4, 0xffff, RZ, 0xc0, !PT ;  /* 0x0000ffff04037812 */ /* 0x000fc400078ec0ff */
[----:B------:R-:W-:Y:S02]  /*ddad0*/  LOP3.LUT R2, R2, 0xffff, RZ, 0xc0, !PT ;  /* 0x0000ffff02027812 */ /* 0x000fe400078ec0ff */
[----:B------:R-:W-:Y:S02]  /*ddae0*/  PRMT R25, R0, 0x3340, R1 ;  /* 0x0000334000197816 */ /* 0x000fe40000000001 */
[----:B------:R-:W-:Y:S02]  /*ddaf0*/  PRMT R54, R3, 0x3340, R2 ;  /* 0x0000334003367816 */ /* 0x000fe40000000002 */
[----:B------:R-:W-:Y:S02]  /*ddb00*/  SHF.R.U32.HI R0, RZ, 0x8, R5 ;  /* 0x00000008ff007819 */ /* 0x000fe40000011605 */
[----:B------:R-:W-:Y:S02]  /*ddb10*/  SHF.R.U32.HI R2, RZ, 0x8, R59 ;  /* 0x00000008ff027819 */ /* 0x000fe4000001163b */
[----:B------:R-:W-:-:S02]  /*ddb20*/  LOP3.LUT R0, R0, 0xffff, RZ, 0xc0, !PT ;  /* 0x0000ffff00007812 */ /* 0x000fc400078ec0ff */
[----:B------:R-:W-:Y:S02]  /*ddb30*/  LOP3.LUT R2, R2, 0xffff, RZ, 0xc0, !PT ;  /* 0x0000ffff02027812 */ /* 0x000fe400078ec0ff */
[--C-:B------:R-:W-:Y:S01]  /*ddb40*/  PRMT R19, R0, 0x3340, R1.reuse ;  /* 0x0000334000137816 */ /* 0x100fe20000000001 */
[----:B------:R-:W-:Y:S01]  /*ddb50*/  STL [R1+0x5604], R25 ;  /* 0x0056041901007387 */ /* 0x000fe20000100800 */
[----:B------:R-:W-:-:S03]  /*ddb60*/  PRMT R37, R2, 0x3340, R1 ;  /* 0x0000334002257816 */ /* 0x000fc60000000001 */
[----:B------:R-:W-:Y:S01]  /*ddb70*/  STL [R1+0x5608], R54 ;  /* 0x0056083601007387 */ /* 0x000fe20000100800 */
[----:B------:R-:W-:-:S03]  /*ddb80*/  SHF.R.U32.HI R0, RZ, 0x8, R61 ;  /* 0x00000008ff007819 */ /* 0x000fc6000001163d */
[----:B------:R-:W2:Y:S04]  /*ddb90*/  LDL.LU R59, [R1+0x5628] ;  /* 0x00562800013b7983 */ /* 0x000ea80000300800 */
[----:B------:R-:W-:Y:S04]  /*ddba0*/  STL [R1+0x560c], R19 ;  /* 0x00560c1301007387 */ /* 0x000fe80000100800 */
[----:B------:R-:W-:Y:S01]  /*ddbb0*/  STL [R1+0x5610], R37 ;  /* 0x0056102501007387 */ /* 0x000fe20000100800 */
[----:B------:R-:W-:-:S03]  /*ddbc0*/  LOP3.LUT R0, R0, 0xffff, RZ, 0xc0, !PT ;  /* 0x0000ffff00007812 */ /* 0x000fc600078ec0ff */
[----:B------:R-:W3:Y:S01]  /*ddbd0*/  LDL.LU R61, [R1+0x5624] ;  /* 0x00562400013d7983 */ /* 0x000ee20000300800 */
[----:B------:R-:W-:Y:S02]  /*ddbe0*/  SHF.R.U32.HI R2, RZ, 0x8, R56 ;  /* 0x00000008ff027819 */ /* 0x000fe40000011638 */
[----:B------:R-:W-:Y:S01]  /*ddbf0*/  PRMT R34, R0, 0x3340, R1 ;  /* 0x0000334000227816 */ /* 0x000fe20000000001 */
[----:B------:R-:W4:Y:S01]  /*ddc00*/  LDL.LU R56, [R1+0x5620] ;  /* 0x0056200001387983 */ /* 0x000f220000300800 */
[----:B------:R-:W-:-:S03]  /*ddc10*/  SHF.R.U32.HI R0, RZ, 0x8, R18 ;  /* 0x00000008ff007819 */ /* 0x000fc60000011612 */
[----:B------:R-:W4:Y:S01]  /*ddc20*/  LDL.LU R18, [R1+0x561c] ;  /* 0x00561c0001127983 */ /* 0x000f220000300800 */
[----:B------:R-:W-:Y:S02]  /*ddc30*/  LOP3.LUT R2, R2, 0xffff, RZ, 0xc0, !PT ;  /* 0x0000ffff02027812 */ /* 0x000fe400078ec0ff */
[----:B------:R-:W-:Y:S02]  /*ddc40*/  LOP3.LUT R0, R0, 0xffff, RZ, 0xc0, !PT ;  /* 0x0000ffff00007812 */ /* 0x000fe400078ec0ff */
[--C-:B------:R-:W-:Y:S02]  /*ddc50*/  PRMT R30, R2, 0x3340, R1.reuse ;  /* 0x00003340021e7816 */ /* 0x100fe40000000001 */
[----:B------:R-:W-:Y:S02]  /*ddc60*/  SHF.R.U32.HI R2, RZ, 0x8, R60 ;  /* 0x00000008ff027819 */ /* 0x000fe4000001163c */
[----:B------:R-:W-:Y:S01]  /*ddc70*/  PRMT R28, R0, 0x3340, R1 ;  /* 0x00003340001c7816 */ /* 0x000fe20000000001 */
[----:B------:R-:W4:Y:S01]  /*ddc80*/  LDL.LU R60, [R1+0x5618] ;  /* 0x00561800013c7983 */ /* 0x000f220000300800 */
[----:B------:R-:W-:-:S03]  /*ddc90*/  SHF.R.U32.HI R0, RZ, 0x8, R57 ;  /* 0x00000008ff007819 */ /* 0x000fc60000011639 */
[----:B------:R-:W4:Y:S04]  /*ddca0*/  LDL.LU R57, [R1+0x5614] ;  /* 0x0056140001397983 */ /* 0x000f280000300800 */
[----:B------:R-:W4:Y:S04]  /*ddcb0*/  LDL.LU R48, [R1+0x4cfc] ;  /* 0x004cfc0001307983 */ /* 0x000f280000300800 */
[----:B------:R-:W4:Y:S01]  /*ddcc0*/  LDL.LU R50, [R1+0x4d00] ;  /* 0x004d000001327983 */ /* 0x000f220000300800 */
[----:B------:R-:W-:Y:S02]  /*ddcd0*/  LOP3.LUT R2, R2, 0xffff, RZ, 0xc0, !PT ;  /* 0x0000ffff02027812 */ /* 0x000fe400078ec0ff */
[----:B------:R-:W-:Y:S01]  /*ddce0*/  LOP3.LUT R0, R0, 0xffff, RZ, 0xc0, !PT ;  /* 0x0000ffff00007812 */ /* 0x000fe200078ec0ff */
[----:B------:R-:W4:Y:S01]  /*ddcf0*/  LDL.LU R31, [R1+0x4d04] ;  /* 0x004d0400011f7983 */ /* 0x000f220000300800 */
[----:B------:R-:W-:-:S02]  /*ddd00*/  PRMT R32, R2, 0x3340, R1 ;  /* 0x0000334002207816 */ /* 0x000fc40000000001 */
[----:B------:R-:W-:Y:S01]  /*ddd10*/  SHF.R.U32.HI R2, RZ, 0x8, R17 ;  /* 0x00000008ff027819 */ /* 0x000fe20000011611 */
[----:B------:R-:W4:Y:S03]  /*ddd20*/  LDL.LU R58, [R1+0x4d08] ;  /* 0x004d0800013a7983 */ /* 0x000f260000300800 */
[----:B------:R-:W-:Y:S01]  /*ddd30*/  LOP3.LUT R2, R2, 0xffff, RZ, 0xc0, !PT ;  /* 0x0000ffff02027812 */ /* 0x000fe200078ec0ff */
[----:B------:R-:W4:Y:S01]  /*ddd40*/  LDL.LU R46, [R1+0x4d0c] ;  /* 0x004d0c00012e7983 */ /* 0x000f220000300800 */
[--C-:B------:R-:W-:Y:S02]  /*ddd50*/  PRMT R33, R0, 0x3340, R1.reuse ;  /* 0x0000334000217816 */ /* 0x100fe40000000001 */
[----:B------:R-:W-:Y:S01]  /*ddd60*/  PRMT R38, R2, 0x3340, R1 ;  /* 0x0000334002267816 */ /* 0x000fe20000000001 */
[----:B------:R-:W4:Y:S01]  /*ddd70*/  LDL.LU R51, [R1+0x4d10] ;  /* 0x004d100001337983 */ /* 0x000f220000300800 */
[----:B------:R-:W-:-:S02]  /*ddd80*/  SHF.R.U32.HI R2, RZ, 0x8, R8 ;  /* 0x00000008ff027819 */ /* 0x000fc40000011608 */
[----:B------:R-:W-:Y:S02]  /*ddd90*/  SHF.R.U32.HI R0, RZ, 0x8, R7 ;  /* 0x00000008ff007819 */ /* 0x000fe40000011607 */
[----:B------:R-:W-:Y:S02]  /*ddda0*/  LOP3.LUT R2, R2, 0xffff, RZ, 0xc0, !PT ;  /* 0x0000ffff02027812 */ /* 0x000fe400078ec0ff */
[----:B------:R-:W-:-:S04]  /*dddb0*/  LOP3.LUT R0, R0, 0xffff, RZ, 0xc0, !PT ;  /* 0x0000ffff00007812 */ /* 0x000fc800078ec0ff */
[----:B------:R-:W-:Y:S02]  /*dddc0*/  PRMT R17, R2, 0x3340, R0 ;  /* 0x0000334002117816 */ /* 0x000fe40000000000 */
[----:B------:R-:W-:-:S04]  /*dddd0*/  SHF.R.U32.HI R3, RZ, 0x8, R6 ;  /* 0x00000008ff037819 */ /* 0x000fc80000011606 */
[----:B------:R-:W-:-:S04]  /*ddde0*/  LOP3.LUT R3, R3, 0xffff, RZ, 0xc0, !PT ;  /* 0x0000ffff03037812 */ /* 0x000fc800078ec0ff */
[----:B------:R-:W-:Y:S02]  /*dddf0*/  PRMT R36, R3, 0x3340, R1 ;  /* 0x0000334003247816 */ /* 0x000fe40000000001 */
[----:B------:R-:W-:-:S04]  /*dde00*/  SHF.R.U32.HI R3, RZ, 0x8, R10 ;  /* 0x00000008ff037819 */ /* 0x000fc8000001160a */
[----:B------:R-:W-:Y:S02]  /*dde10*/  LOP3.LUT R3, R3, 0xffff, RZ, 0xc0, !PT ;  /* 0x0000ffff03037812 */ /* 0x000fe400078ec0ff */
[----:B--2---:R-:W-:-:S04]  /*dde20*/  SHF.R.U32.HI R0, RZ, 0x8, R59 ;  /* 0x00000008ff007819 */ /* 0x004fc8000001163b */
[----:B------:R-:W-:Y:S02]  /*dde30*/  LOP3.LUT R0, R0, 0xffff, RZ, 0xc0, !PT ;  /* 0x0000ffff00007812 */ /* 0x000fe400078ec0ff */
[----:B---3--:R-:W-:-:S04]  /*dde40*/  SHF.R.U32.HI R2, RZ, 0x8, R61 ;  /* 0x00000008ff027819 */ /* 0x008fc8000001163d */
[----:B------:R-:W-:Y:S02]  /*dde50*/  LOP3.LUT R2, R2, 0xffff, RZ, 0xc0, !PT ;  /* 0x0000ffff02027812 */ /* 0x000fe400078ec0ff */
[--C-:B------:R-:W-:Y:S02]  /*dde60*/  PRMT R59, R0, 0x3340, R1.reuse ;  /* 0x00003340003b7816 */ /* 0x100fe40000000001 */
[----:B------:R-:W-:Y:S02]  /*dde70*/  PRMT R61, R2, 0x3340, R1 ;  /* 0x00003340023d7816 */ /* 0x000fe40000000001 */
[----:B----4-:R-:W-:Y:S02]  /*dde80*/  SHF.R.U32.HI R0, RZ, 0x8, R56 ;  /* 0x00000008ff007819 */ /* 0x010fe40000011638 */
[----:B------:R-:W-:Y:S02]  /*dde90*/  SHF.R.U32.HI R2, RZ, 0x8, R18 ;  /* 0x00000008ff027819 */ /* 0x000fe40000011612 */
[----:B------:R-:W-:-:S02]  /*ddea0*/  LOP3.LUT R0, R0, 0xffff, RZ, 0xc0, !PT ;  /* 0x0000ffff00007812 */ /* 0x000fc400078ec0ff */
[----:B------:R-:W-:Y:S02]  /*ddeb0*/  LOP3.LUT R2, R2, 0xffff, RZ, 0xc0, !PT ;  /* 0x0000ffff02027812 */ /* 0x000fe400078ec0ff */
[--C-:B------:R-:W-:Y:S02]  /*ddec0*/  PRMT R56, R0, 0x3340, R1.reuse ;  /* 0x0000334000387816 */ /* 0x100fe40000000001 */
[----:B------:R-:W-:Y:S02]  /*dded0*/  PRMT R18, R2, 0x3340, R1 ;  /* 0x0000334002127816 */ /* 0x000fe40000000001 */
[----:B------:R-:W-:Y:S02]  /*ddee0*/  SHF.R.U32.HI R0, RZ, 0x8, R60 ;  /* 0x00000008ff007819 */ /* 0x000fe4000001163c */
        /* <DEDUP_REMOVED lines=9> */
[----:B------:R-:W-:Y:S02]  /*ddf80*/  PRMT R4, R0, 0x3340, R1 ;  /* 0x0000334000047816 */ /* 0x000fe40000000001 */
[----:B------:R-:W-:-:S03]  /*ddf90*/  PRMT R2, R3, 0x3340, R2 ;  /* 0x0000334003027816 */ /* 0x000fc60000000002 */
[----:B------:R-:W-:Y:S01]  /*ddfa0*/  STL [R1+0x1c], R4 ;  /* 0x00001c0401007387 */ /* 0x000fe20000100800 */
[----:B------:R-:W-:-:S03]  /*ddfb0*/  SHF.R.U32.HI R39, RZ, 0x8, R50 ;  /* 0x00000008ff277819 */ /* 0x000fc60000011632 */
[----:B------:R0:W-:Y:S04]  /*ddfc0*/  STL [R1+0x308], R2 ;  /* 0x0003080201007387 */ /* 0x0001e80000100800 */
[----:B------:R-:W2:Y:S04]  /*ddfd0*/  LDL.LU R53, [R1+0x549c] ;  /* 0x00549c0001357983 */ /* 0x000ea80000300800 */
[----:B------:R-:W3:Y:S01]  /*ddfe0*/  LDL.LU R50, [R1+0x54a0] ;  /* 0x0054a00001327983 */ /* 0x000ee20000300800 */
[----:B------:R-:W-:-:S03]  /*ddff0*/  SHF.R.U32.HI R0, RZ, 0x8, R11 ;  /* 0x00000008ff007819 */ /* 0x000fc6000001160b */
[----:B------:R-:W4:Y:S01]  /*de000*/  LDL.LU R52, [R1+0x54a4] ;  /* 0x0054a40001347983 */ /* 0x000f220000300800 */
[----:B------:R-:W-:-:S03]  /*de010*/  LOP3.LUT R0, R0, 0xffff, RZ, 0xc0, !PT ;  /* 0x0000ffff00007812 */ /* 0x000fc600078ec0ff */
[----:B------:R-:W2:Y:S01]  /*de020*/  LDL.LU R55, [R1+0x164] ;  /* 0x0001640001377983 */ /* 0x000ea20000300800 */
[----:B------:R-:W-:-:S05]  /*de030*/  PRMT R0, R0, 0x3340, R1 ;  /* 0x0000334000007816 */ /* 0x000fca0000000001 */
[----:B------:R1:W-:Y:S04]  /*de040*/  STL [R1+0xc], R0 ;  /* 0x00000c0001007387 */ /* 0x0003e80000100800 */
[----:B------:R-:W2:Y:S01]  /*de050*/  LDL.LU R47, [R1+0x5d8] ;  /* 0x0005d800012f7983 */ /* 0x000ea20000300800 */
[----:B0-----:R-:W-:-:S03]  /*de060*/  SHF.R.U32.HI R2, RZ, 0x8, R27 ;  /* 0x00000008ff027819 */ /* 0x001fc6000001161b */
[----:B------:R-:W4:Y:S01]  /*de070*/  LDL.LU R49, [R1+0x54a8] ;  /* 0x0054a80001317983 */ /* 0x000f220000300800 */
[----:B-1----:R-:W-:Y:S02]  /*de080*/  SHF.R.U32.HI R0, RZ, 0x8, R23 ;  /* 0x00000008ff007819 */ /* 0x002fe40000011617 */
[----:B------:R-:W-:Y:S01]  /*de090*/  LOP3.LUT R2, R2, 0xffff, RZ, 0xc0, !PT ;  /* 0x0000ffff02027812 */ /* 0x000fe200078ec0ff */
[----:B------:R-:W4:Y:S01]  /*de0a0*/  LDL.LU R48, [R1+0x54ac] ;  /* 0x0054ac0001307983 */ /* 0x000f220000300800 */
[----:B------:R-:W-:-:S04]  /*de0b0*/  LOP3.LUT R0, R0, 0xffff, RZ, 0xc0, !PT ;  /* 0x0000ffff00007812 */ /* 0x000fc800078ec0ff */
[----:B------:R-:W-:-:S05]  /*de0c0*/  PRMT R0, R2, 0x3340, R0 ;  /* 0x0000334002007816 */ /* 0x000fca0000000000 */
[----:B------:R2:W-:Y:S01]  /*de0d0*/  STL [R1+0x30c], R0 ;  /* 0x00030c0001007387 */ /* 0x0005e20000100800 */
[----:B---3--:R-:W-:-:S03]  /*de0e0*/  SHF.R.U32.HI R10, RZ, 0x8, R50 ;  /* 0x00000008ff0a7819 */ /* 0x008fc60000011632 */
[----:B------:R-:W3:Y:S01]  /*de0f0*/  LDL.LU R50, [R1+0x54b0] ;  /* 0x0054b00001327983 */ /* 0x000ee20000300800 */
[----:B------:R-:W-:-:S04]  /*de100*/  SHF.R.U32.HI R2, RZ, 0x8, R45 ;  /* 0x00000008ff027819 */ /* 0x000fc8000001162d */
[----:B------:R-:W-:Y:S02]  /*de110*/  LOP3.LUT R2, R2, 0xffff, RZ, 0xc0, !PT ;  /* 0x0000ffff02027812 */ /* 0x000fe400078ec0ff */
[----:B--2---:R-:W-:-:S05]  /*de120*/  PRMT R0, R47, 0x5410, R55 ;  /* 0x000054102f007816 */ /* 0x004fca0000000037 */
[----:B------:R0:W-:Y:S02]  /*de130*/  STL [R1+0x6dc], R0 ;  /* 0x0006dc0001007387 */ /* 0x0001e40000100800 */
[----:B0-----:R-:W-:-:S04]  /*de140*/  SHF.R.U32.HI R0, RZ, 0x8, R44 ;  /* 0x00000008ff007819 */ /* 0x001fc8000001162c */
[----:B------:R-:W-:-:S04]  /*de150*/  LOP3.LUT R0, R0, 0xffff, RZ, 0xc0, !PT ;  /* 0x0000ffff00007812 */ /* 0x000fc800078ec0ff */
[----:B------:R-:W-:Y:S02]  /*de160*/  PRMT R0, R2, 0x3340, R0 ;  /* 0x0000334002007816 */ /* 0x000fe40000000000 */
[----:B----4-:R-:W-:Y:S02]  /*de170*/  SHF.R.U32.HI R7, RZ, 0x8, R48 ;  /* 0x00000008ff077819 */ /* 0x010fe40000011630 */
[----:B------:R-:W2:Y:S04]  /*de180*/  LDL.LU R48, [R1+0x54b4] ;  /* 0x0054b40001307983 */ /* 0x000ea80000300800 */
[----:B------:R0:W-:Y:S01]  /*de190*/  STL [R1+0x31c], R0 ;  /* 0x00031c0001007387 */ /* 0x0001e20000100800 */
[----:B---3--:R-:W-:-:S03]  /*de1a0*/  SHF.R.U32.HI R5, RZ, 0x8, R50 ;  /* 0x00000008ff057819 */ /* 0x008fc60000011632 */
[----:B------:R-:W3:Y:S01]  /*de1b0*/  LDL.LU R50, [R1+0x54b8] ;  /* 0x0054b80001327983 */ /* 0x000ee20000300800 */
[----:B------:R-:W-:Y:S02]  /*de1c0*/  SHF.R.U32.HI R2, RZ, 0x8, R42 ;  /* 0x00000008ff027819 */ /* 0x000fe4000001162a */
[----:B0-----:R-:W-:Y:S02]  /*de1d0*/  SHF.R.U32.HI R0, RZ, 0x8, R29 ;  /* 0x00000008ff007819 */ /* 0x001fe4000001161d */
[----:B------:R-:W-:Y:S02]  /*de1e0*/  LOP3.LUT R2, R2, 0xffff, RZ, 0xc0, !PT ;  /* 0x0000ffff02027812 */ /* 0x000fe400078ec0ff */
[----:B------:R-:W-:-:S04]  /*de1f0*/  LOP3.LUT R0, R0, 0xffff, RZ, 0xc0, !PT ;  /* 0x0000ffff00007812 */ /* 0x000fc800078ec0ff */
[----:B------:R-:W-:Y:S02]  /*de200*/  PRMT R0, R2, 0x3340, R0 ;  /* 0x0000334002007816 */ /* 0x000fe40000000000 */
[----:B------:R-:W-:Y:S02]  /*de210*/  SHF.R.U32.HI R35, RZ, 0x8, R15 ;  /* 0x00000008ff237819 */ /* 0x000fe4000001160f */
[----:B------:R-:W-:Y:S01]  /*de220*/  SHF.R.U32.HI R15, RZ, 0x8, R51 ;  /* 0x00000008ff0f7819 */ /* 0x000fe20000011633 */
[----:B------:R3:W-:Y:S04]  /*de230*/  STL [R1+0x320], R0 ;  /* 0x0003200001007387 */ /* 0x0007e80000100800 */
[----:B------:R-:W4:Y:S01]  /*de240*/  LDL.LU R51, [R1+0x54bc] ;  /* 0x0054bc0001337983 */ /* 0x000f220000300800 */
[----:B------:R-:W-:-:S03]  /*de250*/  SHF.R.U32.HI R11, RZ, 0x8, R53 ;  /* 0x00000008ff0b7819 */ /* 0x000fc60000011635 */
[----:B------:R-:W4:Y:S01]  /*de260*/  LDL.LU R53, [R1+0x1fd8] ;  /* 0x001fd80001357983 */ /* 0x000f220000300800 */
[----:B------:R-:W-:-:S03]  /*de270*/  SHF.R.U32.HI R9, RZ, 0x8, R52 ;  /* 0x00000008ff097819 */ /* 0x000fc60000011634 */
[----:B------:R-:W4:Y:S01]  /*de280*/  LDL.LU R52, [R1+0x2d4] ;  /* 0x0002d40001347983 */ /* 0x000f220000300800 */
[----:B------:R-:W-:-:S03]  /*de290*/  SHF.R.U32.HI R8, RZ, 0x8, R49 ;  /* 0x00000008ff087819 */ /* 0x000fc60000011631 */
[----:B------:R-:W4:Y:S04]  /*de2a0*/  LDL.LU R55, [R1+0x5e8] ;  /* 0x0005e80001377983 */ /* 0x000f280000300800 */
[----:B------:R-:W4:Y:S04]  /*de2b0*/  LDL.LU R47, [R1+0x2d0] ;  /* 0x0002d000012f7983 */ /* 0x000f280000300800 */
[----:B------:R-:W4:Y:S01]  /*de2c0*/  LDL.LU R49, [R1+0x5f4] ;  /* 0x0005f40001317983 */ /* 0x000f220000300800 */
[----:B--2---:R-:W-:-:S03]  /*de2d0*/  SHF.R.U32.HI R3, RZ, 0x8, R48 ;  /* 0x00000008ff037819 */ /* 0x004fc60000011630 */
[----:B------:R-:W2:Y:S01]  /*de2e0*/  LDL.LU R48, [R1+0x2cc] ;  /* 0x0002cc0001307983 */ /* 0x000ea20000300800 */
[----:B---3--:R-:W-:-:S03]  /*de2f0*/  SHF.R.U32.HI R0, RZ, 0x8, R50 ;  /* 0x00000008ff007819 */ /* 0x008fc60000011632 */
[----:B------:R-:W2:Y:S01]  /*de300*/  LDL.LU R50, [R1+0x5dc] ;  /* 0x0005dc0001327983 */ /* 0x000ea20000300800 */
[----:B------:R-:W-:-:S04]  /*de310*/  SHF.R.U32.HI R12, RZ, 0x8, R40 ;  /* 0x00000008ff0c7819 */ /* 0x000fc80000011628 */
[----:B------:R-:W-:-:S04]  /*de320*/  LOP3.LUT R12, R12, 0xffff, RZ, 0xc0, !PT ;  /* 0x0000ffff0c0c7812 */ /* 0x000fc800078ec0ff */
[----:B------:R-:W-:Y:S02]  /*de330*/  PRMT R13, R12, 0x3340, R1 ;  /* 0x000033400c0d7816 */ /* 0x000fe40000000001 */
[----:B----4-:R-:W-:-:S03]  /*de340*/  SHF.R.U32.HI R12, RZ, 0x8, R51 ;  /* 0x00000008ff0c7819 */ /* 0x010fc60000011633 */
[----:B------:R0:W-:Y:S01]  /*de350*/  STL [R1+0x168], R13 ;  /* 0x0001680d01007387 */ /* 0x0001e20000100800 */
[----:B------:R-:W-:-:S04]  /*de360*/  LOP3.LUT R12, R12, 0xffff, RZ, 0xc0, !PT ;  /* 0x0000ffff0c0c7812 */ /* 0x000fc800078ec0ff */
[----:B0-----:R-:W-:Y:S02]  /*de370*/  PRMT R13, R12, 0x3340, R1 ;  /* 0x000033400c0d7816 */ /* 0x001fe40000000001 */
[----:B------:R-:W-:-:S04]  /*de380*/  SHF.R.U32.HI R12, RZ, 0x8, R53 ;  /* 0x00000008ff0c7819 */ /* 0x000fc80000011635 */
[----:B------:R-:W-:Y:S01]  /*de390*/  LOP3.LUT R12, R12, 0xffff, RZ, 0xc0, !PT ;  /* 0x0000ffff0c0c7812 */ /* 0x000fe200078ec0ff */
[----:B------:R0:W-:Y:S03]  /*de3a0*/  STL [R1+0x164], R13 ;  /* 0x0001640d01007387 */ /* 0x0001e60000100800 */
[----:B------:R-:W-:-:S05]  /*de3b0*/  PRMT R12, R12, 0x3340, R1 ;  /* 0x000033400c0c7816 */ /* 0x000fca0000000001 */
[----:B------:R1:W-:Y:S01]  /*de3c0*/  STL [R1+0x16c], R12 ;  /* 0x00016c0c01007387 */ /* 0x0003e20000100800 */
[----:B0-----:R-:W-:-:S05]  /*de3d0*/  PRMT R13, R55, 0x5410, R52 ;  /* 0x00005410370d7816 */ /* 0x001fca0000000034 */
[----:B------:R-:W-:Y:S01]  /*de3e0*/  STL [R1+0x6ec], R13 ;  /* 0x0006ec0d01007387 */ /* 0x000fe20000100800 */
[----:B-1----:R-:W-:-:S03]  /*de3f0*/  PRMT R12, R49, 0x5410, R47 ;  /* 0x00005410310c7816 */ /* 0x002fc6000000002f */
[----:B------:R-:W3:Y:S04]  /*de400*/  LDL.LU R37, [R1+0x2c8] ;  /* 0x0002c80001257983 */ /* 0x000ee80000300800 */
[----:B------:R-:W3:Y:S04]  /*de410*/  LDL.LU R19, [R1+0x5cc] ;  /* 0x0005cc0001137983 */ /* 0x000ee80000300800 */
[----:B------:R2:W-:Y:S04]  /*de420*/  STL [R1+0x6cc], R12 ;  /* 0x0006cc0c01007387 */ /* 0x0005e80000100800 */
        /* <DEDUP_REMOVED lines=8> */
[----:B------:R-:W-:Y:S02]  /*de4b0*/  SHF.R.U32.HI R2, RZ, 0x8, R41 ;  /* 0x00000008ff027819 */ /* 0x000fe40000011629 */
[----:B------:R-:W-:Y:S02]  /*de4c0*/  SHF.R.U32.HI R23, RZ, 0x8, R46 ;  /* 0x00000008ff177819 */ /* 0x000fe4000001162e */
[----:B--2---:R-:W-:Y:S02]  /*de4d0*/  PRMT R12, R50, 0x5410, R48 ;  /* 0x00005410320c7816 */ /* 0x004fe40000000030 */
[----:B------:R-:W2:Y:S04]  /*de4e0*/  LDL.LU R48, [R1+0x5ac] ;  /* 0x0005ac0001307983 */ /* 0x000ea80000300800 */
[----:B------:R0:W-:Y:S04]  /*de4f0*/  STL [R1+0x6ac], R12 ;  /* 0x0006ac0c01007387 */ /* 0x0001e80000100800 */
        /* <DEDUP_REMOVED lines=22> */
[----:B---3--:R-:W-:-:S02]  /*de660*/  PRMT R19, R19, 0x5410, R37 ;  /* 0x0000541013137816 */ /* 0x008fc40000000025 */
[----:B----4-:R-:W-:Y:S01]  /*de670*/  PRMT R25, R25, 0x5410, R54 ;  /* 0x0000541019197816 */ /* 0x010fe20000000036 */
[----:B------:R-:W3:Y:S01]  /*de680*/  LDL.LU R37, [R1+0x5610] ;  /* 0x0056100001257983 */ /* 0x000ee20000300800 */
[----:B------:R-:W-:-:S03]  /*de690*/  PRMT R52, R52, 0x5410, R47 ;  /* 0x0000541034347816 */ /* 0x000fc6000000002f */
[----:B------:R0:W-:Y:S04]  /*de6a0*/  STL [R1+0x6bc], R19 ;  /* 0x0006bc1301007387 */ /* 0x0001e80000100800 */
[----:B0-----:R-:W4:Y:S04]  /*de6b0*/  LDL.LU R19, [R1+0x560c] ;  /* 0x00560c0001137983 */ /* 0x001f280000300800 */
[----:B------:R-:W4:Y:S04]  /*de6c0*/  LDL.LU R54, [R1+0x5608] ;  /* 0x0056080001367983 */ /* 0x000f280000300800 */
[----:B------:R0:W-:Y:S04]  /*de6d0*/  STL [R1+0x69c], R25 ;  /* 0x00069c1901007387 */ /* 0x0001e80000100800 */
[----:B0-----:R-:W3:Y:S04]  /*de6e0*/  LDL.LU R25, [R1+0x5604] ;  /* 0x0056040001197983 */ /* 0x001ee80000300800 */
[----:B------:R-:W3:Y:S04]  /*de6f0*/  LDL.LU R47, [R1+0x5600] ;  /* 0x00560000012f7983 */ /* 0x000ee80000300800 */
[----:B------:R0:W-:Y:S04]  /*de700*/  STL [R1+0x2c4], R52 ;  /* 0x0002c43401007387 */ /* 0x0001e80000100800 */
[----:B0-----:R-:W3:Y:S01]  /*de710*/  LDL.LU R52, [R1+0x28c] ;  /* 0x00028c0001347983 */ /* 0x001ee20000300800 */
[----:B--2---:R-:W-:-:S03]  /*de720*/  PRMT R48, R48, 0x5410, R49 ;  /* 0x0000541030307816 */ /* 0x004fc60000000031 */
[----:B------:R-:W2:Y:S04]  /*de730*/  LDL.LU R49, [R1+0x55fc] ;  /* 0x0055fc0001317983 */ /* 0x000ea80000300800 */
[----:B------:R0:W-:Y:S01]  /*de740*/  STL [R1+0x2c0], R48 ;  /* 0x0002c03001007387 */ /* 0x0001e20000100800 */
[----:B------:R-:W-:-:S03]  /*de750*/  PRMT R20, R20, 0x5410, R50 ;  /* 0x0000541014147816 */ /* 0x000fc60000000032 */
[----:B0-----:R-:W2:Y:S04]  /*de760*/  LDL.LU R48, [R1+0x55f8] ;  /* 0x0055f80001307983 */ /* 0x001ea80000300800 */
[----:B------:R-:W3:Y:S04]  /*de770*/  LDL.LU R50, [R1+0x55f4] ;  /* 0x0055f40001327983 */ /* 0x000ee80000300800 */
[----:B------:R0:W-:Y:S01]  /*de780*/  STL [R1+0x2bc], R20 ;  /* 0x0002bc1401007387 */ /* 0x0001e20000100800 */
[----:B------:R-:W-:Y:S02]  /*de790*/  PRMT R14, R14, 0x5410, R12 ;  /* 0x000054100e0e7816 */ /* 0x000fe4000000000c */
[----:B0-----:R-:W-:-:S02]  /*de7a0*/  PRMT R20, R21, 0x5410, R22 ;  /* 0x0000541015147816 */ /* 0x001fc40000000016 */
[----:B------:R-:W-:-:S03]  /*de7b0*/  PRMT R12, R26, 0x5410, R13 ;  /* 0x000054101a0c7816 */ /* 0x000fc6000000000d */
[----:B------:R-:W-:Y:S04]  /*de7c0*/  STL [R1+0x2b4], R20 ;  /* 0x0002b41401007387 */ /* 0x000fe80000100800 */
[----:B------:R-:W-:Y:S01]  /*de7d0*/  STL [R1+0x2b8], R14 ;  /* 0x0002b80e01007387 */ /* 0x000fe20000100800 */
[----:B------:R-:W-:-:S03]  /*de7e0*/  PRMT R13, R58, 0x5410, R24 ;  /* 0x000054103a0d7816 */ /* 0x000fc60000000018 */
[----:B------:R0:W-:Y:S04]  /*de7f0*/  STL [R1+0x2b0], R12 ;  /* 0x0002b00c01007387 */ /* 0x0001e80000100800 */
[----:B------:R1:W-:Y:S01]  /*de800*/  STL [R1+0x2ac], R13 ;  /* 0x0002ac0d01007387 */ /* 0x0003e20000100800 */
[----:B0-----:R-:W-:Y:S02]  /*de810*/  PRMT R12, R16, 0x5410, R29 ;  /* 0x00005410100c7816 */ /* 0x001fe4000000001d */
[----:B-1----:R-:W-:-:S03]  /*de820*/  PRMT R13, R44, 0x5410, R45 ;  /* 0x000054102c0d7816 */ /* 0x002fc6000000002d */
[----:B------:R0:W-:Y:S04]  /*de830*/  STL [R1+0x2a8], R12 ;  /* 0x0002a80c01007387 */ /* 0x0001e80000100800 */
[----:B------:R1:W-:Y:S01]  /*de840*/  STL [R1+0x2a4], R13 ;  /* 0x0002a40d01007387 */ /* 0x0003e20000100800 */
[----:B0-----:R-:W-:Y:S02]  /*de850*/  PRMT R12, R42, 0x5410, R43 ;  /* 0x000054102a0c7816 */ /* 0x001fe4000000002b */
[----:B-1----:R-:W-:-:S03]  /*de860*/  PRMT R13, R40, 0x5410, R41 ;  /* 0x00005410280d7816 */ /* 0x002fc60000000029 */
[----:B------:R0:W-:Y:S04]  /*de870*/  STL [R1+0x29c], R12 ;  /* 0x00029c0c01007387 */ /* 0x0001e80000100800 */
[----:B------:R-:W-:Y:S04]  /*de880*/  STL [R1+0x2a0], R13 ;  /* 0x0002a00d01007387 */ /* 0x000fe80000100800 */
[----:B------:R-:W4:Y:S01]  /*de890*/  LDL.LU R20, [R1+0x284] ;  /* 0x0002840001147983 */ /* 0x000f220000300800 */
[----:B0-----:R-:W-:-:S05]  /*de8a0*/  PRMT R12, R51, 0x5410, R46 ;  /* 0x00005410330c7816 */ /* 0x001fca000000002e */
[----:B------:R0:W-:Y:S04]  /*de8b0*/  STL [R1+0x298], R12 ;  /* 0x0002980c01007387 */ /* 0x0001e80000100800 */
[----:B------:R-:W4:Y:S04]  /*de8c0*/  LDL.LU R29, [R1+0x280] ;  /* 0x00028000011d7983 */ /* 0x000f280000300800 */
[----:B------:R-:W4:Y:S01]  /*de8d0*/  LDL.LU R16, [R1+0x4ec] ;  /* 0x0004ec0001107983 */ /* 0x000f220000300800 */
[----:B0-----:R-:W-:-:S05]  /*de8e0*/  PRMT R12, R55, 0x5410, R53 ;  /* 0x00005410370c7816 */ /* 0x001fca0000000035 */
[----:B------:R3:W-:Y:S04]  /*de8f0*/  STL [R1+0x290], R12 ;  /* 0x0002900c01007387 */ /* 0x0007e80000100800 */
[----:B------:R-:W4:Y:S04]  /*de900*/  LDL.LU R45, [R1+0x27c] ;  /* 0x00027c00012d7983 */ /* 0x000f280000300800 */
[----:B------:R-:W4:Y:S04]  /*de910*/  LDL.LU R55, [R1+0x4f0] ;  /* 0x0004f00001377983 */ /* 0x000f280000300800 */
[----:B------:R-:W4:Y:S04]  /*de920*/  LDL.LU R44, [R1+0x278] ;  /* 0x00027800012c7983 */ /* 0x000f280000300800 */
[----:B------:R-:W4:Y:S04]  /*de930*/  LDL.LU R43, [R1+0x274] ;  /* 0x00027400012b7983 */ /* 0x000f280000300800 */
[----:B------:R-:W4:Y:S01]  /*de940*/  LDL.LU R42, [R1+0x4e0] ;  /* 0x0004e000012a7983 */ /* 0x000f220000300800 */
[----:B---3--:R-:W-:-:S05]  /*de950*/  PRMT R12, R50, 0x5410, R52 ;  /* 0x00005410320c7816 */ /* 0x008fca0000000034 */
[----:B------:R2:W-:Y:S04]  /*de960*/  STL [R1+0x294], R12 ;  /* 0x0002940c01007387 */ /* 0x0005e80000100800 */
[----:B------:R-:W3:Y:S04]  /*de970*/  LDL.LU R41, [R1+0x270] ;  /* 0x0002700001297983 */ /* 0x000ee80000300800 */
[----:B------:R-:W3:Y:S01]  /*de980*/  LDL.LU R40, [R1+0x4e4] ;  /* 0x0004e40001287983 */ /* 0x000ee20000300800 */
[----:B--2---:R-:W-:-:S03]  /*de990*/  PRMT R12, R48, 0x5410, R49 ;  /* 0x00005410300c7816 */ /* 0x004fc60000000031 */
[----:B------:R-:W2:Y:S04]  /*de9a0*/  LDL.LU R53, [R1+0x26c] ;  /* 0x00026c0001357983 */ /* 0x000ea80000300800 */
[----:B------:R-:W2:Y:S04]  /*de9b0*/  LDL.LU R52, [R1+0x4d0] ;  /* 0x0004d00001347983 */ /* 0x000ea80000300800 */
[----:B------:R-:W2:Y:S04]  /*de9c0*/  LDL.LU R26, [R1+0x268] ;  /* 0x00026800011a7983 */ /* 0x000ea80000300800 */
[----:B------:R-:W2:Y:S04]  /*de9d0*/  LDL.LU R24, [R1+0x4c4] ;  /* 0x0004c40001187983 */ /* 0x000ea80000300800 */
[----:B------:R-:W2:Y:S04]  /*de9e0*/  LDL.LU R46, [R1+0x260] ;  /* 0x00026000012e7983 */ /* 0x000ea80000300800 */
[----:B------:R-:W2:Y:S04]  /*de9f0*/  LDL.LU R51, [R1+0x4c0] ;  /* 0x0004c00001337983 */ /* 0x000ea80000300800 */
[----:B------:R0:W-:Y:S04]  /*dea00*/  STL [R1+0x28c], R12 ;  /* 0x00028c0c01007387 */ /* 0x0001e80000100800 */
[----:B------:R-:W2:Y:S04]  /*dea10*/  LDL.LU R22, [R1+0x25c] ;  /* 0x00025c0001167983 */ /* 0x000ea80000300800 */
[----:B------:R-:W2:Y:S04]  /*dea20*/  LDL.LU R21, [R1+0x258] ;  /* 0x0002580001157983 */ /* 0x000ea80000300800 */
[----:B0-----:R-:W2:Y:S04]  /*dea30*/  LDL.LU R12, [R1+0x4bc] ;  /* 0x0004bc00010c7983 */ /* 0x001ea80000300800 */
[----:B------:R-:W2:Y:S04]  /*dea40*/  LDL.LU R14, [R1+0x254] ;  /* 0x00025400010e7983 */ /* 0x000ea80000300800 */
[----:B------:R-:W2:Y:S01]  /*dea50*/  LDL.LU R13, [R1+0x250] ;  /* 0x00025000010d7983 */ /* 0x000ea20000300800 */
[----:B----4-:R-:W-:-:S03]  /*dea60*/  PRMT R47, R47, 0x5410, R20 ;  /* 0x000054102f2f7816 */ /* 0x010fc60000000014 */
[----:B------:R-:W4:Y:S04]  /*dea70*/  LDL.LU R58, [R1+0x4b4] ;  /* 0x0004b400013a7983 */ /* 0x000f280000300800 */
[----:B------:R-:W4:Y:S04]  /*dea80*/  LDL R50, [R1+0x2140] ;  /* 0x0021400001327983 */ /* 0x000f280000100800 */
[----:B------:R-:W4:Y:S04]  /*dea90*/  LDL R49, [R1+0x2144] ;  /* 0x0021440001317983 */ /* 0x000f280000100800 */
[----:B------:R-:W4:Y:S01]  /*deaa0*/  LDL R48, [R1+0x2148] ;  /* 0x0021480001307983 */ /* 0x000f220000100800 */
[----:B------:R-:W-:-:S03]  /*deab0*/  PRMT R16, R16, 0x5410, R29 ;  /* 0x0000541010107816 */ /* 0x000fc6000000001d */
[----:B------:R-:W4:Y:S04]  /*deac0*/  LDL.LU R20, [R1+0x55f0] ;  /* 0x0055f00001147983 */ /* 0x000f280000300800 */
[----:B------:R0:W-:Y:S01]  /*dead0*/  STL [R1+0x284], R47 ;  /* 0x0002842f01007387 */ /* 0x0001e20000100800 */
[----:B------:R-:W-:-:S03]  /*deae0*/  PRMT R55, R55, 0x5410, R45 ;  /* 0x0000541037377816 */ /* 0x000fc6000000002d */
[----:B0-----:R-:W4:Y:S04]  /*deaf0*/  LDL R47, [R1+0x214c] ;  /* 0x00214c00012f7983 */ /* 0x001f280000100800 */
[----:B------:R-:W4:Y:S04]  /*deb00*/  LDL.LU R29, [R1+0x55ec] ;  /* 0x0055ec00011d7983 */ /* 0x000f280000300800 */
[----:B------:R0:W-:Y:S04]  /*deb10*/  STL [R1+0x288], R16 ;  /* 0x0002881001007387 */ /* 0x0001e80000100800 */
[----:B0-----:R-:W4:Y:S04]  /*deb20*/  LDL.LU R16, [R1+0x55e8] ;  /* 0x0055e80001107983 */ /* 0x001f280000300800 */
[----:B------:R-:W4:Y:S04]  /*deb30*/  LDL.LU R45, [R1+0x55e4] ;  /* 0x0055e400012d7983 */ /* 0x000f280000300800 */
[----:B------:R0:W-:Y:S04]  /*deb40*/  STL [R1+0x280], R55 ;  /* 0x0002803701007387 */ /* 0x0001e80000100800 */
[----:B0-----:R-:W4:Y:S01]  /*deb50*/  LDL.LU R55, [R1+0x55e0] ;  /* 0x0055e00001377983 */ /* 0x001f220000300800 */
[----:B------:R-:W-:-:S02]  /*deb60*/  PRMT R42, R42, 0x5410, R43 ;  /* 0x000054102a2a7816 */ /* 0x000fc4000000002b */
[----:B---3--:R-:W-:Y:S02]  /*deb70*/  PRMT R40, R40, 0x5410, R41 ;  /* 0x0000541028287816 */ /* 0x008fe40000000029 */
[----:B--2---:R-:W-:Y:S02]  /*deb80*/  PRMT R52, R52, 0x5410, R53 ;  /* 0x0000541034347816 */ /* 0x004fe40000000035 */
[----:B----4-:R-:W-:Y:S02]  /*deb90*/  PRMT R55, R55, 0x5410, R44 ;  /* 0x0000541037377816 */ /* 0x010fe4000000002c */
[----:B------:R-:W2:Y:S04]  /*deba0*/  LDL.LU R44, [R1+0x55dc] ;  /* 0x0055dc00012c7983 */ /* 0x000ea80000300800 */
[----:B------:R0:W-:Y:S04]  /*debb0*/  STL [R1+0x278], R55 ;  /* 0x0002783701007387 */ /* 0x0001e80000100800 */
[----:B0-----:R-:W3:Y:S04]  /*debc0*/  LDL R55, [R1+0x2130] ;  /* 0x0021300001377983 */ /* 0x001ee80000100800 */
[----:B------:R-:W4:Y:S04]  /*debd0*/  LDL.LU R43, [R1+0x55d8] ;  /* 0x0055d800012b7983 */ /* 0x000f280000300800 */
[----:B------:R0:W-:Y:S04]  /*debe0*/  STL [R1+0x27c], R42 ;  /* 0x00027c2a01007387 */ /* 0x0001e80000100800 */
[----:B0-----:R-:W2:Y:S04]  /*debf0*/  LDL.LU R42, [R1+0x55d4] ;  /* 0x0055d400012a7983 */ /* 0x001ea80000300800 */
[----:B------:R-:W2:Y:S04]  /*dec00*/  LDL.LU R41, [R1+0x55d0] ;  /* 0x0055d00001297983 */ /* 0x000ea80000300800 */
[----:B------:R0:W-:Y:S04]  /*dec10*/  STL [R1+0x274], R40 ;  /* 0x0002742801007387 */ /* 0x0001e80000100800 */
[----:B0-----:R-:W2:Y:S04]  /*dec20*/  LDL.LU R40, [R1+0x55cc] ;  /* 0x0055cc0001287983 */ /* 0x001ea80000300800 */
[----:B------:R-:W2:Y:S04]  /*dec30*/  LDL.LU R53, [R1+0x55c8] ;  /* 0x0055c80001357983 */ /* 0x000ea80000300800 */
[----:B------:R0:W-:Y:S04]  /*dec40*/  STL [R1+0x26c], R52 ;  /* 0x00026c3401007387 */ /* 0x0001e80000100800 */
[----:B0-----:R-:W2:Y:S01]  /*dec50*/  LDL.LU R52, [R1+0x55c4] ;  /* 0x0055c40001347983 */ /* 0x001ea20000300800 */
[----:B------:R-:W-:-:S03]  /*dec60*/  PRMT R24, R24, 0x5410, R26 ;  /* 0x0000541018187816 */ /* 0x000fc6000000001a */
[----:B------:R-:W3:Y:S01]  /*dec70*/  LDL.LU R26, [R1+0x24c] ;  /* 0x00024c00011a7983 */ /* 0x000ee20000300800 */
[----:B------:R-:W-:-:S03]  /*dec80*/  PRMT R51, R51, 0x5410, R46 ;  /* 0x0000541033337816 */ /* 0x000fc6000000002e */
[----:B------:R0:W-:Y:S04]  /*dec90*/  STL [R1+0x270], R24 ;  /* 0x0002701801007387 */ /* 0x0001e80000100800 */
[----:B0-----:R-:W3:Y:S01]  /*deca0*/  LDL.LU R24, [R1+0x4ac] ;  /* 0x0004ac0001187983 */ /* 0x001ee20000300800 */
[----:B--2---:R-:W-:-:S03]  /*decb0*/  PRMT R52, R52, 0x5410, R53 ;  /* 0x0000541034347816 */ /* 0x004fc60000000035 */
[----:B------:R-:W2:Y:S04]  /*decc0*/  LDL R53, [R1+0x2134] ;  /* 0x0021340001357983 */ /* 0x000ea80000100800 */
[----:B------:R0:W-:Y:S04]  /*decd0*/  STL [R1+0x268], R52 ;  /* 0x0002683401007387 */ /* 0x0001e80000100800 */
[----:B0-----:R-:W2:Y:S04]  /*dece0*/  LDL R52, [R1+0x2138] ;  /* 0x0021380001347983 */ /* 0x001ea80000100800 */
[----:B------:R-:W2:Y:S04]  /*decf0*/  LDL.LU R46, [R1+0x55c0] ;  /* 0x0055c000012e7983 */ /* 0x000ea80000300800 */
[----:B------:R0:W-:Y:S04]  /*ded00*/  STL [R1+0x260], R51 ;  /* 0x0002603301007387 */ /* 0x0001e80000100800 */
[----:B0-----:R-:W3:Y:S01]  /*ded10*/  LDL.LU R51, [R1+0x55bc] ;  /* 0x0055bc0001337983 */ /* 0x001ee20000300800 */
[----:B------:R-:W-:-:S02]  /*ded20*/  PRMT R12, R12, 0x5410, R21 ;  /* 0x000054100c0c7816 */ /* 0x000fc40000000015 */
[----:B------:R-:W-:Y:S02]  /*ded30*/  PRMT R13, R58, 0x5410, R13 ;  /* 0x000054103a0d7816 */ /* 0x000fe4000000000d */
[----:B--2---:R-:W-:Y:S02]  /*ded40*/  PRMT R14, R46, 0x5410, R14 ;  /* 0x000054102e0e7816 */ /* 0x004fe4000000000e */
[----:B---3--:R-:W-:Y:S02]  /*ded50*/  PRMT R22, R51, 0x5410, R22 ;  /* 0x0000541033167816 */ /* 0x008fe40000000016 */
[----:B------:R-:W2:Y:S04]  /*ded60*/  LDL R51, [R1+0x213c] ;  /* 0x00213c0001337983 */ /* 0x000ea80000100800 */
[----:B------:R-:W-:Y:S04]  /*ded70*/  STL [R1+0x264], R22 ;  /* 0x0002641601007387 */ /* 0x000fe80000100800 */
[----:B------:R-:W3:Y:S04]  /*ded80*/  LDL.LU R46, [R1+0x55b8] ;  /* 0x0055b800012e7983 */ /* 0x000ee80000300800 */
[----:B------:R0:W-:Y:S04]  /*ded90*/  STL [R1+0x25c], R12 ;  /* 0x00025c0c01007387 */ /* 0x0001e80000100800 */
[----:B0-----:R-:W2:Y:S04]  /*deda0*/  LDL.LU R12, [R1+0x4da8] ;  /* 0x004da800010c7983 */ /* 0x001ea80000300800 */
[----:B------:R-:W-:Y:S04]  /*dedb0*/  STL [R1+0x254], R14 ;  /* 0x0002540e01007387 */ /* 0x000fe80000100800 */
[----:B------:R-:W2:Y:S01]  /*dedc0*/  LDL.LU R58, [R1+0x248] ;  /* 0x00024800013a7983 */ /* 0x000ea20000300800 */
[----:B------:R-:W-:Y:S01]  /*dedd0*/  ISETP.LT.AND P1, PT, R50, UR66, !P0 ;  /* 0x0000004232007c0c */ /* 0x000fe2000c721270 */
[----:B------:R-:W0:Y:S01]  /*dede0*/  LDCU UR66, c[0x0][0x398] ;  /* 0x00007300ff4277ac */ /* 0x000e220008000800 */
[----:B------:R-:W-:-:S02]  /*dedf0*/  ISETP.LT.AND P3, PT, R49, UR10, !P0 ;  /* 0x0000000a31007c0c */ /* 0x000fc4000c761270 */
[----:B------:R-:W-:Y:S01]  /*dee00*/  ISETP.LT.AND P2, PT, R48, UR9, !P0 ;  /* 0x0000000930007c0c */ /* 0x000fe2000c741270 */
[----:B------:R1:W-:Y:S02]  /*dee10*/  STL [R1+0x258], R13 ;  /* 0x0002580d01007387 */ /* 0x0003e40000100800 */
[----:B-1----:R-:W-:-:S05]  /*dee20*/  PRMT R13, R24, 0x5410, R26 ;  /* 0x00005410180d7816 */ /* 0x002fca000000001a */
[----:B------:R1:W-:Y:S01]  /*dee30*/  STL [R1+0x250], R13 ;  /* 0x0002500d01007387 */ /* 0x0003e20000100800 */
[----:B---3--:R-:W-:-:S04]  /*dee40*/  LOP3.LUT R46, R46, 0xffffbfff, RZ, 0xc0, !PT ;  /* 0xffffbfff2e2e7812 */ /* 0x008fc800078ec0ff */
[----:B------:R-:W-:-:S04]  /*dee50*/  @P1 LOP3.LUT R46, R46, 0x4000, RZ, 0xfc, !PT ;  /* 0x000040002e2e1812 */ /* 0x000fc800078efcff */
[----:B------:R-:W-:-:S04]  /*dee60*/  LOP3.LUT R46, R46, 0xffffdfff, RZ, 0xc0, !PT ;  /* 0xffffdfff2e2e7812 */ /* 0x000fc800078ec0ff */
[----:B------:R-:W-:Y:S02]  /*dee70*/  @P3 LOP3.LUT R46, R46, 0x2000, RZ, 0xfc, !PT ;  /* 0x000020002e2e3812 */ /* 0x000fe400078efcff */
[----:B------:R-:W-:Y:S01]  /*dee80*/  ISETP.LT.AND P1, PT, R47, UR8, !P0 ;  /* 0x000000082f007c0c */ /* 0x000fe2000c721270 */
[----:B------:R-:W3:Y:S01]  /*dee90*/  LDCU.64 UR8, c[0x0][0x398] ;  /* 0x00007300ff0877ac */ /* 0x000ee20008000a00 */
        /* <DEDUP_REMOVED lines=8> */
[----:B--2---:R-:W-:Y:S02]  /*def20*/  ISETP.GE.AND P0, PT, R12, UR7, PT ;  /* 0x000000070c007c0c */ /* 0x004fe4000bf06270 */
[----:B------:R-:W2:Y:S02]  /*def30*/  LDL.LU R12, [R1+0x4dac] ;  /* 0x004dac00010c7983 */ /* 0x000ea40000300800 */
[----:B---3--:R-:W-:Y:S02]  /*def40*/  ISETP.LT.AND P1, PT, R49, UR8, !P0 ;  /* 0x0000000831007c0c */ /* 0x008fe4000c721270 */
[----:B------:R-:W-:Y:S01]  /*def50*/  ISETP.LT.AND P3, PT, R53, UR6, !P0 ;  /* 0x0000000635007c0c */ /* 0x000fe2000c761270 */
[----:B------:R-:W3:Y:S01]  /*def60*/  LDCU.64 UR6, c[0x0][0x398] ;  /* 0x00007300ff0677ac */ /* 0x000ee20008000a00 */
[----:B------:R-:W-:-:S02]  /*def70*/  LOP3.LUT R46, R46, 0xffffffdf, RZ, 0xc0, !PT ;  /* 0xffffffdf2e2e7812 */ /* 0x000fc400078ec0ff */
[----:B-1----:R-:W-:Y:S02]  /*def80*/  PRMT R13, R40, 0x5410, R58 ;  /* 0x00005410280d7816 */ /* 0x002fe4000000003a */
[----:B------:R-:W4:Y:S01]  /*def90*/  LDL.LU R40, [R1+0x55b4] ;  /* 0x0055b40001287983 */ /* 0x000f220000300800 */
[----:B------:R-:W-:Y:S01]  /*defa0*/  ISETP.LT.AND P2, PT, R52, UR62, !P0 ;  /* 0x0000003e34007c0c */ /* 0x000fe2000c741270 */
[----:B------:R-:W1:Y:S02]  /*defb0*/  LDCU UR62, c[0x0][0x398] ;  /* 0x00007300ff3e77ac */ /* 0x000e640008000800 */
[----:B------:R-:W4:Y:S01]  /*defc0*/  LDL.LU R24, [R1+0x244] ;  /* 0x0002440001187983 */ /* 0x000f220000300800 */
[----:B------:R-:W-:-:S03]  /*defd0*/  @P1 LOP3.LUT R46, R46, 0x20, RZ, 0xfc, !PT ;  /* 0x000000202e2e1812 */ /* 0x000fc600078efcff */
[----:B------:R-:W4:Y:S01]  /*defe0*/  LDL.LU R58, [R1+0x4a4] ;  /* 0x0004a400013a7983 */ /* 0x000f220000300800 */
[----:B------:R-:W-:-:S04]  /*deff0*/  LOP3.LUT R46, R46, 0xfffffdff, RZ, 0xc0, !PT ;  /* 0xfffffdff2e2e7812 */ /* 0x000fc800078ec0ff */
[----:B------:R-:W-:Y:S02]  /*df000*/  @P3 LOP3.LUT R46, R46, 0x200, RZ, 0xfc, !PT ;  /* 0x000002002e2e3812 */ /* 0x000fe400078efcff */
[----:B------:R-:W-:Y:S01]  /*df010*/  ISETP.LT.AND P1, PT, R51, UR63, !P0 ;  /* 0x0000003f33007c0c */ /* 0x000fe2000c721270 */
[----:B------:R0:W-:Y:S01]  /*df020*/  STL [R1+0x24c], R13 ;  /* 0x00024c0d01007387 */ /* 0x0001e20000100800 */
        /* <DEDUP_REMOVED lines=21> */
[----:B--2---:R-:W-:Y:S01]  /*df180*/  ISETP.GE.AND P0, PT, R12, UR11, PT ;  /* 0x0000000b0c007c0c */ /* 0x004fe2000bf06270 */
[----:B------:R-:W2:Y:S01]  /*df190*/  LDCU.64 UR10, c[0x0][0x398] ;  /* 0x00007300ff0a77ac */ /* 0x000ea20008000a00 */
[----:B------:R-:W2:Y:S02]  /*df1a0*/  LDL.LU R12, [R1+0x4db0] ;  /* 0x004db000010c7983 */ /* 0x000ea40000300800 */
[----:B---3--:R-:W-:Y:S02]  /*df1b0*/  ISETP.LT.AND P1, PT, R49, UR6, !P0 ;  /* 0x0000000631007c0c */ /* 0x008fe4000c721270 */
[----:B------:R-:W-:Y:S01]  /*df1c0*/  ISETP.LT.AND P3, PT, R53, UR37, !P0 ;  /* 0x0000002535007c0c */ /* 0x000fe2000c761270 */
[----:B------:R-:W3:Y:S01]  /*df1d0*/  LDCU UR37, c[0x0][0x398] ;  /* 0x00007300ff2577ac */ /* 0x000ee20008000800 */
[----:B----4-:R-:W-:-:S02]  /*df1e0*/  LOP3.LUT R40, R40, 0xdfffffff, RZ, 0xc0, !PT ;  /* 0xdfffffff28287812 */ /* 0x010fc400078ec0ff */
[----:B0-----:R-:W-:Y:S02]  /*df1f0*/  PRMT R13, R58, 0x5410, R24 ;  /* 0x000054103a0d7816 */ /* 0x001fe40000000018 */
[----:B------:R-:W4:Y:S04]  /*df200*/  LDL.LU R24, [R1+0x240] ;  /* 0x0002400001187983 */ /* 0x000f280000300800 */
[----:B------:R-:W4:Y:S01]  /*df210*/  LDL.LU R58, [R1+0x49c] ;  /* 0x00049c00013a7983 */ /* 0x000f220000300800 */
[----:B------:R-:W-:Y:S02]  /*df220*/  @P1 LOP3.LUT R40, R40, 0x20000000, RZ, 0xfc, !PT ;  /* 0x2000000028281812 */ /* 0x000fe400078efcff */
[----:B------:R-:W-:Y:S02]  /*df230*/  ISETP.LT.AND P1, PT, R51, UR35, !P0 ;  /* 0x0000002333007c0c */ /* 0x000fe4000c721270 */
[----:B------:R-:W-:-:S02]  /*df240*/  ISETP.LT.AND P2, PT, R52, UR36, !P0 ;  /* 0x0000002434007c0c */ /* 0x000fc4000c741270 */
[----:B------:R-:W-:Y:S01]  /*df250*/  LOP3.LUT R46, R46, 0xfffffffd, RZ, 0xc0, !PT ;  /* 0xfffffffd2e2e7812 */ /* 0x000fe200078ec0ff */
[----:B------:R4:W-:Y:S01]  /*df260*/  STL [R1+0x244], R13 ;  /* 0x0002440d01007387 */ /* 0x0009e20000100800 */
[----:B------:R-:W-:Y:S01]  /*df270*/  LOP3.LUT R40, R40, 0x7fffffff, RZ, 0xc0, !PT ;  /* 0x7fffffff28287812 */ /* 0x000fe200078ec0ff */
[----:B------:R-:W0:Y:S01]  /*df280*/  LDCU UR35, c[0x0][0x398] ;  /* 0x00007300ff2377ac */ /* 0x000e220008000800 */
[----:B------:R-:W-:Y:S02]  /*df290*/  @P3 LOP3.LUT R46, R46, 0x2, RZ, 0xfc, !PT ;  /* 0x000000022e2e3812 */ /* 0x000fe400078efcff */
[----:B------:R-:W-:Y:S01]  /*df2a0*/  ISETP.LT.AND P3, PT, R50, UR34, !P0 ;  /* 0x0000002232007c0c */ /* 0x000fe2000c761270 */
[----:B------:R-:W0:Y:S01]  /*df2b0*/  LDCU UR34, c[0x0][0x398] ;  /* 0x00007300ff2277ac */ /* 0x000e220008000800 */
[----:B------:R-:W-:Y:S02]  /*df2c0*/  LOP3.LUT R46, R46, 0xfffffffe, RZ, 0xc0, !PT ;  /* 0xfffffffe2e2e7812 */ /* 0x000fe400078ec0ff */
[----:B------:R-:W-:Y:S01]  /*df2d0*/  @P1 LOP3.LUT R40, R40, 0x80000000, RZ, 0xfc, !PT ;  /* 0x8000000028281812 */ /* 0x000fe200078efcff */
[----:B------:R-:W0:Y:S01]  /*df2e0*/  LDCU UR36, c[0x0][0x398] ;  /* 0x00007300ff2477ac */ /* 0x000e220008000800 */
        /* <DEDUP_REMOVED lines=18> */
[----:B------:R-:W-:Y:S01]  /*df410*/  ISETP.LT.AND P1, PT, R49, UR10, !P0 ;  /* 0x0000000a31007c0c */ /* 0x000fe2000c721270 */
[----:B------:R-:W0:Y:S01]  /*df420*/  LDCU UR10, c[0x0][0x398] ;  /* 0x00007300ff0a77ac */ /* 0x000e220008000800 */
[----:B------:R-:W-:Y:S02]  /*df430*/  ISETP.LT.AND P3, PT, R53, UR72, !P0 ;  /* 0x0000004835007c0c */ /* 0x000fe4000c761270 */
[----:B------:R-:W-:Y:S01]  /*df440*/  LOP3.LUT R40, R40, 0xffdfffff, RZ, 0xc0, !PT ;  /* 0xffdfffff28287812 */ /* 0x000fe200078ec0ff */
[----:B------:R-:W0:Y:S01]  /*df450*/  LDCU UR72, c[0x0][0x398] ;  /* 0x00007300ff4877ac */ /* 0x000e220008000800 */
[----:B------:R-:W-:Y:S01]  /*df460*/  ISETP.LT.AND P2, PT, R52, UR61, !P0 ;  /* 0x0000003d34007c0c */ /* 0x000fe2000c741270 */
[----:B------:R-:W0:Y:S06]  /*df470*/  LDCU UR61, c[0x0][0x398] ;  /* 0x00007300ff3d77ac */ /* 0x000e2c0008000800 */
[----:B------:R-:W-:-:S02]  /*df480*/  @P1 LOP3.LUT R40, R40, 0x200000, RZ, 0xfc, !PT ;  /* 0x0020000028281812 */ /* 0x000fc400078efcff */
[----:B----4-:R-:W-:Y:S02]  /*df490*/  PRMT R13, R58, 0x5410, R24 ;  /* 0x000054103a0d7816 */ /* 0x010fe40000000018 */
        /* <DEDUP_REMOVED lines=29> */
[----:B------:R-:W-:Y:S02]  /*df670*/  ISETP.LT.AND P1, PT, R49, UR8, !P0 ;  /* 0x0000000831007c0c */ /* 0x000fe4000c721270 */
[----:B------:R-:W-:Y:S01]  /*df680*/  ISETP.LT.AND P3, PT, R53, UR22, !P0 ;  /* 0x0000001635007c0c */ /* 0x000fe2000c761270 */
[----:B------:R-:W0:Y:S01]  /*df690*/  LDCU UR22, c[0x0][0x398] ;  /* 0x00007300ff1677ac */ /* 0x000e220008000800 */
[----:B------:R-:W-:-:S02]  /*df6a0*/  LOP3.LUT R40, R40, 0xffffdfff, RZ, 0xc0, !PT ;  /* 0xffffdfff28287812 */ /* 0x000fc400078ec0ff */
[----:B------:R-:W-:Y:S01]  /*df6b0*/  ISETP.LT.AND P2, PT, R52, UR21, !P0 ;  /* 0x0000001534007c0c */ /* 0x000fe2000c741270 */
[----:B------:R-:W0:Y:S06]  /*df6c0*/  LDCU UR21, c[0x0][0x398] ;  /* 0x00007300ff1577ac */ /* 0x000e2c0008000800 */
[----:B------:R-:W-:Y:S02]  /*df6d0*/  @P1 LOP3.LUT R40, R40, 0x2000, RZ, 0xfc, !PT ;  /* 0x0000200028281812 */ /* 0x000fe400078efcff */
[----:B----4-:R-:W-:Y:S02]  /*df6e0*/  PRMT R13, R41, 0x5410, R58 ;  /* 0x00005410290d7816 */ /* 0x010fe4000000003a */
[----:B------:R-:W4:Y:S01]  /*df6f0*/  LDL.LU R41, [R1+0x55b0] ;  /* 0x0055b00001297983 */ /* 0x000f220000300800 */
[----:B------:R-:W-:-:S03]  /*df700*/  LOP3.LUT R40, R40, 0xfffdffff, RZ, 0xc0, !PT ;  /* 0xfffdffff28287812 */ /* 0x000fc600078ec0ff */
[----:B------:R-:W4:Y:S01]  /*df710*/  LDL.LU R58, [R1+0x238] ;  /* 0x00023800013a7983 */ /* 0x000f220000300800 */
        /* <DEDUP_REMOVED lines=25> */
[----:B------:R-:W2:Y:S01]  /*df8b0*/  LDCU UR11, c[0x0][0x398] ;  /* 0x00007300ff0b77ac */ /* 0x000ea20008000800 */
[----:B------:R-:W2:Y:S02]  /*df8c0*/  LDL.LU R12, [R1+0x4dbc] ;  /* 0x004dbc00010c7983 */ /* 0x000ea40000300800 */
[----:B------:R-:W-:Y:S02]  /*df8d0*/  ISETP.LT.AND P1, PT, R49, UR6, !P0 ;  /* 0x0000000631007c0c */ /* 0x000fe4000c721270 */
[----:B------:R-:W-:Y:S01]  /*df8e0*/  ISETP.LT.AND P3, PT, R53, UR25, !P0 ;  /* 0x0000001935007c0c */ /* 0x000fe2000c761270 */
[----:B------:R-:W0:Y:S01]  /*df8f0*/  LDCU UR25, c[0x0][0x398] ;  /* 0x00007300ff1977ac */ /* 0x000e220008000800 */
[----:B------:R-:W-:-:S02]  /*df900*/  LOP3.LUT R40, R40, 0xffffffdf, RZ, 0xc0, !PT ;  /* 0xffffffdf28287812 */ /* 0x000fc400078ec0ff */
[----:B------:R-:W-:Y:S01]  /*df910*/  ISETP.LT.AND P2, PT, R52, UR23, !P0 ;  /* 0x0000001734007c0c */ /* 0x000fe2000c741270 */
[----:B------:R-:W0:Y:S06]  /*df920*/  LDCU UR23, c[0x0][0x398] ;  /* 0x00007300ff1777ac */ /* 0x000e2c0008000800 */
[----:B------:R-:W-:-:S04]  /*df930*/  @P1 LOP3.LUT R40, R40, 0x20, RZ, 0xfc, !PT ;  /* 0x0000002028281812 */ /* 0x000fc800078efcff */
[----:B------:R-:W-:Y:S02]  /*df940*/  LOP3.LUT R40, R40, 0xfffffdff, RZ, 0xc0, !PT ;  /* 0xfffffdff28287812 */ /* 0x000fe400078ec0ff */
[----:B----4-:R-:W-:Y:S02]  /*df950*/  PRMT R13, R41, 0x5410, R58 ;  /* 0x00005410290d7816 */ /* 0x010fe4000000003a */
[----:B------:R-:W4:Y:S04]  /*df960*/  LDL.LU R41, [R1+0x55ac] ;  /* 0x0055ac0001297983 */ /* 0x000f280000300800 */
[----:B------:R-:W3:Y:S01]  /*df970*/  LDL.LU R24, [R1+0x234] ;  /* 0x0002340001187983 */ /* 0x000ee20000300800 */
[----:B------:R-:W-:-:S03]  /*df980*/  @P3 LOP3.LUT R40, R40, 0x200, RZ, 0xfc, !PT ;  /* 0x0000020028283812 */ /* 0x000fc600078efcff */
[----:B------:R-:W3:Y:S01]  /*df990*/  LDL.LU R58, [R1+0x494] ;  /* 0x00049400013a7983 */ /* 0x000ee20000300800 */
[----:B------:R-:W-:Y:S02]  /*df9a0*/  ISETP.LT.AND P1, PT, R51, UR13, !P0 ;  /* 0x0000000d33007c0c */ /* 0x000fe4000c721270 */
[----:B------:R-:W-:-:S04]  /*df9b0*/  LOP3.LUT R40, R40, 0xfffffeff, RZ, 0xc0, !PT ;  /* 0xfffffeff28287812 */ /* 0x000fc800078ec0ff */
[----:B------:R-:W-:Y:S02]  /*df9c0*/  @P2 LOP3.LUT R40, R40, 0x100, RZ, 0xfc, !PT ;  /* 0x0000010028282812 */ /* 0x000fe400078efcff */
[----:B------:R-:W-:Y:S01]  /*df9d0*/  ISETP.LT.AND P3, PT, R50, UR12, !P0 ;  /* 0x0000000c32007c0c */ /* 0x000fe2000c761270 */
[----:B------:R3:W-:Y:S01]  /*df9e0*/  STL [R1+0x238], R13 ;  /* 0x0002380d01007387 */ /* 0x0007e20000100800 */
[----:B------:R-:W-:Y:S01]  /*df9f0*/  LOP3.LUT R40, R40, 0xffffff7f, RZ, 0xc0, !PT ;  /* 0xffffff7f28287812 */ /* 0x000fe200078ec0ff */
[----:B------:R-:W0:Y:S03]  /*dfa00*/  LDCU.64 UR12, c[0x0][0x398] ;  /* 0x00007300ff0c77ac */ /* 0x000e260008000a00 */
        /* <DEDUP_REMOVED lines=18> */
[----:B0-----:R-:W-:Y:S02]  /*dfb30*/  ISETP.LT.AND P1, PT, R49, UR12, !P0 ;  /* 0x0000000c31007c0c */ /* 0x001fe4000c721270 */
[----:B------:R-:W-:Y:S01]  /*dfb40*/  ISETP.LT.AND P3, PT, R53, UR18, !P0 ;  /* 0x0000001235007c0c */ /* 0x000fe2000c761270 */
[----:B------:R-:W0:Y:S01]  /*dfb50*/  LDCU UR18, c[0x0][0x398] ;  /* 0x00007300ff1277ac */ /* 0x000e220008000800 */
[----:B------:R-:W-:-:S02]  /*dfb60*/  ISETP.LT.AND P2, PT, R52, UR16, !P0 ;  /* 0x0000001034007c0c */ /* 0x000fc4000c741270 */
[----:B------:R-:W-:Y:S01]  /*dfb70*/  LOP3.LUT R40, R40, 0xfffffffd, RZ, 0xc0, !PT ;  /* 0xfffffffd28287812 */ /* 0x000fe200078ec0ff */
[----:B------:R-:W0:Y:S01]  /*dfb80*/  LDCU UR16, c[0x0][0x398] ;  /* 0x00007300ff1077ac */ /* 0x000e220008000800 */
[----:B----4-:R-:W-:Y:S02]  /*dfb90*/  LOP3.LUT R41, R41, 0xdfffffff, RZ, 0xc0, !PT ;  /* 0xdfffffff29297812 */ /* 0x010fe400078ec0ff */
[----:B---3--:R-:W-:Y:S02]  /*dfba0*/  PRMT R13, R58, 0x5410, R24 ;  /* 0x000054103a0d7816 */ /* 0x008fe40000000018 */
[----:B------:R-:W3:Y:S04]  /*dfbb0*/  LDL.LU R24, [R1+0x230] ;  /* 0x0002300001187983 */ /* 0x000ee80000300800 */
[----:B------:R-:W3:Y:S01]  /*dfbc0*/  LDL.LU R58, [R1+0x484] ;  /* 0x00048400013a7983 */ /* 0x000ee20000300800 */
[----:B------:R-:W-:-:S02]  /*dfbd0*/  @P1 LOP3.LUT R41, R41, 0x20000000, RZ, 0xfc, !PT ;  /* 0x2000000029291812 */ /* 0x000fc400078efcff */
[----:B------:R-:W-:Y:S02]  /*dfbe0*/  ISETP.LT.AND P1, PT, R51, UR15, !P0 ;  /* 0x0000000f33007c0c */ /* 0x000fe4000c721270 */
[----:B------:R-:W-:Y:S01]  /*dfbf0*/  @P3 LOP3.LUT R40, R40, 0x2, RZ, 0xfc, !PT ;  /* 0x0000000228283812 */ /* 0x000fe200078efcff */
[----:B------:R3:W-:Y:S01]  /*dfc00*/  STL [R1+0x23c], R13 ;  /* 0x00023c0d01007387 */ /* 0x0007e20000100800 */
[----:B------:R-:W-:Y:S01]  /*dfc10*/  ISETP.LT.AND P3, PT, R50, UR14, !P0 ;  /* 0x0000000e32007c0c */ /* 0x000fe2000c761270 */
[----:B------:R-:W4:Y:S01]  /*dfc20*/  LDCU UR14, c[0x0][0x398] ;  /* 0x00007300ff0e77ac */ /* 0x000f220008000800 */
[----:B------:R-:W-:Y:S02]  /*dfc30*/  LOP3.LUT R41, R41, 0x7fffffff, RZ, 0xc0, !PT ;  /* 0x7fffffff29297812 */ /* 0x000fe400078ec0ff */
[----:B------:R-:W-:Y:S01]  /*dfc40*/  LOP3.LUT R40, R40, 0xfffffffe, RZ, 0xc0, !PT ;  /* 0xfffffffe28287812 */ /* 0x000fe200078ec0ff */
[----:B------:R-:W0:Y:S04]  /*dfc50*/  LDCU UR15, c[0x0][0x398] ;  /* 0x00007300ff0f77ac */ /* 0x000e280008000800 */
[----:B------:R-:W-:-:S02]  /*dfc60*/  @P1 LOP3.LUT R41, R41, 0x80000000, RZ, 0xfc, !PT ;  /* 0x8000000029291812 */ /* 0x000fc400078efcff */
        /* <DEDUP_REMOVED lines=25> */
[----:B------:R-:W-:-:S04]  /*dfe00*/  LOP3.LUT R41, R41, 0xfdffffff, RZ, 0xc0, !PT ;  /* 0xfdffffff29297812 */ /* 0x000fc800078ec0ff */
[----:B------:R-:W-:Y:S02]  /*dfe10*/  @P3 LOP3.LUT R41, R41, 0x2000000, RZ, 0xfc, !PT ;  /* 0x0200000029293812 */ /* 0x000fe400078efcff */
[----:B------:R-:W-:Y:S01]  /*dfe20*/  ISETP.LT.AND P1, PT, R51, UR29, !P0 ;  /* 0x0000001d33007c0c */ /* 0x000fe2000c721270 */
[----:B------:R-:W0:Y:S01]  /*dfe30*/  LDCU UR29, c[0x0][0x398] ;  /* 0x00007300ff1d77ac */ /* 0x000e220008000800 */
[----:B------:R-:W-:Y:S02]  /*dfe40*/  LOP3.LUT R41, R41, 0xfeffffff, RZ, 0xc0, !PT ;  /* 0xfeffffff29297812 */ /* 0x000fe400078ec0ff */
[----:B---3--:R-:W-:Y:S02]  /*dfe50*/  PRMT R13, R58, 0x5410, R24 ;  /* 0x000054103a0d7816 */ /* 0x008fe40000000018 */
[----:B------:R-:W3:Y:S04]  /*dfe60*/  LDL.LU R24, [R1+0x22c] ;  /* 0x00022c0001187983 */ /* 0x000ee80000300800 */
[----:B------:R-:W3:Y:S01]  /*dfe70*/  LDL.LU R58, [R1+0x488] ;  /* 0x00048800013a7983 */ /* 0x000ee20000300800 */
[----:B------:R-:W-:-:S02]  /*dfe80*/  @P2 LOP3.LUT R41, R41, 0x1000000, RZ, 0xfc, !PT ;  /* 0x0100000029292812 */ /* 0x000fc400078efcff */
        /* <DEDUP_REMOVED lines=36> */
[----:B------:R-:W3:Y:S01]  /*e00d0*/  LDL.LU R58, [R1+0x228] ;  /* 0x00022800013a7983 */ /* 0x000ee20000300800 */
[----:B------:R-:W-:Y:S02]  /*e00e0*/  @P2 LOP3.LUT R41, R41, 0x10000, RZ, 0xfc, !PT ;  /* 0x0001000029292812 */ /* 0x000fe400078efcff */
[----:B------:R-:W-:Y:S01]  /*e00f0*/  ISETP.LT.AND P3, PT, R50, UR50, !P0 ;  /* 0x0000003232007c0c */ /* 0x000fe2000c761270 */
[----:B------:R3:W-:Y:S01]  /*e0100*/  STL [R1+0x22c], R13 ;  /* 0x00022c0d01007387 */ /* 0x0007e20000100800 */
        /* <DEDUP_REMOVED lines=37> */
[----:B------:R-:W4:Y:S01]  /*e0360*/  LDL.LU R24, [R1+0x224] ;  /* 0x0002240001187983 */ /* 0x000f220000300800 */
[----:B------:R-:W-:Y:S01]  /*e0370*/  LOP3.LUT R41, R41, 0xffffff7f, RZ, 0xc0, !PT ;  /* 0xffffff7f29297812 */ /* 0x000fe200078ec0ff */
[----:B------:R-:W0:Y:S01]  /*e0380*/  LDCU UR55, c[0x0][0x398] ;  /* 0x00007300ff3777ac */ /* 0x000e220008000800 */
[----:B------:R-:W-:Y:S01]  /*e0390*/  ISETP.LT.AND P2, PT, R48, UR56, !P0 ;  /* 0x0000003830007c0c */ /* 0x000fe2000c741270 */
[----:B------:R-:W4:Y:S01]  /*e03a0*/  LDL.LU R58, [R1+0x46c] ;  /* 0x00046c00013a7983 */ /* 0x000f220000300800 */
[----:B------:R-:W-:Y:S01]  /*e03b0*/  @P1 LOP3.LUT R41, R41, 0x80, RZ, 0xfc, !PT ;  /* 0x0000008029291812 */ /* 0x000fe200078efcff */
[----:B------:R-:W0:Y:S03]  /*e03c0*/  LDCU UR56, c[0x0][0x398] ;  /* 0x00007300ff3877ac */ /* 0x000e260008000800 */
        /* <DEDUP_REMOVED lines=15> */
[----:B------:R-:W4:Y:S02]  /*e04c0*/  LDL.LU R12, [R1+0x4dd0] ;  /* 0x004dd000010c7983 */ /* 0x000f240000300800 */
[----:B------:R-:W-:Y:S01]  /*e04d0*/  ISETP.LT.AND P1, PT, R49, UR8, !P0 ;  /* 0x0000000831007c0c */ /* 0x000fe2000c721270 */
[----:B------:R-:W1:Y:S01]  /*e04e0*/  LDCU UR8, c[0x0][0x398] ;  /* 0x00007300ff0877ac */ /* 0x000e620008000800 */
[----:B0-----:R-:W-:Y:S02]  /*e04f0*/  ISETP.LT.AND P2, PT, R52, UR12, !P0 ;  /* 0x0000000c34007c0c */ /* 0x001fe4000c741270 */
[----:B------:R-:W-:Y:S01]  /*e0500*/  LOP3.LUT R41, R41, 0xfffffffd, RZ, 0xc0, !PT ;  /* 0xfffffffd29297812 */ /* 0x000fe200078ec0ff */
[----:B------:R-:W0:Y:S01]  /*e0510*/  LDCU UR12, c[0x0][0x398] ;  /* 0x00007300ff0c77ac */ /* 0x000e220008000800 */
[----:B--2---:R-:W-:-:S02]  /*e0520*/  ISETP.LT.AND P3, PT, R53, UR7, !P0 ;  /* 0x0000000735007c0c */ /* 0x004fc4000c761270 */
[----:B---3--:R-:W-:-:S05]  /*e0530*/  LOP3.LUT R42, R42, 0xdfffffff, RZ, 0xc0, !PT ;  /* 0xdfffffff2a2a7812 */ /* 0x008fca00078ec0ff */
[----:B------:R-:W-:Y:S02]  /*e0540*/  @P1 LOP3.LUT R42, R42, 0x20000000, RZ, 0xfc, !PT ;  /* 0x200000002a2a1812 */ /* 0x000fe400078efcff */
[----:B------:R-:W-:Y:S01]  /*e0550*/  ISETP.LT.AND P1, PT, R51, UR6, !P0 ;  /* 0x0000000633007c0c */ /* 0x000fe2000c721270 */
[----:B------:R-:W2:Y:S03]  /*e0560*/  LDCU.64 UR6, c[0x0][0x398] ;  /* 0x00007300ff0677ac */ /* 0x000ea60008000a00 */
[----:B------:R-:W-:Y:S02]  /*e0570*/  @P3 LOP3.LUT R41, R41, 0x2, RZ, 0xfc, !PT ;  /* 0x0000000229293812 */ /* 0x000fe400078efcff */
[----:B------:R-:W-:Y:S01]  /*e0580*/  ISETP.LT.AND P3, PT, R50, UR69, !P0 ;  /* 0x0000004532007c0c */ /* 0x000fe2000c761270 */
[----:B------:R-:W3:Y:S01]  /*e0590*/  LDCU UR69, c[0x0][0x398] ;  /* 0x00007300ff4577ac */ /* 0x000ee20008000800 */
[----:B------:R-:W-:-:S02]  /*e05a0*/  LOP3.LUT R42, R42, 0x7fffffff, RZ, 0xc0, !PT ;  /* 0x7fffffff2a2a7812 */ /* 0x000fc400078ec0ff */
[----:B------:R-:W-:-:S03]  /*e05b0*/  LOP3.LUT R41, R41, 0xfffffffe, RZ, 0xc0, !PT ;  /* 0xfffffffe29297812 */ /* 0x000fc600078ec0ff */
[----:B------:R-:W-:Y:S02]  /*e05c0*/  @P1 LOP3.LUT R42, R42, 0x80000000, RZ, 0xfc, !PT ;  /* 0x800000002a2a1812 */ /* 0x000fe400078efcff */
        /* <DEDUP_REMOVED lines=12> */
[----:B----4-:R-:W-:Y:S02]  /*e0690*/  PRMT R13, R58, 0x5410, R24 ;  /* 0x000054103a0d7816 */ /* 0x010fe40000000018 */
[----:B------:R-:W-:-:S03]  /*e06a0*/  @P1 LOP3.LUT R42, R42, 0x8000000, RZ, 0xfc, !PT ;  /* 0x080000002a2a1812 */ /* 0x000fc600078efcff */
[----:B------:R4:W-:Y:S01]  /*e06b0*/  STL [R1+0x224], R13 ;  /* 0x0002240d01007387 */ /* 0x0009e20000100800 */
[----:B------:R-:W-:-:S04]  /*e06c0*/  LOP3.LUT R42, R42, 0xfbffffff, RZ, 0xc0, !PT ;  /* 0xfbffffff2a2a7812 */ /* 0x000fc800078ec0ff */
[----:B------:R-:W-:Y:S01]  /*e06d0*/  @P0 LOP3.LUT R42, R42, 0x4000000, RZ, 0xfc, !PT ;  /* 0x040000002a2a0812 */ /* 0x000fe200078efcff */
[----:B----4-:R-:W4:Y:S04]  /*e06e0*/  LDL.LU R13, [R1+0x220] ;  /* 0x00022000010d7983 */ /* 0x010f280000300800 */
[----:B------:R-:W4:Y:S01]  /*e06f0*/  LDL.LU R26, [R1+0x460] ;  /* 0x00046000011a7983 */ /* 0x000f220000300800 */
[----:B------:R-:W-:Y:S01]  /*e0700*/  ISETP.GE.AND P0, PT, R12, UR13, PT ;  /* 0x0000000d0c007c0c */ /* 0x000fe2000bf06270 */
[----:B------:R-:W1:Y:S02]  /*e0710*/  LDCU UR13, c[0x0][0x398] ;  /* 0x00007300ff0d77ac */ /* 0x000e640008000800 */
[----:B------:R-:W4:Y:S04]  /*e0720*/  LDL.LU R12, [R1+0x4dd4] ;  /* 0x004dd400010c7983 */ /* 0x000f280000300800 */
[----:B------:R-:W4:Y:S04]  /*e0730*/  LDL.LU R24, [R1+0x21c] ;  /* 0x00021c0001187983 */ /* 0x000f280000300800 */
[----:B------:R-:W4:Y:S01]  /*e0740*/  LDL.LU R58, [R1+0x468] ;  /* 0x00046800013a7983 */ /* 0x000f220000300800 */
[----:B--2---:R-:W-:-:S02]  /*e0750*/  ISETP.LT.AND P3, PT, R49, UR6, !P0 ;  /* 0x0000000631007c0c */ /* 0x004fc4000c761270 */
[----:B0-----:R-:W-:Y:S01]  /*e0760*/  ISETP.LT.AND P2, PT, R53, UR12, !P0 ;  /* 0x0000000c35007c0c */ /* 0x001fe2000c741270 */
[----:B------:R-:W0:Y:S01]  /*e0770*/  LDCU UR12, c[0x0][0x398] ;  /* 0x00007300ff0c77ac */ /* 0x000e220008000800 */
[----:B------:R-:W-:Y:S02]  /*e0780*/  LOP3.LUT R42, R42, 0xffdfffff, RZ, 0xc0, !PT ;  /* 0xffdfffff2a2a7812 */ /* 0x000fe400078ec0ff */
[----:B---3--:R-:W-:Y:S01]  /*e0790*/  ISETP.LT.AND P1, PT, R52, UR69, !P0 ;  /* 0x0000004534007c0c */ /* 0x008fe2000c721270 */
[----:B------:R-:W2:Y:S06]  /*e07a0*/  LDCU UR69, c[0x0][0x398] ;  /* 0x00007300ff4577ac */ /* 0x000eac0008000800 */
[----:B------:R-:W-:-:S04]  /*e07b0*/  @P3 LOP3.LUT R42, R42, 0x200000, RZ, 0xfc, !PT ;  /* 0x002000002a2a3812 */ /* 0x000fc800078efcff */
[----:B------:R-:W-:-:S04]  /*e07c0*/  LOP3.LUT R42, R42, 0xfdffffff, RZ, 0xc0, !PT ;  /* 0xfdffffff2a2a7812 */ /* 0x000fc800078ec0ff */
[----:B------:R-:W-:-:S04]  /*e07d0*/  @P2 LOP3.LUT R42, R42, 0x2000000, RZ, 0xfc, !PT ;  /* 0x020000002a2a2812 */ /* 0x000fc800078efcff */
[----:B------:R-:W-:-:S04]  /*e07e0*/  LOP3.LUT R42, R42, 0xfeffffff, RZ, 0xc0, !PT ;  /* 0xfeffffff2a2a7812 */ /* 0x000fc800078ec0ff */
[----:B------:R-:W-:Y:S02]  /*e07f0*/  @P1 LOP3.LUT R42, R42, 0x1000000, RZ, 0xfc, !PT ;  /* 0x010000002a2a1812 */ /* 0x000fe400078efcff */
[----:B-1----:R-:W-:Y:S02]  /*e0800*/  ISETP.LT.AND P1, PT, R51, UR13, !P0 ;  /* 0x0000000d33007c0c */ /* 0x002fe4000c721270 */
[----:B------:R-:W-:Y:S02]  /*e0810*/  ISETP.LT.AND P3, PT, R50, UR8, !P0 ;  /* 0x0000000832007c0c */ /* 0x000fe4000c761270 */
[----:B------:R-:W-:Y:S02]  /*e0820*/  LOP3.LUT R42, R42, 0xff7fffff, RZ, 0xc0, !PT ;  /* 0xff7fffff2a2a7812 */ /* 0x000fe400078ec0ff */
[----:B0-----:R-:W-:Y:S01]  /*e0830*/  ISETP.LT.AND P2, PT, R48, UR12, !P0 ;  /* 0x0000000c30007c0c */ /* 0x001fe2000c741270 */
[----:B------:R-:W0:Y:S06]  /*e0840*/  LDCU.64 UR12, c[0x0][0x398] ;  /* 0x00007300ff0c77ac */ /* 0x000e2c0008000a00 */
[----:B------:R-:W-:-:S04]  /*e0850*/  @P1 LOP3.LUT R42, R42, 0x800000, RZ, 0xfc, !PT ;  /* 0x008000002a2a1812 */ /* 0x000fc800078efcff */
[----:B------:R-:W-:-:S04]  /*e0860*/  LOP3.LUT R42, R42, 0xffbfffff, RZ, 0xc0, !PT ;  /* 0xffbfffff2a2a7812 */ /* 0x000fc800078ec0ff */
[----:B------:R-:W-:Y:S02]  /*e0870*/  @P3 LOP3.LUT R42, R42, 0x400000, RZ, 0xfc, !PT ;  /* 0x004000002a2a3812 */ /* 0x000fe400078efcff */
[----:B--2---:R-:W-:Y:S01]  /*e0880*/  ISETP.LT.AND P1, PT, R47, UR69, !P0 ;  /* 0x000000452f007c0c */ /* 0x004fe2000c721270 */
[----:B------:R-:W1:Y:S01]  /*e0890*/  LDCU UR69, c[0x0][0x398] ;  /* 0x00007300ff4577ac */ /* 0x000e620008000800 */
[----:B------:R-:W-:-:S04]  /*e08a0*/  LOP3.LUT R42, R42, 0xffefffff, RZ, 0xc0, !PT ;  /* 0xffefffff2a2a7812 */ /* 0x000fc800078ec0ff */
[----:B------:R-:W-:Y:S02]  /*e08b0*/  @P2 LOP3.LUT R42, R42, 0x100000, RZ, 0xfc, !PT ;  /* 0x001000002a2a2812 */ /* 0x000fe400078efcff */
[----:B------:R-:W-:Y:S01]  /*e08c0*/  ISETP.LT.AND P0, PT, R55, UR65, !P0 ;  /* 0x0000004137007c0c */ /* 0x000fe2000c701270 */
[----:B------:R-:W2:Y:S01]  /*e08d0*/  LDCU UR65, c[0x0][0x398] ;  /* 0x00007300ff4177ac */ /* 0x000ea20008000800 */
[----:B------:R-:W-:-:S04]  /*e08e0*/  LOP3.LUT R42, R42, 0xfff7ffff, RZ, 0xc0, !PT ;  /* 0xfff7ffff2a2a7812 */ /* 0x000fc800078ec0ff */
[----:B------:R-:W-:-:S04]  /*e08f0*/  @P1 LOP3.LUT R42, R42, 0x80000, RZ, 0xfc, !PT ;  /* 0x000800002a2a1812 */ /* 0x000fc800078efcff */
[----:B------:R-:W-:-:S04]  /*e0900*/  LOP3.LUT R42, R42, 0xfffbffff, RZ, 0xc0, !PT ;  /* 0xfffbffff2a2a7812 */ /* 0x000fc800078ec0ff */
[----:B------:R-:W-:Y:S02]  /*e0910*/  @P0 LOP3.LUT R42, R42, 0x40000, RZ, 0xfc, !PT ;  /* 0x000400002a2a0812 */ /* 0x000fe400078efcff */
[----:B----4-:R-:W-:-:S05]  /*e0920*/  PRMT R13, R26, 0x5410, R13 ;  /* 0x000054101a0d7816 */ /* 0x010fca000000000d */
[----:B------:R3:W-:Y:S01]  /*e0930*/  STL [R1+0x228], R13 ;  /* 0x0002280d01007387 */ /* 0x0007e20000100800 */
[----:B------:R-:W-:Y:S01]  /*e0940*/  ISETP.GE.AND P0, PT, R12, UR9, PT ;  /* 0x000000090c007c0c */ /* 0x000fe2000bf06270 */
[----:B------:R-:W4:Y:S02]  /*e0950*/  LDCU.64 UR8, c[0x0][0x398] ;  /* 0x00007300ff0877ac */ /* 0x000f240008000a00 */
[----:B------:R-:W2:Y:S04]  /*e0960*/  LDL.LU R12, [R1+0x4dd8] ;  /* 0x004dd800010c7983 */ /* 0x000ea80000300800 */
[----:B------:R-:W4:Y:S01]  /*e0970*/  LDL.LU R14, [R1+0x218] ;  /* 0x00021800010e7983 */ /* 0x000f220000300800 */
[----:B------:R-:W-:-:S03]  /*e0980*/  PRMT R21, R58, 0x5410, R24 ;  /* 0x000054103a157816 */ /* 0x000fc60000000018 */
[----:B---3--:R-:W4:Y:S04]  /*e0990*/  LDL.LU R13, [R1+0x458] ;  /* 0x00045800010d7983 */ /* 0x008f280000300800 */
[----:B------:R3:W-:Y:S04]  /*e09a0*/  STL [R1+0x220], R21 ;  /* 0x0002201501007387 */ /* 0x0007e80000100800 */
[----:B------:R-:W4:Y:S04]  /*e09b0*/  LDL.LU R26, [R1+0x214] ;  /* 0x00021400011a7983 */ /* 0x000f280000300800 */
[----:B------:R-:W4:Y:S04]  /*e09c0*/  LDL.LU R24, [R1+0x45c] ;  /* 0x00045c0001187983 */ /* 0x000f280000300800 */
[----:B------:R-:W4:Y:S01]  /*e09d0*/  LDL.LU R58, [R1+0x210] ;  /* 0x00021000013a7983 */ /* 0x000f220000300800 */
[----:B0-----:R-:W-:-:S02]  /*e09e0*/  ISETP.LT.AND P1, PT, R49, UR12, !P0 ;  /* 0x0000000c31007c0c */ /* 0x001fc4000c721270 */
[----:B-1----:R-:W-:Y:S01]  /*e09f0*/  ISETP.LT.AND P3, PT, R53, UR69, !P0 ;  /* 0x0000004535007c0c */ /* 0x002fe2000c761270 */
[----:B---3--:R-:W3:Y:S01]  /*e0a00*/  LDL.LU R21, [R1+0x4ddc] ;  /* 0x004ddc0001157983 */ /* 0x008ee20000300800 */
[----:B------:R-:W-:Y:S01]  /*e0a10*/  LOP3.LUT R42, R42, 0xffffdfff, RZ, 0xc0, !PT ;  /* 0xffffdfff2a2a7812 */ /* 0x000fe200078ec0ff */
[----:B------:R-:W0:Y:S01]  /*e0a20*/  LDCU UR69, c[0x0][0x398] ;  /* 0x00007300ff4577ac */ /* 0x000e220008000800 */
[----:B------:R-:W-:Y:S01]  /*e0a30*/  ISETP.LT.AND P2, PT, R52, UR77, !P0 ;  /* 0x0000004d34007c0c */ /* 0x000fe2000c741270 */
[----:B------:R-:W1:Y:S06]  /*e0a40*/  LDCU UR77, c[0x0][0x398] ;  /* 0x00007300ff4d77ac */ /* 0x000e6c0008000800 */
        /* <DEDUP_REMOVED lines=27> */
[----:B----4-:R-:W-:-:S05]  /*e0c00*/  PRMT R12, R13, 0x5410, R14 ;  /* 0x000054100d0c7816 */ /* 0x010fca000000000e */
[----:B------:R4:W-:Y:S02]  /*e0c10*/  STL [R1+0x21c], R12 ;  /* 0x00021c0c01007387 */ /* 0x0009e40000100800 */
[----:B----4-:R-:W-:Y:S02]  /*e0c20*/  PRMT R12, R24, 0x5410, R26 ;  /* 0x00005410180c7816 */ /* 0x010fe4000000001a */
[----:B------:R-:W-:Y:S02]  /*e0c30*/  PRMT R13, R43, 0x5410, R58 ;  /* 0x000054102b0d7816 */ /* 0x000fe4000000003a */
[----:B------:R-:W4:Y:S04]  /*e0c40*/  LDL.LU R43, [R1+0x55a4] ;  /* 0x0055a400012b7983 */ /* 0x000f280000300800 */
[----:B------:R0:W-:Y:S04]  /*e0c50*/  STL [R1+0x218], R12 ;  /* 0x0002180c01007387 */ /* 0x0001e80000100800 */
[----:B0-----:R-:W2:Y:S04]  /*e0c60*/  LDL.LU R12, [R1+0x20c] ;  /* 0x00020c00010c7983 */ /* 0x001ea80000300800 */
[----:B------:R-:W2:Y:S04]  /*e0c70*/  LDL.LU R14, [R1+0x40c] ;  /* 0x00040c00010e7983 */ /* 0x000ea80000300800 */
[----:B------:R0:W-:Y:S04]  /*e0c80*/  STL [R1+0x214], R13 ;  /* 0x0002140d01007387 */ /* 0x0001e80000100800 */
[----:B0-----:R-:W4:Y:S04]  /*e0c90*/  LDL.LU R13, [R1+0x208] ;  /* 0x00020800010d7983 */ /* 0x001f280000300800 */
[----:B------:R-:W4:Y:S04]  /*e0ca0*/  LDL.LU R26, [R1+0x3d0] ;  /* 0x0003d000011a7983 */ /* 0x000f280000300800 */
[----:B------:R-:W4:Y:S04]  /*e0cb0*/  LDL.LU R24, [R1+0x204] ;  /* 0x0002040001187983 */ /* 0x000f280000300800 */
[----:B------:R-:W4:Y:S01]  /*e0cc0*/  LDL.LU R58, [R1+0x3dc] ;  /* 0x0003dc00013a7983 */ /* 0x000f220000300800 */
[----:B------:R-:W-:Y:S01]  /*e0cd0*/  ISETP.LT.AND P1, PT, R49, UR8, !P0 ;  /* 0x0000000831007c0c */ /* 0x000fe2000c721270 */
[----:B------:R-:W0:Y:S01]  /*e0ce0*/  LDCU UR8, c[0x0][0x398] ;  /* 0x00007300ff0877ac */ /* 0x000e220008000800 */
[----:B------:R-:W-:-:S02]  /*e0cf0*/  ISETP.LT.AND P3, PT, R53, UR34, !P0 ;  /* 0x0000002235007c0c */ /* 0x000fc4000c761270 */
        /* <DEDUP_REMOVED lines=29> */
[----:B---3--:R-:W-:Y:S01]  /*e0ed0*/  ISETP.GE.AND P0, PT, R21, UR13, PT ;  /* 0x0000000d15007c0c */ /* 0x008fe2000bf06270 */
[----:B------:R-:W3:Y:S01]  /*e0ee0*/  LDCU.64 UR12, c[0x0][0x398] ;  /* 0x00007300ff0c77ac */ /* 0x000ee20008000a00 */
[----:B------:R-:W3:Y:S01]  /*e0ef0*/  LDL.LU R21, [R1+0x4de0] ;  /* 0x004de00001157983 */ /* 0x000ee20000300800 */
[----:B--2---:R-:W-:-:S05]  /*e0f00*/  PRMT R12, R14, 0x5410, R12 ;  /* 0x000054100e0c7816 */ /* 0x004fca000000000c */
[----:B------:R2:W-:Y:S04]  /*e0f10*/  STL [R1+0x20c], R12 ;  /* 0x00020c0c01007387 */ /* 0x0005e80000100800 */
[----:B--2---:R-:W2:Y:S01]  /*e0f20*/  LDL.LU R12, [R1+0x200] ;  /* 0x00020000010c7983 */ /* 0x004ea20000300800 */
[----:B----4-:R-:W-:-:S05]  /*e0f30*/  PRMT R14, R26, 0x5410, R13 ;  /* 0x000054101a0e7816 */ /* 0x010fca000000000d */
[----:B------:R4:W-:Y:S01]  /*e0f40*/  STL [R1+0x210], R14 ;  /* 0x0002100e01007387 */ /* 0x0009e20000100800 */
[----:B------:R-:W-:-:S03]  /*e0f50*/  PRMT R13, R58, 0x5410, R24 ;  /* 0x000054103a0d7816 */ /* 0x000fc60000000018 */
[----:B----4-:R-:W2:Y:S04]  /*e0f60*/  LDL.LU R14, [R1+0x3bc] ;  /* 0x0003bc00010e7983 */ /* 0x010ea80000300800 */
[----:B------:R4:W-:Y:S04]  /*e0f70*/  STL [R1+0x208], R13 ;  /* 0x0002080d01007387 */ /* 0x0009e80000100800 */
[----:B----4-:R-:W4:Y:S04]  /*e0f80*/  LDL.LU R13, [R1+0x1fc] ;  /* 0x0001fc00010d7983 */ /* 0x010f280000300800 */
        /* <DEDUP_REMOVED lines=8> */
[----:B------:R-:W-:Y:S02]  /*e1010*/  ISETP.LT.AND P2, PT, R52, UR73, !P0 ;  /* 0x0000004934007c0c */ /* 0x000fe4000c741270 */
[----:B------:R-:W-:Y:S01]  /*e1020*/  LOP3.LUT R42, R42, 0xfffffffd, RZ, 0xc0, !PT ;  /* 0xfffffffd2a2a7812 */ /* 0x000fe200078ec0ff */
[----:B------:R-:W0:Y:S04]  /*e1030*/  LDCU UR73, c[0x0][0x398] ;  /* 0x00007300ff4977ac */ /* 0x000e280008000800 */
[----:B------:R-:W-:Y:S02]  /*e1040*/  @P1 LOP3.LUT R43, R43, 0x20000000, RZ, 0xfc, !PT ;  /* 0x200000002b2b1812 */ /* 0x000fe400078efcff */
[----:B------:R-:W-:Y:S01]  /*e1050*/  ISETP.LT.AND P1, PT, R51, UR24, !P0 ;  /* 0x0000001833007c0c */ /* 0x000fe2000c721270 */
[----:B------:R-:W0:Y:S01]  /*e1060*/  LDCU UR24, c[0x0][0x398] ;  /* 0x00007300ff1877ac */ /* 0x000e220008000800 */
[----:B------:R-:W-:-:S02]  /*e1070*/  @P3 LOP3.LUT R42, R42, 0x2, RZ, 0xfc, !PT ;  /* 0x000000022a2a3812 */ /* 0x000fc400078efcff */
[----:B------:R-:W-:Y:S02]  /*e1080*/  ISETP.LT.AND P3, PT, R50, UR26, !P0 ;  /* 0x0000001a32007c0c */ /* 0x000fe4000c761270 */
[----:B------:R-:W-:Y:S02]  /*e1090*/  LOP3.LUT R43, R43, 0x7fffffff, RZ, 0xc0, !PT ;  /* 0x7fffffff2b2b7812 */ /* 0x000fe400078ec0ff */
[----:B------:R-:W-:-:S05]  /*e10a0*/  LOP3.LUT R42, R42, 0xfffffffe, RZ, 0xc0, !PT ;  /* 0xfffffffe2a2a7812 */ /* 0x000fca00078ec0ff */
[----:B------:R-:W-:Y:S02]  /*e10b0*/  @P1 LOP3.LUT R43, R43, 0x80000000, RZ, 0xfc, !PT ;  /* 0x800000002b2b1812 */ /* 0x000fe400078efcff */
[----:B------:R-:W-:Y:S02]  /*e10c0*/  @P2 LOP3.LUT R42, R42, 0x1, RZ, 0xfc, !PT ;  /* 0x000000012a2a2812 */ /* 0x000fe400078efcff */
[----:B------:R-:W-:Y:S01]  /*e10d0*/  ISETP.LT.AND P2, PT, R48, UR27, !P0 ;  /* 0x0000001b30007c0c */ /* 0x000fe2000c741270 */
[----:B------:R-:W0:Y:S01]  /*e10e0*/  LDCU.64 UR26, c[0x0][0x398] ;  /* 0x00007300ff1a77ac */ /* 0x000e220008000a00 */
        /* <DEDUP_REMOVED lines=13> */
[----:B------:R-:W3:Y:S01]  /*e11c0*/  LDCU UR9, c[0x0][0x398] ;  /* 0x00007300ff0977ac */ /* 0x000ee20008000800 */
        /* <DEDUP_REMOVED lines=47> */
[----:B--2---:R-:W-:Y:S02]  /*e14c0*/  PRMT R14, R14, 0x5410, R12 ;  /* 0x000054100e0e7816 */ /* 0x004fe4000000000c */
[----:B------:R-:W2:Y:S04]  /*e14d0*/  LDL.LU R12, [R1+0x4de8] ;  /* 0x004de800010c7983 */ /* 0x000ea80000300800 */
[----:B------:R0:W-:Y:S04]  /*e14e0*/  STL [R1+0x1f8], R14 ;  /* 0x0001f80e01007387 */ /* 0x0001e80000100800 */
[----:B0-----:R-:W3:Y:S01]  /*e14f0*/  LDL.LU R14, [R1+0x1e8] ;  /* 0x0001e800010e7983 */ /* 0x001ee20000300800 */
[----:B----4-:R-:W-:-:S05]  /*e1500*/  PRMT R13, R26, 0x5410, R13 ;  /* 0x000054101a0d7816 */ /* 0x010fca000000000d */
[----:B------:R0:W-:Y:S01]  /*e1510*/  STL [R1+0x1f4], R13 ;  /* 0x0001f40d01007387 */ /* 0x0001e20000100800 */
[----:B------:R-:W-:-:S03]  /*e1520*/  PRMT R21, R58, 0x5410, R24 ;  /* 0x000054103a157816 */ /* 0x000fc60000000018 */
[----:B0-----:R-:W3:Y:S04]  /*e1530*/  LDL.LU R13, [R1+0x380] ;  /* 0x00038000010d7983 */ /* 0x001ee80000300800 */
[----:B------:R0:W-:Y:S04]  /*e1540*/  STL [R1+0x1f0], R21 ;  /* 0x0001f01501007387 */ /* 0x0001e80000100800 */
[----:B------:R-:W4:Y:S04]  /*e1550*/  LDL.LU R26, [R1+0x1e4] ;  /* 0x0001e400011a7983 */ /* 0x000f280000300800 */
[----:B------:R-:W4:Y:S04]  /*e1560*/  LDL.LU R24, [R1+0x390] ;  /* 0x0003900001187983 */ /* 0x000f280000300800 */
[----:B------:R-:W4:Y:S01]  /*e1570*/  LDL.LU R58, [R1+0x1e0] ;  /* 0x0001e000013a7983 */ /* 0x000f220000300800 */
[----:B------:R-:W-:Y:S01]  /*e1580*/  ISETP.LT.AND P1, PT, R49, UR26, !P0 ;  /* 0x0000001a31007c0c */ /* 0x000fe2000c721270 */
[----:B------:R-:W1:Y:S01]  /*e1590*/  LDCU UR26, c[0x0][0x398] ;  /* 0x00007300ff1a77ac */ /* 0x000e620008000800 */
[----:B------:R-:W-:Y:S01]  /*e15a0*/  ISETP.LT.AND P3, PT, R53, UR70, !P0 ;  /* 0x0000004635007c0c */ /* 0x000fe2000c761270 */
[----:B0-----:R-:W4:Y:S01]  /*e15b0*/  LDL.LU R21, [R1+0x4dec] ;  /* 0x004dec0001157983 */ /* 0x001f220000300800 */
        /* <DEDUP_REMOVED lines=28> */
[----:B--2---:R-:W-:Y:S01]  /*e1780*/  ISETP.GE.AND P0, PT, R12, UR13, PT ;  /* 0x0000000d0c007c0c */ /* 0x004fe2000bf06270 */
[----:B------:R-:W2:Y:S01]  /*e1790*/  LDCU UR13, c[0x0][0x398] ;  /* 0x00007300ff0d77ac */ /* 0x000ea20008000800 */
[----:B---3--:R-:W-:-:S05]  /*e17a0*/  PRMT R12, R13, 0x5410, R14 ;  /* 0x000054100d0c7816 */ /* 0x008fca000000000e */
[----:B------:R4:W-:Y:S02]  /*e17b0*/  STL [R1+0x1ec], R12 ;  /* 0x0001ec0c01007387 */ /* 0x0009e40000100800 */
[----:B----4-:R-:W-:Y:S02]  /*e17c0*/  PRMT R12, R24, 0x5410, R26 ;  /* 0x00005410180c7816 */ /* 0x010fe4000000001a */
[----:B------:R-:W-:Y:S02]  /*e17d0*/  PRMT R13, R44, 0x5410, R58 ;  /* 0x000054102c0d7816 */ /* 0x000fe4000000003a */
[----:B------:R-:W3:Y:S04]  /*e17e0*/  LDL.LU R44, [R1+0x55a0] ;  /* 0x0055a000012c7983 */ /* 0x000ee80000300800 */
[----:B------:R4:W-:Y:S04]  /*e17f0*/  STL [R1+0x1e4], R12 ;  /* 0x0001e40c01007387 */ /* 0x0009e80000100800 */
[----:B----4-:R-:W4:Y:S04]  /*e1800*/  LDL.LU R12, [R1+0x1dc] ;  /* 0x0001dc00010c7983 */ /* 0x010f280000300800 */
[----:B------:R-:W4:Y:S04]  /*e1810*/  LDL.LU R14, [R1+0x374] ;  /* 0x00037400010e7983 */ /* 0x000f280000300800 */
[----:B------:R0:W-:Y:S04]  /*e1820*/  STL [R1+0x1e8], R13 ;  /* 0x0001e80d01007387 */ /* 0x0001e80000100800 */
[----:B0-----:R-:W2:Y:S04]  /*e1830*/  LDL.LU R13, [R1+0x1d8] ;  /* 0x0001d800010d7983 */ /* 0x001ea80000300800 */
[----:B------:R-:W2:Y:S04]  /*e1840*/  LDL.LU R26, [R1+0x364] ;  /* 0x00036400011a7983 */ /* 0x000ea80000300800 */
[----:B------:R-:W3:Y:S04]  /*e1850*/  LDL.LU R24, [R1+0x1d4] ;  /* 0x0001d40001187983 */ /* 0x000ee80000300800 */
[----:B------:R-:W3:Y:S01]  /*e1860*/  LDL.LU R58, [R1+0x36c] ;  /* 0x00036c00013a7983 */ /* 0x000ee20000300800 */
[----:B------:R-:W-:-:S02]  /*e1870*/  ISETP.LT.AND P1, PT, R49, UR40, !P0 ;  /* 0x0000002831007c0c */ /* 0x000fc4000c721270 */
[----:B------:R-:W-:Y:S01]  /*e1880*/  ISETP.LT.AND P3, PT, R53, UR16, !P0 ;  /* 0x0000001035007c0c */ /* 0x000fe2000c761270 */
[----:B------:R-:W0:Y:S01]  /*e1890*/  LDCU UR16, c[0x0][0x398] ;  /* 0x00007300ff1077ac */ /* 0x000e220008000800 */
[----:B------:R-:W-:Y:S02]  /*e18a0*/  LOP3.LUT R43, R43, 0xffffffdf, RZ, 0xc0, !PT ;  /* 0xffffffdf2b2b7812 */ /* 0x000fe400078ec0ff */
[----:B------:R-:W-:-:S07]  /*e18b0*/  ISETP.LT.AND P2, PT, R52, UR43, !P0 ;  /* 0x0000002b34007c0c */ /* 0x000fce000c741270 */
[----:B------:R-:W-:-:S04]  /*e18c0*/  @P1 LOP3.LUT R43, R43, 0x20, RZ, 0xfc, !PT ;  /* 0x000000202b2b1812 */ /* 0x000fc800078efcff */
[----:B------:R-:W-:-:S04]  /*e18d0*/  LOP3.LUT R43, R43, 0xfffffdff, RZ, 0xc0, !PT ;  /* 0xfffffdff2b2b7812 */ /* 0x000fc800078ec0ff */
        /* <DEDUP_REMOVED lines=23> */
[----:B------:R-:W-:Y:S01]  /*e1a50*/  ISETP.GE.AND P0, PT, R21, UR27, PT ;  /* 0x0000001b15007c0c */ /* 0x000fe2000bf06270 */
[----:B------:R-:W0:Y:S01]  /*e1a60*/  LDCU UR27, c[0x0][0x398] ;  /* 0x00007300ff1b77ac */ /* 0x000e220008000800 */
[----:B------:R-:W3:Y:S01]  /*e1a70*/  LDL.LU R21, [R1+0x4df0] ;  /* 0x004df00001157983 */ /* 0x000ee20000300800 */
[----:B----4-:R-:W-:-:S05]  /*e1a80*/  PRMT R12, R14, 0x5410, R12 ;  /* 0x000054100e0c7816 */ /* 0x010fca000000000c */
[----:B------:R4:W-:Y:S04]  /*e1a90*/  STL [R1+0x1dc], R12 ;  /* 0x0001dc0c01007387 */ /* 0x0009e80000100800 */
[----:B----4-:R-:W4:Y:S01]  /*e1aa0*/  LDL.LU R12, [R1+0x1d0] ;  /* 0x0001d000010c7983 */ /* 0x010f220000300800 */
[----:B--2---:R-:W-:-:S05]  /*e1ab0*/  PRMT R14, R26, 0x5410, R13 ;  /* 0x000054101a0e7816 */ /* 0x004fca000000000d */
[----:B------:R2:W-:Y:S01]  /*e1ac0*/  STL [R1+0x1e0], R14 ;  /* 0x0001e00e01007387 */ /* 0x0005e20000100800 */
[----:B---3--:R-:W-:-:S03]  /*e1ad0*/  PRMT R13, R58, 0x5410, R24 ;  /* 0x000054103a0d7816 */ /* 0x008fc60000000018 */
[----:B--2---:R-:W4:Y:S04]  /*e1ae0*/  LDL.LU R14, [R1+0x35c] ;  /* 0x00035c00010e7983 */ /* 0x004f280000300800 */
[----:B------:R2:W-:Y:S04]  /*e1af0*/  STL [R1+0x1d8], R13 ;  /* 0x0001d80d01007387 */ /* 0x0005e80000100800 */
[----:B--2---:R-:W2:Y:S04]  /*e1b00*/  LDL.LU R13, [R1+0x1bc] ;  /* 0x0001bc00010d7983 */ /* 0x004ea80000300800 */
[----:B------:R-:W2:Y:S04]  /*e1b10*/  LDL.LU R26, [R1+0x348] ;  /* 0x00034800011a7983 */ /* 0x000ea80000300800 */
[----:B------:R-:W3:Y:S04]  /*e1b20*/  LDL.LU R24, [R1+0x1b8] ;  /* 0x0001b80001187983 */ /* 0x000ee80000300800 */
[----:B------:R-:W3:Y:S01]  /*e1b30*/  LDL.LU R58, [R1+0x354] ;  /* 0x00035400013a7983 */ /* 0x000ee20000300800 */
[----:B0-----:R-:W-:-:S02]  /*e1b40*/  ISETP.LT.AND P1, PT, R49, UR42, !P0 ;  /* 0x0000002a31007c0c */ /* 0x001fc4000c721270 */
[----:B------:R-:W-:Y:S01]  /*e1b50*/  ISETP.LT.AND P3, PT, R53, UR28, !P0 ;  /* 0x0000001c35007c0c */ /* 0x000fe2000c761270 */
[----:B------:R-:W0:Y:S01]  /*e1b60*/  LDCU UR28, c[0x0][0x398] ;  /* 0x00007300ff1c77ac */ /* 0x000e220008000800 */
[----:B------:R-:W-:Y:S02]  /*e1b70*/  LOP3.LUT R44, R44, 0xdfffffff, RZ, 0xc0, !PT ;  /* 0xdfffffff2c2c7812 */ /* 0x000fe400078ec0ff */
[----:B------:R-:W-:Y:S01]  /*e1b80*/  ISETP.LT.AND P2, PT, R52, UR29, !P0 ;  /* 0x0000001d34007c0c */ /* 0x000fe2000c741270 */
[----:B------:R-:W0:Y:S01]  /*e1b90*/  LDCU UR29, c[0x0][0x398] ;  /* 0x00007300ff1d77ac */ /* 0x000e220008000800 */
[----:B------:R-:W-:-:S05]  /*e1ba0*/  LOP3.LUT R43, R43, 0xfffffffd, RZ, 0xc0, !PT ;  /* 0xfffffffd2b2b7812 */ /* 0x000fca00078ec0ff */
        /* <DEDUP_REMOVED lines=23> */
[----:B------:R-:W-:Y:S01]  /*e1d20*/  ISETP.GE.AND P0, PT, R21, UR41, PT ;  /* 0x0000002915007c0c */ /* 0x000fe2000bf06270 */
[----:B------:R-:W0:Y:S01]  /*e1d30*/  LDCU.64 UR40, c[0x0][0x398] ;  /* 0x00007300ff2877ac */ /* 0x000e220008000a00 */
[----:B----4-:R-:W-:Y:S02]  /*e1d40*/  PRMT R14, R14, 0x5410, R12 ;  /* 0x000054100e0e7816 */ /* 0x010fe4000000000c */
[----:B------:R-:W4:Y:S04]  /*e1d50*/  LDL.LU R12, [R1+0x4df4] ;  /* 0x004df400010c7983 */ /* 0x000f280000300800 */
[----:B------:R2:W-:Y:S04]  /*e1d60*/  STL [R1+0x1d0], R14 ;  /* 0x0001d00e01007387 */ /* 0x0005e80000100800 */
[----:B------:R-:W4:Y:S01]  /*e1d70*/  LDL.LU R21, [R1+0x1b4] ;  /* 0x0001b40001157983 */ /* 0x000f220000300800 */
[----:B--2---:R-:W-:-:S05]  /*e1d80*/  PRMT R14, R26, 0x5410, R13 ;  /* 0x000054101a0e7816 */ /* 0x004fca000000000d */
[----:B------:R2:W-:Y:S01]  /*e1d90*/  STL [R1+0x1d4], R14 ;  /* 0x0001d40e01007387 */ /* 0x0005e20000100800 */
[----:B---3--:R-:W-:-:S03]  /*e1da0*/  PRMT R13, R58, 0x5410, R24 ;  /* 0x000054103a0d7816 */ /* 0x008fc60000000018 */
[----:B--2---:R-:W2:Y:S04]  /*e1db0*/  LDL.LU R14, [R1+0x344] ;  /* 0x00034400010e7983 */ /* 0x004ea80000300800 */
[----:B------:R3:W-:Y:S04]  /*e1dc0*/  STL [R1+0x1bc], R13 ;  /* 0x0001bc0d01007387 */ /* 0x0007e80000100800 */
[----:B---3--:R-:W3:Y:S04]  /*e1dd0*/  LDL.LU R13, [R1+0x1b0] ;  /* 0x0001b000010d7983 */ /* 0x008ee80000300800 */
[----:B------:R-:W3:Y:S04]  /*e1de0*/  LDL.LU R26, [R1+0x338] ;  /* 0x00033800011a7983 */ /* 0x000ee80000300800 */
[----:B------:R-:W3:Y:S04]  /*e1df0*/  LDL.LU R24, [R1+0x1ac] ;  /* 0x0001ac0001187983 */ /* 0x000ee80000300800 */
[----:B------:R-:W3:Y:S01]  /*e1e00*/  LDL.LU R58, [R1+0x33c] ;  /* 0x00033c00013a7983 */ /* 0x000ee20000300800 */
[----:B0-----:R-:W-:-:S02]  /*e1e10*/  ISETP.LT.AND P1, PT, R49, UR44, !P0 ;  /* 0x0000002c31007c0c */ /* 0x001fc4000c721270 */
        /* <DEDUP_REMOVED lines=30> */
[----:B----4-:R-:W-:Y:S01]  /*e2000*/  ISETP.GE.AND P0, PT, R12, UR43, PT ;  /* 0x0000002b0c007c0c */ /* 0x010fe2000bf06270 */
[----:B------:R-:W4:Y:S01]  /*e2010*/  LDCU.64 UR42, c[0x0][0x398] ;  /* 0x00007300ff2a77ac */ /* 0x000f220008000a00 */
[----:B------:R-:W4:Y:S01]  /*e2020*/  LDL.LU R12, [R1+0x4df8] ;  /* 0x004df800010c7983 */ /* 0x000f220000300800 */
[----:B--2---:R-:W-:-:S05]  /*e2030*/  PRMT R14, R14, 0x5410, R21 ;  /* 0x000054100e0e7816 */ /* 0x004fca0000000015 */
[----:B------:R3:W-:Y:S02]  /*e2040*/  STL [R1+0x1b4], R14 ;  /* 0x0001b40e01007387 */ /* 0x0007e40000100800 */
[----:B---3--:R-:W-:Y:S02]  /*e2050*/  PRMT R14, R26, 0x5410, R13 ;  /* 0x000054101a0e7816 */ /* 0x008fe4000000000d */
[----:B------:R-:W-:-:S03]  /*e2060*/  PRMT R13, R58, 0x5410, R24 ;  /* 0x000054103a0d7816 */ /* 0x000fc60000000018 */
[----:B------:R2:W-:Y:S04]  /*e2070*/  STL [R1+0x1b8], R14 ;  /* 0x0001b80e01007387 */ /* 0x0005e80000100800 */
[----:B------:R3:W-:Y:S04]  /*e2080*/  STL [R1+0x1b0], R13 ;  /* 0x0001b00d01007387 */ /* 0x0007e80000100800 */
[----:B--2---:R-:W2:Y:S04]  /*e2090*/  LDL.LU R14, [R1+0x1a8] ;  /* 0x0001a800010e7983 */ /* 0x004ea80000300800 */
[----:B---3--:R-:W2:Y:S04]  /*e20a0*/  LDL.LU R13, [R1+0x334] ;  /* 0x00033400010d7983 */ /* 0x008ea80000300800 */
[----:B------:R-:W3:Y:S04]  /*e20b0*/  LDL.LU R26, [R1+0x1a4] ;  /* 0x0001a400011a7983 */ /* 0x000ee80000300800 */
[----:B------:R-:W3:Y:S04]  /*e20c0*/  LDL.LU R24, [R1+0x328] ;  /* 0x0003280001187983 */ /* 0x000ee80000300800 */
[----:B------:R-:W3:Y:S01]  /*e20d0*/  LDL.LU R58, [R1+0x1a0] ;  /* 0x0001a000013a7983 */ /* 0x000ee20000300800 */
[----:B------:R-:W-:-:S02]  /*e20e0*/  ISETP.LT.AND P1, PT, R49, UR40, !P0 ;  /* 0x0000002831007c0c */ /* 0x000fc4000c721270 */
        /* <DEDUP_REMOVED lines=34> */
[----:B------:R2:W-:Y:S01]  /*e2310*/  STL [R1+0x1a8], R13 ;  /* 0x0001a80d01007387 */ /* 0x0005e20000100800 */
[----:B---3--:R-:W-:Y:S02]  /*e2320*/  PRMT R14, R24, 0x5410, R26 ;  /* 0x00005410180e7816 */ /* 0x008fe4000000001a */
[----:B--2---:R-:W-:Y:S02]  /*e2330*/  PRMT R13, R45, 0x5410, R58 ;  /* 0x000054102d0d7816 */ /* 0x004fe4000000003a */
[----:B------:R-:W2:Y:S04]  /*e2340*/  LDL.LU R45, [R1+0x559c] ;  /* 0x00559c00012d7983 */ /* 0x000ea80000300800 */
[----:B------:R3:W-:Y:S04]  /*e2350*/  STL [R1+0x1ac], R14 ;  /* 0x0001ac0e01007387 */ /* 0x0007e80000100800 */
[----:B------:R0:W-:Y:S04]  /*e2360*/  STL [R1+0x1a4], R13 ;  /* 0x0001a40d01007387 */ /* 0x0001e80000100800 */
[----:B------:R-:W2:Y:S04]  /*e2370*/  LDL.LU R21, [R1+0x19c] ;  /* 0x00019c0001157983 */ /* 0x000ea80000300800 */
[----:B---3--:R-:W2:Y:S04]  /*e2380*/  LDL.LU R14, [R1+0x324] ;  /* 0x00032400010e7983 */ /* 0x008ea80000300800 */
[----:B0-----:R-:W3:Y:S04]  /*e2390*/  LDL.LU R13, [R1+0x198] ;  /* 0x00019800010d7983 */ /* 0x001ee80000300800 */
        /* <DEDUP_REMOVED lines=43> */
[----:B------:R-:W4:Y:S04]  /*e2650*/  LDL.LU R21, [R1+0x18c] ;  /* 0x00018c0001157983 */ /* 0x000f280000300800 */
[----:B--2---:R-:W2:Y:S04]  /*e2660*/  LDL.LU R14, [R1+0x300] ;  /* 0x00030000010e7983 */ /* 0x004ea80000300800 */
[----:B---3--:R-:W3:Y:S04]  /*e2670*/  LDL.LU R13, [R1+0x194] ;  /* 0x00019400010d7983 */ /* 0x008ee80000300800 */
        /* <DEDUP_REMOVED lines=12> */
[----:B------:R-:W1:Y:S01]  /*e2740*/  LDCU UR74, c[0x0][0x398] ;  /* 0x00007300ff4a77ac */ /* 0x000e620008000800 */
[----:B------:R-:W-:Y:S02]  /*e2750*/  @P3 LOP3.LUT R44, R44, 0x2, RZ, 0xfc, !PT ;  /* 0x000000022c2c3812 */ /* 0x000fe400078efcff */
[----:B------:R-:W-:Y:S01]  /*e2760*/  ISETP.LT.AND P3, PT, R50, UR71, !P0 ;  /* 0x0000004732007c0c */ /* 0x000fe2000c761270 */
[----:B------:R-:W1:Y:S01]  /*e2770*/  LDCU UR71, c[0x0][0x398] ;  /* 0x00007300ff4777ac */ /* 0x000e620008000800 */
[----:B------:R-:W-:Y:S02]  /*e2780*/  LOP3.LUT R45, R45, 0x7fffffff, RZ, 0xc0, !PT ;  /* 0x7fffffff2d2d7812 */ /* 0x000fe400078ec0ff */
[----:B------:R-:W-:-:S05]  /*e2790*/  LOP3.LUT R44, R44, 0xfffffffe, RZ, 0xc0, !PT ;  /* 0xfffffffe2c2c7812 */ /* 0x000fca00078ec0ff */
[----:B------:R-:W-:Y:S02]  /*e27a0*/  @P1 LOP3.LUT R45, R45, 0x80000000, RZ, 0xfc, !PT ;  /* 0x800000002d2d1812 */ /* 0x000fe400078efcff */
        /* <DEDUP_REMOVED lines=29> */
[----:B------:R-:W-:Y:S01]  /*e2980*/  ISETP.LT.AND P3, PT, R49, UR40, !P0 ;  /* 0x0000002831007c0c */ /* 0x000fe2000c761270 */
[----:B------:R-:W2:Y:S01]  /*e2990*/  LDCU UR40, c[0x0][0x398] ;  /* 0x00007300ff2877ac */ /* 0x000ea20008000800 */
[----:B0-----:R-:W-:-:S02]  /*e29a0*/  ISETP.LT.AND P2, PT, R53, UR73, !P0 ;  /* 0x0000004935007c0c */ /* 0x001fc4000c741270 */
[----:B------:R-:W-:Y:S01]  /*e29b0*/  LOP3.LUT R45, R45, 0xffdfffff, RZ, 0xc0, !PT ;  /* 0xffdfffff2d2d7812 */ /* 0x000fe200078ec0ff */
[----:B------:R-:W0:Y:S01]  /*e29c0*/  LDCU UR73, c[0x0][0x398] ;  /* 0x00007300ff4977ac */ /* 0x000e220008000800 */
[----:B-1----:R-:W-:Y:S01]  /*e29d0*/  ISETP.LT.AND P1, PT, R52, UR74, !P0 ;  /* 0x0000004a34007c0c */ /* 0x002fe2000c721270 */
[----:B------:R-:W1:Y:S06]  /*e29e0*/  LDCU UR74, c[0x0][0x398] ;  /* 0x00007300ff4a77ac */ /* 0x000e6c0008000800 */
[----:B------:R-:W-:-:S04]  /*e29f0*/  @P3 LOP3.LUT R45, R45, 0x200000, RZ, 0xfc, !PT ;  /* 0x002000002d2d3812 */ /* 0x000fc800078efcff */
[----:B------:R-:W-:-:S04]  /*e2a00*/  LOP3.LUT R45, R45, 0xfdffffff, RZ, 0xc0, !PT ;  /* 0xfdffffff2d2d7812 */ /* 0x000fc800078ec0ff */
[----:B------:R-:W-:-:S04]  /*e2a10*/  @P2 LOP3.LUT R45, R45, 0x2000000, RZ, 0xfc, !PT ;  /* 0x020000002d2d2812 */ /* 0x000fc800078efcff */
[----:B------:R-:W-:-:S04]  /*e2a20*/  LOP3.LUT R45, R45, 0xfeffffff, RZ, 0xc0, !PT ;  /* 0xfeffffff2d2d7812 */ /* 0x000fc800078ec0ff */
[----:B------:R-:W-:Y:S02]  /*e2a30*/  @P1 LOP3.LUT R45, R45, 0x1000000, RZ, 0xfc, !PT ;  /* 0x010000002d2d1812 */ /* 0x000fe400078efcff */
[----:B------:R-:W-:Y:S01]  /*e2a40*/  ISETP.LT.AND P1, PT, R51, UR71, !P0 ;  /* 0x0000004733007c0c */ /* 0x000fe2000c721270 */
[----:B------:R-:W1:Y:S01]  /*e2a50*/  LDCU UR71, c[0x0][0x398] ;  /* 0x00007300ff4777ac */ /* 0x000e620008000800 */
[----:B------:R-:W-:Y:S02]  /*e2a60*/  ISETP.LT.AND P3, PT, R50, UR72, !P0 ;  /* 0x0000004832007c0c */ /* 0x000fe4000c761270 */
[----:B------:R-:W-:Y:S01]  /*e2a70*/  LOP3.LUT R45, R45, 0xff7fffff, RZ, 0xc0, !PT ;  /* 0xff7fffff2d2d7812 */ /* 0x000fe200078ec0ff */
[----:B------:R-:W1:Y:S01]  /*e2a80*/  LDCU UR72, c[0x0][0x398] ;  /* 0x00007300ff4877ac */ /* 0x000e620008000800 */
[----:B0-----:R-:W-:Y:S01]  /*e2a90*/  ISETP.LT.AND P2, PT, R48, UR73, !P0 ;  /* 0x0000004930007c0c */ /* 0x001fe2000c741270 */
[----:B------:R-:W0:Y:S06]  /*e2aa0*/  LDCU UR73, c[0x0][0x398] ;  /* 0x00007300ff4977ac */ /* 0x000e2c0008000800 */
[----:B------:R-:W-:-:S04]  /*e2ab0*/  @P1 LOP3.LUT R45, R45, 0x800000, RZ, 0xfc, !PT ;  /* 0x008000002d2d1812 */ /* 0x000fc800078efcff */
        /* <DEDUP_REMOVED lines=17> */
[----:B---3--:R-:W-:-:S03]  /*e2bd0*/  PRMT R14, R16, 0x5410, R58 ;  /* 0x00005410100e7816 */ /* 0x008fc6000000003a */
[----:B------:R-:W3:Y:S01]  /*e2be0*/  LDL.LU R16, [R1+0x5598] ;  /* 0x0055980001107983 */ /* 0x000ee20000300800 */
[----:B--2---:R-:W-:-:S05]  /*e2bf0*/  PRMT R13, R24, 0x5410, R26 ;  /* 0x00005410180d7816 */ /* 0x004fca000000001a */
[----:B------:R2:W-:Y:S04]  /*e2c00*/  STL [R1+0x180], R13 ;  /* 0x0001800d01007387 */ /* 0x0005e80000100800 */
[----:B--2---:R-:W2:Y:S04]  /*e2c10*/  LDL.LU R13, [R1+0x178] ;  /* 0x00017800010d7983 */ /* 0x004ea80000300800 */
[----:B------:R-:W2:Y:S04]  /*e2c20*/  LDL.LU R26, [R1+0x2dc] ;  /* 0x0002dc00011a7983 */ /* 0x000ea80000300800 */
[----:B------:R-:W-:Y:S04]  /*e2c30*/  STL [R1+0x17c], R14 ;  /* 0x00017c0e01007387 */ /* 0x000fe80000100800 */
[----:B------:R-:W2:Y:S04]  /*e2c40*/  LDL.LU R24, [R1+0x174] ;  /* 0x0001740001187983 */ /* 0x000ea80000300800 */
[----:B------:R-:W2:Y:S01]  /*e2c50*/  LDL.LU R58, [R1+0x2f0] ;  /* 0x0002f000013a7983 */ /* 0x000ea20000300800 */
[----:B------:R-:W-:Y:S01]  /*e2c60*/  ISETP.LT.AND P1, PT, R49, UR42, !P0 ;  /* 0x0000002a31007c0c */ /* 0x000fe2000c721270 */
[----:B------:R-:W1:Y:S01]  /*e2c70*/  LDCU UR42, c[0x0][0x398] ;  /* 0x00007300ff2a77ac */ /* 0x000e620008000800 */
[----:B------:R-:W-:-:S02]  /*e2c80*/  ISETP.LT.AND P3, PT, R53, UR72, !P0 ;  /* 0x0000004835007c0c */ /* 0x000fc4000c761270 */
[----:B------:R-:W-:Y:S01]  /*e2c90*/  LOP3.LUT R45, R45, 0xffffdfff, RZ, 0xc0, !PT ;  /* 0xffffdfff2d2d7812 */ /* 0x000fe200078ec0ff */
[----:B------:R-:W1:Y:S01]  /*e2ca0*/  LDCU UR72, c[0x0][0x398] ;  /* 0x00007300ff4877ac */ /* 0x000e620008000800 */
[----:B0-----:R-:W-:Y:S02]  /*e2cb0*/  ISETP.LT.AND P2, PT, R52, UR73, !P0 ;  /* 0x0000004934007c0c */ /* 0x001fe4000c741270 */
[----:B------:R-:W-:Y:S01]  /*e2cc0*/  PRMT R54, R54, 0x5410, R19 ;  /* 0x0000541036367816 */ /* 0x000fe20000000013 */
[----:B------:R-:W0:Y:S04]  /*e2cd0*/  LDCU UR73, c[0x0][0x398] ;  /* 0x00007300ff4977ac */ /* 0x000e280008000800 */
        /* <DEDUP_REMOVED lines=26> */
[----:B------:R-:W4:Y:S01]  /*e2e80*/  LDCU UR41, c[0x0][0x398] ;  /* 0x00007300ff2977ac */ /* 0x000f220008000800 */
[----:B------:R-:W4:Y:S01]  /*e2e90*/  LDL.LU R12, [R1+0x4e0c] ;  /* 0x004e0c00010c7983 */ /* 0x000f220000300800 */
[----:B---3--:R-:W-:Y:S02]  /*e2ea0*/  PRMT R21, R16, 0x5410, R29 ;  /* 0x0000541010157816 */ /* 0x008fe4000000001d */
[----:B--2---:R-:W-:-:S05]  /*e2eb0*/  PRMT R13, R26, 0x5410, R13 ;  /* 0x000054101a0d7816 */ /* 0x004fca000000000d */
[----:B------:R2:W-:Y:S04]  /*e2ec0*/  STL [R1+0x178], R13 ;  /* 0x0001780d01007387 */ /* 0x0005e80000100800 */
[----:B------:R-:W3:Y:S01]  /*e2ed0*/  LDL.LU R16, [R1+0x5594] ;  /* 0x0055940001107983 */ /* 0x000ee20000300800 */
[----:B--2---:R-:W-:-:S05]  /*e2ee0*/  PRMT R13, R58, 0x5410, R24 ;  /* 0x000054103a0d7816 */ /* 0x004fca0000000018 */
[----:B------:R2:W-:Y:S04]  /*e2ef0*/  STL [R1+0x174], R13 ;  /* 0x0001740d01007387 */ /* 0x0005e80000100800 */
[----:B------:R-:W3:Y:S04]  /*e2f00*/  LDL.LU R14, [R1+0x160] ;  /* 0x00016000010e7983 */ /* 0x000ee80000300800 */
[----:B--2---:R-:W3:Y:S04]  /*e2f10*/  LDL.LU R13, [R1+0x330] ;  /* 0x00033000010d7983 */ /* 0x004ee80000300800 */
[----:B------:R-:W-:Y:S04]  /*e2f20*/  STL [R1+0x170], R21 ;  /* 0x0001701501007387 */ /* 0x000fe80000100800 */
[----:B------:R-:W2:Y:S04]  /*e2f30*/  LDL.LU R26, [R1+0x15c] ;  /* 0x00015c00011a7983 */ /* 0x000ea80000300800 */
[----:B------:R-:W2:Y:S04]  /*e2f40*/  LDL.LU R24, [R1+0x350] ;  /* 0x0003500001187983 */ /* 0x000ea80000300800 */
[----:B------:R-:W2:Y:S04]  /*e2f50*/  LDL.LU R58, [R1+0x158] ;  /* 0x00015800013a7983 */ /* 0x000ea80000300800 */
[----:B------:R-:W2:Y:S01]  /*e2f60*/  LDL.LU R29, [R1+0x368] ;  /* 0x00036800011d7983 */ /* 0x000ea20000300800 */
[----:B------:R-:W-:Y:S01]  /*e2f70*/  ISETP.LT.AND P1, PT, R49, UR44, !P0 ;  /* 0x0000002c31007c0c */ /* 0x000fe2000c721270 */
[----:B------:R-:W0:Y:S01]  /*e2f80*/  LDCU UR44, c[0x0][0x398] ;  /* 0x00007300ff2c77ac */ /* 0x000e220008000800 */
[----:B------:R-:W-:-:S02]  /*e2f90*/  ISETP.LT.AND P3, PT, R53, UR37, !P0 ;  /* 0x0000002535007c0c */ /* 0x000fc4000c761270 */
[----:B------:R-:W-:Y:S02]  /*e2fa0*/  LOP3.LUT R45, R45, 0xffffffdf, RZ, 0xc0, !PT ;  /* 0xffffffdf2d2d7812 */ /* 0x000fe400078ec0ff */
[----:B------:R-:W-:Y:S01]  /*e2fb0*/  ISETP.LT.AND P2, PT, R52, UR36, !P0 ;  /* 0x0000002434007c0c */ /* 0x000fe2000c741270 */
[----:B------:R-:W0:Y:S06]  /*e2fc0*/  LDCU.64 UR36, c[0x0][0x398] ;  /* 0x00007300ff2477ac */ /* 0x000e2c0008000a00 */
        /* <DEDUP_REMOVED lines=27> */
[----:B---3--:R-:W-:-:S05]  /*e3180*/  PRMT R13, R13, 0x5410, R14 ;  /* 0x000054100d0d7816 */ /* 0x008fca000000000e */
[----:B------:R3:W-:Y:S01]  /*e3190*/  STL [R1+0x160], R13 ;  /* 0x0001600d01007387 */ /* 0x0007e20000100800 */
[----:B--2---:R-:W-:-:S03]  /*e31a0*/  PRMT R14, R24, 0x5410, R26 ;  /* 0x00005410180e7816 */ /* 0x004fc6000000001a */
[----:B------:R-:W2:Y:S04]  /*e31b0*/  LDL.LU R24, [R1+0x154] ;  /* 0x0001540001187983 */ /* 0x000ea80000300800 */
[----:B------:R-:W-:Y:S01]  /*e31c0*/  STL [R1+0x15c], R14 ;  /* 0x00015c0e01007387 */ /* 0x000fe20000100800 */
[----:B---3--:R-:W-:-:S03]  /*e31d0*/  PRMT R13, R29, 0x5410, R58 ;  /* 0x000054101d0d7816 */ /* 0x008fc6000000003a */
[----:B------:R-:W2:Y:S01]  /*e31e0*/  LDL.LU R58, [R1+0x38c] ;  /* 0x00038c00013a7983 */ /* 0x000ea20000300800 */
[----:B0-----:R-:W-:Y:S02]  /*e31f0*/  ISETP.LT.AND P1, PT, R49, UR32, !P0 ;  /* 0x0000002031007c0c */ /* 0x001fe4000c721270 */
[----:B------:R-:W-:Y:S02]  /*e3200*/  ISETP.LT.AND P3, PT, R53, UR24, !P0 ;  /* 0x0000001835007c0c */ /* 0x000fe4000c761270 */
[----:B------:R-:W-:Y:S02]  /*e3210*/  LOP3.LUT R16, R16, 0xdfffffff, RZ, 0xc0, !PT ;  /* 0xdfffffff10107812 */ /* 0x000fe400078ec0ff */
[----:B------:R-:W-:Y:S02]  /*e3220*/  ISETP.LT.AND P2, PT, R52, UR23, !P0 ;  /* 0x0000001734007c0c */ /* 0x000fe4000c741270 */
[----:B------:R-:W-:Y:S01]  /*e3230*/  LOP3.LUT R45, R45, 0xfffffffd, RZ, 0xc0, !PT ;  /* 0xfffffffd2d2d7812 */ /* 0x000fe200078ec0ff */
[----:B------:R0:W-:Y:S01]  /*e3240*/  STL [R1+0x158], R13 ;  /* 0x0001580d01007387 */ /* 0x0001e20000100800 */
[----:B------:R-:W-:Y:S01]  /*e3250*/  PRMT R17, R17, 0x5410, R36 ;  /* 0x0000541011117816 */ /* 0x000fe20000000024 */
[----:B------:R-:W3:Y:S02]  /*e3260*/  LDCU UR24, c[0x0][0x398] ;  /* 0x00007300ff1877ac */ /* 0x000ee40008000800 */
[----:B------:R-:W-:-:S02]  /*e3270*/  @P1 LOP3.LUT R16, R16, 0x20000000, RZ, 0xfc, !PT ;  /* 0x2000000010101812 */ /* 0x000fc400078efcff */
[----:B------:R-:W-:Y:S01]  /*e3280*/  ISETP.LT.AND P1, PT, R51, UR22, !P0 ;  /* 0x0000001633007c0c */ /* 0x000fe2000c721270 */
[----:B------:R-:W1:Y:S01]  /*e3290*/  LDCU UR23, c[0x0][0x398] ;  /* 0x00007300ff1777ac */ /* 0x000e620008000800 */
[----:B------:R-:W-:Y:S02]  /*e32a0*/  @P3 LOP3.LUT R45, R45, 0x2, RZ, 0xfc, !PT ;  /* 0x000000022d2d3812 */ /* 0x000fe400078efcff */
[----:B------:R-:W-:Y:S01]  /*e32b0*/  ISETP.LT.AND P3, PT, R50, UR21, !P0 ;  /* 0x0000001532007c0c */ /* 0x000fe2000c761270 */
[----:B0-----:R-:W3:Y:S01]  /*e32c0*/  LDL.LU R13, [R1+0x150] ;  /* 0x00015000010d7983 */ /* 0x001ee20000300800 */
[----:B------:R-:W-:Y:S01]  /*e32d0*/  LOP3.LUT R16, R16, 0x7fffffff, RZ, 0xc0, !PT ;  /* 0x7fffffff10107812 */ /* 0x000fe200078ec0ff */
[----:B------:R-:W0:Y:S01]  /*e32e0*/  LDCU UR22, c[0x0][0x398] ;  /* 0x00007300ff1677ac */ /* 0x000e220008000800 */
[----:B------:R-:W-:Y:S01]  /*e32f0*/  LOP3.LUT R45, R45, 0xfffffffe, RZ, 0xc0, !PT ;  /* 0xfffffffe2d2d7812 */ /* 0x000fe200078ec0ff */
[----:B------:R-:W3:Y:S04]  /*e3300*/  LDL.LU R26, [R1+0x3b0] ;  /* 0x0003b000011a7983 */ /* 0x000ee80000300800 */
[----:B------:R-:W-:Y:S01]  /*e3310*/  @P1 LOP3.LUT R16, R16, 0x80000000, RZ, 0xfc, !PT ;  /* 0x8000000010101812 */ /* 0x000fe200078efcff */
[----:B------:R-:W3:Y:S01]  /*e3320*/  LDL.LU R22, [R1+0x14c] ;  /* 0x00014c0001167983 */ /* 0x000ee20000300800 */
[----:B------:R-:W-:-:S02]  /*e3330*/  @P2 LOP3.LUT R45, R45, 0x1, RZ, 0xfc, !PT ;  /* 0x000000012d2d2812 */ /* 0x000fc400078efcff */
[----:B------:R-:W-:Y:S01]  /*e3340*/  ISETP.LT.AND P2, PT, R48, UR20, !P0 ;  /* 0x0000001430007c0c */ /* 0x000fe2000c741270 */
[----:B------:R-:W3:Y:S01]  /*e3350*/  LDL.LU R21, [R1+0x2d8] ;  /* 0x0002d80001157983 */ /* 0x000ee20000300800 */
[----:B------:R-:W-:Y:S01]  /*e3360*/  LOP3.LUT R16, R16, 0xbfffffff, RZ, 0xc0, !PT ;  /* 0xbfffffff10107812 */ /* 0x000fe200078ec0ff */
[----:B------:R-:W0:Y:S01]  /*e3370*/  LDCU.64 UR20, c[0x0][0x398] ;  /* 0x00007300ff1477ac */ /* 0x000e220008000a00 */
[----:B------:R-:W-:Y:S01]  /*e3380*/  ISETP.LT.AND P1, PT, R47, UR19, !P0 ;  /* 0x000000132f007c0c */ /* 0x000fe2000c721270 */
[----:B------:R-:W3:Y:S01]  /*e3390*/  LDL.LU R29, [R1+0x4e14] ;  /* 0x004e1400011d7983 */ /* 0x000ee20000300800 */
[----:B------:R-:W-:-:S04]  /*e33a0*/  @P3 LOP3.LUT R16, R16, 0x40000000, RZ, 0xfc, !PT ;  /* 0x4000000010103812 */ /* 0x000fc800078efcff */
        /* <DEDUP_REMOVED lines=10> */
[----:B------:R-:W3:Y:S01]  /*e3450*/  LDL.LU R12, [R1+0x148] ;  /* 0x00014800010c7983 */ /* 0x000ee20000300800 */
[----:B--2---:R-:W-:-:S03]  /*e3460*/  PRMT R14, R58, 0x5410, R24 ;  /* 0x000054103a0e7816 */ /* 0x004fc60000000018 */
[----:B------:R-:W2:Y:S04]  /*e3470*/  LDL.LU R24, [R1+0x408] ;  /* 0x0004080001187983 */ /* 0x000ea80000300800 */
[----:B------:R0:W-:Y:S04]  /*e3480*/  STL [R1+0x154], R14 ;  /* 0x0001540e01007387 */ /* 0x0001e80000100800 */
[----:B------:R-:W4:Y:S04]  /*e3490*/  LDL.LU R58, [R1+0x144] ;  /* 0x00014400013a7983 */ /* 0x000f280000300800 */
[----:B0-----:R-:W4:Y:S01]  /*e34a0*/  LDL.LU R14, [R1+0x454] ;  /* 0x00045400010e7983 */ /* 0x001f220000300800 */
        /* <DEDUP_REMOVED lines=27> */
[----:B---3--:R-:W-:Y:S02]  /*e3660*/  PRMT R26, R26, 0x5410, R13 ;  /* 0x000054101a1a7816 */ /* 0x008fe4000000000d */
[----:B------:R-:W-:Y:S01]  /*e3670*/  @P1 LOP3.LUT R16, R16, 0x80000, RZ, 0xfc, !PT ;  /* 0x0008000010101812 */ /* 0x000fe200078efcff */
[----:B------:R-:W3:Y:S01]  /*e3680*/  LDL.LU R13, [R1+0x140] ;  /* 0x00014000010d7983 */ /* 0x000ee20000300800 */
[----:B------:R-:W-:-:S02]  /*e3690*/  PRMT R21, R21, 0x5410, R22 ;  /* 0x0000541015157816 */ /* 0x000fc40000000016 */
[----:B------:R-:W-:Y:S01]  /*e36a0*/  LOP3.LUT R16, R16, 0xfffbffff, RZ, 0xc0, !PT ;  /* 0xfffbffff10107812 */ /* 0x000fe200078ec0ff */
[----:B------:R0:W-:Y:S03]  /*e36b0*/  STL [R1+0x150], R26 ;  /* 0x0001501a01007387 */ /* 0x0001e60000100800 */
[----:B------:R-:W-:Y:S02]  /*e36c0*/  @P0 LOP3.LUT R16, R16, 0x40000, RZ, 0xfc, !PT ;  /* 0x0004000010100812 */ /* 0x000fe400078efcff */
[----:B------:R-:W-:Y:S01]  /*e36d0*/  ISETP.GE.AND P0, PT, R29, UR33, PT ;  /* 0x000000211d007c0c */ /* 0x000fe2000bf06270 */
[----:B------:R-:W1:Y:S01]  /*e36e0*/  LDCU.64 UR32, c[0x0][0x398] ;  /* 0x00007300ff2077ac */ /* 0x000e620008000a00 */
[----:B0-----:R-:W3:Y:S04]  /*e36f0*/  LDL.LU R26, [R1+0x480] ;  /* 0x00048000011a7983 */ /* 0x001ee80000300800 */
[----:B------:R-:W3:Y:S04]  /*e3700*/  LDL.LU R22, [R1+0x5590] ;  /* 0x0055900001167983 */ /* 0x000ee80000300800 */
[----:B------:R0:W-:Y:S04]  /*e3710*/  STL [R1+0x14c], R21 ;  /* 0x00014c1501007387 */ /* 0x0001e80000100800 */
[----:B0-----:R-:W3:Y:S04]  /*e3720*/  LDL.LU R21, [R1+0x558c] ;  /* 0x00558c0001157983 */ /* 0x001ee80000300800 */
[----:B------:R-:W3:Y:S01]  /*e3730*/  LDL.LU R29, [R1+0x4e18] ;  /* 0x004e1800011d7983 */ /* 0x000ee20000300800 */
[----:B--2---:R-:W-:-:S03]  /*e3740*/  PRMT R24, R24, 0x5410, R12 ;  /* 0x0000541018187816 */ /* 0x004fc6000000000c */
[----:B------:R-:W2:Y:S04]  /*e3750*/  LDL.LU R12, [R1+0x5588] ;  /* 0x00558800010c7983 */ /* 0x000ea80000300800 */
[----:B------:R0:W-:Y:S01]  /*e3760*/  STL [R1+0x148], R24 ;  /* 0x0001481801007387 */ /* 0x0001e20000100800 */
[----:B----4-:R-:W-:-:S03]  /*e3770*/  PRMT R14, R14, 0x5410, R58 ;  /* 0x000054100e0e7816 */ /* 0x010fc6000000003a */
[----:B0-----:R-:W4:Y:S04]  /*e3780*/  LDL.LU R24, [R1+0x5584] ;  /* 0x0055840001187983 */ /* 0x001f280000300800 */
[----:B------:R-:W2:Y:S04]  /*e3790*/  LDL.LU R58, [R1+0x5580] ;  /* 0x00558000013a7983 */ /* 0x000ea80000300800 */
[----:B------:R0:W-:Y:S04]  /*e37a0*/  STL [R1+0x144], R14 ;  /* 0x0001440e01007387 */ /* 0x0001e80000100800 */
[----:B0-----:R-:W2:Y:S01]  /*e37b0*/  LDL.LU R14, [R1+0x4d8] ;  /* 0x0004d800010e7983 */ /* 0x001ea20000300800 */
[----:B------:R-:W-:Y:S01]  /*e37c0*/  ISETP.LT.AND P1, PT, R49, UR6, !P0 ;  /* 0x0000000631007c0c */ /* 0x000fe2000c721270 */
[----:B------:R-:W0:Y:S01]  /*e37d0*/  LDCU UR6, c[0x0][0x398] ;  /* 0x00007300ff0677ac */ /* 0x000e220008000800 */
[----:B------:R-:W-:-:S02]  /*e37e0*/  ISETP.LT.AND P3, PT, R53, UR16, !P0 ;  /* 0x0000001035007c0c */ /* 0x000fc4000c761270 */
[----:B------:R-:W-:Y:S01]  /*e37f0*/  LOP3.LUT R16, R16, 0xffffdfff, RZ, 0xc0, !PT ;  /* 0xffffdfff10107812 */ /* 0x000fe200078ec0ff */
[----:B------:R-:W0:Y:S01]  /*e3800*/  LDCU UR16, c[0x0][0x398] ;  /* 0x00007300ff1077ac */ /* 0x000e220008000800 */
        /* <DEDUP_REMOVED lines=22> */
[----:B------:R-:W-:Y:S02]  /*e3970*/  LOP3.LUT R16, R16, 0xfffff7ff, RZ, 0xc0, !PT ;  /* 0xfffff7ff10107812 */ /* 0x000fe400078ec0ff */
[----:B---3--:R-:W-:Y:S02]  /*e3980*/  PRMT R26, R26, 0x5410, R13 ;  /* 0x000054101a1a7816 */ /* 0x008fe4000000000d */
[----:B------:R-:W-:Y:S01]  /*e3990*/  @P1 LOP3.LUT R16, R16, 0x800, RZ, 0xfc, !PT ;  /* 0x0000080010101812 */ /* 0x000fe200078efcff */
[----:B------:R-:W3:Y:S03]  /*e39a0*/  LDL.LU R13, [R1+0x138] ;  /* 0x00013800010d7983 */ /* 0x000ee60000300800 */
[----:B------:R-:W-:Y:S01]  /*e39b0*/  LOP3.LUT R16, R16, 0xfffffbff, RZ, 0xc0, !PT ;  /* 0xfffffbff10107812 */ /* 0x000fe200078ec0ff */
[----:B------:R0:W-:Y:S03]  /*e39c0*/  STL [R1+0x140], R26 ;  /* 0x0001401a01007387 */ /* 0x0001e60000100800 */
[----:B------:R-:W-:Y:S01]  /*e39d0*/  @P0 LOP3.LUT R16, R16, 0x400, RZ, 0xfc, !PT ;  /* 0x0000040010100812 */ /* 0x000fe200078efcff */
[----:B0-----:R-:W3:Y:S01]  /*e39e0*/  LDL.LU R26, [R1+0x4f4] ;  /* 0x0004f400011a7983 */ /* 0x001ee20000300800 */
[----:B------:R-:W-:Y:S01]  /*e39f0*/  ISETP.GE.AND P0, PT, R29, UR21, PT ;  /* 0x000000151d007c0c */ /* 0x000fe2000bf06270 */
[----:B------:R-:W0:Y:S02]  /*e3a00*/  LDCU UR21, c[0x0][0x398] ;  /* 0x00007300ff1577ac */ /* 0x000e240008000800 */
[----:B------:R-:W4:Y:S01]  /*e3a10*/  LDL.LU R29, [R1+0x4e1c] ;  /* 0x004e1c00011d7983 */ /* 0x000f220000300800 */
[----:B--2---:R-:W-:-:S03]  /*e3a20*/  PRMT R14, R14, 0x5410, R58 ;  /* 0x000054100e0e7816 */ /* 0x004fc6000000003a */
[----:B------:R-:W4:Y:S04]  /*e3a30*/  LDL.LU R58, [R1+0x557c] ;  /* 0x00557c00013a7983 */ /* 0x000f280000300800 */
[----:B------:R3:W-:Y:S02]  /*e3a40*/  STL [R1+0x13c], R14 ;  /* 0x00013c0e01007387 */ /* 0x0007e40000100800 */
[----:B---3--:R-:W-:Y:S02]  /*e3a50*/  PRMT R14, R26, 0x5410, R13 ;  /* 0x000054101a0e7816 */ /* 0x008fe4000000000d */
[----:B----4-:R-:W-:Y:S02]  /*e3a60*/  PRMT R13, R58, 0x5410, R24 ;  /* 0x000054103a0d7816 */ /* 0x010fe40000000018 */
[----:B------:R-:W2:Y:S04]  /*e3a70*/  LDL.LU R58, [R1+0x5578] ;  /* 0x00557800013a7983 */ /* 0x000ea80000300800 */
[----:B------:R3:W-:Y:S04]  /*e3a80*/  STL [R1+0x138], R14 ;  /* 0x0001380e01007387 */ /* 0x0007e80000100800 */
[----:B---3--:R-:W3:Y:S04]  /*e3a90*/  LDL.LU R14, [R1+0x130] ;  /* 0x00013000010e7983 */ /* 0x008ee80000300800 */
[----:B------:R-:W3:Y:S01]  /*e3aa0*/  LDL.LU R26, [R1+0x524] ;  /* 0x00052400011a7983 */ /* 0x000ee20000300800 */
[----:B------:R-:W-:Y:S01]  /*e3ab0*/  ISETP.LT.AND P1, PT, R49, UR10, !P0 ;  /* 0x0000000a31007c0c */ /* 0x000fe2000c721270 */
[----:B------:R-:W4:Y:S01]  /*e3ac0*/  LDCU UR10, c[0x0][0x398] ;  /* 0x00007300ff0a77ac */ /* 0x000f220008000800 */
[----:B------:R-:W-:-:S02]  /*e3ad0*/  ISETP.LT.AND P3, PT, R53, UR26, !P0 ;  /* 0x0000001a35007c0c */ /* 0x000fc4000c761270 */
[----:B------:R-:W-:Y:S02]  /*e3ae0*/  LOP3.LUT R16, R16, 0xffffffdf, RZ, 0xc0, !PT ;  /* 0xffffffdf10107812 */ /* 0x000fe400078ec0ff */
[----:B------:R-:W-:Y:S01]  /*e3af0*/  ISETP.LT.AND P2, PT, R52, UR27, !P0 ;  /* 0x0000001b34007c0c */ /* 0x000fe2000c741270 */
[----:B------:R0:W-:Y:S01]  /*e3b00*/  STL [R1+0x134], R13 ;  /* 0x0001340d01007387 */ /* 0x0001e20000100800 */
[----:B------:R-:W1:Y:S05]  /*e3b10*/  LDCU.64 UR26, c[0x0][0x398] ;  /* 0x00007300ff1a77ac */ /* 0x000e6a0008000a00 */
[----:B------:R-:W-:-:S04]  /*e3b20*/  @P1 LOP3.LUT R16, R16, 0x20, RZ, 0xfc, !PT ;  /* 0x0000002010101812 */ /* 0x000fc800078efcff */
[----:B------:R-:W-:Y:S01]  /*e3b30*/  LOP3.LUT R16, R16, 0xfffffdff, RZ, 0xc0, !PT ;  /* 0xfffffdff10107812 */ /* 0x000fe200078ec0ff */
[----:B0-----:R-:W2:Y:S03]  /*e3b40*/  LDL.LU R13, [R1+0x12c] ;  /* 0x00012c00010d7983 */ /* 0x001ea60000300800 */
[----:B------:R-:W-:Y:S01]  /*e3b50*/  @P3 LOP3.LUT R16, R16, 0x200, RZ, 0xfc, !PT ;  /* 0x0000020010103812 */ /* 0x000fe200078efcff */
[----:B------:R-:W4:Y:S01]  /*e3b60*/  LDL.LU R24, [R1+0x530] ;  /* 0x0005300001187983 */ /* 0x000f220000300800 */
        /* <DEDUP_REMOVED lines=24> */
[----:B------:R-:W4:Y:S01]  /*e3cf0*/  LDL.LU R29, [R1+0x4e24] ;  /* 0x004e2400011d7983 */ /* 0x000f220000300800 */
[----:B---3--:R-:W-:-:S03]  /*e3d00*/  PRMT R26, R26, 0x5410, R14 ;  /* 0x000054101a1a7816 */ /* 0x008fc6000000000e */
[----:B------:R-:W3:Y:S04]  /*e3d10*/  LDL.LU R14, [R1+0x5574] ;  /* 0x00557400010e7983 */ /* 0x000ee80000300800 */
[----:B------:R0:W-:Y:S04]  /*e3d20*/  STL [R1+0x130], R26 ;  /* 0x0001301a01007387 */ /* 0x0001e80000100800 */
[----:B0-----:R-:W3:Y:S01]  /*e3d30*/  LDL.LU R26, [R1+0x5570] ;  /* 0x00557000011a7983 */ /* 0x001ee20000300800 */
[----:B------:R-:W-:Y:S01]  /*e3d40*/  ISETP.LT.AND P1, PT, R49, UR18, !P0 ;  /* 0x0000001231007c0c */ /* 0x000fe2000c721270 */
[----:B------:R-:W0:Y:S01]  /*e3d50*/  LDCU UR18, c[0x0][0x398] ;  /* 0x00007300ff1277ac */ /* 0x000e220008000800 */
[----:B------:R-:W-:-:S02]  /*e3d60*/  ISETP.LT.AND P3, PT, R53, UR46, !P0 ;  /* 0x0000002e35007c0c */ /* 0x000fc4000c761270 */
[----:B--2---:R-:W-:Y:S01]  /*e3d70*/  LOP3.LUT R58, R58, 0xdfffffff, RZ, 0xc0, !PT ;  /* 0xdfffffff3a3a7812 */ /* 0x004fe200078ec0ff */
[----:B------:R-:W2:Y:S01]  /*e3d80*/  LDCU UR46, c[0x0][0x398] ;  /* 0x00007300ff2e77ac */ /* 0x000ea20008000800 */
[----:B------:R-:W-:Y:S02]  /*e3d90*/  ISETP.LT.AND P2, PT, R52, UR47, !P0 ;  /* 0x0000002f34007c0c */ /* 0x000fe4000c741270 */
[----:B------:R-:W-:Y:S01]  /*e3da0*/  LOP3.LUT R16, R16, 0xfffffffd, RZ, 0xc0, !PT ;  /* 0xfffffffd10107812 */ /* 0x000fe200078ec0ff */
[----:B------:R-:W0:Y:S04]  /*e3db0*/  LDCU UR47, c[0x0][0x398] ;  /* 0x00007300ff2f77ac */ /* 0x000e280008000800 */
[----:B------:R-:W-:Y:S02]  /*e3dc0*/  @P1 LOP3.LUT R58, R58, 0x20000000, RZ, 0xfc, !PT ;  /* 0x200000003a3a1812 */ /* 0x000fe400078efcff */
[----:B------:R-:W-:Y:S01]  /*e3dd0*/  ISETP.LT.AND P1, PT, R51, UR48, !P0 ;  /* 0x0000003033007c0c */ /* 0x000fe2000c721270 */
[----:B------:R-:W0:Y:S01]  /*e3de0*/  LDCU UR48, c[0x0][0x398] ;  /* 0x00007300ff3077ac */ /* 0x000e220008000800 */
[----:B------:R-:W-:-:S02]  /*e3df0*/  @P3 LOP3.LUT R16, R16, 0x2, RZ, 0xfc, !PT ;  /* 0x0000000210103812 */ /* 0x000fc400078efcff */
[----:B---3--:R-:W-:Y:S02]  /*e3e00*/  PRMT R26, R26, 0x5410, R13 ;  /* 0x000054101a1a7816 */ /* 0x008fe4000000000d */
[----:B------:R-:W3:Y:S01]  /*e3e10*/  LDL.LU R13, [R1+0x556c] ;  /* 0x00556c00010d7983 */ /* 0x000ee20000300800 */
[----:B------:R-:W-:Y:S02]  /*e3e20*/  ISETP.LT.AND P3, PT, R50, UR49, !P0 ;  /* 0x0000003132007c0c */ /* 0x000fe4000c761270 */
[----:B------:R-:W-:Y:S02]  /*e3e30*/  LOP3.LUT R58, R58, 0x7fffffff, RZ, 0xc0, !PT ;  /* 0x7fffffff3a3a7812 */ /* 0x000fe400078ec0ff */
[----:B------:R-:W-:Y:S02]  /*e3e40*/  LOP3.LUT R16, R16, 0xfffffffe, RZ, 0xc0, !PT ;  /* 0xfffffffe10107812 */ /* 0x000fe400078ec0ff */
[----:B------:R-:W-:Y:S02]  /*e3e50*/  @P1 LOP3.LUT R58, R58, 0x80000000, RZ, 0xfc, !PT ;  /* 0x800000003a3a1812 */ /* 0x000fe400078efcff */
[----:B------:R-:W-:-:S02]  /*e3e60*/  @P2 LOP3.LUT R16, R16, 0x1, RZ, 0xfc, !PT ;  /* 0x0000000110102812 */ /* 0x000fc400078efcff */
        /* <DEDUP_REMOVED lines=14> */
[----:B------:R-:W4:Y:S03]  /*e3f50*/  LDCU UR11, c[0x0][0x398] ;  /* 0x00007300ff0b77ac */ /* 0x000f260008000800 */
[----:B-1----:R-:W-:Y:S01]  /*e3f60*/  ISETP.LT.AND P1, PT, R49, UR26, !P0 ;  /* 0x0000001a31007c0c */ /* 0x002fe2000c721270 */
[----:B------:R-:W1:Y:S01]  /*e3f70*/  LDCU UR26, c[0x0][0x398] ;  /* 0x00007300ff1a77ac */ /* 0x000e620008000800 */
[----:B---3--:R-:W-:Y:S02]  /*e3f80*/  PRMT R24, R24, 0x5410, R13 ;  /* 0x0000541018187816 */ /* 0x008fe4000000000d */
[----:B------:R-:W3:Y:S04]  /*e3f90*/  LDL.LU R13, [R1+0x53c] ;  /* 0x00053c00010d7983 */ /* 0x000ee80000300800 */
[----:B------:R0:W-:Y:S04]  /*e3fa0*/  STL [R1+0x12c], R26 ;  /* 0x00012c1a01007387 */ /* 0x0001e80000100800 */
[----:B0-----:R-:W2:Y:S04]  /*e3fb0*/  LDL.LU R26, [R1+0x540] ;  /* 0x00054000011a7983 */ /* 0x001ea80000300800 */
[----:B------:R0:W-:Y:S04]  /*e3fc0*/  STL [R1+0x128], R24 ;  /* 0x0001281801007387 */ /* 0x0001e80000100800 */
[----:B0-----:R-:W4:Y:S04]  /*e3fd0*/  LDL.LU R24, [R1+0x544] ;  /* 0x0005440001187983 */ /* 0x001f280000300800 */
[----:B------:R-:W4:Y:S01]  /*e3fe0*/  LDL.LU R29, [R1+0x4e28] ;  /* 0x004e2800011d7983 */ /* 0x000f220000300800 */
        /* <DEDUP_REMOVED lines=29> */
[----:B---3--:R-:W-:Y:S02]  /*e41c0*/  PRMT R13, R13, 0x5410, R14 ;  /* 0x000054100d0d7816 */ /* 0x008fe4000000000e */
[----:B------:R-:W3:Y:S04]  /*e41d0*/  LDL.LU R14, [R1+0x5568] ;  /* 0x00556800010e7983 */ /* 0x000ee80000300800 */
[----:B------:R0:W-:Y:S01]  /*e41e0*/  STL [R1+0x124], R13 ;  /* 0x0001240d01007387 */ /* 0x0001e20000100800 */
[----:B--2---:R-:W-:-:S03]  /*e41f0*/  PRMT R26, R26, 0x5410, R12 ;  /* 0x000054101a1a7816 */ /* 0x004fc6000000000c */
[----:B0-----:R-:W3:Y:S04]  /*e4200*/  LDL.LU R13, [R1+0x5564] ;  /* 0x00556400010d7983 */ /* 0x001ee80000300800 */
[----:B------:R-:W3:Y:S01]  /*e4210*/  LDL.LU R12, [R1+0x5560] ;  /* 0x00556000010c7983 */ /* 0x000ee20000300800 */
[----:B----4-:R-:W-:-:S03]  /*e4220*/  PRMT R24, R24, 0x5410, R21 ;  /* 0x0000541018187816 */ /* 0x010fc60000000015 */
[----:B------:R-:W2:Y:S04]  /*e4230*/  LDL.LU R21, [R1+0x554] ;  /* 0x0005540001157983 */ /* 0x000ea80000300800 */
[----:B------:R0:W-:Y:S01]  /*e4240*/  STL [R1+0x120], R26 ;  /* 0x0001201a01007387 */ /* 0x0001e20000100800 */
[----:B------:R-:W-:Y:S01]  /*e4250*/  ISETP.GE.AND P0, PT, R29, UR19, PT ;  /* 0x000000131d007c0c */ /* 0x000fe2000bf06270 */
[----:B------:R-:W4:Y:S02]  /*e4260*/  LDCU UR19, c[0x0][0x398] ;  /* 0x00007300ff1377ac */ /* 0x000f240008000800 */
[----:B0-----:R-:W3:Y:S04]  /*e4270*/  LDL.LU R26, [R1+0x580] ;  /* 0x00058000011a7983 */ /* 0x001ee80000300800 */
[----:B------:R0:W-:Y:S04]  /*e4280*/  STL [R1+0x11c], R24 ;  /* 0x00011c1801007387 */ /* 0x0001e80000100800 */
[----:B0-----:R-:W4:Y:S04]  /*e4290*/  LDL.LU R24, [R1+0x590] ;  /* 0x0005900001187983 */ /* 0x001f280000300800 */
        /* <DEDUP_REMOVED lines=33> */
[----:B--2---:R-:W-:Y:S02]  /*e44b0*/  PRMT R21, R21, 0x5410, R22 ;  /* 0x0000541015157816 */ /* 0x004fe40000000016 */
[----:B------:R-:W2:Y:S04]  /*e44c0*/  LDL.LU R22, [R1+0x555c] ;  /* 0x00555c0001167983 */ /* 0x000ea80000300800 */
[----:B------:R0:W-:Y:S01]  /*e44d0*/  STL [R1+0x118], R21 ;  /* 0x0001181501007387 */ /* 0x0001e20000100800 */
[----:B---3--:R-:W-:-:S03]  /*e44e0*/  PRMT R26, R26, 0x5410, R20 ;  /* 0x000054101a1a7816 */ /* 0x008fc60000000014 */
[----:B0-----:R-:W2:Y:S04]  /*e44f0*/  LDL.LU R21, [R1+0x5558] ;  /* 0x0055580001157983 */ /* 0x001ea80000300800 */
[----:B------:R-:W2:Y:S04]  /*e4500*/  LDL.LU R20, [R1+0x5554] ;  /* 0x0055540001147983 */ /* 0x000ea80000300800 */
[----:B------:R0:W-:Y:S01]  /*e4510*/  STL [R1+0x114], R26 ;  /* 0x0001141a01007387 */ /* 0x0001e20000100800 */
[----:B----4-:R-:W-:-:S03]  /*e4520*/  PRMT R24, R24, 0x5410, R25 ;  /* 0x0000541018187816 */ /* 0x010fc60000000019 */
[----:B0-----:R-:W3:Y:S01]  /*e4530*/  LDL.LU R26, [R1+0x5550] ;  /* 0x00555000011a7983 */ /* 0x001ee20000300800 */
[----:B------:R-:W-:Y:S01]  /*e4540*/  ISETP.GE.AND P0, PT, R29, UR27, PT ;  /* 0x0000001b1d007c0c */ /* 0x000fe2000bf06270 */
[----:B------:R-:W0:Y:S02]  /*e4550*/  LDCU UR27, c[0x0][0x398] ;  /* 0x00007300ff1b77ac */ /* 0x000e240008000800 */
[----:B------:R-:W3:Y:S04]  /*e4560*/  LDL.LU R25, [R1+0x554c] ;  /* 0x00554c0001197983 */ /* 0x000ee80000300800 */
[----:B------:R4:W-:Y:S04]  /*e4570*/  STL [R1+0x110], R24 ;  /* 0x0001101801007387 */ /* 0x0009e80000100800 */
[----:B----4-:R-:W3:Y:S04]  /*e4580*/  LDL.LU R24, [R1+0x5548] ;  /* 0x0055480001187983 */ /* 0x010ee80000300800 */
[----:B------:R-:W4:Y:S04]  /*e4590*/  LDL.LU R29, [R1+0x4e30] ;  /* 0x004e3000011d7983 */ /* 0x000f280000300800 */
[----:B------:R-:W2:Y:S04]  /*e45a0*/  LDL.LU R19, [R1+0x5544] ;  /* 0x0055440001137983 */ /* 0x000ea80000300800 */
[----:B------:R0:W-:Y:S04]  /*e45b0*/  STL [R1+0x10c], R54 ;  /* 0x00010c3601007387 */ /* 0x0001e80000100800 */
[----:B0-----:R-:W3:Y:S01]  /*e45c0*/  LDL.LU R54, [R1+0x5540] ;  /* 0x0055400001367983 */ /* 0x001ee20000300800 */
        /* <DEDUP_REMOVED lines=15> */
[----:B------:R-:W1:Y:S01]  /*e46c0*/  LDCU.64 UR38, c[0x0][0x398] ;  /* 0x00007300ff2677ac */ /* 0x000e620008000a00 */
[----:B0-----:R-:W-:Y:S01]  /*e46d0*/  ISETP.LT.AND P2, PT, R48, UR44, !P0 ;  /* 0x0000002c30007c0c */ /* 0x001fe2000c741270 */
        /* <DEDUP_REMOVED lines=13> */
[----:B--2---:R-:W-:Y:S02]  /*e47b0*/  PRMT R37, R19, 0x5410, R37 ;  /* 0x0000541013257816 */ /* 0x004fe40000000025 */
[----:B------:R-:W2:Y:S01]  /*e47c0*/  LDL.LU R19, [R1+0x553c] ;  /* 0x00553c0001137983 */ /* 0x000ea20000300800 */
[----:B----4-:R-:W-:Y:S01]  /*e47d0*/  ISETP.GE.AND P0, PT, R29, UR33, PT ;  /* 0x000000211d007c0c */ /* 0x010fe2000bf06270 */
[----:B------:R-:W4:Y:S02]  /*e47e0*/  LDCU UR33, c[0x0][0x398] ;  /* 0x00007300ff2177ac */ /* 0x000f240008000800 */
[----:B------:R-:W-:Y:S01]  /*e47f0*/  STL [R1+0xfc], R37 ;  /* 0x0000fc2501007387 */ /* 0x000fe20000100800 */
[----:B---3--:R-:W-:-:S05]  /*e4800*/  PRMT R34, R54, 0x5410, R34 ;  /* 0x0000541036227816 */ /* 0x008fca0000000022 */
[----:B------:R3:W-:Y:S04]  /*e4810*/  STL [R1+0xec], R34 ;  /* 0x0000ec2201007387 */ /* 0x0007e80000100800 */
[----:B------:R-:W2:Y:S04]  /*e4820*/  LDL.LU R29, [R1+0x614] ;  /* 0x00061400011d7983 */ /* 0x000ea80000300800 */
[----:B---3--:R-:W3:Y:S04]  /*e4830*/  LDL.LU R34, [R1+0x640] ;  /* 0x0006400001227983 */ /* 0x008ee80000300800 */
[----:B------:R-:W4:Y:S04]  /*e4840*/  LDL.LU R37, [R1+0x654] ;  /* 0x0006540001257983 */ /* 0x000f280000300800 */
[----:B------:R-:W4:Y:S01]  /*e4850*/  LDL.LU R54, [R1+0x4e34] ;  /* 0x004e340001367983 */ /* 0x000f220000300800 */
[----:B-1----:R-:W-:-:S02]  /*e4860*/  ISETP.LT.AND P3, PT, R49, UR38, !P0 ;  /* 0x0000002631007c0c */ /* 0x002fc4000c761270 */
[----:B0-----:R-:W-:Y:S01]  /*e4870*/  ISETP.LT.AND P1, PT, R52, UR44, !P0 ;  /* 0x0000002c34007c0c */ /* 0x001fe2000c721270 */
[----:B------:R-:W0:Y:S01]  /*e4880*/  LDCU UR44, c[0x0][0x398] ;  /* 0x00007300ff2c77ac */ /* 0x000e220008000800 */
[----:B------:R-:W-:Y:S01]  /*e4890*/  ISETP.LT.AND P2, PT, R53, UR43, !P0 ;  /* 0x0000002b35007c0c */ /* 0x000fe2000c741270 */
[----:B------:R-:W1:Y:S01]  /*e48a0*/  LDCU UR43, c[0x0][0x398] ;  /* 0x00007300ff2b77ac */ /* 0x000e620008000800 */
[----:B------:R-:W-:Y:S02]  /*e48b0*/  LOP3.LUT R58, R58, 0xfffffffe, RZ, 0xc0, !PT ;  /* 0xfffffffe3a3a7812 */ /* 0x000fe400078ec0ff */
[----:B--2---:R-:W-:Y:S02]  /*e48c0*/  PRMT R29, R29, 0x5410, R30 ;  /* 0x000054101d1d7816 */ /* 0x004fe4000000001e */
[----:B------:R-:W2:Y:S01]  /*e48d0*/  LDL.LU R30, [R1+0x5538] ;  /* 0x00553800011e7983 */ /* 0x000ea20000300800 */
[----:B---3--:R-:W-:-:S03]  /*e48e0*/  PRMT R34, R34, 0x5410, R28 ;  /* 0x0000541022227816 */ /* 0x008fc6000000001c */
[----:B------:R3:W-:Y:S01]  /*e48f0*/  STL [R1+0xdc], R29 ;  /* 0x0000dc1d01007387 */ /* 0x0007e20000100800 */
[----:B----4-:R-:W-:-:S03]  /*e4900*/  PRMT R37, R37, 0x5410, R32 ;  /* 0x0000541025257816 */ /* 0x010fc60000000020 */
[----:B---3--:R-:W2:Y:S04]  /*e4910*/  LDL.LU R29, [R1+0x5534] ;  /* 0x00553400011d7983 */ /* 0x008ea80000300800 */
[----:B------:R-:W2:Y:S04]  /*e4920*/  LDL.LU R28, [R1+0x5530] ;  /* 0x00553000011c7983 */ /* 0x000ea80000300800 */
[----:B------:R3:W-:Y:S04]  /*e4930*/  STL [R1+0xcc], R34 ;  /* 0x0000cc2201007387 */ /* 0x0007e80000100800 */
[----:B---3--:R-:W3:Y:S04]  /*e4940*/  LDL.LU R34, [R1+0x552c] ;  /* 0x00552c0001227983 */ /* 0x008ee80000300800 */
[----:B------:R-:W4:Y:S04]  /*e4950*/  LDL.LU R32, [R1+0x68c] ;  /* 0x00068c0001207983 */ /* 0x000f280000300800 */
[----:B------:R0:W-:Y:S04]  /*e4960*/  STL [R1+0xbc], R37 ;  /* 0x0000bc2501007387 */ /* 0x0001e80000100800 */
[----:B0-----:R-:W2:Y:S01]  /*e4970*/  LDL.LU R37, [R1+0x7f0] ;  /* 0x0007f00001257983 */ /* 0x001ea20000300800 */
[----:B------:R-:W-:-:S04]  /*e4980*/  LOP3.LUT R19, R19, 0xefffffff, RZ, 0xc0, !PT ;  /* 0xefffffff13137812 */ /* 0x000fc800078ec0ff */
[----:B------:R-:W-:-:S04]  /*e4990*/  @P3 LOP3.LUT R19, R19, 0x10000000, RZ, 0xfc, !PT ;  /* 0x1000000013133812 */ /* 0x000fc800078efcff */
[----:B------:R-:W-:-:S04]  /*e49a0*/  LOP3.LUT R19, R19, 0x7fffffff, RZ, 0xc0, !PT ;  /* 0x7fffffff13137812 */ /* 0x000fc800078ec0ff */
[----:B------:R-:W-:Y:S02]  /*e49b0*/  @P1 LOP3.LUT R19, R19, 0x80000000, RZ, 0xfc, !PT ;  /* 0x8000000013131812 */ /* 0x000fe400078efcff */
[----:B------:R-:W-:Y:S01]  /*e49c0*/  ISETP.LT.AND P1, PT, R51, UR52, !P0 ;  /* 0x0000003433007c0c */ /* 0x000fe2000c721270 */
[----:B------:R-:W0:Y:S01]  /*e49d0*/  LDCU UR52, c[0x0][0x398] ;  /* 0x00007300ff3477ac */ /* 0x000e220008000800 */
[----:B------:R-:W-:Y:S02]  /*e49e0*/  ISETP.LT.AND P3, PT, R50, UR45, !P0 ;  /* 0x0000002d32007c0c */ /* 0x000fe4000c761270 */
[----:B------:R-:W-:Y:S02]  /*e49f0*/  LOP3.LUT R19, R19, 0xbfffffff, RZ, 0xc0, !PT ;  /* 0xbfffffff13137812 */ /* 0x000fe400078ec0ff */
[----:B------:R-:W-:Y:S02]  /*e4a00*/  @P2 LOP3.LUT R58, R58, 0x1, RZ, 0xfc, !PT ;  /* 0x000000013a3a2812 */ /* 0x000fe400078efcff */
[----:B-1----:R-:W-:Y:S01]  /*e4a10*/  ISETP.LT.AND P2, PT, R48, UR43, !P0 ;  /* 0x0000002b30007c0c */ /* 0x002fe2000c741270 */
[----:B------:R-:W1:Y:S04]  /*e4a20*/  LDCU UR43, c[0x0][0x398] ;  /* 0x00007300ff2b77ac */ /* 0x000e680008000800 */
        /* <DEDUP_REMOVED lines=14> */
[----:B------:R-:W0:Y:S01]  /*e4b10*/  LDCU.64 UR36, c[0x0][0x398] ;  /* 0x00007300ff2477ac */ /* 0x000e220008000a00 */
[----:B------:R-:W3:Y:S01]  /*e4b20*/  LDL.LU R54, [R1+0x4e38] ;  /* 0x004e380001367983 */ /* 0x000ee20000300800 */
[----:B----4-:R-:W-:-:S03]  /*e4b30*/  PRMT R32, R32, 0x5410, R33 ;  /* 0x0000541020207816 */ /* 0x010fc60000000021 */
[----:B------:R-:W4:Y:S04]  /*e4b40*/  LDL.LU R33, [R1+0x5528] ;  /* 0x0055280001217983 */ /* 0x000f280000300800 */
[----:B------:R0:W-:Y:S01]  /*e4b50*/  STL [R1+0xac], R32 ;  /* 0x0000ac2001007387 */ /* 0x0001e20000100800 */
[----:B--2---:R-:W-:-:S03]  /*e4b60*/  PRMT R37, R37, 0x5410, R38 ;  /* 0x0000541025257816 */ /* 0x004fc60000000026 */
[----:B0-----:R-:W4:Y:S04]  /*e4b70*/  LDL.LU R32, [R1+0x5524] ;  /* 0x0055240001207983 */ /* 0x001f280000300800 */
[----:B------:R-:W2:Y:S04]  /*e4b80*/  LDL.LU R38, [R1+0x5520] ;  /* 0x0055200001267983 */ /* 0x000ea80000300800 */
[----:B------:R0:W-:Y:S04]  /*e4b90*/  STL [R1+0x9c], R37 ;  /* 0x00009c2501007387 */ /* 0x0001e80000100800 */
[----:B0-----:R-:W2:Y:S04]  /*e4ba0*/  LDL.LU R37, [R1+0x551c] ;  /* 0x00551c0001257983 */ /* 0x001ea80000300800 */
[----:B------:R-:W2:Y:S04]  /*e4bb0*/  LDL.LU R36, [R1+0x5518] ;  /* 0x0055180001247983 */ /* 0x000ea80000300800 */
[----:B------:R0:W-:Y:S04]  /*e4bc0*/  STL [R1+0x194], R17 ;  /* 0x0001941101007387 */ /* 0x0001e80000100800 */
[----:B0-----:R-:W2:Y:S01]  /*e4bd0*/  LDL.LU R17, [R1+0x5514] ;  /* 0x0055140001117983 */ /* 0x001ea20000300800 */
        /* <DEDUP_REMOVED lines=30> */
[----:B---3--:R-:W-:Y:S01]  /*e4dc0*/  ISETP.GE.AND P0, PT, R54, UR39, PT ;  /* 0x0000002736007c0c */ /* 0x008fe2000bf06270 */
[----:B------:R-:W3:Y:S01]  /*e4dd0*/  LDCU.64 UR38, c[0x0][0x398] ;  /* 0x00007300ff2677ac */ /* 0x000ee20008000a00 */
[----:B------:R-:W3:Y:S01]  /*e4de0*/  LDL.LU R54, [R1+0x4e3c] ;  /* 0x004e3c0001367983 */ /* 0x000ee20000300800 */
[----:B--2---:R-:W-:-:S03]  /*e4df0*/  PRMT R17, R17, 0x5410, R59 ;  /* 0x0000541011117816 */ /* 0x004fc6000000003b */
[----:B------:R-:W2:Y:S04]  /*e4e00*/  LDL.LU R59, [R1+0x5510] ;  /* 0x00551000013b7983 */ /* 0x000ea80000300800 */
[----:B------:R0:W-:Y:S04]  /*e4e10*/  STL [R1+0x7c], R17 ;  /* 0x00007c1101007387 */ /* 0x0001e80000100800 */
[----:B0-----:R-:W4:Y:S01]  /*e4e20*/  LDL.LU R17, [R1+0x550c] ;  /* 0x00550c0001117983 */ /* 0x001f220000300800 */
[----:B------:R-:W-:Y:S01]  /*e4e30*/  ISETP.LT.AND P2, PT, R49, UR36, !P0 ;  /* 0x0000002431007c0c */ /* 0x000fe2000c741270 */
[----:B------:R-:W0:Y:S01]  /*e4e40*/  LDCU UR36, c[0x0][0x398] ;  /* 0x00007300ff2477ac */ /* 0x000e220008000800 */
[----:B-1----:R-:W-:-:S02]  /*e4e50*/  ISETP.LT.AND P1, PT, R53, UR43, !P0 ;  /* 0x0000002b35007c0c */ /* 0x002fc4000c721270 */
[----:B------:R-:W-:Y:S01]  /*e4e60*/  LOP3.LUT R19, R19, 0xffffefff, RZ, 0xc0, !PT ;  /* 0xffffefff13137812 */ /* 0x000fe200078ec0ff */
[----:B------:R-:W1:Y:S08]  /*e4e70*/  LDCU UR43, c[0x0][0x398] ;  /* 0x00007300ff2b77ac */ /* 0x000e700008000800 */
        /* <DEDUP_REMOVED lines=14> */
[----:B------:R-:W1:Y:S01]  /*e4f60*/  LDCU.64 UR42, c[0x0][0x398] ;  /* 0x00007300ff2a77ac */ /* 0x000e620008000a00 */
[----:B------:R-:W-:-:S04]  /*e4f70*/  LOP3.LUT R19, R19, 0xffffdfff, RZ, 0xc0, !PT ;  /* 0xffffdfff13137812 */ /* 0x000fc800078ec0ff */
[----:B------:R-:W-:Y:S02]  /*e4f80*/  @P3 LOP3.LUT R19, R19, 0x2000, RZ, 0xfc, !PT ;  /* 0x0000200013133812 */ /* 0x000fe400078efcff */
[----:B------:R-:W-:Y:S01]  /*e4f90*/  ISETP.LT.AND P1, PT, R47, UR76, !P0 ;  /* 0x0000004c2f007c0c */ /* 0x000fe2000c721270 */
[----:B------:R-:W0:Y:S01]  /*e4fa0*/  LDCU UR76, c[0x0][0x398] ;  /* 0x00007300ff4c77ac */ /* 0x000e220008000800 */
        /* <DEDUP_REMOVED lines=8> */
[----:B---3--:R-:W-:Y:S01]  /*e5030*/  ISETP.GE.AND P0, PT, R54, UR45, PT ;  /* 0x0000002d36007c0c */ /* 0x008fe2000bf06270 */
[----:B------:R-:W3:Y:S01]  /*e5040*/  LDCU.64 UR44, c[0x0][0x398] ;  /* 0x00007300ff2c77ac */ /* 0x000ee20008000a00 */
[----:B--2---:R-:W-:Y:S02]  /*e5050*/  PRMT R59, R59, 0x5410, R61 ;  /* 0x000054103b3b7816 */ /* 0x004fe4000000003d */
[----:B------:R-:W2:Y:S04]  /*e5060*/  LDL.LU R61, [R1+0x5508] ;  /* 0x00550800013d7983 */ /* 0x000ea80000300800 */
[----:B------:R0:W-:Y:S01]  /*e5070*/  STL [R1+0x68c], R59 ;  /* 0x00068c3b01007387 */ /* 0x0001e20000100800 */
[----:B----4-:R-:W-:-:S03]  /*e5080*/  PRMT R17, R17, 0x5410, R56 ;  /* 0x0000541011117816 */ /* 0x010fc60000000038 */
[----:B0-----:R-:W4:Y:S04]  /*e5090*/  LDL.LU R59, [R1+0x5504] ;  /* 0x00550400013b7983 */ /* 0x001f280000300800 */
[----:B------:R-:W3:Y:S04]  /*e50a0*/  LDL.LU R56, [R1+0x5500] ;  /* 0x0055000001387983 */ /* 0x000ee80000300800 */
[----:B------:R0:W-:Y:S04]  /*e50b0*/  STL [R1+0x5c], R17 ;  /* 0x00005c1101007387 */ /* 0x0001e80000100800 */
[----:B0-----:R-:W3:Y:S04]  /*e50c0*/  LDL.LU R17, [R1+0x54fc] ;  /* 0x0054fc0001117983 */ /* 0x001ee80000300800 */
[----:B------:R-:W3:Y:S01]  /*e50d0*/  LDL.LU R54, [R1+0x4e40] ;  /* 0x004e400001367983 */ /* 0x000ee20000300800 */
        /* <DEDUP_REMOVED lines=13> */
[----:B------:R-:W1:Y:S01]  /*e51b0*/  LDCU.64 UR48, c[0x0][0x398] ;  /* 0x00007300ff3077ac */ /* 0x000e620008000a00 */
[----:B------:R-:W-:Y:S02]  /*e51c0*/  ISETP.LT.AND P3, PT, R50, UR47, !P0 ;  /* 0x0000002f32007c0c */ /* 0x000fe4000c761270 */
[----:B------:R-:W-:Y:S02]  /*e51d0*/  LOP3.LUT R19, R19, 0xffffffbf, RZ, 0xc0, !PT ;  /* 0xffffffbf13137812 */ /* 0x000fe400078ec0ff */
[----:B0-----:R-:W-:Y:S01]  /*e51e0*/  ISETP.LT.AND P2, PT, R48, UR46, !P0 ;  /* 0x0000002e30007c0c */ /* 0x001fe2000c741270 */
[----:B------:R-:W0:Y:S06]  /*e51f0*/  LDCU.64 UR46, c[0x0][0x398] ;  /* 0x00007300ff2e77ac */ /* 0x000e2c0008000a00 */
        /* <DEDUP_REMOVED lines=16> */
[----:B----4-:R-:W-:-:S03]  /*e5300*/  PRMT R59, R59, 0x5410, R60 ;  /* 0x000054103b3b7816 */ /* 0x010fc6000000003c */
[----:B0-----:R-:W4:Y:S01]  /*e5310*/  LDL.LU R61, [R1+0x54f4] ;  /* 0x0054f400013d7983 */ /* 0x001f220000300800 */
[----:B---3--:R-:W-:-:S03]  /*e5320*/  PRMT R56, R56, 0x5410, R57 ;  /* 0x0000541038387816 */ /* 0x008fc60000000039 */
[----:B------:R-:W3:Y:S04]  /*e5330*/  LDL.LU R60, [R1+0x54f0] ;  /* 0x0054f000013c7983 */ /* 0x000ee80000300800 */
[----:B------:R0:W-:Y:S04]  /*e5340*/  STL [R1+0x3c], R59 ;  /* 0x00003c3b01007387 */ /* 0x0001e80000100800 */
[----:B0-----:R-:W2:Y:S04]  /*e5350*/  LDL.LU R59, [R1+0x54ec] ;  /* 0x0054ec00013b7983 */ /* 0x001ea80000300800 */
[----:B------:R-:W2:Y:S04]  /*e5360*/  LDL.LU R57, [R1+0x54e8] ;  /* 0x0054e80001397983 */ /* 0x000ea80000300800 */
[----:B------:R0:W-:Y:S04]  /*e5370*/  STL [R1+0x2c], R56 ;  /* 0x00002c3801007387 */ /* 0x0001e80000100800 */
[----:B0-----:R-:W2:Y:S01]  /*e5380*/  LDL.LU R56, [R1+0x4e44] ;  /* 0x004e440001387983 */ /* 0x001ea20000300800 */
[----:B------:R-:W-:Y:S01]  /*e5390*/  ISETP.GE.AND P0, PT, R54, UR37, PT ;  /* 0x0000002536007c0c */ /* 0x000fe2000bf06270 */
[----:B------:R-:W0:Y:S02]  /*e53a0*/  LDCU UR37, c[0x0][0x398] ;  /* 0x00007300ff2577ac */ /* 0x000e240008000800 */
[----:B------:R-:W3:Y:S01]  /*e53b0*/  LDL.LU R54, [R1+0x4e48] ;  /* 0x004e480001367983 */ /* 0x000ee20000300800 */
[----:B-1----:R-:W-:Y:S01]  /*e53c0*/  ISETP.LT.AND P1, PT, R49, UR42, !P0 ;  /* 0x0000002a31007c0c */ /* 0x002fe2000c721270 */
[----:B------:R-:W1:Y:S01]  /*e53d0*/  LDCU UR42, c[0x0][0x398] ;  /* 0x00007300ff2a77ac */ /* 0x000e620008000800 */
        /* <DEDUP_REMOVED lines=12> */
[----:B-1----:R-:W-:Y:S02]  /*e54a0*/  ISETP.LT.AND P1, PT, R50, UR42, !P0 ;  /* 0x0000002a32007c0c */ /* 0x002fe4000c721270 */
[----:B------:R-:W-:Y:S02]  /*e54b0*/  LOP3.LUT R19, R19, 0xfffffffe, RZ, 0xc0, !PT ;  /* 0xfffffffe13137812 */ /* 0x000fe400078ec0ff */
[----:B------:R-:W-:Y:S02]  /*e54c0*/  LOP3.LUT R17, R17, 0xdfffffff, RZ, 0xc0, !PT ;  /* 0xdfffffff11117812 */ /* 0x000fe400078ec0ff */
[----:B------:R-:W-:Y:S02]  /*e54d0*/  @P3 LOP3.LUT R19, R19, 0x1, RZ, 0xfc, !PT ;  /* 0x0000000113133812 */ /* 0x000fe400078efcff */
[----:B------:R-:W-:Y:S01]  /*e54e0*/  ISETP.LT.AND P2, PT, R47, UR8, !P0 ;  /* 0x000000082f007c0c */ /* 0x000fe2000c741270 */
[----:B------:R-:W1:Y:S01]  /*e54f0*/  LDCU UR8, c[0x0][0x398] ;  /* 0x00007300ff0877ac */ /* 0x000e620008000800 */
[----:B0-----:R-:W-:-:S03]  /*e5500*/  ISETP.LT.AND P3, PT, R48, UR37, !P0 ;  /* 0x0000002530007c0c */ /* 0x001fc6000c761270 */
[----:B------:R-:W-:Y:S01]  /*e5510*/  @P1 LOP3.LUT R17, R17, 0x20000000, RZ, 0xfc, !PT ;  /* 0x2000000011111812 */ /* 0x000fe200078efcff */
[----:B------:R-:W0:Y:S01]  /*e5520*/  LDCU UR37, c[0x0][0x398] ;  /* 0x00007300ff2577ac */ /* 0x000e220008000800 */
[----:B------:R-:W-:Y:S02]  /*e5530*/  ISETP.LT.AND P1, PT, R55, UR38, !P0 ;  /* 0x0000002637007c0c */ /* 0x000fe4000c721270 */
[----:B------:R-:W-:Y:S01]  /*e5540*/  LOP3.LUT R17, R17, 0xf7ffffff, RZ, 0xc0, !PT ;  /* 0xf7ffffff11117812 */ /* 0x000fe200078ec0ff */
[----:B------:R-:W0:Y:S05]  /*e5550*/  LDCU UR38, c[0x0][0x398] ;  /* 0x00007300ff2677ac */ /* 0x000e2a0008000800 */
[----:B------:R-:W-:-:S04]  /*e5560*/  @P3 LOP3.LUT R17, R17, 0x8000000, RZ, 0xfc, !PT ;  /* 0x0800000011113812 */ /* 0x000fc800078efcff */
[----:B------:R-:W-:-:S04]  /*e5570*/  LOP3.LUT R17, R17, 0xfbffffff, RZ, 0xc0, !PT ;  /* 0xfbffffff11117812 */ /* 0x000fc800078ec0ff */
[----:B------:R-:W-:-:S04]  /*e5580*/  @P2 LOP3.LUT R17, R17, 0x4000000, RZ, 0xfc, !PT ;  /* 0x0400000011112812 */ /* 0x000fc800078efcff */
[----:B------:R-:W-:-:S04]  /*e5590*/  LOP3.LUT R17, R17, 0xfdffffff, RZ, 0xc0, !PT ;  /* 0xfdffffff11117812 */ /* 0x000fc800078ec0ff */
[----:B------:R-:W-:-:S04]  /*e55a0*/  @P1 LOP3.LUT R17, R17, 0x2000000, RZ, 0xfc, !PT ;  /* 0x0200000011111812 */ /* 0x000fc800078efcff */
[----:B------:R-:W-:Y:S02]  /*e55b0*/  LOP3.LUT R17, R17, 0xffefffff, RZ, 0xc0, !PT ;  /* 0xffefffff11117812 */ /* 0x000fe400078ec0ff */
[----:B--2---:R-:W-:Y:S02]  /*e55c0*/  ISETP.GE.AND P0, PT, R56, UR39, PT ;  /* 0x0000002738007c0c */ /* 0x004fe4000bf06270 */
[----:B------:R-:W2:Y:S02]  /*e55d0*/  LDL.LU R56, [R1+0x4e4c] ;  /* 0x004e4c0001387983 */ /* 0x000ea40000300800 */
[----:B------:R-:W-:Y:S02]  /*e55e0*/  ISETP.LT.AND P2, PT, R49, UR40, !P0 ;  /* 0x0000002831007c0c */ /* 0x000fe4000c741270 */
[----:B0-----:R-:W-:Y:S02]  /*e55f0*/  ISETP.LT.AND P1, PT, R53, UR37, !P0 ;  /* 0x0000002535007c0c */ /* 0x001fe4000c721270 */
[----:B-1----:R-:W-:-:S09]  /*e5600*/  ISETP.LT.AND P3, PT, R52, UR8, !P0 ;  /* 0x0000000834007c0c */ /* 0x002fd2000c761270 */
        /* <DEDUP_REMOVED lines=9> */
[----:B------:R-:W-:Y:S02]  /*e56a0*/  LOP3.LUT R17, R17, 0xffdfffff, RZ, 0xc0, !PT ;  /* 0xffdfffff11117812 */ /* 0x000fe400078ec0ff */
[----:B------:R-:W-:Y:S02]  /*e56b0*/  ISETP.LT.AND P3, PT, R48, UR9, !P0 ;  /* 0x0000000930007c0c */ /* 0x000fe4000c761270 */
[----:B------:R-:W-:Y:S02]  /*e56c0*/  @P1 LOP3.LUT R17, R17, 0x200000, RZ, 0xfc, !PT ;  /* 0x0020000011111812 */ /* 0x000fe400078efcff */
[----:B------:R-:W-:Y:S02]  /*e56d0*/  ISETP.LT.AND P2, PT, R47, UR6, !P0 ;  /* 0x000000062f007c0c */ /* 0x000fe4000c741270 */
[----:B------:R-:W-:Y:S02]  /*e56e0*/  ISETP.LT.AND P1, PT, R55, UR17, !P0 ;  /* 0x0000001137007c0c */ /* 0x000fe4000c721270 */
[----:B---3--:R-:W-:-:S02]  /*e56f0*/  ISETP.GE.AND P0, PT, R54, UR43, PT ;  /* 0x0000002b36007c0c */ /* 0x008fc4000bf06270 */
[----:B------:R-:W3:Y:S01]  /*e5700*/  LDL.LU R54, [R1+0x4e50] ;  /* 0x004e500001367983 */ /* 0x000ee20000300800 */
[----:B------:R-:W-:-:S04]  /*e5710*/  LOP3.LUT R17, R17, 0xfff7ffff, RZ, 0xc0, !PT ;  /* 0xfff7ffff11117812 */ /* 0x000fc800078ec0ff */
        /* <DEDUP_REMOVED lines=23> */
[----:B------:R-:W-:-:S05]  /*e5890*/  LOP3.LUT R17, R17, 0xfffff7ff, RZ, 0xc0, !PT ;  /* 0xfffff7ff11117812 */ /* 0x000fca00078ec0ff */
        /* <DEDUP_REMOVED lines=32> */
[----:B------:R-:W-:Y:S02]  /*e5aa0*/  LOP3.LUT R17, R17, 0xfffffffd, RZ, 0xc0, !PT ;  /* 0xfffffffd11117812 */ /* 0x000fe400078ec0ff */
[----:B------:R-:W-:Y:S02]  /*e5ab0*/  ISETP.LT.AND P3, PT, R52, UR29, !P0 ;  /* 0x0000001d34007c0c */ /* 0x000fe4000c761270 */
[----:B------:R-:W-:Y:S02]  /*e5ac0*/  @P1 LOP3.LUT R17, R17, 0x2, RZ, 0xfc, !PT ;  /* 0x0000000211111812 */ /* 0x000fe400078efcff */
[----:B------:R-:W-:-:S02]  /*e5ad0*/  LOP3.LUT R18, R18, 0xefffffff, RZ, 0xc0, !PT ;  /* 0xefffffff12127812 */ /* 0x000fc400078ec0ff */
[----:B------:R-:W-:-:S03]  /*e5ae0*/  ISETP.LT.AND P1, PT, R53, UR30, !P0 ;  /* 0x0000001e35007c0c */ /* 0x000fc6000c721270 */
[----:B------:R-:W-:Y:S02]  /*e5af0*/  @P2 LOP3.LUT R18, R18, 0x10000000, RZ, 0xfc, !PT ;  /* 0x1000000012122812 */ /* 0x000fe400078efcff */
[----:B------:R-:W-:Y:S02]  /*e5b00*/  ISETP.LT.AND P2, PT, R51, UR28, !P0 ;  /* 0x0000001c33007c0c */ /* 0x000fe4000c741270 */
[----:B------:R-:W-:Y:S02]  /*e5b10*/  LOP3.LUT R18, R18, 0x7fffffff, RZ, 0xc0, !PT ;  /* 0x7fffffff12127812 */ /* 0x000fe400078ec0ff */
[----:B------:R-:W-:Y:S02]  /*e5b20*/  LOP3.LUT R17, R17, 0xfffffffe, RZ, 0xc0, !PT ;  /* 0xfffffffe11117812 */ /* 0x000fe400078ec0ff */
[----:B------:R-:W-:Y:S02]  /*e5b30*/  @P3 LOP3.LUT R18, R18, 0x80000000, RZ, 0xfc, !PT ;  /* 0x8000000012123812 */ /* 0x000fe400078efcff */
[----:B------:R-:W-:-:S02]  /*e5b40*/  @P1 LOP3.LUT R17, R17, 0x1, RZ, 0xfc, !PT ;  /* 0x0000000111111812 */ /* 0x000fc400078efcff */
        /* <DEDUP_REMOVED lines=35> */
[----:B------:R-:W3:Y:S01]  /*e5d80*/  LDL R54, [R1+0x1c0] ;  /* 0x0001c00001367983 */ /* 0x000ee20000100800 */
        /* <DEDUP_REMOVED lines=53> */
[----:B------:R-:W2:Y:S03]  /*e60e0*/  LDL.LU R55, [R1+0x54e0] ;  /* 0x0054e00001377983 */ /* 0x000ea60000300800 */
[----:B------:R-:W-:Y:S02]  /*e60f0*/  @P2 LOP3.LUT R18, R18, 0x4, RZ, 0xfc, !PT ;  /* 0x0000000412122812 */ /* 0x000fe400078efcff */
[----:B---3--:R-:W-:-:S02]  /*e6100*/  ISETP.GE.AND P6, PT, R54, UR53, PT ;  /* 0x0000003536007c0c */ /* 0x008fc4000bfc6270 */
[----:B------:R-:W-:Y:S01]  /*e6110*/  LOP3.LUT R18, R18, 0xfffffffd, RZ, 0xc0, !PT ;  /* 0xfffffffd12127812 */ /* 0x000fe200078ec0ff */
[----:B------:R-:W3:Y:S01]  /*e6120*/  LDL.LU R54, [R1+0x54dc] ;  /* 0x0054dc0001367983 */ /* 0x000ee20000300800 */
[----:B------:R-:W-:Y:S02]  /*e6130*/  ISETP.LT.AND P0, PT, R53, UR73, !P6 ;  /* 0x0000004935007c0c */ /* 0x000fe4000f701270 */
[----:B------:R-:W-:Y:S01]  /*e6140*/  @P1 LOP3.LUT R18, R18, 0x2, RZ, 0xfc, !PT ;  /* 0x0000000212121812 */ /* 0x000fe200078efcff */
[----:B------:R-:W2:Y:S01]  /*e6150*/  LDL.LU R53, [R1+0x54d8] ;  /* 0x0054d80001357983 */ /* 0x000ea20000300800 */
[----:B------:R-:W-:Y:S02]  /*e6160*/  ISETP.LT.AND P1, PT, R52, UR72, !P6 ;  /* 0x0000004834007c0c */ /* 0x000fe4000f721270 */
[----:B------:R-:W-:Y:S01]  /*e6170*/  ISETP.LT.AND P2, PT, R51, UR71, !P6 ;  /* 0x0000004733007c0c */ /* 0x000fe2000f741270 */
[----:B------:R-:W2:Y:S01]  /*e6180*/  LDL.LU R52, [R1+0x54d4] ;  /* 0x0054d40001347983 */ /* 0x000ea20000300800 */
[----:B------:R-:W-:-:S02]  /*e6190*/  ISETP.LT.AND P3, PT, R50, UR70, !P6 ;  /* 0x0000004632007c0c */ /* 0x000fc4000f761270 */
[----:B------:R-:W-:Y:S01]  /*e61a0*/  ISETP.LT.AND P4, PT, R49, UR69, !P6 ;  /* 0x0000004531007c0c */ /* 0x000fe2000f781270 */
[----:B------:R-:W2:Y:S01]  /*e61b0*/  LDL.LU R51, [R1+0x54d0] ;  /* 0x0054d00001337983 */ /* 0x000ea20000300800 */
[----:B------:R-:W-:-:S03]  /*e61c0*/  ISETP.LT.AND P5, PT, R48, UR36, !P6 ;  /* 0x0000002430007c0c */ /* 0x000fc6000f7a1270 */
[----:B------:R-:W2:Y:S01]  /*e61d0*/  LDL.LU R50, [R1+0x54cc] ;  /* 0x0054cc0001327983 */ /* 0x000ea20000300800 */
[----:B------:R-:W-:-:S03]  /*e61e0*/  ISETP.LT.AND P6, PT, R47, UR76, !P6 ;  /* 0x0000004c2f007c0c */ /* 0x000fc6000f7c1270 */
[----:B------:R-:W2:Y:S04]  /*e61f0*/  LDL.LU R49, [R1+0x54c8] ;  /* 0x0054c80001317983 */ /* 0x000ea80000300800 */
[----:B------:R-:W2:Y:S04]  /*e6200*/  LDL.LU R48, [R1+0x54c4] ;  /* 0x0054c40001307983 */ /* 0x000ea80000300800 */
[----:B------:R-:W2:Y:S01]  /*e6210*/  LDL.LU R47, [R1+0x54c0] ;  /* 0x0054c000012f7983 */ /* 0x000ea20000300800 */
[----:B------:R-:W-:Y:S02]  /*e6220*/  SHF.R.U32.HI R31, RZ, 0x8, R31 ;  /* 0x00000008ff1f7819 */ /* 0x000fe4000001161f */
        /* <DEDUP_REMOVED lines=33> */
[----:B------:R-:W-:Y:S01]  /*e6440*/  PRMT R0, R0, 0x3340, R1 ;  /* 0x0000334000007816 */ /* 0x000fe20000000001 */
[----:B------:R0:W-:Y:S01]  /*e6450*/  STL [R1+0x560c], R18 ;  /* 0x00560c1201007387 */ /* 0x0001e20000100800 */
[----:B------:R-:W1:Y:S01]  /*e6460*/  S2UR UR7, SR_CgaCtaId ;  /* 0x00000000000779c3 */ /* 0x000e620000008800 */
[----:B------:R-:W-:Y:S01]  /*e6470*/  UMOV UR6, 0x400 ;  /* 0x0000040000067882 */ /* 0x000fe20000000000 */
[----:B------:R-:W1:Y:S01]  /*e6480*/  LDCU.64 UR12, c[0x0][0x398] ;  /* 0x00007300ff0c77ac */ /* 0x000e620008000a00 */
[----:B------:R-:W1:Y:S01]  /*e6490*/  LDCU.64 UR14, c[0x0][0x398] ;  /* 0x00007300ff0e77ac */ /* 0x000e620008000a00 */
[----:B0-----:R-:W3:Y:S01]  /*e64a0*/  LDL.LU R18, [R1+0x320] ;  /* 0x0003200001127983 */ /* 0x001ee20000300800 */
[----:B------:R-:W0:Y:S03]  /*e64b0*/  LDCU.64 UR10, c[0x0][0x398] ;  /* 0x00007300ff0a77ac */ /* 0x000e260008000a00 */
[----:B------:R4:W-:Y:S01]  /*e64c0*/  STL [R1+0x55fc], R17 ;  /* 0x0055fc1101007387 */ /* 0x0009e20000100800 */
[----:B------:R-:W0:Y:S01]  /*e64d0*/  LDCU.64 UR8, c[0x0][0x398] ;  /* 0x00007300ff0877ac */ /* 0x000e220008000a00 */
[----:B------:R-:W0:Y:S01]  /*e64e0*/  LDCU UR18, c[0x0][0x39c] ;  /* 0x00007380ff1277ac */ /* 0x000e220008000800 */
[----:B------:R-:W0:Y:S01]  /*e64f0*/  LDCU.64 UR16, c[0x0][0x398] ;  /* 0x00007300ff1077ac */ /* 0x000e220008000a00 */
[----:B----4-:R-:W4:Y:S01]  /*e6500*/  LDL.LU R17, [R1+0x2118] ;  /* 0x0021180001117983 */ /* 0x010f220000300800 */
[----:B------:R-:W0:Y:S03]  /*e6510*/  LDCU UR24, c[0x0][0x39c] ;  /* 0x00007380ff1877ac */ /* 0x000e260008000800 */
[----:B------:R1:W-:Y:S01]  /*e6520*/  STL [R1+0x55f4], R19 ;  /* 0x0055f41301007387 */ /* 0x0003e20000100800 */
[----:B------:R-:W0:Y:S01]  /*e6530*/  LDCU.64 UR20, c[0x0][0x398] ;  /* 0x00007300ff1477ac */ /* 0x000e220008000a00 */
[----:B------:R-:W0:Y:S02]  /*e6540*/  LDCU.64 UR22, c[0x0][0x398] ;  /* 0x00007300ff1677ac */ /* 0x000e240008000a00 */
[----:B-1----:R-:W4:Y:S01]  /*e6550*/  LDL.LU R19, [R1+0x31c] ;  /* 0x00031c0001137983 */ /* 0x002f220000300800 */
[----:B------:R-:W1:Y:S03]  /*e6560*/  LDCU UR52, c[0x0][0x39c] ;  /* 0x00007380ff3477ac */ /* 0x000e660008000800 */
[----:B------:R0:W-:Y:S01]  /*e6570*/  STL [R1+0x55e0], R58 ;  /* 0x0055e03a01007387 */ /* 0x0001e20000100800 */
[----:B------:R-:W1:Y:S01]  /*e6580*/  LDCU UR45, c[0x0][0x39c] ;  /* 0x00007380ff2d77ac */ /* 0x000e620008000800 */
[----:B------:R-:W1:Y:S01]  /*e6590*/  LDCU UR48, c[0x0][0x39c] ;  /* 0x00007380ff3077ac */ /* 0x000e620008000800 */
[----:B------:R-:W1:Y:S01]  /*e65a0*/  LDCU UR49, c[0x0][0x39c] ;  /* 0x00007380ff3177ac */ /* 0x000e620008000800 */
[----:B0-----:R-:W4:Y:S01]  /*e65b0*/  LDL.LU R58, [R1+0x308] ;  /* 0x00030800013a7983 */ /* 0x001f220000300800 */
[----:B------:R-:W0:Y:S03]  /*e65c0*/  LDCU UR40, c[0x0][0x39c] ;  /* 0x00007380ff2877ac */ /* 0x000e260008000800 */
[----:B------:R1:W-:Y:S01]  /*e65d0*/  STL [R1+0x55d8], R16 ;  /* 0x0055d81001007387 */ /* 0x0003e20000100800 */
[----:B------:R-:W0:Y:S01]  /*e65e0*/  LDCU UR47, c[0x0][0x39c] ;  /* 0x00007380ff2f77ac */ /* 0x000e220008000800 */
[----:B------:R-:W0:Y:S02]  /*e65f0*/  LDCU UR46, c[0x0][0x39c] ;  /* 0x00007380ff2e77ac */ /* 0x000e240008000800 */
        /* <DEDUP_REMOVED lines=31> */
[----:B------:R-:W0:Y:S03]  /*e67f0*/  LDCU UR51, c[0x0][0x39c] ;  /* 0x00007380ff3377ac */ /* 0x000e260008000800 */
[----:B-1----:R-:W4:Y:S04]  /*e6800*/  LDL.LU R40, [R1+0x211c] ;  /* 0x00211c0001287983 */ /* 0x002f280000300800 */
[----:B------:R1:W-:Y:S04]  /*e6810*/  STL [R1+0x559c], R46 ;  /* 0x00559c2e01007387 */ /* 0x0003e80000100800 */
[----:B-1----:R-:W4:Y:S04]  /*e6820*/  LDL.LU R46, [R1+0x1f5c] ;  /* 0x001f5c00012e7983 */ /* 0x002f280000300800 */
[----:B--2---:R1:W-:Y:S04]  /*e6830*/  STL [R1+0x5594], R47 ;  /* 0x0055942f01007387 */ /* 0x0043e80000100800 */
[----:B-1----:R-:W2:Y:S04]  /*e6840*/  LDL.LU R47, [R1+0x1f4c] ;  /* 0x001f4c00012f7983 */ /* 0x002ea80000300800 */
[----:B------:R1:W-:Y:S04]  /*e6850*/  STL [R1+0x5590], R48 ;  /* 0x0055903001007387 */ /* 0x0003e80000100800 */
        /* <DEDUP_REMOVED lines=10> */
[----:B-1----:R-:W2:Y:S04]  /*e6900*/  LDL R53, [R1+0x41c] ;  /* 0x00041c0001357983 */ /* 0x002ea80000100800 */
[----:B---3--:R1:W-:Y:S04]  /*e6910*/  STL [R1+0x554c], R54 ;  /* 0x00554c3601007387 */ /* 0x0083e80000100800 */
[----:B-1----:R-:W3:Y:S04]  /*e6920*/  LDL.LU R54, [R1+0x434] ;  /* 0x0004340001367983 */ /* 0x002ee80000300800 */
[----:B------:R-:W-:Y:S04]  /*e6930*/  STL [R1+0x5548], R55 ;  /* 0x0055483701007387 */ /* 0x000fe80000100800 */
[----:B------:R-:W-:Y:S04]  /*e6940*/  STL [R1+0x5540], R56 ;  /* 0x0055403801007387 */ /* 0x000fe80000100800 */
[----:B------:R1:W-:Y:S04]  /*e6950*/  STL [R1+0x5530], R57 ;  /* 0x0055303901007387 */ /* 0x0003e80000100800 */
[----:B------:R-:W-:Y:S04]  /*e6960*/  STL [R1+0x5528], R59 ;  /* 0x0055283b01007387 */ /* 0x000fe80000100800 */
[----:B------:R-:W-:Y:S04]  /*e6970*/  STL [R1+0x5520], R60 ;  /* 0x0055203c01007387 */ /* 0x000fe80000100800 */
[----:B------:R-:W-:Y:S01]  /*e6980*/  STL [R1+0x5518], R61 ;  /* 0x0055183d01007387 */ /* 0x000fe20000100800 */
[----:B----4-:R-:W-:-:S02]  /*e6990*/  PRMT R11, R17, 0x5410, R11 ;  /* 0x00005410110b7816 */ /* 0x010fc4000000000b */
[----:B------:R-:W-:Y:S02]  /*e69a0*/  PRMT R7, R16, 0x5410, R7 ;  /* 0x0000541010077816 */ /* 0x000fe40000000007 */
[----:B------:R-:W-:Y:S02]  /*e69b0*/  PRMT R8, R44, 0x5410, R8 ;  /* 0x000054102c087816 */ /* 0x000fe40000000008 */
[----:B------:R-:W-:Y:S02]  /*e69c0*/  PRMT R9, R43, 0x5410, R9 ;  /* 0x000054102b097816 */ /* 0x000fe40000000009 */
[----:B------:R-:W-:Y:S02]  /*e69d0*/  PRMT R15, R42, 0x5410, R15 ;  /* 0x000054102a0f7816 */ /* 0x000fe4000000000f */
[----:B------:R-:W-:Y:S02]  /*e69e0*/  PRMT R23, R41, 0x5410, R23 ;  /* 0x0000541029177816 */ /* 0x000fe40000000017 */
[----:B------:R-:W-:-:S02]  /*e69f0*/  PRMT R10, R40, 0x5410, R10 ;  /* 0x00005410280a7816 */ /* 0x000fc4000000000a */
[----:B------:R-:W-:Y:S02]  /*e6a00*/  PRMT R27, R46, 0x5410, R27 ;  /* 0x000054102e1b7816 */ /* 0x000fe4000000001b */
[----:B--2---:R-:W-:Y:S02]  /*e6a10*/  PRMT R31, R47, 0x5410, R31 ;  /* 0x000054102f1f7816 */ /* 0x004fe4000000001f */
[----:B------:R-:W-:Y:S02]  /*e6a20*/  PRMT R35, R48, 0x5410, R35 ;  /* 0x0000541030237816 */ /* 0x000fe40000000023 */
[----:B------:R-:W-:Y:S02]  /*e6a30*/  PRMT R50, R58, 0x5410, R50 ;  /* 0x000054103a327816 */ /* 0x000fe40000000032 */
[----:B------:R-:W-:Y:S02]  /*e6a40*/  PRMT R39, R49, 0x5410, R39 ;  /* 0x0000541031277816 */ /* 0x000fe40000000027 */
[----:B------:R-:W-:-:S02]  /*e6a50*/  PRMT R51, R51, 0x5410, R52 ;  /* 0x0000541033337816 */ /* 0x000fc40000000034 */
[----:B---3--:R-:W-:-:S04]  /*e6a60*/  LOP3.LUT R54, R54, 0xfffeffff, RZ, 0xc0, !PT ;  /* 0xfffeffff36367812 */ /* 0x008fc800078ec0ff */
[----:B------:R-:W-:Y:S02]  /*e6a70*/  @P0 LOP3.LUT R54, R54, 0x10000, RZ, 0xfc, !PT ;  /* 0x0001000036360812 */ /* 0x000fe400078efcff */
[----:B------:R-:W-:Y:S02]  /*e6a80*/  PRMT R6, R19, 0x5410, R6 ;  /* 0x0000541013067816 */ /* 0x000fe40000000006 */
[----:B------:R-:W-:Y:S01]  /*e6a90*/  PRMT R5, R45, 0x5410, R5 ;  /* 0x000054102d057816 */ /* 0x000fe20000000005 */
[----:B------:R-:W-:Y:S01]  /*e6aa0*/  STL [R1+0x434], R54 ;  /* 0x0004343601007387 */ /* 0x000fe20000100800 */
[----:B------:R-:W-:Y:S01]  /*e6ab0*/  PRMT R4, R18, 0x5410, R4 ;  /* 0x0000541012047816 */ /* 0x000fe20000000004 */
[----:B------:R-:W-:Y:S01]  /*e6ac0*/  BAR.SYNC.DEFER_BLOCKING 0x0 ;  /* 0x0000000000007b1d */ /* 0x000fe20000010000 */
[----:B------:R-:W-:-:S05]  /*e6ad0*/  LOP3.LUT P0, RZ, R53, 0x1, RZ, 0xc0, !PT ;  /* 0x0000000135ff7812 */ /* 0x000fca000780c0ff */
[----:B------:R-:W2:Y:S04]  /*e6ae0*/  LDL.LU R58, [R1+0x4cb0] ;  /* 0x004cb000013a7983 */ /* 0x000ea80000300800 */
[----:B------:R3:W-:Y:S04]  /*e6af0*/  STL [R1+0x72c], R51 ;  /* 0x00072c3301007387 */ /* 0x0007e80000100800 */
[----:B------:R4:W-:Y:S04]  /*e6b00*/  STL [R1+0x750], R50 ;  /* 0x0007503201007387 */ /* 0x0009e80000100800 */
[----:B------:R-:W-:Y:S04]  /*e6b10*/  STL [R1+0x754], R39 ;  /* 0x0007542701007387 */ /* 0x000fe80000100800 */
[----:B------:R-:W-:Y:S04]  /*e6b20*/  STL [R1+0x758], R35 ;  /* 0x0007582301007387 */ /* 0x000fe80000100800 */
[----:B------:R-:W-:Y:S04]  /*e6b30*/  STL [R1+0x75c], R31 ;  /* 0x00075c1f01007387 */ /* 0x000fe80000100800 */
[----:B------:R-:W-:Y:S04]  /*e6b40*/  STL [R1+0x760], R27 ;  /* 0x0007601b01007387 */ /* 0x000fe80000100800 */
[----:B------:R-:W2:Y:S04]  /*e6b50*/  LDL.LU R41, [R1+0x4cbc] ;  /* 0x004cbc0001297983 */ /* 0x000ea80000300800 */
[----:B------:R-:W-:Y:S04]  /*e6b60*/  STL [R1+0x764], R23 ;  /* 0x0007641701007387 */ /* 0x000fe80000100800 */
[----:B------:R-:W-:Y:S04]  /*e6b70*/  STL [R1+0x768], R15 ;  /* 0x0007680f01007387 */ /* 0x000fe80000100800 */
[----:B------:R-:W2:Y:S04]  /*e6b80*/  LDL.LU R42, [R1+0x53a0] ;  /* 0x0053a000012a7983 */ /* 0x000ea80000300800 */
[----:B------:R-:W2:Y:S04]  /*e6b90*/  LDL.LU R17, [R1+0x51fc] ;  /* 0x0051fc0001117983 */ /* 0x000ea80000300800 */
[----:B------:R-:W-:Y:S04]  /*e6ba0*/  STL [R1+0x76c], R11 ;  /* 0x00076c0b01007387 */ /* 0x000fe80000100800 */
[----:B------:R-:W-:Y:S04]  /*e6bb0*/  STL [R1+0x770], R10 ;  /* 0x0007700a01007387 */ /* 0x000fe80000100800 */
[----:B------:R-:W2:Y:S04]  /*e6bc0*/  LDL.LU R43, [R1+0x51f8] ;  /* 0x0051f800012b7983 */ /* 0x000ea80000300800 */
[----:B------:R-:W-:Y:S04]  /*e6bd0*/  STL [R1+0x774], R9 ;  /* 0x0007740901007387 */ /* 0x000fe80000100800 */
[----:B------:R-:W-:Y:S04]  /*e6be0*/  STL [R1+0x778], R8 ;  /* 0x0007780801007387 */ /* 0x000fe80000100800 */
[----:B------:R-:W2:Y:S04]  /*e6bf0*/  LDL.LU R44, [R1+0x51a0] ;  /* 0x0051a000012c7983 */ /* 0x000ea80000300800 */
[----:B------:R-:W-:Y:S04]  /*e6c00*/  STL [R1+0x77c], R7 ;  /* 0x00077c0701007387 */ /* 0x000fe80000100800 */
[----:B------:R-:W2:Y:S04]  /*e6c10*/  LDL.LU R16, [R1+0x519c] ;  /* 0x00519c0001107983 */ /* 0x000ea80000300800 */
[----:B------:R-:W2:Y:S04]  /*e6c20*/  LDL.LU R19, [R1+0x360] ;  /* 0x0003600001137983 */ /* 0x000ea80000300800 */
[----:B------:R-:W-:Y:S04]  /*e6c30*/  STL [R1+0x780], R6 ;  /* 0x0007800601007387 */ /* 0x000fe80000100800 */
[----:B-1----:R-:W2:Y:S04]  /*e6c40*/  LDL.LU R57, [R1+0x34c] ;  /* 0x00034c0001397983 */ /* 0x002ea80000300800 */
[----:B------:R-:W-:Y:S04]  /*e6c50*/  STL [R1+0x784], R5 ;  /* 0x0007840501007387 */ /* 0x000fe80000100800 */
[----:B------:R-:W2:Y:S04]  /*e6c60*/  LDL.LU R56, [R1+0x358] ;  /* 0x0003580001387983 */ /* 0x000ea80000300800 */
[----:B------:R2:W-:Y:S04]  /*e6c70*/  STL [R1+0x788], R4 ;  /* 0x0007880401007387 */ /* 0x0005e80000100800 */
[----:B------:R-:W2:Y:S04]  /*e6c80*/  LDL.LU R55, [R1+0x340] ;  /* 0x0003400001377983 */ /* 0x000ea80000300800 */
[----:B------:R-:W2:Y:S04]  /*e6c90*/  LDL.LU R53, [R1+0x168] ;  /* 0x0001680001357983 */ /* 0x000ea80000300800 */
[----:B------:R-:W2:Y:S04]  /*e6ca0*/  LDL.LU R52, [R1+0x53c0] ;  /* 0x0053c00001347983 */ /* 0x000ea80000300800 */
[----:B---3--:R-:W3:Y:S04]  /*e6cb0*/  LDL.LU R51, [R1+0x164] ;  /* 0x0001640001337983 */ /* 0x008ee80000300800 */
[----:B------:R-:W3:Y:S04]  /*e6cc0*/  LDL.LU R18, [R1+0x53d0] ;  /* 0x0053d00001127983 */ /* 0x000ee80000300800 */
[----:B----4-:R-:W4:Y:S04]  /*e6cd0*/  LDL.LU R50, [R1+0x16c] ;  /* 0x00016c0001327983 */ /* 0x010f280000300800 */
[----:B------:R-:W4:Y:S04]  /*e6ce0*/  LDL.LU R49, [R1+0x1bb8] ;  /* 0x001bb80001317983 */ /* 0x000f280000300800 */
[----:B------:R-:W3:Y:S04]  /*e6cf0*/  LDL.LU R48, [R1+0x4c98] ;  /* 0x004c980001307983 */ /* 0x000ee80000300800 */
[----:B------:R-:W4:Y:S01]  /*e6d00*/  LDL.LU R47, [R1+0x4c94] ;  /* 0x004c9400012f7983 */ /* 0x000f220000300800 */
[----:B--2---:R-:W-:-:S05]  /*e6d10*/  PRMT R4, R58, 0x5410, R3 ;  /* 0x000054103a047816 */ /* 0x004fca0000000003 */
[----:B------:R-:W-:Y:S04]  /*e6d20*/  STL [R1+0x78c], R4 ;  /* 0x00078c0401007387 */ /* 0x000fe80000100800 */
[----:B------:R-:W2:Y:S04]  /*e6d30*/  LDL.LU R46, [R1+0x1ef8] ;  /* 0x001ef800012e7983 */ /* 0x000ea80000300800 */
[----:B------:R-:W2:Y:S04]  /*e6d40*/  LDL.LU R45, [R1+0x1eec] ;  /* 0x001eec00012d7983 */ /* 0x000ea80000300800 */
[----:B------:R-:W2:Y:S04]  /*e6d50*/  LDL.LU R58, [R1+0x388] ;  /* 0x00038800013a7983 */ /* 0x000ea80000300800 */
[----:B------:R1:W-:Y:S04]  /*e6d60*/  STL [R1+0x55dc], R3 ;  /* 0x0055dc0301007387 */ /* 0x0003e80000100800 */
[----:B------:R-:W-:Y:S01]  /*e6d70*/  STL [R1+0x5600], R2 ;  /* 0x0056000201007387 */ /* 0x000fe20000100800 */
[----:B-1----:R-:W-:-:S05]  /*e6d80*/  PRMT R3, R41, 0x5410, R2 ;  /* 0x0000541029037816 */ /* 0x002fca0000000002 */
[----:B------:R1:W-:Y:S01]  /*e6d90*/  STL [R1+0x7f0], R3 ;  /* 0x0007f00301007387 */ /* 0x0003e20000100800 */
[----:B------:R-:W-:-:S03]  /*e6da0*/  PRMT R0, R42, 0x5410, R0 ;  /* 0x000054102a007816 */ /* 0x000fc60000000000 */
[----:B------:R-:W2:Y:S01]  /*e6db0*/  LDL.LU R41, [R1+0x384] ;  /* 0x0003840001297983 */ /* 0x000ea20000300800 */
[----:B------:R-:W-:-:S03]  /*e6dc0*/  LOP3.LUT R39, R17, 0xffff, RZ, 0xc0, !PT ;  /* 0x0000ffff11277812 */ /* 0x000fc600078ec0ff */
[----:B------:R0:W-:Y:S04]  /*e6dd0*/  STL [R1+0x7f4], R0 ;  /* 0x0007f40001007387 */ /* 0x0001e80000100800 */
[----:B------:R-:W2:Y:S04]  /*e6de0*/  LDL.LU R42, [R1+0x378] ;  /* 0x00037800012a7983 */ /* 0x000ea80000300800 */
[----:B------:R-:W2:Y:S01]  /*e6df0*/  LDL.LU R17, [R1+0x370] ;  /* 0x0003700001117983 */ /* 0x000ea20000300800 */
[----:B------:R-:W-:-:S03]  /*e6e00*/  LOP3.LUT R40, R43, 0xffff, RZ, 0xc0, !PT ;  /* 0x0000ffff2b287812 */ /* 0x000fc600078ec0ff */
[----:B------:R-:W2:Y:S01]  /*e6e10*/  LDL.LU R43, [R1+0x184] ;  /* 0x00018400012b7983 */ /* 0x000ea20000300800 */
[----:B-1----:R-:W-:-:S03]  /*e6e20*/  LOP3.LUT R3, R44, 0xffff, RZ, 0xc0, !PT ;  /* 0x0000ffff2c037812 */ /* 0x002fc600078ec0ff */
[----:B------:R-:W2:Y:S01]  /*e6e30*/  LDL.LU R44, [R1+0x180] ;  /* 0x00018000012c7983 */ /* 0x000ea20000300800 */
[----:B------:R-:W-:-:S03]  /*e6e40*/  LOP3.LUT R2, R16, 0xffff, RZ, 0xc0, !PT ;  /* 0x0000ffff10027812 */ /* 0x000fc600078ec0ff */
[----:B------:R-:W2:Y:S01]  /*e6e50*/  LDL.LU R16, [R1+0x17c] ;  /* 0x00017c0001107983 */ /* 0x000ea20000300800 */
[----:B------:R-:W-:Y:S01]  /*e6e60*/  PRMT R4, R19, 0x4210, R39 ;  /* 0x0000421013047816 */ /* 0x000fe20000000027 */
[----:B------:R-:W1:Y:S02]  /*e6e70*/  S2R R54, SR_TID.X ;  /* 0x0000000000367919 */ /* 0x000e640000002100 */
[----:B------:R-:W2:Y:S01]  /*e6e80*/  LDL.LU R19, [R1+0x178] ;  /* 0x0001780001137983 */ /* 0x000ea20000300800 */
[----:B------:R-:W-:Y:S01]  /*e6e90*/  ULEA UR6, UR7, UR6, 0x18 ;  /* 0x0000000607067291 */ /* 0x000fe2000f8ec0ff */
[----:B------:R-:W-:Y:S02]  /*e6ea0*/  PRMT R5, R57, 0x4210, R40 ;  /* 0x0000421039057816 */ /* 0x000fe40000000028 */
[----:B------:R-:W-:Y:S02]  /*e6eb0*/  PRMT R6, R56, 0x4210, R3 ;  /* 0x0000421038067816 */ /* 0x000fe40000000003 */
[----:B------:R-:W-:-:S02]  /*e6ec0*/  PRMT R7, R55, 0x4210, R2 ;  /* 0x0000421037077816 */ /* 0x000fc40000000002 */
[----:B-1----:R-:W-:Y:S02]  /*e6ed0*/  LOP3.LUT R54, R54, 0x1f, RZ, 0xc0, !PT ;  /* 0x0000001f36367812 */ /* 0x002fe400078ec0ff */
[----:B------:R-:W-:Y:S02]  /*e6ee0*/  PRMT R8, R52, 0x5410, R53 ;  /* 0x0000541034087816 */ /* 0x000fe40000000035 */
[----:B0-----:R-:W-:Y:S01]  /*e6ef0*/  LEA R0, R54, UR6, 0x4 ;  /* 0x0000000636007c11 */ /* 0x001fe2000f8e20ff */
[----:B------:R-:W0:Y:S02]  /*e6f00*/  LDCU.64 UR6, c[0x0][0x398] ;  /* 0x00007300ff0677ac */ /* 0x000e240008000a00 */
[----:B------:R1:W-:Y:S04]  /*e6f10*/  STL [R1+0x7f8], R8 ;  /* 0x0007f80801007387 */ /* 0x0003e80000100800 */
[----:B------:R-:W-:Y:S01]  /*e6f20*/  STSM.16.M88.4 [R0], R4 ;  /* 0x0000000400007844 */ /* 0x000fe20000000200 */
[----:B------:R-:W-:Y:S01]  /*e6f30*/  NOP ;  /* 0x0000000000007918 */ /* 0x000fe20000000000 */
[----:B---3--:R-:W-:-:S02]  /*e6f40*/  LOP3.LUT R23, R48, 0xffff, RZ, 0xc0, !PT ;  /* 0x0000ffff30177812 */ /* 0x008fc400078ec0ff */
[----:B------:R-:W3:Y:S01]  /*e6f50*/  LDS.128 R4, [R0] ;  /* 0x0000000000047984 */ /* 0x000ee20000000c00 */
[----:B----4-:R-:W-:-:S03]  /*e6f60*/  LOP3.LUT R27, R47, 0xffff, RZ, 0xc0, !PT ;  /* 0x0000ffff2f1b7812 */ /* 0x010fc600078ec0ff */
[----:B------:R-:W4:Y:S04]  /*e6f70*/  LDL.LU R48, [R1+0x18c] ;  /* 0x00018c0001307983 */ /* 0x000f280000300800 */
[----:B------:R-:W4:Y:S01]  /*e6f80*/  LDL.LU R47, [R1+0x190] ;  /* 0x00019000012f7983 */ /* 0x000f220000300800 */
[----:B------:R-:W-:Y:S02]  /*e6f90*/  PRMT R15, R49, 0x5410, R50 ;  /* 0x00005410310f7816 */ /* 0x000fe40000000032 */
[----:B--2---:R-:W-:Y:S02]  /*e6fa0*/  LOP3.LUT R35, R45, 0xffff, RZ, 0xc0, !PT ;  /* 0x0000ffff2d237812 */ /* 0x004fe400078ec0ff */
[----:B------:R-:W2:Y:S01]  /*e6fb0*/  LDL.LU R45, [R1+0x188] ;  /* 0x00018800012d7983 */ /* 0x000ea20000300800 */
[----:B-1----:R-:W-:-:S03]  /*e6fc0*/  PRMT R8, R58, 0x4210, R23 ;  /* 0x000042103a087816 */ /* 0x002fc60000000017 */
[----:B------:R-:W2:Y:S01]  /*e6fd0*/  LDL.LU R58, [R1+0x174] ;  /* 0x00017400013a7983 */ /* 0x000ea20000300800 */
[----:B------:R-:W-:-:S03]  /*e6fe0*/  LOP3.LUT R31, R46, 0xffff, RZ, 0xc0, !PT ;  /* 0x0000ffff2e1f7812 */ /* 0x000fc600078ec0ff */
[----:B---3--:R1:W-:Y:S04]  /*e6ff0*/  STL.64 [R1+0x670], R4 ;  /* 0x0006700401007387 */ /* 0x0083e80000100a00 */
[----:B------:R3:W-:Y:S01]  /*e7000*/  STL [R1+0x67c], R7 ;  /* 0x00067c0701007387 */ /* 0x0007e20000100800 */
[----:B------:R-:W-:Y:S02]  /*e7010*/  PRMT R9, R41, 0x4210, R27 ;  /* 0x0000421029097816 */ /* 0x000fe4000000001b */
[----:B------:R-:W-:Y:S01]  /*e7020*/  PRMT R11, R17, 0x4210, R35 ;  /* 0x00004210110b7816 */ /* 0x000fe20000000023 */
[----:B------:R-:W-:-:S05]  /*e7030*/  IMAD.MOV.U32 R17, RZ, RZ, R6 ;  /* 0x000000ffff117224 */ /* 0x000fca00078e0006 */
[----:B------:R-:W-:Y:S01]  /*e7040*/  STL [R1+0x5604], R17 ;  /* 0x0056041101007387 */ /* 0x000fe20000100800 */
[----:B-1----:R-:W-:-:S03]  /*e7050*/  PRMT R4, R43, 0x5210, R39 ;  /* 0x000052102b047816 */ /* 0x002fc60000000027 */
[----:B------:R-:W2:Y:S04]  /*e7060*/  LDL.LU R50, [R1+0x5218] ;  /* 0x0052180001327983 */ /* 0x000ea80000300800 */
[----:B------:R-:W2:Y:S01]  /*e7070*/  LDL.LU R46, [R1+0x5214] ;  /* 0x00521400012e7983 */ /* 0x000ea20000300800 */
[----:B------:R-:W-:-:S03]  /*e7080*/  PRMT R5, R44, 0x5210, R40 ;  /* 0x000052102c057816 */ /* 0x000fc60000000028 */
[----:B------:R-:W2:Y:S04]  /*e7090*/  LDL.LU R40, [R1+0x51c4] ;  /* 0x0051c40001287983 */ /* 0x000ea80000300800 */
[----:B------:R-:W2:Y:S01]  /*e70a0*/  LDL.LU R41, [R1+0x51c0] ;  /* 0x0051c00001297983 */ /* 0x000ea20000300800 */
[----:B------:R-:W-:-:S03]  /*e70b0*/  PRMT R6, R16, 0x5210, R3 ;  /* 0x0000521010067816 */ /* 0x000fc60000000003 */
[----:B------:R-:W2:Y:S04]  /*e70c0*/  LDL.LU R43, [R1+0x404] ;  /* 0x00040400012b7983 */ /* 0x000ea80000300800 */
[----:B------:R-:W2:Y:S01]  /*e70d0*/  LDL.LU R16, [R1+0x400] ;  /* 0x0004000001107983 */ /* 0x000ea20000300800 */
[----:B------:R-:W-:Y:S01]  /*e70e0*/  PRMT R10, R42, 0x4210, R31 ;  /* 0x000042102a0a7816 */ /* 0x000fe2000000001f */
[----:B------:R-:W-:-:S04]  /*e70f0*/  NOP ;  /* 0x0000000000007918 */ /* 0x000fc80000000000 */
[----:B------:R-:W-:Y:S01]  /*e7100*/  STSM.16.M88.4 [R0], R8 ;  /* 0x0000000800007844 */ /* 0x000fe20000000200 */
[----:B------:R-:W-:-:S03]  /*e7110*/  NOP ;  /* 0x0000000000007918 */ /* 0x000fc60000000000 */
[----:B------:R-:W1:Y:S01]  /*e7120*/  LDS.128 R8, [R0] ;  /* 0x0000000000087984 */ /* 0x000e620000000c00 */
[----:B---3--:R-:W-:Y:S01]  /*e7130*/  PRMT R7, R19, 0x5210, R2 ;  /* 0x0000521013077816 */ /* 0x008fe20000000002 */
[----:B------:R-:W-:-:S04]  /*e7140*/  NOP ;  /* 0x0000000000007918 */ /* 0x000fc80000000000 */
[----:B------:R4:W-:Y:S04]  /*e7150*/  STSM.16.M88.4 [R0], R4 ;  /* 0x0000000400007844 */ /* 0x0009e80000000200 */
[----:B-1----:R-:W-:Y:S01]  /*e7160*/  STL.64 [R1+0x660], R8 ;  /* 0x0006600801007387 */ /* 0x002fe20000100a00 */
[----:B------:R-:W-:-:S03]  /*e7170*/  IMAD.MOV.U32 R19, RZ, RZ, R11 ;  /* 0x000000ffff137224 */ /* 0x000fc600078e000b */
[----:B------:R-:W-:Y:S01]  /*e7180*/  STL [R1+0x668], R10 ;  /* 0x0006680a01007387 */ /* 0x000fe20000100800 */
[----:B------:R-:W-:-:S03]  /*e7190*/  NOP ;  /* 0x0000000000007918 */ /* 0x000fc60000000000 */
[----:B------:R-:W1:Y:S04]  /*e71a0*/  LDS.128 R8, [R0] ;  /* 0x0000000000087984 */ /* 0x000e680000000c00 */
[----:B------:R-:W3:Y:S04]  /*e71b0*/  LDL.LU R42, [R1+0x3d8] ;  /* 0x0003d800012a7983 */ /* 0x000ee80000300800 */
[----:B------:R-:W3:Y:S04]  /*e71c0*/  LDL.LU R44, [R1+0x3d4] ;  /* 0x0003d400012c7983 */ /* 0x000ee80000300800 */
[----:B------:R-:W-:Y:S01]  /*e71d0*/  STL [R1+0x55f8], R19 ;  /* 0x0055f81301007387 */ /* 0x000fe20000100800 */
[----:B----4-:R-:W-:-:S02]  /*e71e0*/  PRMT R4, R48, 0x5210, R23 ;  /* 0x0000521030047816 */ /* 0x010fc40000000017 */
[----:B------:R-:W-:Y:S02]  /*e71f0*/  PRMT R5, R47, 0x5210, R27 ;  /* 0x000052102f057816 */ /* 0x000fe4000000001b */
[----:B------:R-:W-:Y:S01]  /*e7200*/  PRMT R18, R18, 0x5410, R51 ;  /* 0x0000541012127816 */ /* 0x000fe20000000033 */
[----:B-1----:R-:W-:Y:S01]  /*e7210*/  IMAD.MOV.U32 R17, RZ, RZ, R9 ;  /* 0x000000ffff117224 */ /* 0x002fe200078e0009 */
[----:B--2---:R-:W-:Y:S02]  /*e7220*/  PRMT R7, R58, 0x5210, R35 ;  /* 0x000052103a077816 */ /* 0x004fe40000000023 */
[----:B------:R-:W2:Y:S04]  /*e7230*/  LDL.LU R58, [R1+0x4e98] ;  /* 0x004e9800013a7983 */ /* 0x000ea80000300800 */
[----:B------:R-:W-:Y:S04]  /*e7240*/  STL [R1+0x650], R8 ;  /* 0x0006500801007387 */ /* 0x000fe80000100800 */
[----:B------:R-:W-:Y:S01]  /*e7250*/  STL.64 [R1+0x658], R10 ;  /* 0x0006580a01007387 */ /* 0x000fe20000100a00 */
[----:B------:R-:W-:Y:S01]  /*e7260*/  PRMT R6, R45, 0x5210, R31 ;  /* 0x000052102d067816 */ /* 0x000fe2000000001f */
[----:B------:R-:W-:-:S02]  /*e7270*/  NOP ;  /* 0x0000000000007918 */ /* 0x000fc40000000000 */
        /* <DEDUP_REMOVED lines=8> */
[----:B------:R-:W-:Y:S01]  /*e7300*/  STL [R1+0x5608], R17 ;  /* 0x0056081101007387 */ /* 0x000fe20000100800 */
[----:B------:R-:W-:-:S03]  /*e7310*/  LOP3.LUT R35, R46, 0xffff, RZ, 0xc0, !PT ;  /* 0x0000ffff2e237812 */ /* 0x000fc600078ec0ff */
[----:B------:R1:W-:Y:S01]  /*e7320*/  STSM.16.M88.4 [R0], R4 ;  /* 0x0000000400007844 */ /* 0x0003e20000000200 */
[----:B------:R-:W-:Y:S01]  /*e7330*/  NOP ;  /* 0x0000000000007918 */ /* 0x000fe20000000000 */
[----:B------:R-:W-:Y:S02]  /*e7340*/  LOP3.LUT R51, R41, 0xffff, RZ, 0xc0, !PT ;  /* 0x0000ffff29337812 */ /* 0x000fe400078ec0ff */
[----:B------:R-:W0:Y:S04]  /*e7350*/  LDS.128 R8, [R0] ;  /* 0x0000000000087984 */ /* 0x000e280000000c00 */
[----:B------:R-:W4:Y:S01]  /*e7360*/  LDL.LU R41, [R1+0x19c] ;  /* 0x00019c0001297983 */ /* 0x000f220000300800 */
[----:B-1----:R-:W-:Y:S02]  /*e7370*/  PRMT R4, R43, 0x4210, R27 ;  /* 0x000042102b047816 */ /* 0x002fe4000000001b */
[----:B------:R-:W-:Y:S01]  /*e7380*/  PRMT R5, R16, 0x4210, R35 ;  /* 0x0000421010057816 */ /* 0x000fe20000000023 */
[----:B------:R-:W4:Y:S04]  /*e7390*/  LDL.LU R43, [R1+0x198] ;  /* 0x00019800012b7983 */ /* 0x000f280000300800 */
[----:B------:R-:W4:Y:S04]  /*e73a0*/  LDL.LU R16, [R1+0x1a0] ;  /* 0x0001a00001107983 */ /* 0x000f280000300800 */
[----:B------:R-:W4:Y:S01]  /*e73b0*/  LDL.LU R50, [R1+0x170] ;  /* 0x0001700001327983 */ /* 0x000f220000300800 */
[----:B------:R-:W-:-:S03]  /*e73c0*/  LOP3.LUT R40, R40, 0xffff, RZ, 0xc0, !PT ;  /* 0x0000ffff28287812 */ /* 0x000fc600078ec0ff */
[----:B0-----:R0:W-:Y:S04]  /*e73d0*/  STL [R1+0x64c], R11 ;  /* 0x00064c0b01007387 */ /* 0x0011e80000100800 */
[----:B------:R-:W4:Y:S01]  /*e73e0*/  LDL.LU R46, [R1+0x1a8] ;  /* 0x0001a800012e7983 */ /* 0x000f220000300800 */
[----:B------:R-:W-:Y:S01]  /*e73f0*/  IMAD.MOV.U32 R17, RZ, RZ, R8 ;  /* 0x000000ffff117224 */ /* 0x000fe200078e0008 */
[----:B---3--:R-:W-:Y:S02]  /*e7400*/  PRMT R6, R42, 0x4210, R40 ;  /* 0x000042102a067816 */ /* 0x008fe40000000028 */
[----:B------:R-:W3:Y:S01]  /*e7410*/  LDL.LU R42, [R1+0x1a4] ;  /* 0x0001a400012a7983 */ /* 0x000ee20000300800 */
[----:B------:R-:W-:Y:S01]  /*e7420*/  PRMT R7, R44, 0x4210, R51 ;  /* 0x000042102c077816 */ /* 0x000fe20000000033 */
[----:B------:R-:W-:-:S02]  /*e7430*/  NOP ;  /* 0x0000000000007918 */ /* 0x000fc40000000000 */
[----:B------:R-:W3:Y:S04]  /*e7440*/  LDL.LU R44, [R1+0x1ac] ;  /* 0x0001ac00012c7983 */ /* 0x000ee80000300800 */
[----:B------:R-:W-:Y:S01]  /*e7450*/  STSM.16.M88.4 [R0], R4 ;  /* 0x0000000400007844 */ /* 0x000fe20000000200 */
[----:B------:R-:W-:-:S03]  /*e7460*/  NOP ;  /* 0x0000000000007918 */ /* 0x000fc60000000000 */
[----:B------:R-:W1:Y:S01]  /*e7470*/  LDS.128 R4, [R0] ;  /* 0x0000000000047984 */ /* 0x000e620000000c00 */
[----:B------:R-:W-:Y:S02]  /*e7480*/  IMAD.MOV.U32 R19, RZ, RZ, R10 ;  /* 0x000000ffff137224 */ /* 0x000fe400078e000a */
[----:B------:R-:W-:Y:S01]  /*e7490*/  IMAD.MOV.U32 R2, RZ, RZ, R9 ;  /* 0x000000ffff027224 */ /* 0x000fe200078e0009 */
[----:B--2---:R-:W-:Y:S02]  /*e74a0*/  LOP3.LUT R23, R58, 0xffff, RZ, 0xc0, !PT ;  /* 0x0000ffff3a177812 */ /* 0x004fe400078ec0ff */
[----:B------:R-:W2:Y:S01]  /*e74b0*/  LDL.LU R58, [R1+0x160] ;  /* 0x00016000013a7983 */ /* 0x000ea20000300800 */
[----:B----4-:R-:W-:Y:S02]  /*e74c0*/  LOP3.LUT R3, R52, 0xffff, RZ, 0xc0, !PT ;  /* 0x0000ffff34037812 */ /* 0x010fe400078ec0ff */
[----:B------:R-:W-:Y:S02]  /*e74d0*/  PRMT R8, R49, 0x4210, R23 ;  /* 0x0000421031087816 */ /* 0x000fe40000000017 */
[----:B------:R-:W4:Y:S01]  /*e74e0*/  LDL.LU R49, [R1+0x5230] ;  /* 0x0052300001317983 */ /* 0x000f220000300800 */
[----:B0-----:R-:W-:-:S03]  /*e74f0*/  PRMT R11, R45, 0x4210, R3 ;  /* 0x000042102d0b7816 */ /* 0x001fc60000000003 */
[----:B------:R-:W4:Y:S01]  /*e7500*/  LDL.LU R45, [R1+0x522c] ;  /* 0x00522c00012d7983 */ /* 0x000f220000300800 */
[----:B------:R-:W-:Y:S02]  /*e7510*/  LOP3.LUT R39, R53, 0xffff, RZ, 0xc0, !PT ;  /* 0x0000ffff35277812 */ /* 0x000fe400078ec0ff */
[----:B------:R-:W-:Y:S01]  /*e7520*/  LOP3.LUT R31, R54, 0xffff, RZ, 0xc0, !PT ;  /* 0x0000ffff361f7812 */ /* 0x000fe200078ec0ff */
[----:B-1----:R0:W-:Y:S01]  /*e7530*/  STL.64 [R1+0x630], R4 ;  /* 0x0006300401007387 */ /* 0x0021e20000100a00 */
[----:B------:R-:W-:-:S03]  /*e7540*/  PRMT R10, R47, 0x4210, R39 ;  /* 0x000042102f0a7816 */ /* 0x000fc60000000027 */
[----:B------:R1:W-:Y:S01]  /*e7550*/  STL.64 [R1+0x638], R6 ;  /* 0x0006380601007387 */ /* 0x0003e20000100a00 */
[----:B------:R-:W-:Y:S01]  /*e7560*/  PRMT R9, R48, 0x4210, R31 ;  /* 0x0000421030097816 */ /* 0x000fe2000000001f */
[----:B------:R-:W-:Y:S02]  /*e7570*/  NOP ;  /* 0x0000000000007918 */ /* 0x000fe40000000000 */
[----:B------:R-:W4:Y:S01]  /*e7580*/  LDL.LU R47, [R1+0x51d8] ;  /* 0x0051d800012f7983 */ /* 0x000f220000300800 */
[----:B0-----:R-:W-:Y:S02]  /*e7590*/  PRMT R4, R41, 0x5210, R27 ;  /* 0x0000521029047816 */ /* 0x001fe4000000001b */
[----:B------:R-:W-:Y:S02]  /*e75a0*/  PRMT R5, R43, 0x5210, R35 ;  /* 0x000052102b057816 */ /* 0x000fe40000000023 */
[----:B-1----:R-:W-:Y:S02]  /*e75b0*/  PRMT R6, R16, 0x5210, R40 ;  /* 0x0000521010067816 */ /* 0x002fe40000000028 */
[----:B------:R-:W4:Y:S04]  /*e75c0*/  LDL.LU R40, [R1+0x51d4] ;  /* 0x0051d40001287983 */ /* 0x000f280000300800 */
[----:B------:R-:W4:Y:S04]  /*e75d0*/  LDL.LU R48, [R1+0x48c] ;  /* 0x00048c0001307983 */ /* 0x000f280000300800 */
[----:B------:R-:W4:Y:S04]  /*e75e0*/  LDL.LU R41, [R1+0x478] ;  /* 0x0004780001297983 */ /* 0x000f280000300800 */
[----:B------:R-:W4:Y:S04]  /*e75f0*/  LDL.LU R43, [R1+0x474] ;  /* 0x00047400012b7983 */ /* 0x000f280000300800 */
[----:B------:R-:W-:Y:S01]  /*e7600*/  STSM.16.M88.4 [R0], R8 ;  /* 0x0000000800007844 */ /* 0x000fe20000000200 */
[----:B------:R-:W-:-:S03]  /*e7610*/  NOP ;  /* 0x0000000000007918 */ /* 0x000fc60000000000 */
[----:B------:R-:W0:Y:S01]  /*e7620*/  LDS.128 R8, [R0] ;  /* 0x0000000000087984 */ /* 0x000e220000000c00 */
[----:B------:R-:W-:Y:S01]  /*e7630*/  PRMT R7, R50, 0x5210, R51 ;  /* 0x0000521032077816 */ /* 0x000fe20000000033 */
[----:B------:R-:W-:Y:S02]  /*e7640*/  NOP ;  /* 0x0000000000007918 */ /* 0x000fe40000000000 */
[----:B------:R-:W4:Y:S04]  /*e7650*/  LDL.LU R16, [R1+0x470] ;  /* 0x0004700001107983 */ /* 0x000f280000300800 */
[----:B------:R1:W-:Y:S04]  /*e7660*/  STSM.16.M88.4 [R0], R4 ;  /* 0x0000000400007844 */ /* 0x0003e80000000200 */
[----:B0-----:R-:W-:Y:S04]  /*e7670*/  STL.64 [R1+0x620], R8 ;  /* 0x0006200801007387 */ /* 0x001fe80000100a00 */
[----:B------:R-:W-:Y:S01]  /*e7680*/  STL.64 [R1+0x628], R10 ;  /* 0x0006280a01007387 */ /* 0x000fe20000100a00 */
[----:B------:R-:W-:-:S03]  /*e7690*/  NOP ;  /* 0x0000000000007918 */ /* 0x000fc60000000000 */
[----:B------:R-:W0:Y:S01]  /*e76a0*/  LDS.128 R8, [R0] ;  /* 0x0000000000087984 */ /* 0x000e220000000c00 */
[----:B-1----:R-:W-:Y:S02]  /*e76b0*/  PRMT R4, R46, 0x5210, R23 ;  /* 0x000052102e047816 */ /* 0x002fe40000000017 */
[----:B---3--:R-:W-:Y:S02]  /*e76c0*/  PRMT R5, R42, 0x5210, R31 ;  /* 0x000052102a057816 */ /* 0x008fe4000000001f */
[----:B------:R-:W-:Y:S01]  /*e76d0*/  PRMT R6, R44, 0x5210, R39 ;  /* 0x000052102c067816 */ /* 0x000fe20000000027 */
[----:B0-----:R-:W-:Y:S04]  /*e76e0*/  STL [R1+0x610], R8 ;  /* 0x0006100801007387 */ /* 0x001fe80000100800 */
[----:B------:R-:W-:Y:S04]  /*e76f0*/  STL.64 [R1+0x618], R10 ;  /* 0x0006180a01007387 */ /* 0x000fe80000100a00 */
[----:B------:R-:W3:Y:S04]  /*e7700*/  LDL.LU R46, [R1+0x4eb4] ;  /* 0x004eb400012e7983 */ /* 0x000ee80000300800 */
[----:B------:R-:W3:Y:S04]  /*e7710*/  LDL.LU R42, [R1+0x4eb0] ;  /* 0x004eb000012a7983 */ /* 0x000ee80000300800 */
[----:B------:R-:W3:Y:S01]  /*e7720*/  LDL.LU R44, [R1+0x20d8] ;  /* 0x0020d800012c7983 */ /* 0x000ee20000300800 */
[----:B--2---:R-:W-:Y:S01]  /*e7730*/  PRMT R7, R58, 0x5210, R3 ;  /* 0x000052103a077816 */ /* 0x004fe20000000003 */
[----:B------:R-:W-:Y:S01]  /*e7740*/  IMAD.MOV.U32 R58, RZ, RZ, R9 ;  /* 0x000000ffff3a7224 */ /* 0x000fe200078e0009 */
[----:B------:R-:W-:-:S04]  /*e7750*/  NOP ;  /* 0x0000000000007918 */ /* 0x000fc80000000000 */
[----:B------:R-:W-:Y:S04]  /*e7760*/  STL [R1+0x55f0], R58 ;  /* 0x0055f03a01007387 */ /* 0x000fe80000100800 */
[----:B------:R-:W2:Y:S04]  /*e7770*/  LDL.LU R54, [R1+0x20cc] ;  /* 0x0020cc0001367983 */ /* 0x000ea80000300800 */
[----:B------:R-:W2:Y:S04]  /*e7780*/  LDL.LU R53, [R1+0x4dc] ;  /* 0x0004dc0001357983 */ /* 0x000ea80000300800 */
[----:B------:R-:W2:Y:S04]  /*e7790*/  LDL.LU R52, [R1+0x4d4] ;  /* 0x0004d40001347983 */ /* 0x000ea80000300800 */
[----:B------:R-:W2:Y:S01]  /*e77a0*/  LDL.LU R51, [R1+0x4c8] ;  /* 0x0004c80001337983 */ /* 0x000ea20000300800 */
[----:B----4-:R-:W-:-:S03]  /*e77b0*/  LOP3.LUT R35, R45, 0xffff, RZ, 0xc0, !PT ;  /* 0x0000ffff2d237812 */ /* 0x010fc600078ec0ff */
[----:B------:R-:W4:Y:S01]  /*e77c0*/  LDL.LU R45, [R1+0x4a8] ;  /* 0x0004a800012d7983 */ /* 0x000f220000300800 */
[----:B------:R-:W-:-:S03]  /*e77d0*/  LOP3.LUT R27, R49, 0xffff, RZ, 0xc0, !PT ;  /* 0x0000ffff311b7812 */ /* 0x000fc600078ec0ff */
[----:B------:R0:W-:Y:S01]  /*e77e0*/  STSM.16.M88.4 [R0], R4 ;  /* 0x0000000400007844 */ /* 0x0001e20000000200 */
[----:B------:R-:W-:-:S03]  /*e77f0*/  NOP ;  /* 0x0000000000007918 */ /* 0x000fc60000000000 */
[----:B------:R-:W4:Y:S01]  /*e7800*/  LDL.LU R50, [R1+0x1b4] ;  /* 0x0001b40001327983 */ /* 0x000f220000300800 */
[----:B------:R-:W-:-:S03]  /*e7810*/  LOP3.LUT R47, R47, 0xffff, RZ, 0xc0, !PT ;  /* 0x0000ffff2f2f7812 */ /* 0x000fc600078ec0ff */
[----:B------:R-:W4:Y:S04]  /*e7820*/  LDL.LU R49, [R1+0x1b0] ;  /* 0x0001b00001317983 */ /* 0x000f280000300800 */
[----:B------:R-:W1:Y:S01]  /*e7830*/  LDS.128 R8, [R0] ;  /* 0x0000000000087984 */ /* 0x000e620000000c00 */
[----:B0-----:R-:W-:-:S03]  /*e7840*/  PRMT R5, R41, 0x4210, R35 ;  /* 0x0000421029057816 */ /* 0x001fc60000000023 */
[----:B------:R-:W4:Y:S01]  /*e7850*/  LDL.LU R41, [R1+0x1b8] ;  /* 0x0001b80001297983 */ /* 0x000f220000300800 */
[----:B------:R-:W-:-:S03]  /*e7860*/  PRMT R6, R43, 0x4210, R47 ;  /* 0x000042102b067816 */ /* 0x000fc6000000002f */
[----:B------:R-:W4:Y:S01]  /*e7870*/  LDL.LU R43, [R1+0x15c] ;  /* 0x00015c00012b7983 */ /* 0x000f220000300800 */
[----:B------:R-:W-:Y:S02]  /*e7880*/  LOP3.LUT R40, R40, 0xffff, RZ, 0xc0, !PT ;  /* 0x0000ffff28287812 */ /* 0x000fe400078ec0ff */
[----:B------:R-:W-:Y:S02]  /*e7890*/  PRMT R4, R48, 0x4210, R27 ;  /* 0x0000421030047816 */ /* 0x000fe4000000001b */
[----:B------:R-:W-:Y:S01]  /*e78a0*/  PRMT R7, R16, 0x4210, R40 ;  /* 0x0000421010077816 */ /* 0x000fe20000000028 */
[----:B-1----:R-:W-:Y:S01]  /*e78b0*/  IMAD.MOV.U32 R16, RZ, RZ, R11 ;  /* 0x000000ffff107224 */ /* 0x002fe200078e000b */
[----:B------:R-:W-:Y:S01]  /*e78c0*/  STL [R1+0x604], R9 ;  /* 0x0006040901007387 */ /* 0x000fe20000100800 */
[----:B------:R-:W-:-:S03]  /*e78d0*/  NOP ;  /* 0x0000000000007918 */ /* 0x000fc60000000000 */
[----:B------:R-:W-:Y:S04]  /*e78e0*/  STL.64 [R1+0x5618], R18 ;  /* 0x0056181201007387 */ /* 0x000fe80000100a00 */
[----:B------:R-:W-:Y:S04]  /*e78f0*/  STL.64 [R1+0x5610], R16 ;  /* 0x0056101001007387 */ /* 0x000fe80000100a00 */
[----:B------:R-:W-:Y:S01]  /*e7900*/  STSM.16.M88.4 [R0], R4 ;  /* 0x0000000400007844 */ /* 0x000fe20000000200 */
[----:B------:R-:W-:-:S03]  /*e7910*/  NOP ;  /* 0x0000000000007918 */ /* 0x000fc60000000000 */
[----:B------:R-:W4:Y:S04]  /*e7920*/  LDL.LU R48, [R1+0x1d0] ;  /* 0x0001d00001307983 */ /* 0x000f280000300800 */
[----:B------:R-:W0:Y:S01]  /*e7930*/  LDS.128 R4, [R0] ;  /* 0x0000000000047984 */ /* 0x000e220000000c00 */
[----:B------:R-:W-:Y:S02]  /*e7940*/  IMAD.MOV.U32 R58, RZ, RZ, R8 ;  /* 0x000000ffff3a7224 */ /* 0x000fe400078e0008 */
[----:B------:R-:W-:Y:S01]  /*e7950*/  IMAD.MOV.U32 R3, RZ, RZ, R10 ;  /* 0x000000ffff037224 */ /* 0x000fe200078e000a */
[----:B---3--:R-:W-:Y:S02]  /*e7960*/  LOP3.LUT R23, R46, 0xffff, RZ, 0xc0, !PT ;  /* 0x0000ffff2e177812 */ /* 0x008fe400078ec0ff */
[----:B------:R-:W3:Y:S01]  /*e7970*/  LDL.LU R46, [R1+0x1bc] ;  /* 0x0001bc00012e7983 */ /* 0x000ee20000300800 */
[----:B------:R-:W-:-:S03]  /*e7980*/  LOP3.LUT R31, R42, 0xffff, RZ, 0xc0, !PT ;  /* 0x0000ffff2a1f7812 */ /* 0x000fc600078ec0ff */
[----:B------:R-:W3:Y:S01]  /*e7990*/  LDL.LU R42, [R1+0x1d4] ;  /* 0x0001d400012a7983 */ /* 0x000ee20000300800 */
[----:B------:R-:W-:-:S03]  /*e79a0*/  LOP3.LUT R39, R44, 0xffff, RZ, 0xc0, !PT ;  /* 0x0000ffff2c277812 */ /* 0x000fc600078ec0ff */
[----:B------:R-:W3:Y:S04]  /*e79b0*/  LDL.LU R44, [R1+0x158] ;  /* 0x00015800012c7983 */ /* 0x000ee80000300800 */
[----:B0-----:R-:W-:Y:S04]  /*e79c0*/  STL [R1+0x5f0], R4 ;  /* 0x0005f00401007387 */ /* 0x001fe80000100800 */
[----:B------:R0:W-:Y:S01]  /*e79d0*/  STL.64 [R1+0x5f8], R6 ;  /* 0x0005f80601007387 */ /* 0x0001e20000100a00 */
[----:B--2---:R-:W-:Y:S02]  /*e79e0*/  LOP3.LUT R16, R54, 0xffff, RZ, 0xc0, !PT ;  /* 0x0000ffff36107812 */ /* 0x004fe400078ec0ff */
[----:B------:R-:W-:-:S02]  /*e79f0*/  PRMT R8, R53, 0x4210, R23 ;  /* 0x0000421035087816 */ /* 0x000fc40000000017 */
[----:B------:R-:W-:Y:S02]  /*e7a00*/  PRMT R9, R52, 0x4210, R31 ;  /* 0x0000421034097816 */ /* 0x000fe4000000001f */
[----:B------:R-:W-:Y:S02]  /*e7a10*/  PRMT R10, R51, 0x4210, R39 ;  /* 0x00004210330a7816 */ /* 0x000fe40000000027 */
[----:B----4-:R-:W-:Y:S01]  /*e7a20*/  PRMT R11, R45, 0x4210, R16 ;  /* 0x000042102d0b7816 */ /* 0x010fe20000000010 */
[----:B------:R-:W-:-:S04]  /*e7a30*/  NOP ;  /* 0x0000000000007918 */ /* 0x000fc80000000000 */
[----:B------:R-:W-:Y:S01]  /*e7a40*/  STSM.16.M88.4 [R0], R8 ;  /* 0x0000000800007844 */ /* 0x000fe20000000200 */
[----:B------:R-:W-:-:S03]  /*e7a50*/  NOP ;  /* 0x0000000000007918 */ /* 0x000fc60000000000 */
[----:B------:R-:W1:Y:S01]  /*e7a60*/  LDS.128 R8, [R0] ;  /* 0x0000000000087984 */ /* 0x000e620000000c00 */
[----:B------:R-:W-:-:S05]  /*e7a70*/  IMAD.MOV.U32 R45, RZ, RZ, R5 ;  /* 0x000000ffff2d7224 */ /* 0x000fca00078e0005 */
[----:B------:R-:W-:Y:S04]  /*e7a80*/  STL [R1+0x55d4], R45 ;  /* 0x0055d42d01007387 */ /* 0x000fe80000100800 */
[----:B------:R-:W2:Y:S04]  /*e7a90*/  LDL.LU R57, [R1+0x5248] ;  /* 0x0052480001397983 */ /* 0x000ea80000300800 */
[----:B------:R-:W4:Y:S01]  /*e7aa0*/  LDL.LU R56, [R1+0x5244] ;  /* 0x0052440001387983 */ /* 0x000f220000300800 */
[----:B0-----:R-:W-:-:S03]  /*e7ab0*/  PRMT R6, R41, 0x5210, R47 ;  /* 0x0000521029067816 */ /* 0x001fc6000000002f */
[----:B------:R-:W4:Y:S01]  /*e7ac0*/  LDL.LU R47, [R1+0x51ec] ;  /* 0x0051ec00012f7983 */ /* 0x000f220000300800 */
[----:B------:R-:W-:-:S03]  /*e7ad0*/  PRMT R7, R43, 0x5210, R40 ;  /* 0x000052102b077816 */ /* 0x000fc60000000028 */
[----:B------:R-:W4:Y:S04]  /*e7ae0*/  LDL.LU R40, [R1+0x51e8] ;  /* 0x0051e80001287983 */ /* 0x000f280000300800 */
[----:B------:R-:W4:Y:S04]  /*e7af0*/  LDL.LU R41, [R1+0x520] ;  /* 0x0005200001297983 */ /* 0x000f280000300800 */
[----:B------:R-:W4:Y:S04]  /*e7b00*/  LDL.LU R55, [R1+0x510] ;  /* 0x0005100001377983 */ /* 0x000f280000300800 */
[----:B------:R-:W4:Y:S04]  /*e7b10*/  LDL.LU R51, [R1+0x50c] ;  /* 0x00050c0001337983 */ /* 0x000f280000300800 */
[----:B-1----:R-:W-:Y:S04]  /*e7b20*/  STL.64 [R1+0x5e0], R8 ;  /* 0x0005e00801007387 */ /* 0x002fe80000100a00 */
[----:B------:R-:W-:Y:S01]  /*e7b30*/  STL.64 [R1+0x5e8], R10 ;  /* 0x0005e80a01007387 */ /* 0x000fe20000100a00 */
[----:B------:R-:W-:Y:S01]  /*e7b40*/  PRMT R4, R50, 0x5210, R27 ;  /* 0x0000521032047816 */ /* 0x000fe2000000001b */
[----:B------:R-:W-:-:S02]  /*e7b50*/  NOP ;  /* 0x0000000000007918 */ /* 0x000fc40000000000 */
[----:B------:R-:W4:Y:S01]  /*e7b60*/  LDL.LU R43, [R1+0x504] ;  /* 0x00050400012b7983 */ /* 0x000f220000300800 */
[----:B------:R-:W-:-:S03]  /*e7b70*/  PRMT R5, R49, 0x5210, R35 ;  /* 0x0000521031057816 */ /* 0x000fc60000000023 */
[----:B------:R-:W4:Y:S04]  /*e7b80*/  LDL.LU R50, [R1+0x4ed4] ;  /* 0x004ed40001327983 */ /* 0x000f280000300800 */
[----:B------:R0:W-:Y:S01]  /*e7b90*/  STSM.16.M88.4 [R0], R4 ;  /* 0x0000000400007844 */ /* 0x0001e20000000200 */
[----:B------:R-:W-:-:S03]  /*e7ba0*/  NOP ;  /* 0x0000000000007918 */ /* 0x000fc60000000000 */
[----:B------:R-:W1:Y:S04]  /*e7bb0*/  LDS.128 R8, [R0] ;  /* 0x0000000000087984 */ /* 0x000e680000000c00 */
[----:B------:R-:W4:Y:S01]  /*e7bc0*/  LDL.LU R49, [R1+0x4ed0] ;  /* 0x004ed00001317983 */ /* 0x000f220000300800 */
[----:B0-----:R-:W-:Y:S01]  /*e7bd0*/  PRMT R4, R48, 0x5210, R23 ;  /* 0x0000521030047816 */ /* 0x001fe20000000017 */
[----:B-1----:R-:W-:Y:S01]  /*e7be0*/  IMAD.MOV.U32 R45, RZ, RZ, R8 ;  /* 0x000000ffff2d7224 */ /* 0x002fe200078e0008 */
[----:B---3--:R-:W-:Y:S02]  /*e7bf0*/  PRMT R5, R46, 0x5210, R31 ;  /* 0x000052102e057816 */ /* 0x008fe4000000001f */
[----:B------:R-:W3:Y:S04]  /*e7c00*/  LDL.LU R46, [R1+0x20f8] ;  /* 0x0020f800012e7983 */ /* 0x000ee80000300800 */
[----:B------:R-:W-:Y:S04]  /*e7c10*/  STL [R1+0x5d4], R9 ;  /* 0x0005d40901007387 */ /* 0x000fe80000100800 */
[----:B------:R-:W-:Y:S01]  /*e7c20*/  STL [R1+0x5d8], R10 ;  /* 0x0005d80a01007387 */ /* 0x000fe20000100800 */
[----:B------:R-:W-:-:S03]  /*e7c30*/  PRMT R6, R42, 0x5210, R39 ;  /* 0x000052102a067816 */ /* 0x000fc60000000027 */
[----:B------:R-:W3:Y:S04]  /*e7c40*/  LDL.LU R54, [R1+0x20ec] ;  /* 0x0020ec0001367983 */ /* 0x000ee80000300800 */
[----:B------:R-:W3:Y:S04]  /*e7c50*/  LDL.LU R53, [R1+0x538] ;  /* 0x0005380001357983 */ /* 0x000ee80000300800 */
[----:B------:R-:W3:Y:S04]  /*e7c60*/  LDL.LU R52, [R1+0x534] ;  /* 0x0005340001347983 */ /* 0x000ee80000300800 */
[----:B------:R-:W3:Y:S04]  /*e7c70*/  LDL.LU R48, [R1+0x52c] ;  /* 0x00052c0001307983 */ /* 0x000ee80000300800 */
[----:B------:R-:W3:Y:S01]  /*e7c80*/  LDL.LU R42, [R1+0x528] ;  /* 0x00052800012a7983 */ /* 0x000ee20000300800 */
[----:B------:R-:W-:Y:S01]  /*e7c90*/  PRMT R7, R44, 0x5210, R16 ;  /* 0x000052102c077816 */ /* 0x000fe20000000010 */
[----:B------:R-:W-:-:S04]  /*e7ca0*/  NOP ;  /* 0x0000000000007918 */ /* 0x000fc80000000000 */
[----:B------:R-:W-:Y:S01]  /*e7cb0*/  STSM.16.M88.4 [R0], R4 ;  /* 0x0000000400007844 */ /* 0x000fe20000000200 */
[----:B------:R-:W-:Y:S01]  /*e7cc0*/  IMAD.MOV.U32 R44, RZ, RZ, R11 ;  /* 0x000000ffff2c7224 */ /* 0x000fe200078e000b */
[----:B------:R-:W-:Y:S02]  /*e7cd0*/  NOP ;  /* 0x0000000000007918 */ /* 0x000fe40000000000 */
[----:B------:R-:W0:Y:S04]  /*e7ce0*/  LDS.128 R8, [R0] ;  /* 0x0000000000087984 */ /* 0x000e280000000c00 */
[----:B------:R0:W-:Y:S02]  /*e7cf0*/  STL [R1+0x55cc], R44 ;  /* 0x0055cc2c01007387 */ /* 0x0001e40000100800 */
[----:B0-----:R-:W-:Y:S01]  /*e7d00*/  IMAD.MOV.U32 R44, RZ, RZ, R10 ;  /* 0x000000ffff2c7224 */ /* 0x001fe200078e000a */
[----:B--2---:R-:W-:-:S02]  /*e7d10*/  LOP3.LUT R27, R57, 0xffff, RZ, 0xc0, !PT ;  /* 0x0000ffff391b7812 */ /* 0x004fc400078ec0ff */
[----:B----4-:R-:W-:Y:S02]  /*e7d20*/  LOP3.LUT R18, R47, 0xffff, RZ, 0xc0, !PT ;  /* 0x0000ffff2f127812 */ /* 0x010fe400078ec0ff */
[----:B------:R-:W2:Y:S01]  /*e7d30*/  LDL.LU R47, [R1+0x1dc] ;  /* 0x0001dc00012f7983 */ /* 0x000ea20000300800 */
[----:B------:R-:W-:-:S03]  /*e7d40*/  LOP3.LUT R17, R40, 0xffff, RZ, 0xc0, !PT ;  /* 0x0000ffff28117812 */ /* 0x000fc600078ec0ff */
[----:B------:R-:W4:Y:S01]  /*e7d50*/  LDL.LU R40, [R1+0x1d8] ;  /* 0x0001d80001287983 */ /* 0x000f220000300800 */
[----:B------:R-:W-:-:S03]  /*e7d60*/  PRMT R4, R41, 0x4210, R27 ;  /* 0x0000421029047816 */ /* 0x000fc6000000001b */
[----:B------:R-:W4:Y:S01]  /*e7d70*/  LDL.LU R41, [R1+0x1e0] ;  /* 0x0001e00001297983 */ /* 0x000f220000300800 */
[----:B------:R-:W-:Y:S02]  /*e7d80*/  PRMT R6, R51, 0x4210, R18 ;  /* 0x0000421033067816 */ /* 0x000fe40000000012 */
[----:B------:R-:W-:Y:S02]  /*e7d90*/  PRMT R7, R43, 0x4210, R17 ;  /* 0x000042102b077816 */ /* 0x000fe40000000011 */
[----:B------:R-:W4:Y:S04]  /*e7da0*/  LDL.LU R43, [R1+0x154] ;  /* 0x00015400012b7983 */ /* 0x000f280000300800 */
[----:B------:R0:W-:Y:S04]  /*e7db0*/  STL.64 [R1+0x5c0], R8 ;  /* 0x0005c00801007387 */ /* 0x0001e80000100a00 */
[----:B------:R1:W-:Y:S04]  /*e7dc0*/  STL [R1+0x5cc], R11 ;  /* 0x0005cc0b01007387 */ /* 0x0003e80000100800 */
[----:B------:R-:W-:Y:S04]  /*e7dd0*/  STL.64 [R1+0x55e8], R44 ;  /* 0x0055e82c01007387 */ /* 0x000fe80000100a00 */
[----:B------:R-:W4:Y:S01]  /*e7de0*/  LDL.LU R51, [R1+0x1e4] ;  /* 0x0001e40001337983 */ /* 0x000f220000300800 */
[----:B------:R-:W-:-:S04]  /*e7df0*/  LOP3.LUT R35, R56, 0xffff, RZ, 0xc0, !PT ;  /* 0x0000ffff38237812 */ /* 0x000fc800078ec0ff */
[----:B------:R-:W-:Y:S01]  /*e7e00*/  PRMT R5, R55, 0x4210, R35 ;  /* 0x0000421037057816 */ /* 0x000fe20000000023 */
[----:B------:R-:W-:-:S04]  /*e7e10*/  NOP ;  /* 0x0000000000007918 */ /* 0x000fc80000000000 */
[----:B------:R-:W-:Y:S01]  /*e7e20*/  STSM.16.M88.4 [R0], R4 ;  /* 0x0000000400007844 */ /* 0x000fe20000000200 */
[----:B------:R-:W-:Y:S01]  /*e7e30*/  LOP3.LUT R23, R50, 0xffff, RZ, 0xc0, !PT ;  /* 0x0000ffff32177812 */ /* 0x000fe200078ec0ff */
[----:B------:R-:W-:Y:S01]  /*e7e40*/  NOP ;  /* 0x0000000000007918 */ /* 0x000fe20000000000 */
[----:B------:R-:W-:Y:S01]  /*e7e50*/  LOP3.LUT R31, R49, 0xffff, RZ, 0xc0, !PT ;  /* 0x0000ffff311f7812 */ /* 0x000fe200078ec0ff */
[----:B------:R-:W4:Y:S04]  /*e7e60*/  LDL.LU R50, [R1+0x1ec] ;  /* 0x0001ec0001327983 */ /* 0x000f280000300800 */
[----:B------:R-:W4:Y:S04]  /*e7e70*/  LDL.LU R49, [R1+0x1e8] ;  /* 0x0001e80001317983 */ /* 0x000f280000300800 */
[----:B------:R-:W0:Y:S01]  /*e7e80*/  LDS.128 R4, [R0] ;  /* 0x0000000000047984 */ /* 0x000e220000000c00 */
[----:B---3--:R-:W-:-:S03]  /*e7e90*/  LOP3.LUT R39, R46, 0xffff, RZ, 0xc0, !PT ;  /* 0x0000ffff2e277812 */ /* 0x008fc600078ec0ff */
[----:B------:R-:W3:Y:S01]  /*e7ea0*/  LDL.LU R46, [R1+0x150] ;  /* 0x00015000012e7983 */ /* 0x000ee20000300800 */
[----:B------:R-:W-:Y:S02]  /*e7eb0*/  LOP3.LUT R16, R54, 0xffff, RZ, 0xc0, !PT ;  /* 0x0000ffff36107812 */ /* 0x000fe400078ec0ff */
[----:B0-----:R-:W-:Y:S02]  /*e7ec0*/  PRMT R8, R53, 0x4210, R23 ;  /* 0x0000421035087816 */ /* 0x001fe40000000017 */
[----:B------:R-:W-:Y:S02]  /*e7ed0*/  PRMT R9, R52, 0x4210, R31 ;  /* 0x0000421034097816 */ /* 0x000fe4000000001f */
[----:B------:R-:W-:Y:S02]  /*e7ee0*/  PRMT R10, R48, 0x4210, R39 ;  /* 0x00004210300a7816 */ /* 0x000fe40000000027 */
[----:B-1----:R-:W-:Y:S01]  /*e7ef0*/  PRMT R11, R42, 0x4210, R16 ;  /* 0x000042102a0b7816 */ /* 0x002fe20000000010 */
[----:B------:R-:W-:-:S04]  /*e7f00*/  NOP ;  /* 0x0000000000007918 */ /* 0x000fc80000000000 */
[----:B------:R-:W-:Y:S01]  /*e7f10*/  STSM.16.M88.4 [R0], R8 ;  /* 0x0000000800007844 */ /* 0x000fe20000000200 */
[----:B------:R-:W-:-:S03]  /*e7f20*/  NOP ;  /* 0x0000000000007918 */ /* 0x000fc60000000000 */
[----:B------:R-:W0:Y:S01]  /*e7f30*/  LDS.128 R8, [R0] ;  /* 0x0000000000087984 */ /* 0x000e220000000c00 */
[----:B------:R-:W-:-:S03]  /*e7f40*/  IMAD.MOV.U32 R42, RZ, RZ, R7 ;  /* 0x000000ffff2a7224 */ /* 0x000fc600078e0007 */
[----:B------:R2:W-:Y:S04]  /*e7f50*/  STL.64 [R1+0x5b0], R4 ;  /* 0x0005b00401007387 */ /* 0x0005e80000100a00 */
[----:B------:R1:W-:Y:S04]  /*e7f60*/  STL [R1+0x5b8], R6 ;  /* 0x0005b80601007387 */ /* 0x0003e80000100800 */
[----:B------:R-:W-:Y:S04]  /*e7f70*/  STL [R1+0x55bc], R42 ;  /* 0x0055bc2a01007387 */ /* 0x000fe80000100800 */
[----:B------:R-:W3:Y:S04]  /*e7f80*/  LDL.LU R59, [R1+0x525c] ;  /* 0x00525c00013b7983 */ /* 0x000ee80000300800 */
[----:B------:R-:W3:Y:S01]  /*e7f90*/  LDL.LU R48, [R1+0x5258] ;  /* 0x0052580001307983 */ /* 0x000ee20000300800 */
[----:B--2---:R-:W-:-:S03]  /*e7fa0*/  PRMT R4, R47, 0x5210, R27 ;  /* 0x000052102f047816 */ /* 0x004fc6000000001b */
[----:B------:R-:W2:Y:S01]  /*e7fb0*/  LDL.LU R47, [R1+0x5208] ;  /* 0x00520800012f7983 */ /* 0x000ea20000300800 */
[----:B----4-:R-:W-:-:S03]  /*e7fc0*/  PRMT R5, R40, 0x5210, R35 ;  /* 0x0000521028057816 */ /* 0x010fc60000000023 */
[----:B------:R-:W4:Y:S04]  /*e7fd0*/  LDL.LU R40, [R1+0x5204] ;  /* 0x0052040001287983 */ /* 0x000f280000300800 */
[----:B------:R-:W4:Y:S01]  /*e7fe0*/  LDL.LU R57, [R1+0x550] ;  /* 0x0005500001397983 */ /* 0x000f220000300800 */
[----:B-1----:R-:W-:-:S03]  /*e7ff0*/  PRMT R6, R41, 0x5210, R18 ;  /* 0x0000521029067816 */ /* 0x002fc60000000012 */
[----:B------:R-:W4:Y:S04]  /*e8000*/  LDL.LU R54, [R1+0x548] ;  /* 0x0005480001367983 */ /* 0x000f280000300800 */
[----:B0-----:R-:W-:Y:S04]  /*e8010*/  STL.64 [R1+0x5a0], R8 ;  /* 0x0005a00801007387 */ /* 0x001fe80000100a00 */
[----:B------:R-:W-:Y:S01]  /*e8020*/  STL.64 [R1+0x5a8], R10 ;  /* 0x0005a80a01007387 */ /* 0x000fe20000100a00 */
[----:B------:R-:W-:-:S03]  /*e8030*/  NOP ;  /* 0x0000000000007918 */ /* 0x000fc60000000000 */
[----:B------:R-:W4:Y:S01]  /*e8040*/  LDL.LU R41, [R1+0x54c] ;  /* 0x00054c0001297983 */ /* 0x000f220000300800 */
[----:B------:R-:W-:-:S03]  /*e8050*/  PRMT R7, R43, 0x5210, R17 ;  /* 0x000052102b077816 */ /* 0x000fc60000000011 */
[----:B------:R-:W4:Y:S04]  /*e8060*/  LDL.LU R43, [R1+0x464] ;  /* 0x00046400012b7983 */ /* 0x000f280000300800 */
[----:B------:R0:W-:Y:S01]  /*e8070*/  STSM.16.M88.4 [R0], R4 ;  /* 0x0000000400007844 */ /* 0x0001e20000000200 */
[----:B------:R-:W-:-:S03]  /*e8080*/  NOP ;  /* 0x0000000000007918 */ /* 0x000fc60000000000 */
[----:B------:R-:W4:Y:S04]  /*e8090*/  LDL.LU R53, [R1+0x4ef8] ;  /* 0x004ef80001357983 */ /* 0x000f280000300800 */
[----:B------:R-:W1:Y:S01]  /*e80a0*/  LDS.128 R8, [R0] ;  /* 0x0000000000087984 */ /* 0x000e620000000c00 */
[----:B0-----:R-:W-:-:S03]  /*e80b0*/  PRMT R4, R51, 0x5210, R23 ;  /* 0x0000521033047816 */ /* 0x001fc60000000017 */
[----:B------:R-:W4:Y:S01]  /*e80c0*/  LDL.LU R51, [R1+0x4ef4] ;  /* 0x004ef40001337983 */ /* 0x000f220000300800 */
[----:B------:R-:W-:-:S03]  /*e80d0*/  PRMT R6, R49, 0x5210, R39 ;  /* 0x0000521031067816 */ /* 0x000fc60000000027 */
[----:B------:R-:W4:Y:S01]  /*e80e0*/  LDL.LU R49, [R1+0x4e80] ;  /* 0x004e800001317983 */ /* 0x000f220000300800 */
[----:B------:R-:W-:-:S03]  /*e80f0*/  PRMT R5, R50, 0x5210, R31 ;  /* 0x0000521032057816 */ /* 0x000fc6000000001f */
[----:B-1----:R-:W-:Y:S04]  /*e8100*/  STL.64 [R1+0x590], R8 ;  /* 0x0005900801007387 */ /* 0x002fe80000100a00 */
[----:B------:R-:W-:Y:S04]  /*e8110*/  STL [R1+0x59c], R11 ;  /* 0x00059c0b01007387 */ /* 0x000fe80000100800 */
[----:B------:R-:W4:Y:S04]  /*e8120*/  LDL.LU R56, [R1+0x4ca4] ;  /* 0x004ca40001387983 */ /* 0x000f280000300800 */
[----:B------:R-:W4:Y:S04]  /*e8130*/  LDL.LU R55, [R1+0x564] ;  /* 0x0005640001377983 */ /* 0x000f280000300800 */
[----:B------:R-:W4:Y:S04]  /*e8140*/  LDL.LU R52, [R1+0x560] ;  /* 0x0005600001347983 */ /* 0x000f280000300800 */
[----:B------:R-:W4:Y:S01]  /*e8150*/  LDL.LU R50, [R1+0x55c] ;  /* 0x00055c0001327983 */ /* 0x000f220000300800 */
[----:B---3--:R-:W-:Y:S01]  /*e8160*/  PRMT R7, R46, 0x5210, R16 ;  /* 0x000052102e077816 */ /* 0x008fe20000000010 */
[----:B------:R-:W-:-:S02]  /*e8170*/  NOP ;  /* 0x0000000000007918 */ /* 0x000fc40000000000 */
[----:B------:R-:W3:Y:S01]  /*e8180*/  LDL.LU R46, [R1+0x558] ;  /* 0x00055800012e7983 */ /* 0x000ee20000300800 */
[----:B------:R-:W-:-:S03]  /*e8190*/  IMAD.MOV.U32 R42, RZ, RZ, R10 ;  /* 0x000000ffff2a7224 */ /* 0x000fc600078e000a */
[----:B------:R0:W-:Y:S01]  /*e81a0*/  STSM.16.M88.4 [R0], R4 ;  /* 0x0000000400007844 */ /* 0x0001e20000000200 */
[----:B------:R-:W-:-:S03]  /*e81b0*/  NOP ;  /* 0x0000000000007918 */ /* 0x000fc60000000000 */
[----:B------:R-:W1:Y:S04]  /*e81c0*/  LDS.128 R8, [R0] ;  /* 0x0000000000087984 */ /* 0x000e680000000c00 */
[----:B------:R0:W-:Y:S01]  /*e81d0*/  STL [R1+0x55c4], R42 ;  /* 0x0055c42a01007387 */ /* 0x0001e20000100800 */
[----:B------:R-:W-:-:S03]  /*e81e0*/  LOP3.LUT R35, R48, 0xffff, RZ, 0xc0, !PT ;  /* 0x0000ffff30237812 */ /* 0x000fc600078ec0ff */
[----:B------:R-:W3:Y:S01]  /*e81f0*/  LDL.LU R48, [R1+0x1f8] ;  /* 0x0001f80001307983 */ /* 0x000ee20000300800 */
[----:B--2---:R-:W-:-:S03]  /*e8200*/  LOP3.LUT R18, R47, 0xffff, RZ, 0xc0, !PT ;  /* 0x0000ffff2f127812 */ /* 0x004fc600078ec0ff */
[----:B------:R-:W2:Y:S01]  /*e8210*/  LDL.LU R47, [R1+0x1f4] ;  /* 0x0001f400012f7983 */ /* 0x000ea20000300800 */
[----:B----4-:R-:W-:-:S03]  /*e8220*/  LOP3.LUT R17, R40, 0xffff, RZ, 0xc0, !PT ;  /* 0x0000ffff28117812 */ /* 0x010fc600078ec0ff */
[----:B------:R-:W4:Y:S01]  /*e8230*/  LDL.LU R40, [R1+0x1f0] ;  /* 0x0001f00001287983 */ /* 0x000f220000300800 */
[----:B0-----:R-:W-:Y:S02]  /*e8240*/  PRMT R5, R54, 0x4210, R35 ;  /* 0x0000421036057816 */ /* 0x001fe40000000023 */
[----:B------:R-:W-:Y:S02]  /*e8250*/  PRMT R6, R41, 0x4210, R18 ;  /* 0x0000421029067816 */ /* 0x000fe40000000012 */
[----:B------:R-:W4:Y:S04]  /*e8260*/  LDL.LU R41, [R1+0x14c] ;  /* 0x00014c0001297983 */ /* 0x000f280000300800 */
[----:B-1----:R0:W-:Y:S04]  /*e8270*/  STL.64 [R1+0x588], R10 ;  /* 0x0005880a01007387 */ /* 0x0021e80000100a00 */
[----:B------:R-:W4:Y:S01]  /*e8280*/  LDL.LU R54, [R1+0x200] ;  /* 0x0002000001367983 */ /* 0x000f220000300800 */
[----:B------:R-:W-:-:S03]  /*e8290*/  LOP3.LUT R23, R53, 0xffff, RZ, 0xc0, !PT ;  /* 0x0000ffff35177812 */ /* 0x000fc600078ec0ff */
[----:B------:R-:W4:Y:S01]  /*e82a0*/  LDL.LU R53, [R1+0x1fc] ;  /* 0x0001fc0001357983 */ /* 0x000f220000300800 */
[----:B------:R-:W-:-:S03]  /*e82b0*/  LOP3.LUT R31, R51, 0xffff, RZ, 0xc0, !PT ;  /* 0x0000ffff331f7812 */ /* 0x000fc600078ec0ff */
[----:B------:R-:W4:Y:S01]  /*e82c0*/  LDL.LU R51, [R1+0x204] ;  /* 0x0002040001337983 */ /* 0x000f220000300800 */
[----:B------:R-:W-:Y:S02]  /*e82d0*/  LOP3.LUT R27, R59, 0xffff, RZ, 0xc0, !PT ;  /* 0x0000ffff3b1b7812 */ /* 0x000fe400078ec0ff */
[----:B------:R-:W-:Y:S02]  /*e82e0*/  PRMT R7, R43, 0x4210, R17 ;  /* 0x000042102b077816 */ /* 0x000fe40000000011 */
[----:B------:R-:W-:Y:S01]  /*e82f0*/  PRMT R4, R57, 0x4210, R27 ;  /* 0x0000421039047816 */ /* 0x000fe2000000001b */
[----:B------:R-:W-:-:S04]  /*e8300*/  NOP ;  /* 0x0000000000007918 */ /* 0x000fc80000000000 */
[----:B------:R-:W-:Y:S01]  /*e8310*/  STSM.16.M88.4 [R0], R4 ;  /* 0x0000000400007844 */ /* 0x000fe20000000200 */
[----:B------:R-:W-:-:S03]  /*e8320*/  NOP ;  /* 0x0000000000007918 */ /* 0x000fc60000000000 */
[----:B------:R-:W1:Y:S01]  /*e8330*/  LDS.128 R4, [R0] ;  /* 0x0000000000047984 */ /* 0x000e620000000c00 */
[----:B------:R-:W-:Y:S01]  /*e8340*/  LOP3.LUT R39, R49, 0xffff, RZ, 0xc0, !PT ;  /* 0x0000ffff31277812 */ /* 0x000fe200078ec0ff */
[----:B------:R-:W-:Y:S02]  /*e8350*/  IMAD.MOV.U32 R42, RZ, RZ, R8 ;  /* 0x000000ffff2a7224 */ /* 0x000fe400078e0008 */
[----:B------:R-:W-:Y:S01]  /*e8360*/  IMAD.MOV.U32 R43, RZ, RZ, R9 ;  /* 0x000000ffff2b7224 */ /* 0x000fe200078e0009 */
[----:B------:R-:W4:Y:S01]  /*e8370*/  LDL.LU R49, [R1+0x148] ;  /* 0x0001480001317983 */ /* 0x000f220000300800 */
[----:B------:R-:W-:Y:S02]  /*e8380*/  LOP3.LUT R16, R56, 0xffff, RZ, 0xc0, !PT ;  /* 0x0000ffff38107812 */ /* 0x000fe400078ec0ff */
[----:B------:R-:W-:Y:S02]  /*e8390*/  PRMT R8, R55, 0x4210, R23 ;  /* 0x0000421037087816 */ /* 0x000fe40000000017 */
[----:B------:R-:W-:-:S02]  /*e83a0*/  PRMT R9, R52, 0x4210, R31 ;  /* 0x0000421034097816 */ /* 0x000fc4000000001f */
[----:B0-----:R-:W-:Y:S02]  /*e83b0*/  PRMT R10, R50, 0x4210, R39 ;  /* 0x00004210320a7816 */ /* 0x001fe40000000027 */
[----:B---3--:R-:W-:Y:S01]  /*e83c0*/  PRMT R11, R46, 0x4210, R16 ;  /* 0x000042102e0b7816 */ /* 0x008fe20000000010 */
[----:B------:R-:W-:Y:S01]  /*e83d0*/  NOP ;  /* 0x0000000000007918 */ /* 0x000fe20000000000 */
[----:B------:R-:W3:Y:S04]  /*e83e0*/  LDL.LU R46, [R1+0x5278] ;  /* 0x00527800012e7983 */ /* 0x000ee80000300800 */
[----:B------:R-:W-:Y:S01]  /*e83f0*/  STSM.16.M88.4 [R0], R8 ;  /* 0x0000000800007844 */ /* 0x000fe20000000200 */
[----:B------:R-:W-:-:S03]  /*e8400*/  NOP ;  /* 0x0000000000007918 */ /* 0x000fc60000000000 */
[----:B------:R-:W0:Y:S04]  /*e8410*/  LDS.128 R8, [R0] ;  /* 0x0000000000087984 */ /* 0x000e280000000c00 */
[----:B-1----:R1:W-:Y:S04]  /*e8420*/  STL.64 [R1+0x570], R4 ;  /* 0x0005700401007387 */ /* 0x0023e80000100a00 */
[----:B------:R4:W-:Y:S04]  /*e8430*/  STL.64 [R1+0x578], R6 ;  /* 0x0005780601007387 */ /* 0x0009e80000100a00 */
[----:B------:R-:W3:Y:S04]  /*e8440*/  LDL.LU R60, [R1+0x5274] ;  /* 0x00527400013c7983 */ /* 0x000ee80000300800 */
[----:B------:R-:W3:Y:S04]  /*e8450*/  LDL.LU R59, [R1+0x5220] ;  /* 0x00522000013b7983 */ /* 0x000ee80000300800 */
[----:B------:R-:W3:Y:S04]  /*e8460*/  LDL.LU R52, [R1+0x521c] ;  /* 0x00521c0001347983 */ /* 0x000ee80000300800 */
[----:B------:R-:W3:Y:S01]  /*e8470*/  LDL.LU R50, [R1+0x1908] ;  /* 0x0019080001327983 */ /* 0x000ee20000300800 */
[----:B-1----:R-:W-:-:S03]  /*e8480*/  PRMT R4, R48, 0x5210, R27 ;  /* 0x0000521030047816 */ /* 0x002fc6000000001b */
[----:B------:R-:W3:Y:S01]  /*e8490*/  LDL.LU R48, [R1+0x18fc] ;  /* 0x0018fc0001307983 */ /* 0x000ee20000300800 */
[----:B--2---:R-:W-:-:S03]  /*e84a0*/  PRMT R5, R47, 0x5210, R35 ;  /* 0x000052102f057816 */ /* 0x004fc60000000023 */
[----:B------:R-:W2:Y:S01]  /*e84b0*/  LDL.LU R47, [R1+0x18f8] ;  /* 0x0018f800012f7983 */ /* 0x000ea20000300800 */
[----:B----4-:R-:W-:-:S03]  /*e84c0*/  PRMT R6, R40, 0x5210, R18 ;  /* 0x0000521028067816 */ /* 0x010fc60000000012 */
[----:B0-----:R-:W-:Y:S04]  /*e84d0*/  STL [R1+0x560], R8 ;  /* 0x0005600801007387 */ /* 0x001fe80000100800 */
[----:B------:R-:W-:Y:S04]  /*e84e0*/  STL.64 [R1+0x568], R10 ;  /* 0x0005680a01007387 */ /* 0x000fe80000100a00 */
[----:B------:R-:W4:Y:S01]  /*e84f0*/  LDL.LU R40, [R1+0x7ec] ;  /* 0x0007ec0001287983 */ /* 0x000f220000300800 */
[----:B------:R-:W-:Y:S01]  /*e8500*/  PRMT R7, R41, 0x5210, R17 ;  /* 0x0000521029077816 */ /* 0x000fe20000000011 */
[----:B------:R-:W-:Y:S01]  /*e8510*/  IMAD.MOV.U32 R41, RZ, RZ, R9 ;  /* 0x000000ffff297224 */ /* 0x000fe200078e0009 */
[----:B------:R-:W-:-:S04]  /*e8520*/  NOP ;  /* 0x0000000000007918 */ /* 0x000fc80000000000 */
[----:B------:R-:W-:Y:S04]  /*e8530*/  STL [R1+0x55b4], R41 ;  /* 0x0055b42901007387 */ /* 0x000fe80000100800 */
[----:B------:R0:W-:Y:S01]  /*e8540*/  STSM.16.M88.4 [R0], R4 ;  /* 0x0000000400007844 */ /* 0x0001e20000000200 */
[----:B------:R-:W-:-:S03]  /*e8550*/  NOP ;  /* 0x0000000000007918 */ /* 0x000fc60000000000 */
[----:B------:R-:W4:Y:S04]  /*e8560*/  LDL.LU R57, [R1+0x4f1c] ;  /* 0x004f1c0001397983 */ /* 0x000f280000300800 */
[----:B------:R-:W4:Y:S04]  /*e8570*/  LDL.LU R55, [R1+0x4f18] ;  /* 0x004f180001377983 */ /* 0x000f280000300800 */
[----:B------:R-:W1:Y:S01]  /*e8580*/  LDS.128 R8, [R0] ;  /* 0x0000000000087984 */ /* 0x000e620000000c00 */
[----:B0-----:R-:W-:Y:S02]  /*e8590*/  PRMT R5, R53, 0x5210, R31 ;  /* 0x0000521035057816 */ /* 0x001fe4000000001f */
[----:B------:R-:W-:Y:S01]  /*e85a0*/  PRMT R6, R51, 0x5210, R39 ;  /* 0x0000521033067816 */ /* 0x000fe20000000027 */
[----:B------:R-:W4:Y:S04]  /*e85b0*/  LDL.LU R53, [R1+0x4ea0] ;  /* 0x004ea00001357983 */ /* 0x000f280000300800 */
[----:B------:R-:W4:Y:S01]  /*e85c0*/  LDL.LU R51, [R1+0x4e9c] ;  /* 0x004e9c0001337983 */ /* 0x000f220000300800 */
[----:B------:R-:W-:-:S02]  /*e85d0*/  PRMT R4, R54, 0x5210, R23 ;  /* 0x0000521036047816 */ /* 0x000fc40000000017 */
[----:B------:R-:W-:Y:S01]  /*e85e0*/  PRMT R7, R49, 0x5210, R16 ;  /* 0x0000521031077816 */ /* 0x000fe20000000010 */
[----:B------:R-:W-:Y:S01]  /*e85f0*/  NOP ;  /* 0x0000000000007918 */ /* 0x000fe20000000000 */
[----:B------:R-:W4:Y:S04]  /*e8600*/  LDL.LU R49, [R1+0x191c] ;  /* 0x00191c0001317983 */ /* 0x000f280000300800 */
[----:B-1----:R-:W-:Y:S04]  /*e8610*/  STL.64 [R1+0x550], R8 ;  /* 0x0005500801007387 */ /* 0x002fe80000100a00 */
[----:B------:R-:W-:Y:S04]  /*e8620*/  STL.64 [R1+0x558], R10 ;  /* 0x0005580a01007387 */ /* 0x000fe80000100a00 */
[----:B------:R-:W4:Y:S04]  /*e8630*/  LDL.LU R56, [R1+0x192c] ;  /* 0x00192c0001387983 */ /* 0x000f280000300800 */
[----:B------:R-:W4:Y:S04]  /*e8640*/  LDL.LU R54, [R1+0x1918] ;  /* 0x0019180001367983 */ /* 0x000f280000300800 */
[----:B------:R0:W-:Y:S01]  /*e8650*/  STSM.16.M88.4 [R0], R4 ;  /* 0x0000000400007844 */ /* 0x0001e20000000200 */
[----:B------:R-:W-:-:S03]  /*e8660*/  NOP ;  /* 0x0000000000007918 */ /* 0x000fc60000000000 */
[----:B------:R-:W1:Y:S01]  /*e8670*/  LDS.128 R8, [R0] ;  /* 0x0000000000087984 */ /* 0x000e620000000c00 */
[----:B---3--:R-:W-:-:S03]  /*e8680*/  LOP3.LUT R27, R46, 0xffff, RZ, 0xc0, !PT ;  /* 0x0000ffff2e1b7812 */ /* 0x008fc600078ec0ff */
[----:B------:R-:W3:Y:S01]  /*e8690*/  LDL.LU R46, [R1+0x190c] ;  /* 0x00190c00012e7983 */ /* 0x000ee20000300800 */
[----:B------:R-:W-:Y:S02]  /*e86a0*/  LOP3.LUT R35, R60, 0xffff, RZ, 0xc0, !PT ;  /* 0x0000ffff3c237812 */ /* 0x000fe400078ec0ff */
[----:B------:R-:W-:Y:S02]  /*e86b0*/  LOP3.LUT R18, R59, 0xffff, RZ, 0xc0, !PT ;  /* 0x0000ffff3b127812 */ /* 0x000fe400078ec0ff */
[----:B------:R-:W-:Y:S02]  /*e86c0*/  LOP3.LUT R17, R52, 0xffff, RZ, 0xc0, !PT ;  /* 0x0000ffff34117812 */ /* 0x000fe400078ec0ff */
[----:B------:R-:W3:Y:S01]  /*e86d0*/  LDL.LU R52, [R1+0x20c] ;  /* 0x00020c0001347983 */ /* 0x000ee20000300800 */
[----:B0-----:R-:W-:-:S03]  /*e86e0*/  PRMT R4, R50, 0x4210, R27 ;  /* 0x0000421032047816 */ /* 0x001fc6000000001b */
[----:B------:R-:W3:Y:S01]  /*e86f0*/  LDL.LU R50, [R1+0x208] ;  /* 0x0002080001327983 */ /* 0x000ee20000300800 */
[----:B-1----:R-:W-:Y:S01]  /*e8700*/  IMAD.MOV.U32 R41, RZ, RZ, R8 ;  /* 0x000000ffff297224 */ /* 0x002fe200078e0008 */
[----:B------:R-:W-:Y:S02]  /*e8710*/  PRMT R5, R48, 0x4210, R35 ;  /* 0x0000421030057816 */ /* 0x000fe40000000023 */
[----:B------:R-:W3:Y:S01]  /*e8720*/  LDL.LU R48, [R1+0x210] ;  /* 0x0002100001307983 */ /* 0x000ee20000300800 */
[----:B--2---:R-:W-:-:S03]  /*e8730*/  PRMT R6, R47, 0x4210, R18 ;  /* 0x000042102f067816 */ /* 0x004fc60000000012 */
[----:B------:R-:W2:Y:S04]  /*e8740*/  LDL.LU R47, [R1+0x144] ;  /* 0x00014400012f7983 */ /* 0x000ea80000300800 */
[----:B------:R0:W-:Y:S01]  /*e8750*/  STL [R1+0x544], R9 ;  /* 0x0005440901007387 */ /* 0x0001e20000100800 */
[----:B----4-:R-:W-:Y:S01]  /*e8760*/  PRMT R7, R40, 0x4210, R17 ;  /* 0x0000421028077816 */ /* 0x010fe20000000011 */
[----:B------:R-:W-:Y:S02]  /*e8770*/  IMAD.MOV.U32 R40, RZ, RZ, R11 ;  /* 0x000000ffff287224 */ /* 0x000fe400078e000b */
[----:B------:R1:W-:Y:S01]  /*e8780*/  STL [R1+0x548], R10 ;  /* 0x0005480a01007387 */ /* 0x0003e20000100800 */
[----:B------:R-:W-:-:S03]  /*e8790*/  NOP ;  /* 0x0000000000007918 */ /* 0x000fc60000000000 */
[----:B------:R-:W-:Y:S04]  /*e87a0*/  STL.64 [R1+0x5628], R42 ;  /* 0x0056282a01007387 */ /* 0x000fe80000100a00 */
[----:B------:R-:W-:Y:S01]  /*e87b0*/  STL.64 [R1+0x5620], R40 ;  /* 0x0056202801007387 */ /* 0x000fe20000100a00 */
[----:B------:R-:W-:-:S03]  /*e87c0*/  LOP3.LUT R31, R55, 0xffff, RZ, 0xc0, !PT ;  /* 0x0000ffff371f7812 */ /* 0x000fc600078ec0ff */
[----:B------:R-:W4:Y:S01]  /*e87d0*/  LDL.LU R55, [R1+0x21c] ;  /* 0x00021c0001377983 */ /* 0x000f220000300800 */
[----:B------:R-:W-:-:S03]  /*e87e0*/  LOP3.LUT R39, R53, 0xffff, RZ, 0xc0, !PT ;  /* 0x0000ffff35277812 */ /* 0x000fc600078ec0ff */
[----:B------:R-:W4:Y:S01]  /*e87f0*/  LDL.LU R53, [R1+0x218] ;  /* 0x0002180001357983 */ /* 0x000f220000300800 */
[----:B------:R-:W-:-:S03]  /*e8800*/  LOP3.LUT R16, R51, 0xffff, RZ, 0xc0, !PT ;  /* 0x0000ffff33107812 */ /* 0x000fc600078ec0ff */
[----:B------:R-:W4:Y:S01]  /*e8810*/  LDL.LU R51, [R1+0x214] ;  /* 0x0002140001337983 */ /* 0x000f220000300800 */
[----:B------:R-:W-:-:S03]  /*e8820*/  LOP3.LUT R23, R57, 0xffff, RZ, 0xc0, !PT ;  /* 0x0000ffff39177812 */ /* 0x000fc600078ec0ff */
[----:B------:R-:W-:Y:S01]  /*e8830*/  STSM.16.M88.4 [R0], R4 ;  /* 0x0000000400007844 */ /* 0x000fe20000000200 */
[----:B------:R-:W-:-:S03]  /*e8840*/  NOP ;  /* 0x0000000000007918 */ /* 0x000fc60000000000 */
[----:B------:R-:W3:Y:S01]  /*e8850*/  LDS.128 R4, [R0] ;  /* 0x0000000000047984 */ /* 0x000ee20000000c00 */
[----:B------:R-:W-:-:S03]  /*e8860*/  PRMT R8, R49, 0x4210, R23 ;  /* 0x0000421031087816 */ /* 0x000fc60000000017 */
[----:B------:R-:W4:Y:S01]  /*e8870*/  LDL.LU R49, [R1+0x140] ;  /* 0x0001400001317983 */ /* 0x000f220000300800 */
[----:B0-----:R-:W-:Y:S02]  /*e8880*/  PRMT R9, R56, 0x4210, R31 ;  /* 0x0000421038097816 */ /* 0x001fe4000000001f */
[----:B-1----:R-:W-:Y:S02]  /*e8890*/  PRMT R10, R54, 0x4210, R39 ;  /* 0x00004210360a7816 */ /* 0x002fe40000000027 */
[----:B---3--:R-:W-:Y:S01]  /*e88a0*/  PRMT R11, R46, 0x4210, R16 ;  /* 0x000042102e0b7816 */ /* 0x008fe20000000010 */
[----:B------:R-:W-:-:S04]  /*e88b0*/  NOP ;  /* 0x0000000000007918 */ /* 0x000fc80000000000 */
[----:B------:R-:W-:Y:S01]  /*e88c0*/  STSM.16.M88.4 [R0], R8 ;  /* 0x0000000800007844 */ /* 0x000fe20000000200 */
[----:B------:R-:W-:-:S03]  /*e88d0*/  NOP ;  /* 0x0000000000007918 */ /* 0x000fc60000000000 */
[----:B------:R-:W0:Y:S01]  /*e88e0*/  LDS.128 R8, [R0] ;  /* 0x0000000000087984 */ /* 0x000e220000000c00 */
[----:B------:R-:W-:-:S03]  /*e88f0*/  IMAD.MOV.U32 R46, RZ, RZ, R5 ;  /* 0x000000ffff2e7224 */ /* 0x000fc600078e0005 */
[----:B------:R1:W-:Y:S04]  /*e8900*/  STL [R1+0x530], R4 ;  /* 0x0005300401007387 */ /* 0x0003e80000100800 */
[----:B------:R3:W-:Y:S04]  /*e8910*/  STL.64 [R1+0x538], R6 ;  /* 0x0005380601007387 */ /* 0x0007e80000100a00 */
[----:B------:R-:W-:Y:S01]  /*e8920*/  STL [R1+0x55a0], R46 ;  /* 0x0055a02e01007387 */ /* 0x000fe20000100800 */
[----:B------:R-:W-:Y:S02]  /*e8930*/  PRMT R5, R50, 0x5210, R35 ;  /* 0x0000521032057816 */ /* 0x000fe40000000023 */
[----:B-1----:R-:W-:-:S02]  /*e8940*/  PRMT R4, R52, 0x5210, R27 ;  /* 0x0000521034047816 */ /* 0x002fc4000000001b */
[----:B---3--:R-:W-:Y:S02]  /*e8950*/  PRMT R6, R48, 0x5210, R18 ;  /* 0x0000521030067816 */ /* 0x008fe40000000012 */
[----:B--2---:R-:W-:Y:S01]  /*e8960*/  PRMT R7, R47, 0x5210, R17 ;  /* 0x000052102f077816 */ /* 0x004fe20000000011 */
[----:B------:R-:W-:Y:S01]  /*e8970*/  NOP ;  /* 0x0000000000007918 */ /* 0x000fe20000000000 */
[----:B------:R-:W2:Y:S04]  /*e8980*/  LDL.LU R17, [R1+0x528c] ;  /* 0x00528c0001117983 */ /* 0x000ea80000300800 */
[----:B------:R-:W3:Y:S04]  /*e8990*/  LDL.LU R18, [R1+0x5288] ;  /* 0x0052880001127983 */ /* 0x000ee80000300800 */
[----:B------:R-:W3:Y:S04]  /*e89a0*/  LDL.LU R50, [R1+0x5240] ;  /* 0x0052400001327983 */ /* 0x000ee80000300800 */
[----:B------:R-:W3:Y:S04]  /*e89b0*/  LDL.LU R57, [R1+0x523c] ;  /* 0x00523c0001397983 */ /* 0x000ee80000300800 */
[----:B------:R-:W3:Y:S04]  /*e89c0*/  LDL.LU R54, [R1+0x195c] ;  /* 0x00195c0001367983 */ /* 0x000ee80000300800 */
[----:B------:R-:W3:Y:S01]  /*e89d0*/  LDL.LU R48, [R1+0x1958] ;  /* 0x0019580001307983 */ /* 0x000ee20000300800 */
[----:B0-----:R-:W-:-:S03]  /*e89e0*/  IMAD.MOV.U32 R47, RZ, RZ, R11 ;  /* 0x000000ffff2f7224 */ /* 0x001fc600078e000b */
[----:B------:R-:W-:Y:S04]  /*e89f0*/  STL.64 [R1+0x520], R8 ;  /* 0x0005200801007387 */ /* 0x000fe80000100a00 */
[----:B------:R-:W-:Y:S04]  /*e8a00*/  STL [R1+0x528], R10 ;  /* 0x0005280a01007387 */ /* 0x000fe80000100800 */
[----:B------:R-:W3:Y:S04]  /*e8a10*/  LDL.LU R19, [R1+0x193c] ;  /* 0x00193c0001137983 */ /* 0x000ee80000300800 */
[----:B------:R-:W3:Y:S04]  /*e8a20*/  LDL.LU R52, [R1+0x1938] ;  /* 0x0019380001347983 */ /* 0x000ee80000300800 */
[----:B------:R4:W-:Y:S01]  /*e8a30*/  STSM.16.M88.4 [R0], R4 ;  /* 0x0000000400007844 */ /* 0x0009e20000000200 */
[----:B------:R-:W-:-:S03]  /*e8a40*/  NOP ;  /* 0x0000000000007918 */ /* 0x000fc60000000000 */
[----:B------:R-:W-:Y:S04]  /*e8a50*/  STL [R1+0x5598], R47 ;  /* 0x0055982f01007387 */ /* 0x000fe80000100800 */
[----:B------:R-:W0:Y:S01]  /*e8a60*/  LDS.128 R8, [R0] ;  /* 0x0000000000087984 */ /* 0x000e220000000c00 */
[----:B----4-:R-:W-:-:S03]  /*e8a70*/  PRMT R6, R51, 0x5210, R39 ;  /* 0x0000521033067816 */ /* 0x010fc60000000027 */
[----:B------:R-:W4:Y:S04]  /*e8a80*/  LDL.LU R51, [R1+0x4f38] ;  /* 0x004f380001337983 */ /* 0x000f280000300800 */
[----:B------:R-:W4:Y:S04]  /*e8a90*/  LDL.LU R61, [R1+0x4f34] ;  /* 0x004f3400013d7983 */ /* 0x000f280000300800 */
[----:B------:R-:W4:Y:S01]  /*e8aa0*/  LDL.LU R60, [R1+0x4ebc] ;  /* 0x004ebc00013c7983 */ /* 0x000f220000300800 */
[----:B------:R-:W-:-:S03]  /*e8ab0*/  PRMT R4, R55, 0x5210, R23 ;  /* 0x0000521037047816 */ /* 0x000fc60000000017 */
[----:B------:R-:W4:Y:S01]  /*e8ac0*/  LDL.LU R56, [R1+0x4eb8] ;  /* 0x004eb80001387983 */ /* 0x000f220000300800 */
[----:B------:R-:W-:Y:S02]  /*e8ad0*/  PRMT R5, R53, 0x5210, R31 ;  /* 0x0000521035057816 */ /* 0x000fe4000000001f */
[----:B------:R-:W-:Y:S01]  /*e8ae0*/  PRMT R7, R49, 0x5210, R16 ;  /* 0x0000521031077816 */ /* 0x000fe20000000010 */
[----:B------:R-:W-:Y:S01]  /*e8af0*/  NOP ;  /* 0x0000000000007918 */ /* 0x000fe20000000000 */
[----:B------:R-:W4:Y:S04]  /*e8b00*/  LDL.LU R49, [R1+0x197c] ;  /* 0x00197c0001317983 */ /* 0x000f280000300800 */
[----:B0-----:R-:W-:Y:S04]  /*e8b10*/  STL [R1+0x514], R9 ;  /* 0x0005140901007387 */ /* 0x001fe80000100800 */
[----:B------:R-:W-:Y:S04]  /*e8b20*/  STL.64 [R1+0x518], R10 ;  /* 0x0005180a01007387 */ /* 0x000fe80000100a00 */
[----:B------:R-:W4:Y:S04]  /*e8b30*/  LDL.LU R59, [R1+0x1978] ;  /* 0x00197800013b7983 */ /* 0x000f280000300800 */
[----:B------:R-:W4:Y:S01]  /*e8b40*/  LDL.LU R55, [R1+0x196c] ;  /* 0x00196c0001377983 */ /* 0x000f220000300800 */
[----:B------:R-:W-:-:S03]  /*e8b50*/  IMAD.MOV.U32 R46, RZ, RZ, R8 ;  /* 0x000000ffff2e7224 */ /* 0x000fc600078e0008 */
[----:B------:R-:W4:Y:S04]  /*e8b60*/  LDL.LU R53, [R1+0x1968] ;  /* 0x0019680001357983 */ /* 0x000f280000300800 */
[----:B------:R-:W-:Y:S01]  /*e8b70*/  STSM.16.M88.4 [R0], R4 ;  /* 0x0000000400007844 */ /* 0x000fe20000000200 */
[----:B------:R-:W-:-:S03]  /*e8b80*/  NOP ;  /* 0x0000000000007918 */ /* 0x000fc60000000000 */
[----:B------:R-:W0:Y:S02]  /*e8b90*/  LDS.128 R8, [R0] ;  /* 0x0000000000087984 */ /* 0x000e240000000c00 */
[----:B0-----:R-:W-:Y:S01]  /*e8ba0*/  IMAD.MOV.U32 R47, RZ, RZ, R10 ;  /* 0x000000ffff2f7224 */ /* 0x001fe200078e000a */
[----:B--2---:R-:W-:Y:S02]  /*e8bb0*/  LOP3.LUT R27, R17, 0xffff, RZ, 0xc0, !PT ;  /* 0x0000ffff111b7812 */ /* 0x004fe400078ec0ff */
[----:B---3--:R-:W-:Y:S02]  /*e8bc0*/  LOP3.LUT R35, R18, 0xffff, RZ, 0xc0, !PT ;  /* 0x0000ffff12237812 */ /* 0x008fe400078ec0ff */
[----:B------:R-:W-:Y:S02]  /*e8bd0*/  LOP3.LUT R17, R50, 0xffff, RZ, 0xc0, !PT ;  /* 0x0000ffff32117812 */ /* 0x000fe400078ec0ff */
[----:B------:R-:W2:Y:S01]  /*e8be0*/  LDL.LU R50, [R1+0x224] ;  /* 0x0002240001327983 */ /* 0x000ea20000300800 */
[----:B------:R-:W-:-:S03]  /*e8bf0*/  LOP3.LUT R16, R57, 0xffff, RZ, 0xc0, !PT ;  /* 0x0000ffff39107812 */ /* 0x000fc600078ec0ff */
[----:B------:R-:W3:Y:S01]  /*e8c00*/  LDL.LU R57, [R1+0x220] ;  /* 0x0002200001397983 */ /* 0x000ee20000300800 */
[----:B------:R-:W-:-:S03]  /*e8c10*/  PRMT R4, R54, 0x4210, R27 ;  /* 0x0000421036047816 */ /* 0x000fc6000000001b */
[----:B------:R-:W3:Y:S01]  /*e8c20*/  LDL.LU R54, [R1+0x228] ;  /* 0x0002280001367983 */ /* 0x000ee20000300800 */
[----:B------:R-:W-:-:S03]  /*e8c30*/  PRMT R5, R48, 0x4210, R35 ;  /* 0x0000421030057816 */ /* 0x000fc60000000023 */
[----:B------:R-:W3:Y:S04]  /*e8c40*/  LDL.LU R48, [R1+0x13c] ;  /* 0x00013c0001307983 */ /* 0x000ee80000300800 */
[----:B------:R0:W-:Y:S04]  /*e8c50*/  STL.64 [R1+0x500], R8 ;  /* 0x0005000801007387 */ /* 0x0001e80000100a00 */
[----:B------:R1:W-:Y:S04]  /*e8c60*/  STL [R1+0x50c], R11 ;  /* 0x00050c0b01007387 */ /* 0x0003e80000100800 */
[----:B------:R-:W-:Y:S01]  /*e8c70*/  STL.64 [R1+0x55a8], R46 ;  /* 0x0055a82e01007387 */ /* 0x000fe20000100a00 */
[----:B------:R-:W-:-:S03]  /*e8c80*/  PRMT R7, R52, 0x4210, R16 ;  /* 0x0000421034077816 */ /* 0x000fc60000000010 */
[----:B------:R-:W3:Y:S01]  /*e8c90*/  LDL.LU R52, [R1+0x22c] ;  /* 0x00022c0001347983 */ /* 0x000ee20000300800 */
[----:B----4-:R-:W-:-:S03]  /*e8ca0*/  LOP3.LUT R23, R51, 0xffff, RZ, 0xc0, !PT ;  /* 0x0000ffff33177812 */ /* 0x010fc600078ec0ff */
[----:B------:R-:W4:Y:S01]  /*e8cb0*/  LDL.LU R51, [R1+0x234] ;  /* 0x0002340001337983 */ /* 0x000f220000300800 */
[----:B------:R-:W-:Y:S01]  /*e8cc0*/  PRMT R6, R19, 0x4210, R17 ;  /* 0x0000421013067816 */ /* 0x000fe20000000011 */
[----:B------:R-:W-:-:S04]  /*e8cd0*/  NOP ;  /* 0x0000000000007918 */ /* 0x000fc80000000000 */
[----:B------:R-:W-:Y:S01]  /*e8ce0*/  STSM.16.M88.4 [R0], R4 ;  /* 0x0000000400007844 */ /* 0x000fe20000000200 */
[----:B------:R-:W-:-:S03]  /*e8cf0*/  NOP ;  /* 0x0000000000007918 */ /* 0x000fc60000000000 */
[----:B------:R-:W1:Y:S01]  /*e8d00*/  LDS.128 R4, [R0] ;  /* 0x0000000000047984 */ /* 0x000e620000000c00 */
[----:B------:R-:W-:Y:S02]  /*e8d10*/  LOP3.LUT R31, R61, 0xffff, RZ, 0xc0, !PT ;  /* 0x0000ffff3d1f7812 */ /* 0x000fe400078ec0ff */
[----:B------:R-:W-:Y:S02]  /*e8d20*/  LOP3.LUT R39, R60, 0xffff, RZ, 0xc0, !PT ;  /* 0x0000ffff3c277812 */ /* 0x000fe400078ec0ff */
[----:B------:R-:W-:Y:S02]  /*e8d30*/  LOP3.LUT R40, R56, 0xffff, RZ, 0xc0, !PT ;  /* 0x0000ffff38287812 */ /* 0x000fe400078ec0ff */
[----:B------:R-:W4:Y:S01]  /*e8d40*/  LDL.LU R56, [R1+0x230] ;  /* 0x0002300001387983 */ /* 0x000f220000300800 */
[----:B0-----:R-:W-:-:S03]  /*e8d50*/  PRMT R8, R49, 0x4210, R23 ;  /* 0x0000421031087816 */ /* 0x001fc60000000017 */
[----:B------:R-:W4:Y:S01]  /*e8d60*/  LDL.LU R49, [R1+0x138] ;  /* 0x0001380001317983 */ /* 0x000f220000300800 */
[----:B------:R-:W-:Y:S02]  /*e8d70*/  PRMT R9, R59, 0x4210, R31 ;  /* 0x000042103b097816 */ /* 0x000fe4000000001f */
[----:B------:R-:W-:Y:S02]  /*e8d80*/  PRMT R10, R55, 0x4210, R39 ;  /* 0x00004210370a7816 */ /* 0x000fe40000000027 */
[----:B-1----:R-:W-:Y:S01]  /*e8d90*/  PRMT R11, R53, 0x4210, R40 ;  /* 0x00004210350b7816 */ /* 0x002fe20000000028 */
[----:B------:R-:W-:-:S04]  /*e8da0*/  NOP ;  /* 0x0000000000007918 */ /* 0x000fc80000000000 */
[----:B------:R-:W-:Y:S01]  /*e8db0*/  STSM.16.M88.4 [R0], R8 ;  /* 0x0000000800007844 */ /* 0x000fe20000000200 */
[----:B------:R-:W-:-:S03]  /*e8dc0*/  NOP ;  /* 0x0000000000007918 */ /* 0x000fc60000000000 */
[----:B------:R-:W0:Y:S04]  /*e8dd0*/  LDS.128 R8, [R0] ;  /* 0x0000000000087984 */ /* 0x000e280000000c00 */
[----:B------:R2:W-:Y:S04]  /*e8de0*/  STL.64 [R1+0x4f0], R4 ;  /* 0x0004f00401007387 */ /* 0x0005e80000100a00 */
[----:B------:R1:W-:Y:S04]  /*e8df0*/  STL.64 [R1+0x4f8], R6 ;  /* 0x0004f80601007387 */ /* 0x0003e80000100a00 */
[----:B------:R-:W4:Y:S04]  /*e8e00*/  LDL.LU R55, [R1+0x52a0] ;  /* 0x0052a00001377983 */ /* 0x000f280000300800 */
[----:B------:R-:W4:Y:S01]  /*e8e10*/  LDL.LU R53, [R1+0x529c] ;  /* 0x00529c0001357983 */ /* 0x000f220000300800 */
[----:B--2---:R-:W-:-:S03]  /*e8e20*/  PRMT R4, R50, 0x5210, R27 ;  /* 0x0000521032047816 */ /* 0x004fc6000000001b */
[----:B------:R-:W2:Y:S01]  /*e8e30*/  LDL.LU R50, [R1+0x5254] ;  /* 0x0052540001327983 */ /* 0x000ea20000300800 */
[----:B---3--:R-:W-:Y:S02]  /*e8e40*/  PRMT R5, R57, 0x5210, R35 ;  /* 0x0000521039057816 */ /* 0x008fe40000000023 */
[----:B-1----:R-:W-:Y:S02]  /*e8e50*/  PRMT R6, R54, 0x5210, R17 ;  /* 0x0000521036067816 */ /* 0x002fe40000000011 */
[----:B------:R-:W-:Y:S01]  /*e8e60*/  PRMT R7, R48, 0x5210, R16 ;  /* 0x0000521030077816 */ /* 0x000fe20000000010 */
[----:B------:R-:W-:Y:S01]  /*e8e70*/  NOP ;  /* 0x0000000000007918 */ /* 0x000fe20000000000 */
[----:B------:R-:W3:Y:S04]  /*e8e80*/  LDL.LU R16, [R1+0x5250] ;  /* 0x0052500001107983 */ /* 0x000ee80000300800 */
[----:B------:R-:W3:Y:S04]  /*e8e90*/  LDL.LU R17, [R1+0x19c8] ;  /* 0x0019c80001117983 */ /* 0x000ee80000300800 */
[----:B------:R-:W3:Y:S04]  /*e8ea0*/  LDL.LU R18, [R1+0x19bc] ;  /* 0x0019bc0001127983 */ /* 0x000ee80000300800 */
[----:B------:R-:W3:Y:S04]  /*e8eb0*/  LDL.LU R19, [R1+0x19b8] ;  /* 0x0019b80001137983 */ /* 0x000ee80000300800 */
[----:B------:R-:W3:Y:S04]  /*e8ec0*/  LDL.LU R48, [R1+0x19ac] ;  /* 0x0019ac0001307983 */ /* 0x000ee80000300800 */
[----:B0-----:R-:W-:Y:S04]  /*e8ed0*/  STL.64 [R1+0x4e0], R8 ;  /* 0x0004e00801007387 */ /* 0x001fe80000100a00 */
[----:B------:R-:W-:Y:S04]  /*e8ee0*/  STL.64 [R1+0x4e8], R10 ;  /* 0x0004e80a01007387 */ /* 0x000fe80000100a00 */
[----:B------:R0:W-:Y:S01]  /*e8ef0*/  STSM.16.M88.4 [R0], R4 ;  /* 0x0000000400007844 */ /* 0x0001e20000000200 */
[----:B------:R-:W-:-:S03]  /*e8f00*/  NOP ;  /* 0x0000000000007918 */ /* 0x000fc60000000000 */
[----:B------:R-:W3:Y:S04]  /*e8f10*/  LDL.LU R59, [R1+0x4f6c] ;  /* 0x004f6c00013b7983 */ /* 0x000ee80000300800 */
[----:B------:R-:W3:Y:S04]  /*e8f20*/  LDL.LU R54, [R1+0x4f68] ;  /* 0x004f680001367983 */ /* 0x000ee80000300800 */
[----:B------:R-:W1:Y:S01]  /*e8f30*/  LDS.128 R8, [R0] ;  /* 0x0000000000087984 */ /* 0x000e620000000c00 */
[----:B0-----:R-:W-:Y:S02]  /*e8f40*/  PRMT R4, R52, 0x5210, R23 ;  /* 0x0000521034047816 */ /* 0x001fe40000000017 */
[----:B----4-:R-:W-:Y:S01]  /*e8f50*/  PRMT R5, R51, 0x5210, R31 ;  /* 0x0000521033057816 */ /* 0x010fe2000000001f */
[----:B------:R-:W4:Y:S04]  /*e8f60*/  LDL.LU R52, [R1+0x4edc] ;  /* 0x004edc0001347983 */ /* 0x000f280000300800 */
[----:B------:R-:W4:Y:S04]  /*e8f70*/  LDL.LU R51, [R1+0x4ed8] ;  /* 0x004ed80001337983 */ /* 0x000f280000300800 */
[----:B------:R-:W4:Y:S04]  /*e8f80*/  LDL.LU R61, [R1+0x19e8] ;  /* 0x0019e800013d7983 */ /* 0x000f280000300800 */
[----:B------:R-:W4:Y:S01]  /*e8f90*/  LDL.LU R60, [R1+0x19dc] ;  /* 0x0019dc00013c7983 */ /* 0x000f220000300800 */
[----:B------:R-:W-:-:S02]  /*e8fa0*/  PRMT R7, R49, 0x5210, R40 ;  /* 0x0000521031077816 */ /* 0x000fc40000000028 */
[----:B------:R-:W-:Y:S01]  /*e8fb0*/  PRMT R6, R56, 0x5210, R39 ;  /* 0x0000521038067816 */ /* 0x000fe20000000027 */
[----:B------:R-:W-:-:S04]  /*e8fc0*/  NOP ;  /* 0x0000000000007918 */ /* 0x000fc80000000000 */
[----:B------:R-:W-:Y:S04]  /*e8fd0*/  STSM.16.M88.4 [R0], R4 ;  /* 0x0000000400007844 */ /* 0x000fe80000000200 */
[----:B-1----:R-:W-:Y:S04]  /*e8fe0*/  STL.64 [R1+0x4d0], R8 ;  /* 0x0004d00801007387 */ /* 0x002fe80000100a00 */
[----:B------:R-:W-:Y:S01]  /*e8ff0*/  STL.64 [R1+0x4d8], R10 ;  /* 0x0004d80a01007387 */ /* 0x000fe20000100a00 */
[----:B------:R-:W-:-:S03]  /*e9000*/  NOP ;  /* 0x0000000000007918 */ /* 0x000fc60000000000 */
[----:B------:R-:W4:Y:S04]  /*e9010*/  LDL.LU R57, [R1+0x19d8] ;  /* 0x0019d80001397983 */ /* 0x000f280000300800 */
[----:B------:R-:W4:Y:S04]  /*e9020*/  LDL.LU R49, [R1+0x19cc] ;  /* 0x0019cc0001317983 */ /* 0x000f280000300800 */
[----:B------:R-:W0:Y:S01]  /*e9030*/  LDS.128 R8, [R0] ;  /* 0x0000000000087984 */ /* 0x000e220000000c00 */
[----:B------:R-:W-:-:S03]  /*e9040*/  LOP3.LUT R23, R55, 0xffff, RZ, 0xc0, !PT ;  /* 0x0000ffff37177812 */ /* 0x000fc600078ec0ff */
[----:B------:R-:W4:Y:S01]  /*e9050*/  LDL.LU R56, [R1+0x238] ;  /* 0x0002380001387983 */ /* 0x000f220000300800 */
[----:B------:R-:W-:-:S03]  /*e9060*/  LOP3.LUT R27, R53, 0xffff, RZ, 0xc0, !PT ;  /* 0x0000ffff351b7812 */ /* 0x000fc600078ec0ff */
[----:B------:R-:W4:Y:S04]  /*e9070*/  LDL.LU R55, [R1+0x240] ;  /* 0x0002400001377983 */ /* 0x000f280000300800 */
[----:B------:R-:W4:Y:S01]  /*e9080*/  LDL.LU R53, [R1+0x23c] ;  /* 0x00023c0001357983 */ /* 0x000f220000300800 */
[----:B--2---:R-:W-:-:S03]  /*e9090*/  LOP3.LUT R31, R50, 0xffff, RZ, 0xc0, !PT ;  /* 0x0000ffff321f7812 */ /* 0x004fc600078ec0ff */
[----:B------:R-:W2:Y:S04]  /*e90a0*/  LDL.LU R50, [R1+0x134] ;  /* 0x0001340001327983 */ /* 0x000ea80000300800 */
[----:B0-----:R0:W-:Y:S04]  /*e90b0*/  STL [R1+0x4c0], R8 ;  /* 0x0004c00801007387 */ /* 0x0011e80000100800 */
[----:B------:R1:W-:Y:S01]  /*e90c0*/  STL.64 [R1+0x4c8], R10 ;  /* 0x0004c80a01007387 */ /* 0x0003e20000100a00 */
[----:B---3--:R-:W-:Y:S02]  /*e90d0*/  PRMT R4, R17, 0x4210, R23 ;  /* 0x0000421011047816 */ /* 0x008fe40000000017 */
[----:B------:R-:W-:-:S02]  /*e90e0*/  PRMT R5, R18, 0x4210, R27 ;  /* 0x0000421012057816 */ /* 0x000fc4000000001b */
[----:B------:R-:W-:Y:S02]  /*e90f0*/  PRMT R6, R19, 0x4210, R31 ;  /* 0x0000421013067816 */ /* 0x000fe4000000001f */
[----:B------:R-:W-:Y:S02]  /*e9100*/  LOP3.LUT R39, R59, 0xffff, RZ, 0xc0, !PT ;  /* 0x0000ffff3b277812 */ /* 0x000fe400078ec0ff */
[----:B------:R-:W3:Y:S01]  /*e9110*/  LDL.LU R59, [R1+0x244] ;  /* 0x00024400013b7983 */ /* 0x000ee20000300800 */
[----:B------:R-:W-:-:S03]  /*e9120*/  LOP3.LUT R19, R54, 0xffff, RZ, 0xc0, !PT ;  /* 0x0000ffff36137812 */ /* 0x000fc600078ec0ff */
[----:B------:R-:W3:Y:S01]  /*e9130*/  LDL.LU R54, [R1+0x24c] ;  /* 0x00024c0001367983 */ /* 0x000ee20000300800 */
[----:B----4-:R-:W-:-:S03]  /*e9140*/  LOP3.LUT R18, R52, 0xffff, RZ, 0xc0, !PT ;  /* 0x0000ffff34127812 */ /* 0x010fc600078ec0ff */
[----:B------:R-:W4:Y:S01]  /*e9150*/  LDL.LU R52, [R1+0x248] ;  /* 0x0002480001347983 */ /* 0x000f220000300800 */
[----:B------:R-:W-:-:S03]  /*e9160*/  LOP3.LUT R17, R51, 0xffff, RZ, 0xc0, !PT ;  /* 0x0000ffff33117812 */ /* 0x000fc600078ec0ff */
[----:B------:R-:W4:Y:S01]  /*e9170*/  LDL.LU R51, [R1+0x130] ;  /* 0x0001300001337983 */ /* 0x000f220000300800 */
[----:B------:R-:W-:-:S04]  /*e9180*/  LOP3.LUT R35, R16, 0xffff, RZ, 0xc0, !PT ;  /* 0x0000ffff10237812 */ /* 0x000fc800078ec0ff */
[----:B------:R-:W-:Y:S01]  /*e9190*/  PRMT R7, R48, 0x4210, R35 ;  /* 0x0000421030077816 */ /* 0x000fe20000000023 */
[----:B------:R-:W-:-:S04]  /*e91a0*/  NOP ;  /* 0x0000000000007918 */ /* 0x000fc80000000000 */
[----:B------:R-:W-:Y:S01]  /*e91b0*/  STSM.16.M88.4 [R0], R4 ;  /* 0x0000000400007844 */ /* 0x000fe20000000200 */
[----:B------:R-:W-:-:S03]  /*e91c0*/  NOP ;  /* 0x0000000000007918 */ /* 0x000fc60000000000 */
[----:B------:R-:W1:Y:S01]  /*e91d0*/  LDS.128 R4, [R0] ;  /* 0x0000000000047984 */ /* 0x000e620000000c00 */
[----:B------:R-:W-:Y:S01]  /*e91e0*/  IMAD.MOV.U32 R48, RZ, RZ, R9 ;  /* 0x000000ffff307224 */ /* 0x000fe200078e0009 */
[----:B0-----:R-:W-:Y:S02]  /*e91f0*/  PRMT R8, R61, 0x4210, R39 ;  /* 0x000042103d087816 */ /* 0x001fe40000000027 */
[----:B------:R-:W-:Y:S02]  /*e9200*/  PRMT R9, R60, 0x4210, R19 ;  /* 0x000042103c097816 */ /* 0x000fe40000000013 */
[----:B-1----:R-:W-:Y:S02]  /*e9210*/  PRMT R10, R57, 0x4210, R18 ;  /* 0x00004210390a7816 */ /* 0x002fe40000000012 */
[----:B------:R-:W-:Y:S01]  /*e9220*/  PRMT R11, R49, 0x4210, R17 ;  /* 0x00004210310b7816 */ /* 0x000fe20000000011 */
[----:B------:R-:W-:-:S04]  /*e9230*/  NOP ;  /* 0x0000000000007918 */ /* 0x000fc80000000000 */
[----:B------:R-:W-:Y:S01]  /*e9240*/  STSM.16.M88.4 [R0], R8 ;  /* 0x0000000800007844 */ /* 0x000fe20000000200 */
[----:B------:R-:W-:-:S03]  /*e9250*/  NOP ;  /* 0x0000000000007918 */ /* 0x000fc60000000000 */
[----:B------:R-:W0:Y:S01]  /*e9260*/  LDS.128 R8, [R0] ;  /* 0x0000000000087984 */ /* 0x000e220000000c00 */
[----:B------:R-:W-:-:S03]  /*e9270*/  IMAD.MOV.U32 R49, RZ, RZ, R4 ;  /* 0x000000ffff317224 */ /* 0x000fc600078e0004 */
[----:B------:R1:W-:Y:S01]  /*e9280*/  STL [R1+0x4b4], R5 ;  /* 0x0004b40501007387 */ /* 0x0003e20000100800 */
[----:B------:R-:W-:-:S03]  /*e9290*/  PRMT R4, R56, 0x5210, R23 ;  /* 0x0000521038047816 */ /* 0x000fc60000000017 */
[----:B------:R1:W-:Y:S04]  /*e92a0*/  STL.64 [R1+0x4b8], R6 ;  /* 0x0004b80601007387 */ /* 0x0003e80000100a00 */
[----:B------:R-:W4:Y:S01]  /*e92b0*/  LDL.LU R43, [R1+0x52b4] ;  /* 0x0052b400012b7983 */ /* 0x000f220000300800 */
[----:B-1----:R-:W-:-:S03]  /*e92c0*/  PRMT R5, R55, 0x5210, R27 ;  /* 0x0000521037057816 */ /* 0x002fc6000000001b */
[----:B------:R-:W4:Y:S04]  /*e92d0*/  LDL.LU R44, [R1+0x52b0] ;  /* 0x0052b000012c7983 */ /* 0x000f280000300800 */
[----:B------:R-:W4:Y:S01]  /*e92e0*/  LDL.LU R57, [R1+0x5268] ;  /* 0x0052680001397983 */ /* 0x000f220000300800 */
[----:B------:R-:W-:-:S03]  /*e92f0*/  PRMT R6, R53, 0x5210, R31 ;  /* 0x0000521035067816 */ /* 0x000fc6000000001f */
[----:B------:R-:W4:Y:S04]  /*e9300*/  LDL.LU R56, [R1+0x5264] ;  /* 0x0052640001387983 */ /* 0x000f280000300800 */
[----:B------:R-:W4:Y:S04]  /*e9310*/  LDL.LU R55, [R1+0x19fc] ;  /* 0x0019fc0001377983 */ /* 0x000f280000300800 */
[----:B------:R-:W4:Y:S04]  /*e9320*/  LDL.LU R53, [R1+0x19ec] ;  /* 0x0019ec0001357983 */ /* 0x000f280000300800 */
[----:B0-----:R-:W-:Y:S04]  /*e9330*/  STL [R1+0x4a0], R8 ;  /* 0x0004a00801007387 */ /* 0x001fe80000100800 */
[----:B------:R-:W-:Y:S04]  /*e9340*/  STL.64 [R1+0x4a8], R10 ;  /* 0x0004a80a01007387 */ /* 0x000fe80000100a00 */
[----:B------:R-:W4:Y:S04]  /*e9350*/  LDL.LU R45, [R1+0x19f8] ;  /* 0x0019f800012d7983 */ /* 0x000f280000300800 */
[----:B------:R-:W4:Y:S01]  /*e9360*/  LDL.LU R16, [R1+0x7e8] ;  /* 0x0007e80001107983 */ /* 0x000f220000300800 */
[----:B--2---:R-:W-:Y:S01]  /*e9370*/  PRMT R7, R50, 0x5210, R35 ;  /* 0x0000521032077816 */ /* 0x004fe20000000023 */
[----:B------:R-:W-:Y:S01]  /*e9380*/  IMAD.MOV.U32 R50, RZ, RZ, R9 ;  /* 0x000000ffff327224 */ /* 0x000fe200078e0009 */
[----:B------:R-:W-:-:S03]  /*e9390*/  NOP ;  /* 0x0000000000007918 */ /* 0x000fc60000000000 */
[----:B------:R3:W-:Y:S01]  /*e93a0*/  STSM.16.M88.4 [R0], R4 ;  /* 0x0000000400007844 */ /* 0x0007e20000000200 */
[----:B------:R-:W-:-:S03]  /*e93b0*/  NOP ;  /* 0x0000000000007918 */ /* 0x000fc60000000000 */
[----:B------:R-:W-:Y:S04]  /*e93c0*/  STL [R1+0x5580], R50 ;  /* 0x0055803201007387 */ /* 0x000fe80000100800 */
[----:B------:R-:W0:Y:S01]  /*e93d0*/  LDS.128 R8, [R0] ;  /* 0x0000000000087984 */ /* 0x000e220000000c00 */
[----:B---3--:R-:W-:Y:S02]  /*e93e0*/  PRMT R5, R54, 0x5210, R19 ;  /* 0x0000521036057816 */ /* 0x008fe40000000013 */
[----:B----4-:R-:W-:Y:S02]  /*e93f0*/  PRMT R6, R52, 0x5210, R18 ;  /* 0x0000521034067816 */ /* 0x010fe40000000012 */
[----:B------:R-:W-:Y:S02]  /*e9400*/  PRMT R7, R51, 0x5210, R17 ;  /* 0x0000521033077816 */ /* 0x000fe40000000011 */
[----:B------:R-:W2:Y:S04]  /*e9410*/  LDL.LU R17, [R1+0x4f94] ;  /* 0x004f940001117983 */ /* 0x000ea80000300800 */
[----:B------:R-:W3:Y:S04]  /*e9420*/  LDL.LU R18, [R1+0x4f90] ;  /* 0x004f900001127983 */ /* 0x000ee80000300800 */
[----:B------:R-:W4:Y:S04]  /*e9430*/  LDL.LU R19, [R1+0x4f04] ;  /* 0x004f040001137983 */ /* 0x000f280000300800 */
[----:B------:R-:W4:Y:S04]  /*e9440*/  LDL.LU R61, [R1+0x4efc] ;  /* 0x004efc00013d7983 */ /* 0x000f280000300800 */
[----:B------:R-:W4:Y:S01]  /*e9450*/  LDL.LU R54, [R1+0x1a1c] ;  /* 0x001a1c0001367983 */ /* 0x000f220000300800 */
[----:B------:R-:W-:Y:S01]  /*e9460*/  PRMT R4, R59, 0x5210, R39 ;  /* 0x000052103b047816 */ /* 0x000fe20000000027 */
[----:B------:R-:W-:-:S02]  /*e9470*/  NOP ;  /* 0x0000000000007918 */ /* 0x000fc40000000000 */
[----:B0-----:R-:W-:Y:S04]  /*e9480*/  STL.64 [R1+0x490], R8 ;  /* 0x0004900801007387 */ /* 0x001fe80000100a00 */
[----:B------:R-:W-:Y:S04]  /*e9490*/  STL [R1+0x498], R10 ;  /* 0x0004980a01007387 */ /* 0x000fe80000100800 */
[----:B------:R-:W4:Y:S04]  /*e94a0*/  LDL.LU R60, [R1+0x1a18] ;  /* 0x001a1800013c7983 */ /* 0x000f280000300800 */
[----:B------:R-:W4:Y:S04]  /*e94b0*/  LDL.LU R59, [R1+0x1a0c] ;  /* 0x001a0c00013b7983 */ /* 0x000f280000300800 */
[----:B------:R-:W4:Y:S01]  /*e94c0*/  LDL.LU R52, [R1+0x1a08] ;  /* 0x001a080001347983 */ /* 0x000f220000300800 */
[----:B------:R-:W-:-:S03]  /*e94d0*/  IMAD.MOV.U32 R51, RZ, RZ, R11 ;  /* 0x000000ffff337224 */ /* 0x000fc600078e000b */
[----:B------:R0:W-:Y:S01]  /*e94e0*/  STSM.16.M88.4 [R0], R4 ;  /* 0x0000000400007844 */ /* 0x0001e20000000200 */
[----:B------:R-:W-:-:S03]  /*e94f0*/  NOP ;  /* 0x0000000000007918 */ /* 0x000fc60000000000 */
[----:B------:R-:W1:Y:S04]  /*e9500*/  LDS.128 R8, [R0] ;  /* 0x0000000000087984 */ /* 0x000e680000000c00 */
[----:B------:R0:W-:Y:S01]  /*e9510*/  STL [R1+0x5578], R51 ;  /* 0x0055783301007387 */ /* 0x0001e20000100800 */
[----:B------:R-:W-:Y:S02]  /*e9520*/  LOP3.LUT R23, R43, 0xffff, RZ, 0xc0, !PT ;  /* 0x0000ffff2b177812 */ /* 0x000fe400078ec0ff */
[----:B------:R-:W-:Y:S02]  /*e9530*/  LOP3.LUT R27, R44, 0xffff, RZ, 0xc0, !PT ;  /* 0x0000ffff2c1b7812 */ /* 0x000fe400078ec0ff */
[----:B------:R-:W-:Y:S02]  /*e9540*/  LOP3.LUT R31, R57, 0xffff, RZ, 0xc0, !PT ;  /* 0x0000ffff391f7812 */ /* 0x000fe400078ec0ff */
[----:B------:R-:W4:Y:S01]  /*e9550*/  LDL.LU R57, [R1+0x254] ;  /* 0x0002540001397983 */ /* 0x000f220000300800 */
[----:B------:R-:W-:-:S03]  /*e9560*/  LOP3.LUT R39, R56, 0xffff, RZ, 0xc0, !PT ;  /* 0x0000ffff38277812 */ /* 0x000fc600078ec0ff */
[----:B------:R-:W4:Y:S01]  /*e9570*/  LDL.LU R56, [R1+0x250] ;  /* 0x0002500001387983 */ /* 0x000f220000300800 */
[----:B0-----:R-:W-:-:S03]  /*e9580*/  PRMT R4, R55, 0x4210, R23 ;  /* 0x0000421037047816 */ /* 0x001fc60000000017 */
[----:B------:R-:W4:Y:S01]  /*e9590*/  LDL.LU R55, [R1+0x258] ;  /* 0x0002580001377983 */ /* 0x000f220000300800 */
[----:B------:R-:W-:-:S03]  /*e95a0*/  PRMT R5, R53, 0x4210, R27 ;  /* 0x0000421035057816 */ /* 0x000fc6000000001b */
[----:B------:R-:W4:Y:S01]  /*e95b0*/  LDL.LU R53, [R1+0x12c] ;  /* 0x00012c0001357983 */ /* 0x000f220000300800 */
[----:B-1----:R-:W-:Y:S02]  /*e95c0*/  IMAD.MOV.U32 R50, RZ, RZ, R8 ;  /* 0x000000ffff327224 */ /* 0x002fe400078e0008 */
[----:B------:R-:W-:Y:S01]  /*e95d0*/  IMAD.MOV.U32 R51, RZ, RZ, R10 ;  /* 0x000000ffff337224 */ /* 0x000fe200078e000a */
[----:B------:R-:W-:Y:S04]  /*e95e0*/  STL [R1+0x484], R9 ;  /* 0x0004840901007387 */ /* 0x000fe80000100800 */
[----:B------:R-:W-:Y:S04]  /*e95f0*/  STL [R1+0x48c], R11 ;  /* 0x00048c0b01007387 */ /* 0x000fe80000100800 */
[----:B------:R-:W-:Y:S01]  /*e9600*/  STL.64 [R1+0x5588], R50 ;  /* 0x0055883201007387 */ /* 0x000fe20000100a00 */
[----:B------:R-:W-:-:S03]  /*e9610*/  PRMT R6, R45, 0x4210, R31 ;  /* 0x000042102d067816 */ /* 0x000fc6000000001f */
[----:B------:R-:W4:Y:S04]  /*e9620*/  LDL.LU R44, [R1+0x260] ;  /* 0x00026000012c7983 */ /* 0x000f280000300800 */
[----:B------:R-:W4:Y:S01]  /*e9630*/  LDL.LU R45, [R1+0x25c] ;  /* 0x00025c00012d7983 */ /* 0x000f220000300800 */
[----:B------:R-:W-:Y:S01]  /*e9640*/  PRMT R7, R16, 0x4210, R39 ;  /* 0x0000421010077816 */ /* 0x000fe20000000027 */
[----:B------:R-:W-:-:S04]  /*e9650*/  NOP ;  /* 0x0000000000007918 */ /* 0x000fc80000000000 */
[----:B------:R-:W-:Y:S01]  /*e9660*/  STSM.16.M88.4 [R0], R4 ;  /* 0x0000000400007844 */ /* 0x000fe20000000200 */
[----:B------:R-:W-:-:S03]  /*e9670*/  NOP ;  /* 0x0000000000007918 */ /* 0x000fc60000000000 */
[----:B------:R-:W0:Y:S01]  /*e9680*/  LDS.128 R4, [R0] ;  /* 0x0000000000047984 */ /* 0x000e220000000c00 */
[----:B--2---:R-:W-:Y:S02]  /*e9690*/  LOP3.LUT R35, R17, 0xffff, RZ, 0xc0, !PT ;  /* 0x0000ffff11237812 */ /* 0x004fe400078ec0ff */
[----:B---3--:R-:W-:Y:S02]  /*e96a0*/  LOP3.LUT R40, R18, 0xffff, RZ, 0xc0, !PT ;  /* 0x0000ffff12287812 */ /* 0x008fe400078ec0ff */
[----:B------:R-:W2:Y:S01]  /*e96b0*/  LDL.LU R18, [R1+0x264] ;  /* 0x0002640001127983 */ /* 0x000ea20000300800 */
[----:B----4-:R-:W-:-:S03]  /*e96c0*/  PRMT R8, R54, 0x4210, R35 ;  /* 0x0000421036087816 */ /* 0x010fc60000000023 */
[----:B------:R-:W3:Y:S01]  /*e96d0*/  LDL.LU R54, [R1+0x128] ;  /* 0x0001280001367983 */ /* 0x000ee20000300800 */
[----:B------:R-:W-:-:S03]  /*e96e0*/  LOP3.LUT R16, R61, 0xffff, RZ, 0xc0, !PT ;  /* 0x0000ffff3d107812 */ /* 0x000fc600078ec0ff */
[----:B0-----:R0:W-:Y:S01]  /*e96f0*/  STL.64 [R1+0x470], R4 ;  /* 0x0004700401007387 */ /* 0x0011e20000100a00 */
[----:B------:R-:W-:-:S03]  /*e9700*/  LOP3.LUT R17, R19, 0xffff, RZ, 0xc0, !PT ;  /* 0x0000ffff13117812 */ /* 0x000fc600078ec0ff */
[----:B------:R1:W-:Y:S01]  /*e9710*/  STL [R1+0x47c], R7 ;  /* 0x00047c0701007387 */ /* 0x0003e20000100800 */
[----:B------:R-:W-:Y:S01]  /*e9720*/  PRMT R11, R52, 0x4210, R16 ;  /* 0x00004210340b7816 */ /* 0x000fe20000000010 */
[----:B------:R-:W-:-:S05]  /*e9730*/  IMAD.MOV.U32 R52, RZ, RZ, R6 ;  /* 0x000000ffff347224 */ /* 0x000fca00078e0006 */
[----:B------:R-:W-:Y:S04]  /*e9740*/  STL [R1+0x556c], R52 ;  /* 0x00556c3401007387 */ /* 0x000fe80000100800 */
[----:B------:R-:W4:Y:S01]  /*e9750*/  LDL.LU R19, [R1+0x52c8] ;  /* 0x0052c80001137983 */ /* 0x000f220000300800 */
[----:B------:R-:W-:Y:S02]  /*e9760*/  PRMT R9, R60, 0x4210, R40 ;  /* 0x000042103c097816 */ /* 0x000fe40000000028 */
[----:B------:R-:W-:Y:S01]  /*e9770*/  PRMT R10, R59, 0x4210, R17 ;  /* 0x000042103b0a7816 */ /* 0x000fe20000000011 */
[----:B------:R-:W-:-:S04]  /*e9780*/  NOP ;  /* 0x0000000000007918 */ /* 0x000fc80000000000 */
[----:B------:R-:W-:Y:S01]  /*e9790*/  STSM.16.M88.4 [R0], R8 ;  /* 0x0000000800007844 */ /* 0x000fe20000000200 */
[----:B------:R-:W-:-:S03]  /*e97a0*/  NOP ;  /* 0x0000000000007918 */ /* 0x000fc60000000000 */
[----:B------:R-:W1:Y:S04]  /*e97b0*/  LDS.128 R8, [R0] ;  /* 0x0000000000087984 */ /* 0x000e680000000c00 */
[----:B------:R-:W4:Y:S04]  /*e97c0*/  LDL.LU R61, [R1+0x52c4] ;  /* 0x0052c400013d7983 */ /* 0x000f280000300800 */
[----:B------:R-:W4:Y:S01]  /*e97d0*/  LDL.LU R59, [R1+0x5280] ;  /* 0x00528000013b7983 */ /* 0x000f220000300800 */
[----:B0-----:R-:W-:Y:S02]  /*e97e0*/  PRMT R4, R57, 0x5210, R23 ;  /* 0x0000521039047816 */ /* 0x001fe40000000017 */
[----:B------:R-:W-:-:S02]  /*e97f0*/  PRMT R5, R56, 0x5210, R27 ;  /* 0x0000521038057816 */ /* 0x000fc4000000001b */
[----:B------:R-:W-:Y:S02]  /*e9800*/  PRMT R6, R55, 0x5210, R31 ;  /* 0x0000521037067816 */ /* 0x000fe4000000001f */
[----:B-1----:R-:W-:Y:S01]  /*e9810*/  PRMT R7, R53, 0x5210, R39 ;  /* 0x0000521035077816 */ /* 0x002fe20000000027 */
[----:B------:R-:W-:Y:S01]  /*e9820*/  NOP ;  /* 0x0000000000007918 */ /* 0x000fe20000000000 */
[----:B------:R-:W-:Y:S04]  /*e9830*/  STL.64 [R1+0x460], R8 ;  /* 0x0004600801007387 */ /* 0x000fe80000100a00 */
[----:B------:R-:W-:Y:S04]  /*e9840*/  STL [R1+0x468], R10 ;  /* 0x0004680a01007387 */ /* 0x000fe80000100800 */
[----:B------:R-:W4:Y:S04]  /*e9850*/  LDL.LU R41, [R1+0x527c] ;  /* 0x00527c0001297983 */ /* 0x000f280000300800 */
[----:B------:R-:W4:Y:S04]  /*e9860*/  LDL.LU R60, [R1+0x1a3c] ;  /* 0x001a3c00013c7983 */ /* 0x000f280000300800 */
[----:B------:R-:W4:Y:S01]  /*e9870*/  LDL.LU R57, [R1+0x1a38] ;  /* 0x001a380001397983 */ /* 0x000f220000300800 */
[----:B------:R-:W-:-:S03]  /*e9880*/  IMAD.MOV.U32 R53, RZ, RZ, R11 ;  /* 0x000000ffff357224 */ /* 0x000fc600078e000b */
[----:B------:R-:W4:Y:S04]  /*e9890*/  LDL.LU R56, [R1+0x1a2c] ;  /* 0x001a2c0001387983 */ /* 0x000f280000300800 */
[----:B------:R-:W4:Y:S04]  /*e98a0*/  LDL.LU R55, [R1+0x1a28] ;  /* 0x001a280001377983 */ /* 0x000f280000300800 */
[----:B------:R0:W-:Y:S01]  /*e98b0*/  STSM.16.M88.4 [R0], R4 ;  /* 0x0000000400007844 */ /* 0x0001e20000000200 */
[----:B------:R-:W-:-:S03]  /*e98c0*/  NOP ;  /* 0x0000000000007918 */ /* 0x000fc60000000000 */
[----:B------:R-:W1:Y:S04]  /*e98d0*/  LDS.128 R8, [R0] ;  /* 0x0000000000087984 */ /* 0x000e680000000c00 */
[----:B------:R-:W-:Y:S01]  /*e98e0*/  STL [R1+0x5564], R53 ;  /* 0x0055643501007387 */ /* 0x000fe20000100800 */
[----:B0-----:R-:W-:Y:S02]  /*e98f0*/  PRMT R4, R44, 0x5210, R35 ;  /* 0x000052102c047816 */ /* 0x001fe40000000023 */
[----:B------:R-:W-:Y:S01]  /*e9900*/  PRMT R5, R45, 0x5210, R40 ;  /* 0x000052102d057816 */ /* 0x000fe20000000028 */
[----:B-1----:R-:W-:Y:S01]  /*e9910*/  IMAD.MOV.U32 R52, RZ, RZ, R9 ;  /* 0x000000ffff347224 */ /* 0x002fe200078e0009 */
[----:B---3--:R-:W-:Y:S02]  /*e9920*/  PRMT R7, R54, 0x5210, R16 ;  /* 0x0000521036077816 */ /* 0x008fe40000000010 */
[----:B------:R-:W3:Y:S01]  /*e9930*/  LDL.LU R54, [R1+0x4fac] ;  /* 0x004fac0001367983 */ /* 0x000ee20000300800 */
[----:B--2---:R-:W-:Y:S01]  /*e9940*/  PRMT R6, R18, 0x5210, R17 ;  /* 0x0000521012067816 */ /* 0x004fe20000000011 */
[----:B------:R-:W-:-:S02]  /*e9950*/  NOP ;  /* 0x0000000000007918 */ /* 0x000fc40000000000 */
[----:B------:R-:W-:Y:S04]  /*e9960*/  STL [R1+0x450], R8 ;  /* 0x0004500801007387 */ /* 0x000fe80000100800 */
[----:B------:R-:W-:Y:S04]  /*e9970*/  STL.64 [R1+0x458], R10 ;  /* 0x0004580a01007387 */ /* 0x000fe80000100a00 */
[----:B------:R-:W2:Y:S04]  /*e9980*/  LDL.LU R43, [R1+0x4fa8] ;  /* 0x004fa800012b7983 */ /* 0x000ea80000300800 */
[----:B------:R-:W2:Y:S04]  /*e9990*/  LDL.LU R18, [R1+0x4f28] ;  /* 0x004f280001127983 */ /* 0x000ea80000300800 */
[----:B------:R-:W2:Y:S04]  /*e99a0*/  LDL.LU R16, [R1+0x4f24] ;  /* 0x004f240001107983 */ /* 0x000ea80000300800 */
[----:B------:R-:W2:Y:S04]  /*e99b0*/  LDL.LU R42, [R1+0x1a5c] ;  /* 0x001a5c00012a7983 */ /* 0x000ea80000300800 */
[----:B------:R-:W2:Y:S04]  /*e99c0*/  LDL.LU R44, [R1+0x1a58] ;  /* 0x001a5800012c7983 */ /* 0x000ea80000300800 */
[----:B------:R-:W2:Y:S04]  /*e99d0*/  LDL.LU R45, [R1+0x1a4c] ;  /* 0x001a4c00012d7983 */ /* 0x000ea80000300800 */
[----:B------:R-:W2:Y:S01]  /*e99e0*/  LDL.LU R17, [R1+0x1a48] ;  /* 0x001a480001117983 */ /* 0x000ea20000300800 */
[----:B----4-:R-:W-:-:S03]  /*e99f0*/  LOP3.LUT R23, R19, 0xffff, RZ, 0xc0, !PT ;  /* 0x0000ffff13177812 */ /* 0x010fc600078ec0ff */
[----:B------:R-:W-:Y:S04]  /*e9a00*/  STL [R1+0x5570], R52 ;  /* 0x0055703401007387 */ /* 0x000fe80000100800 */
[----:B------:R-:W4:Y:S04]  /*e9a10*/  LDL.LU R19, [R1+0x26c] ;  /* 0x00026c0001137983 */ /* 0x000f280000300800 */
[----:B------:R0:W-:Y:S01]  /*e9a20*/  STSM.16.M88.4 [R0], R4 ;  /* 0x0000000400007844 */ /* 0x0001e20000000200 */
[----:B------:R-:W-:-:S03]  /*e9a30*/  NOP ;  /* 0x0000000000007918 */ /* 0x000fc60000000000 */
[----:B------:R-:W1:Y:S01]  /*e9a40*/  LDS.128 R8, [R0] ;  /* 0x0000000000087984 */ /* 0x000e620000000c00 */
[----:B------:R-:W-:Y:S02]  /*e9a50*/  LOP3.LUT R27, R61, 0xffff, RZ, 0xc0, !PT ;  /* 0x0000ffff3d1b7812 */ /* 0x000fe400078ec0ff */
[----:B------:R-:W-:Y:S01]  /*e9a60*/  LOP3.LUT R31, R59, 0xffff, RZ, 0xc0, !PT ;  /* 0x0000ffff3b1f7812 */ /* 0x000fe200078ec0ff */
[----:B------:R-:W4:Y:S04]  /*e9a70*/  LDL.LU R61, [R1+0x268] ;  /* 0x00026800013d7983 */ /* 0x000f280000300800 */
[----:B------:R-:W4:Y:S01]  /*e9a80*/  LDL.LU R59, [R1+0x270] ;  /* 0x00027000013b7983 */ /* 0x000f220000300800 */
[----:B------:R-:W-:Y:S02]  /*e9a90*/  LOP3.LUT R35, R41, 0xffff, RZ, 0xc0, !PT ;  /* 0x0000ffff29237812 */ /* 0x000fe400078ec0ff */
[----:B0-----:R-:W-:-:S02]  /*e9aa0*/  PRMT R4, R60, 0x4210, R23 ;  /* 0x000042103c047816 */ /* 0x001fc40000000017 */
[----:B------:R-:W4:Y:S01]  /*e9ab0*/  LDL.LU R60, [R1+0x124] ;  /* 0x00012400013c7983 */ /* 0x000f220000300800 */
[----:B------:R-:W-:Y:S02]  /*e9ac0*/  PRMT R5, R57, 0x4210, R27 ;  /* 0x0000421039057816 */ /* 0x000fe4000000001b */
[----:B------:R-:W-:Y:S02]  /*e9ad0*/  PRMT R6, R56, 0x4210, R31 ;  /* 0x0000421038067816 */ /* 0x000fe4000000001f */
[----:B------:R-:W-:Y:S01]  /*e9ae0*/  PRMT R7, R55, 0x4210, R35 ;  /* 0x0000421037077816 */ /* 0x000fe20000000023 */
[----:B------:R-:W-:-:S04]  /*e9af0*/  NOP ;  /* 0x0000000000007918 */ /* 0x000fc80000000000 */
[----:B------:R-:W-:Y:S01]  /*e9b00*/  STSM.16.M88.4 [R0], R4 ;  /* 0x0000000400007844 */ /* 0x000fe20000000200 */
[----:B------:R-:W-:-:S03]  /*e9b10*/  NOP ;  /* 0x0000000000007918 */ /* 0x000fc60000000000 */
[----:B------:R-:W0:Y:S04]  /*e9b20*/  LDS.128 R4, [R0] ;  /* 0x0000000000047984 */ /* 0x000e280000000c00 */
[----:B-1----:R-:W-:Y:S04]  /*e9b30*/  STL [R1+0x444], R9 ;  /* 0x0004440901007387 */ /* 0x002fe80000100800 */
[----:B------:R1:W-:Y:S04]  /*e9b40*/  STL [R1+0x44c], R11 ;  /* 0x00044c0b01007387 */ /* 0x0003e80000100800 */
[----:B------:R-:W4:Y:S04]  /*e9b50*/  LDL.LU R57, [R1+0x278] ;  /* 0x0002780001397983 */ /* 0x000f280000300800 */
[----:B------:R-:W4:Y:S04]  /*e9b60*/  LDL.LU R56, [R1+0x274] ;  /* 0x0002740001387983 */ /* 0x000f280000300800 */
[----:B------:R-:W4:Y:S01]  /*e9b70*/  LDL.LU R55, [R1+0x27c] ;  /* 0x00027c0001377983 */ /* 0x000f220000300800 */
[----:B------:R-:W-:Y:S01]  /*e9b80*/  IMAD.MOV.U32 R53, RZ, RZ, R10 ;  /* 0x000000ffff357224 */ /* 0x000fe200078e000a */
[----:B---3--:R-:W-:-:S02]  /*e9b90*/  LOP3.LUT R39, R54, 0xffff, RZ, 0xc0, !PT ;  /* 0x0000ffff36277812 */ /* 0x008fc400078ec0ff */
[----:B------:R-:W3:Y:S04]  /*e9ba0*/  LDL.LU R54, [R1+0x120] ;  /* 0x0001200001367983 */ /* 0x000ee80000300800 */
[----:B0-----:R4:W-:Y:S04]  /*e9bb0*/  STL.64 [R1+0x400], R4 ;  /* 0x0004000401007387 */ /* 0x0019e80000100a00 */
[----:B------:R0:W-:Y:S04]  /*e9bc0*/  STL.64 [R1+0x408], R6 ;  /* 0x0004080601007387 */ /* 0x0001e80000100a00 */
[----:B------:R-:W3:Y:S04]  /*e9bd0*/  LDL.LU R40, [R1+0x52e4] ;  /* 0x0052e40001287983 */ /* 0x000ee80000300800 */
[----:B------:R-:W3:Y:S01]  /*e9be0*/  LDL.LU R41, [R1+0x52e0] ;  /* 0x0052e00001297983 */ /* 0x000ee20000300800 */
[----:B--2---:R-:W-:-:S02]  /*e9bf0*/  LOP3.LUT R18, R18, 0xffff, RZ, 0xc0, !PT ;  /* 0x0000ffff12127812 */ /* 0x004fc400078ec0ff */
[----:B------:R-:W-:Y:S02]  /*e9c00*/  LOP3.LUT R16, R16, 0xffff, RZ, 0xc0, !PT ;  /* 0x0000ffff10107812 */ /* 0x000fe400078ec0ff */
[----:B------:R-:W-:Y:S02]  /*e9c10*/  PRMT R10, R45, 0x4210, R18 ;  /* 0x000042102d0a7816 */ /* 0x000fe40000000012 */
[----:B------:R-:W2:Y:S01]  /*e9c20*/  LDL.LU R45, [R1+0x5294] ;  /* 0x00529400012d7983 */ /* 0x000ea20000300800 */
[----:B-1----:R-:W-:-:S03]  /*e9c30*/  PRMT R11, R17, 0x4210, R16 ;  /* 0x00004210110b7816 */ /* 0x002fc60000000010 */
[----:B------:R-:W2:Y:S01]  /*e9c40*/  LDL.LU R17, [R1+0x5290] ;  /* 0x0052900001117983 */ /* 0x000ea20000300800 */
[----:B----4-:R-:W-:-:S03]  /*e9c50*/  PRMT R4, R19, 0x5210, R23 ;  /* 0x0000521013047816 */ /* 0x010fc60000000017 */
[----:B------:R-:W4:Y:S01]  /*e9c60*/  LDL.LU R19, [R1+0x1a8c] ;  /* 0x001a8c0001137983 */ /* 0x000f220000300800 */
[----:B------:R-:W-:Y:S01]  /*e9c70*/  LOP3.LUT R43, R43, 0xffff, RZ, 0xc0, !PT ;  /* 0x0000ffff2b2b7812 */ /* 0x000fe200078ec0ff */
[----:B------:R-:W-:Y:S01]  /*e9c80*/  IMAD.MOV.U32 R52, RZ, RZ, R8 ;  /* 0x000000ffff347224 */ /* 0x000fe200078e0008 */
[----:B------:R-:W-:Y:S02]  /*e9c90*/  PRMT R8, R42, 0x4210, R39 ;  /* 0x000042102a087816 */ /* 0x000fe40000000027 */
[----:B------:R-:W-:Y:S01]  /*e9ca0*/  PRMT R9, R44, 0x4210, R43 ;  /* 0x000042102c097816 */ /* 0x000fe2000000002b */
[----:B------:R-:W-:-:S04]  /*e9cb0*/  NOP ;  /* 0x0000000000007918 */ /* 0x000fc80000000000 */
[----:B------:R-:W-:Y:S01]  /*e9cc0*/  STSM.16.M88.4 [R0], R8 ;  /* 0x0000000800007844 */ /* 0x000fe20000000200 */
[----:B------:R-:W-:-:S03]  /*e9cd0*/  NOP ;  /* 0x0000000000007918 */ /* 0x000fc60000000000 */
[----:B------:R-:W1:Y:S01]  /*e9ce0*/  LDS.128 R8, [R0] ;  /* 0x0000000000087984 */ /* 0x000e620000000c00 */
[----:B0-----:R-:W-:Y:S02]  /*e9cf0*/  PRMT R6, R59, 0x5210, R31 ;  /* 0x000052103b067816 */ /* 0x001fe4000000001f */
[----:B------:R-:W-:Y:S01]  /*e9d00*/  PRMT R5, R61, 0x5210, R27 ;  /* 0x000052103d057816 */ /* 0x000fe2000000001b */
[----:B------:R-:W4:Y:S04]  /*e9d10*/  LDL.LU R59, [R1+0x1a88] ;  /* 0x001a8800013b7983 */ /* 0x000f280000300800 */
[----:B------:R-:W4:Y:S04]  /*e9d20*/  LDL.LU R42, [R1+0x1a78] ;  /* 0x001a7800012a7983 */ /* 0x000f280000300800 */
[----:B------:R-:W4:Y:S01]  /*e9d30*/  LDL.LU R44, [R1+0x1a68] ;  /* 0x001a6800012c7983 */ /* 0x000f220000300800 */
[----:B------:R-:W-:Y:S01]  /*e9d40*/  PRMT R7, R60, 0x5210, R35 ;  /* 0x000052103c077816 */ /* 0x000fe20000000023 */
[----:B------:R-:W-:-:S04]  /*e9d50*/  NOP ;  /* 0x0000000000007918 */ /* 0x000fc80000000000 */
[----:B------:R0:W-:Y:S04]  /*e9d60*/  STSM.16.M88.4 [R0], R4 ;  /* 0x0000000400007844 */ /* 0x0001e80000000200 */
[----:B-1----:R-:W-:Y:S04]  /*e9d70*/  STL.64 [R1+0x3d0], R8 ;  /* 0x0003d00801007387 */ /* 0x002fe80000100a00 */
[----:B------:R-:W-:Y:S01]  /*e9d80*/  STL.64 [R1+0x3d8], R10 ;  /* 0x0003d80a01007387 */ /* 0x000fe20000100a00 */
[----:B------:R-:W-:-:S03]  /*e9d90*/  NOP ;  /* 0x0000000000007918 */ /* 0x000fc60000000000 */
[----:B------:R-:W1:Y:S01]  /*e9da0*/  LDS.128 R8, [R0] ;  /* 0x0000000000087984 */ /* 0x000e620000000c00 */
[----:B0-----:R-:W-:Y:S02]  /*e9db0*/  PRMT R4, R57, 0x5210, R39 ;  /* 0x0000521039047816 */ /* 0x001fe40000000027 */
[----:B------:R-:W-:Y:S02]  /*e9dc0*/  PRMT R6, R55, 0x5210, R18 ;  /* 0x0000521037067816 */ /* 0x000fe40000000012 */
[----:B------:R-:W-:Y:S02]  /*e9dd0*/  PRMT R5, R56, 0x5210, R43 ;  /* 0x0000521038057816 */ /* 0x000fe4000000002b */
[----:B---3--:R-:W-:Y:S01]  /*e9de0*/  PRMT R7, R54, 0x5210, R16 ;  /* 0x0000521036077816 */ /* 0x008fe20000000010 */
[----:B------:R-:W-:Y:S01]  /*e9df0*/  NOP ;  /* 0x0000000000007918 */ /* 0x000fe20000000000 */
[----:B------:R-:W3:Y:S04]  /*e9e00*/  LDL.LU R16, [R1+0x4fd0] ;  /* 0x004fd00001107983 */ /* 0x000ee80000300800 */
[----:B------:R-:W3:Y:S04]  /*e9e10*/  LDL.LU R18, [R1+0x4fc8] ;  /* 0x004fc80001127983 */ /* 0x000ee80000300800 */
[----:B------:R-:W3:Y:S04]  /*e9e20*/  LDL.LU R61, [R1+0x4f48] ;  /* 0x004f4800013d7983 */ /* 0x000ee80000300800 */
[----:B------:R-:W3:Y:S04]  /*e9e30*/  LDL.LU R60, [R1+0x4f44] ;  /* 0x004f4400013c7983 */ /* 0x000ee80000300800 */
[----:B------:R-:W3:Y:S04]  /*e9e40*/  LDL.LU R57, [R1+0x1b78] ;  /* 0x001b780001397983 */ /* 0x000ee80000300800 */
[----:B-1----:R-:W-:Y:S04]  /*e9e50*/  STL [R1+0x3b0], R8 ;  /* 0x0003b00801007387 */ /* 0x002fe80000100800 */
[----:B------:R-:W-:Y:S04]  /*e9e60*/  STL.64 [R1+0x3b8], R10 ;  /* 0x0003b80a01007387 */ /* 0x000fe80000100a00 */
[----:B------:R-:W3:Y:S01]  /*e9e70*/  LDL.LU R43, [R1+0x1b18] ;  /* 0x001b1800012b7983 */ /* 0x000ee20000300800 */
[----:B------:R-:W-:-:S03]  /*e9e80*/  IMAD.MOV.U32 R54, RZ, RZ, R9 ;  /* 0x000000ffff367224 */ /* 0x000fc600078e0009 */
[----:B------:R-:W3:Y:S04]  /*e9e90*/  LDL.LU R56, [R1+0x1b28] ;  /* 0x001b280001387983 */ /* 0x000ee80000300800 */
[----:B------:R-:W3:Y:S01]  /*e9ea0*/  LDL.LU R55, [R1+0x1aec] ;  /* 0x001aec0001377983 */ /* 0x000ee20000300800 */
[----:B--2---:R-:W-:Y:S02]  /*e9eb0*/  LOP3.LUT R31, R45, 0xffff, RZ, 0xc0, !PT ;  /* 0x0000ffff2d1f7812 */ /* 0x004fe400078ec0ff */
[----:B------:R-:W-:Y:S01]  /*e9ec0*/  LOP3.LUT R35, R17, 0xffff, RZ, 0xc0, !PT ;  /* 0x0000ffff11237812 */ /* 0x000fe200078ec0ff */
[----:B------:R-:W-:Y:S04]  /*e9ed0*/  STL [R1+0x5550], R54 ;  /* 0x0055503601007387 */ /* 0x000fe80000100800 */
[----:B------:R-:W2:Y:S04]  /*e9ee0*/  LDL.LU R45, [R1+0x284] ;  /* 0x00028400012d7983 */ /* 0x000ea80000300800 */
[----:B------:R-:W2:Y:S01]  /*e9ef0*/  LDL.LU R17, [R1+0x280] ;  /* 0x0002800001117983 */ /* 0x000ea20000300800 */
[----:B------:R-:W-:-:S03]  /*e9f00*/  LOP3.LUT R23, R40, 0xffff, RZ, 0xc0, !PT ;  /* 0x0000ffff28177812 */ /* 0x000fc600078ec0ff */
[----:B------:R4:W-:Y:S01]  /*e9f10*/  STSM.16.M88.4 [R0], R4 ;  /* 0x0000000400007844 */ /* 0x0009e20000000200 */
[----:B------:R-:W-:Y:S01]  /*e9f20*/  LOP3.LUT R27, R41, 0xffff, RZ, 0xc0, !PT ;  /* 0x0000ffff291b7812 */ /* 0x000fe200078ec0ff */
[----:B------:R-:W-:Y:S02]  /*e9f30*/  NOP ;  /* 0x0000000000007918 */ /* 0x000fe40000000000 */
[----:B------:R-:W0:Y:S01]  /*e9f40*/  LDS.128 R8, [R0] ;  /* 0x0000000000087984 */ /* 0x000e220000000c00 */
[----:B----4-:R-:W-:-:S03]  /*e9f50*/  PRMT R4, R19, 0x4210, R23 ;  /* 0x0000421013047816 */ /* 0x010fc60000000017 */
[----:B------:R-:W4:Y:S01]  /*e9f60*/  LDL.LU R19, [R1+0x288] ;  /* 0x0002880001137983 */ /* 0x000f220000300800 */
[----:B------:R-:W-:-:S03]  /*e9f70*/  PRMT R5, R59, 0x4210, R27 ;  /* 0x000042103b057816 */ /* 0x000fc6000000001b */
[----:B------:R-:W4:Y:S01]  /*e9f80*/  LDL.LU R59, [R1+0x11c] ;  /* 0x00011c00013b7983 */ /* 0x000f220000300800 */
[----:B------:R-:W-:Y:S02]  /*e9f90*/  PRMT R6, R42, 0x4210, R31 ;  /* 0x000042102a067816 */ /* 0x000fe4000000001f */
[----:B------:R-:W-:Y:S01]  /*e9fa0*/  PRMT R7, R44, 0x4210, R35 ;  /* 0x000042102c077816 */ /* 0x000fe20000000023 */
[----:B------:R-:W-:-:S04]  /*e9fb0*/  NOP ;  /* 0x0000000000007918 */ /* 0x000fc80000000000 */
[----:B------:R-:W-:Y:S01]  /*e9fc0*/  STSM.16.M88.4 [R0], R4 ;  /* 0x0000000400007844 */ /* 0x000fe20000000200 */
[----:B------:R-:W-:-:S03]  /*e9fd0*/  NOP ;  /* 0x0000000000007918 */ /* 0x000fc60000000000 */
[----:B------:R-:W1:Y:S04]  /*e9fe0*/  LDS.128 R4, [R0] ;  /* 0x0000000000047984 */ /* 0x000e680000000c00 */
[----:B0-----:R-:W-:Y:S04]  /*e9ff0*/  STL [R1+0x394], R9 ;  /* 0x0003940901007387 */ /* 0x001fe80000100800 */
[----:B------:R0:W-:Y:S04]  /*ea000*/  STL.64 [R1+0x398], R10 ;  /* 0x0003980a01007387 */ /* 0x0001e80000100a00 */
[----:B------:R-:W4:Y:S01]  /*ea010*/  LDL.LU R44, [R1+0x290] ;  /* 0x00029000012c7983 */ /* 0x000f220000300800 */
[----:B------:R-:W-:Y:S01]  /*ea020*/  IMAD.MOV.U32 R54, RZ, RZ, R8 ;  /* 0x000000ffff367224 */ /* 0x000fe200078e0008 */
[----:B---3--:R-:W-:-:S02]  /*ea030*/  LOP3.LUT R39, R16, 0xffff, RZ, 0xc0, !PT ;  /* 0x0000ffff10277812 */ /* 0x008fc400078ec0ff */
[----:B------:R-:W-:Y:S02]  /*ea040*/  LOP3.LUT R41, R18, 0xffff, RZ, 0xc0, !PT ;  /* 0x0000ffff12297812 */ /* 0x000fe400078ec0ff */
[----:B------:R-:W-:Y:S02]  /*ea050*/  LOP3.LUT R18, R61, 0xffff, RZ, 0xc0, !PT ;  /* 0x0000ffff3d127812 */ /* 0x000fe400078ec0ff */
[----:B------:R-:W3:Y:S01]  /*ea060*/  LDL.LU R61, [R1+0x28c] ;  /* 0x00028c00013d7983 */ /* 0x000ee20000300800 */
[----:B------:R-:W-:-:S03]  /*ea070*/  LOP3.LUT R16, R60, 0xffff, RZ, 0xc0, !PT ;  /* 0x0000ffff3c107812 */ /* 0x000fc600078ec0ff */
[----:B------:R-:W3:Y:S01]  /*ea080*/  LDL.LU R60, [R1+0x294] ;  /* 0x00029400013c7983 */ /* 0x000ee20000300800 */
[----:B------:R-:W-:-:S03]  /*ea090*/  PRMT R8, R57, 0x4210, R39 ;  /* 0x0000421039087816 */ /* 0x000fc60000000027 */
[----:B------:R-:W3:Y:S04]  /*ea0a0*/  LDL.LU R57, [R1+0x118] ;  /* 0x0001180001397983 */ /* 0x000ee80000300800 */
[----:B-1----:R4:W-:Y:S01]  /*ea0b0*/  STL.64 [R1+0x388], R6 ;  /* 0x0003880601007387 */ /* 0x0029e20000100a00 */
[----:B0-----:R-:W-:Y:S01]  /*ea0c0*/  PRMT R10, R56, 0x4210, R18 ;  /* 0x00004210380a7816 */ /* 0x001fe20000000012 */
[----:B------:R-:W-:Y:S01]  /*ea0d0*/  IMAD.MOV.U32 R56, RZ, RZ, R5 ;  /* 0x000000ffff387224 */ /* 0x000fe200078e0005 */
[----:B------:R-:W-:Y:S01]  /*ea0e0*/  PRMT R11, R55, 0x4210, R16 ;  /* 0x00004210370b7816 */ /* 0x000fe20000000010 */
[----:B------:R-:W-:-:S05]  /*ea0f0*/  IMAD.MOV.U32 R55, RZ, RZ, R4 ;  /* 0x000000ffff377224 */ /* 0x000fca00078e0004 */
[----:B------:R-:W-:Y:S01]  /*ea100*/  STL.64 [R1+0x5558], R54 ;  /* 0x0055583601007387 */ /* 0x000fe20000100a00 */
[----:B--2---:R-:W-:-:S03]  /*ea110*/  PRMT R4, R45, 0x5210, R23 ;  /* 0x000052102d047816 */ /* 0x004fc60000000017 */
[----:B------:R-:W-:Y:S01]  /*ea120*/  STL [R1+0x5544], R56 ;  /* 0x0055443801007387 */ /* 0x000fe20000100800 */
[----:B------:R-:W-:-:S03]  /*ea130*/  PRMT R5, R17, 0x5210, R27 ;  /* 0x0000521011057816 */ /* 0x000fc6000000001b */
[----:B------:R-:W2:Y:S04]  /*ea140*/  LDL.LU R51, [R1+0x52fc] ;  /* 0x0052fc0001337983 */ /* 0x000ea80000300800 */
[----:B------:R-:W2:Y:S04]  /*ea150*/  LDL.LU R45, [R1+0x52f4] ;  /* 0x0052f400012d7983 */ /* 0x000ea80000300800 */
[----:B------:R-:W2:Y:S01]  /*ea160*/  LDL.LU R17, [R1+0x52a8] ;  /* 0x0052a80001117983 */ /* 0x000ea20000300800 */
[----:B----4-:R-:W-:-:S03]  /*ea170*/  PRMT R6, R19, 0x5210, R31 ;  /* 0x0000521013067816 */ /* 0x010fc6000000001f */
[----:B------:R-:W4:Y:S01]  /*ea180*/  LDL.LU R19, [R1+0x52a4] ;  /* 0x0052a40001137983 */ /* 0x000f220000300800 */
[----:B------:R-:W-:Y:S01]  /*ea190*/  PRMT R9, R43, 0x4210, R41 ;  /* 0x000042102b097816 */ /* 0x000fe20000000029 */
[----:B------:R-:W-:-:S04]  /*ea1a0*/  NOP ;  /* 0x0000000000007918 */ /* 0x000fc80000000000 */
[----:B------:R-:W-:Y:S01]  /*ea1b0*/  STSM.16.M88.4 [R0], R8 ;  /* 0x0000000800007844 */ /* 0x000fe20000000200 */
[----:B------:R-:W-:-:S03]  /*ea1c0*/  NOP ;  /* 0x0000000000007918 */ /* 0x000fc60000000000 */
[----:B------:R-:W0:Y:S01]  /*ea1d0*/  LDS.128 R8, [R0] ;  /* 0x0000000000087984 */ /* 0x000e220000000c00 */
[----:B------:R-:W-:Y:S01]  /*ea1e0*/  PRMT R7, R59, 0x5210, R35 ;  /* 0x000052103b077816 */ /* 0x000fe20000000023 */
[----:B------:R-:W-:Y:S02]  /*ea1f0*/  NOP ;  /* 0x0000000000007918 */ /* 0x000fe40000000000 */
[----:B------:R-:W4:Y:S04]  /*ea200*/  LDL.LU R46, [R1+0x1bdc] ;  /* 0x001bdc00012e7983 */ /* 0x000f280000300800 */
[----:B------:R-:W4:Y:S04]  /*ea210*/  LDL.LU R47, [R1+0x1bcc] ;  /* 0x001bcc00012f7983 */ /* 0x000f280000300800 */
[----:B------:R1:W-:Y:S04]  /*ea220*/  STSM.16.M88.4 [R0], R4 ;  /* 0x0000000400007844 */ /* 0x0003e80000000200 */
[----:B0-----:R-:W-:Y:S04]  /*ea230*/  STL.64 [R1+0x370], R8 ;  /* 0x0003700801007387 */ /* 0x001fe80000100a00 */
[----:B------:R-:W-:Y:S01]  /*ea240*/  STL.64 [R1+0x378], R10 ;  /* 0x0003780a01007387 */ /* 0x000fe20000100a00 */
[----:B------:R-:W-:-:S03]  /*ea250*/  NOP ;  /* 0x0000000000007918 */ /* 0x000fc60000000000 */
[----:B------:R-:W4:Y:S04]  /*ea260*/  LDL.LU R59, [R1+0x1bc8] ;  /* 0x001bc800013b7983 */ /* 0x000f280000300800 */
[----:B------:R-:W0:Y:S04]  /*ea270*/  LDS.128 R8, [R0] ;  /* 0x0000000000087984 */ /* 0x000e280000000c00 */
[----:B------:R-:W4:Y:S04]  /*ea280*/  LDL.LU R40, [R1+0x1bac] ;  /* 0x001bac0001287983 */ /* 0x000f280000300800 */
[----:B------:R-:W4:Y:S01]  /*ea290*/  LDL.LU R42, [R1+0x500c] ;  /* 0x00500c00012a7983 */ /* 0x000f220000300800 */
[----:B-1----:R-:W-:-:S02]  /*ea2a0*/  PRMT R4, R44, 0x5210, R39 ;  /* 0x000052102c047816 */ /* 0x002fc40000000027 */
[----:B---3--:R-:W-:Y:S02]  /*ea2b0*/  PRMT R5, R61, 0x5210, R41 ;  /* 0x000052103d057816 */ /* 0x008fe40000000029 */
[----:B------:R-:W-:Y:S02]  /*ea2c0*/  PRMT R6, R60, 0x5210, R18 ;  /* 0x000052103c067816 */ /* 0x000fe40000000012 */
[----:B------:R-:W3:Y:S01]  /*ea2d0*/  LDL.LU R18, [R1+0x5004] ;  /* 0x0050040001127983 */ /* 0x000ee20000300800 */
[----:B------:R-:W-:Y:S01]  /*ea2e0*/  PRMT R7, R57, 0x5210, R16 ;  /* 0x0000521039077816 */ /* 0x000fe20000000010 */
[----:B------:R-:W-:Y:S02]  /*ea2f0*/  NOP ;  /* 0x0000000000007918 */ /* 0x000fe40000000000 */
[----:B------:R-:W3:Y:S04]  /*ea300*/  LDL.LU R61, [R1+0x4f78] ;  /* 0x004f7800013d7983 */ /* 0x000ee80000300800 */
[----:B0-----:R-:W-:Y:S04]  /*ea310*/  STL [R1+0x364], R9 ;  /* 0x0003640901007387 */ /* 0x001fe80000100800 */
[----:B------:R-:W-:Y:S04]  /*ea320*/  STL [R1+0x368], R10 ;  /* 0x0003680a01007387 */ /* 0x000fe80000100800 */
[----:B------:R-:W3:Y:S04]  /*ea330*/  LDL.LU R16, [R1+0x4f70] ;  /* 0x004f700001107983 */ /* 0x000ee80000300800 */
[----:B------:R-:W3:Y:S04]  /*ea340*/  LDL.LU R41, [R1+0x1bf8] ;  /* 0x001bf80001297983 */ /* 0x000ee80000300800 */
[----:B------:R-:W3:Y:S01]  /*ea350*/  LDL.LU R43, [R1+0x1be8] ;  /* 0x001be800012b7983 */ /* 0x000ee20000300800 */
[----:B------:R-:W-:-:S03]  /*ea360*/  IMAD.MOV.U32 R57, RZ, RZ, R11 ;  /* 0x000000ffff397224 */ /* 0x000fc600078e000b */
[----:B------:R-:W3:Y:S04]  /*ea370*/  LDL.LU R44, [R1+0x1bec] ;  /* 0x001bec00012c7983 */ /* 0x000ee80000300800 */
[----:B------:R-:W3:Y:S01]  /*ea380*/  LDL.LU R60, [R1+0x1bd8] ;  /* 0x001bd800013c7983 */ /* 0x000ee20000300800 */
[----:B--2---:R-:W-:-:S03]  /*ea390*/  LOP3.LUT R27, R45, 0xffff, RZ, 0xc0, !PT ;  /* 0x0000ffff2d1b7812 */ /* 0x004fc600078ec0ff */
[----:B------:R-:W-:Y:S01]  /*ea3a0*/  STL [R1+0x5534], R57 ;  /* 0x0055343901007387 */ /* 0x000fe20000100800 */
[----:B------:R-:W-:-:S03]  /*ea3b0*/  LOP3.LUT R31, R17, 0xffff, RZ, 0xc0, !PT ;  /* 0x0000ffff111f7812 */ /* 0x000fc600078ec0ff */
[----:B------:R-:W2:Y:S04]  /*ea3c0*/  LDL.LU R45, [R1+0x29c] ;  /* 0x00029c00012d7983 */ /* 0x000ea80000300800 */
[----:B------:R-:W2:Y:S01]  /*ea3d0*/  LDL.LU R17, [R1+0x298] ;  /* 0x0002980001117983 */ /* 0x000ea20000300800 */
[----:B----4-:R-:W-:-:S03]  /*ea3e0*/  LOP3.LUT R35, R19, 0xffff, RZ, 0xc0, !PT ;  /* 0x0000ffff13237812 */ /* 0x010fc600078ec0ff */
[----:B------:R-:W4:Y:S01]  /*ea3f0*/  LDL.LU R19, [R1+0x2a0] ;  /* 0x0002a00001137983 */ /* 0x000f220000300800 */
[----:B------:R-:W-:Y:S01]  /*ea400*/  IMAD.MOV.U32 R56, RZ, RZ, R8 ;  /* 0x000000ffff387224 */ /* 0x000fe200078e0008 */
[----:B------:R-:W-:Y:S02]  /*ea410*/  LOP3.LUT R23, R51, 0xffff, RZ, 0xc0, !PT ;  /* 0x0000ffff33177812 */ /* 0x000fe400078ec0ff */
[----:B------:R0:W-:Y:S01]  /*ea420*/  STSM.16.M88.4 [R0], R4 ;  /* 0x0000000400007844 */ /* 0x0001e20000000200 */
[----:B------:R-:W-:-:S03]  /*ea430*/  NOP ;  /* 0x0000000000007918 */ /* 0x000fc60000000000 */
[----:B------:R-:W1:Y:S01]  /*ea440*/  LDS.128 R8, [R0] ;  /* 0x0000000000087984 */ /* 0x000e620000000c00 */
[----:B0-----:R-:W-:Y:S02]  /*ea450*/  PRMT R4, R46, 0x4210, R23 ;  /* 0x000042102e047816 */ /* 0x001fe40000000017 */
[----:B------:R-:W-:Y:S02]  /*ea460*/  PRMT R5, R47, 0x4210, R27 ;  /* 0x000042102f057816 */ /* 0x000fe4000000001b */
[----:B------:R-:W-:Y:S02]  /*ea470*/  PRMT R6, R59, 0x4210, R31 ;  /* 0x000042103b067816 */ /* 0x000fe4000000001f */
[----:B------:R-:W4:Y:S01]  /*ea480*/  LDL.LU R59, [R1+0x114] ;  /* 0x00011400013b7983 */ /* 0x000f220000300800 */
[----:B------:R-:W-:Y:S01]  /*ea490*/  PRMT R7, R40, 0x4210, R35 ;  /* 0x0000421028077816 */ /* 0x000fe20000000023 */
[----:B------:R-:W-:-:S04]  /*ea4a0*/  NOP ;  /* 0x0000000000007918 */ /* 0x000fc80000000000 */
[----:B------:R-:W-:Y:S01]  /*ea4b0*/  STSM.16.M88.4 [R0], R4 ;  /* 0x0000000400007844 */ /* 0x000fe20000000200 */
[----:B------:R-:W-:-:S03]  /*ea4c0*/  NOP ;  /* 0x0000000000007918 */ /* 0x000fc60000000000 */
[----:B------:R-:W0:Y:S01]  /*ea4d0*/  LDS.128 R4, [R0] ;  /* 0x0000000000047984 */ /* 0x000e220000000c00 */
[----:B------:R-:W-:-:S03]  /*ea4e0*/  LOP3.LUT R39, R42, 0xffff, RZ, 0xc0, !PT ;  /* 0x0000ffff2a277812 */ /* 0x000fc600078ec0ff */
[----:B-1----:R1:W-:Y:S04]  /*ea4f0*/  STL.64 [R1+0x350], R8 ;  /* 0x0003500801007387 */ /* 0x0023e80000100a00 */
[----:B------:R0:W-:Y:S04]  /*ea500*/  STL [R1+0x35c], R11 ;  /* 0x00035c0b01007387 */ /* 0x0001e80000100800 */
[----:B------:R-:W4:Y:S04]  /*ea510*/  LDL.LU R51, [R1+0x2ac] ;  /* 0x0002ac0001337983 */ /* 0x000f280000300800 */
[----:B------:R-:W4:Y:S01]  /*ea520*/  LDL.LU R42, [R1+0x2a8] ;  /* 0x0002a800012a7983 */ /* 0x000f220000300800 */
[----:B------:R-:W-:Y:S01]  /*ea530*/  IMAD.MOV.U32 R57, RZ, RZ, R10 ;  /* 0x000000ffff397224 */ /* 0x000fe200078e000a */
[----:B---3--:R-:W-:-:S02]  /*ea540*/  LOP3.LUT R47, R18, 0xffff, RZ, 0xc0, !PT ;  /* 0x0000ffff122f7812 */ /* 0x008fc400078ec0ff */
[----:B------:R-:W3:Y:S01]  /*ea550*/  LDL.LU R18, [R1+0x2a4] ;  /* 0x0002a40001127983 */ /* 0x000ee20000300800 */
[----:B------:R-:W-:-:S03]  /*ea560*/  LOP3.LUT R40, R61, 0xffff, RZ, 0xc0, !PT ;  /* 0x0000ffff3d287812 */ /* 0x000fc600078ec0ff */
[----:B------:R-:W3:Y:S01]  /*ea570*/  LDL.LU R61, [R1+0x110] ;  /* 0x00011000013d7983 */ /* 0x000ee20000300800 */
[----:B------:R-:W-:Y:S02]  /*ea580*/  LOP3.LUT R16, R16, 0xffff, RZ, 0xc0, !PT ;  /* 0x0000ffff10107812 */ /* 0x000fe400078ec0ff */
[----:B-1----:R-:W-:Y:S02]  /*ea590*/  PRMT R8, R41, 0x4210, R39 ;  /* 0x0000421029087816 */ /* 0x002fe40000000027 */
[----:B------:R-:W-:Y:S02]  /*ea5a0*/  PRMT R9, R43, 0x4210, R47 ;  /* 0x000042102b097816 */ /* 0x000fe4000000002f */
[----:B------:R-:W-:Y:S02]  /*ea5b0*/  PRMT R10, R44, 0x4210, R40 ;  /* 0x000042102c0a7816 */ /* 0x000fe40000000028 */
[----:B0-----:R-:W-:Y:S01]  /*ea5c0*/  PRMT R11, R60, 0x4210, R16 ;  /* 0x000042103c0b7816 */ /* 0x001fe20000000010 */
[----:B------:R-:W-:Y:S01]  /*ea5d0*/  IMAD.MOV.U32 R60, RZ, RZ, R7 ;  /* 0x000000ffff3c7224 */ /* 0x000fe200078e0007 */
[----:B------:R-:W-:Y:S01]  /*ea5e0*/  NOP ;  /* 0x0000000000007918 */ /* 0x000fe20000000000 */
[----:B------:R2:W-:Y:S04]  /*ea5f0*/  STL.64 [R1+0x340], R4 ;  /* 0x0003400401007387 */ /* 0x0005e80000100a00 */
[----:B------:R-:W-:Y:S01]  /*ea600*/  STSM.16.M88.4 [R0], R8 ;  /* 0x0000000800007844 */ /* 0x000fe20000000200 */
[----:B------:R-:W-:-:S03]  /*ea610*/  NOP ;  /* 0x0000000000007918 */ /* 0x000fc60000000000 */
[----:B------:R4:W-:Y:S01]  /*ea620*/  STL [R1+0x348], R6 ;  /* 0x0003480601007387 */ /* 0x0009e20000100800 */
[----:B--2---:R-:W-:-:S03]  /*ea630*/  PRMT R5, R17, 0x5210, R27 ;  /* 0x0000521011057816 */ /* 0x004fc6000000001b */
[----:B------:R-:W-:Y:S04]  /*ea640*/  STL [R1+0x5524], R60 ;  /* 0x0055243c01007387 */ /* 0x000fe80000100800 */
[----:B------:R-:W0:Y:S04]  /*ea650*/  LDS.128 R8, [R0] ;  /* 0x0000000000087984 */ /* 0x000e280000000c00 */
[----:B------:R-:W2:Y:S04]  /*ea660*/  LDL.LU R43, [R1+0x530c] ;  /* 0x00530c00012b7983 */ /* 0x000ea80000300800 */
[----:B------:R-:W2:Y:S04]  /*ea670*/  LDL.LU R44, [R1+0x5308] ;  /* 0x00530800012c7983 */ /* 0x000ea80000300800 */
[----:B------:R-:W2:Y:S01]  /*ea680*/  LDL.LU R17, [R1+0x52bc] ;  /* 0x0052bc0001117983 */ /* 0x000ea20000300800 */
[----:B------:R-:W-:-:S03]  /*ea690*/  PRMT R4, R45, 0x5210, R23 ;  /* 0x000052102d047816 */ /* 0x000fc60000000017 */
[----:B------:R-:W2:Y:S04]  /*ea6a0*/  LDL.LU R46, [R1+0x52b8] ;  /* 0x0052b800012e7983 */ /* 0x000ea80000300800 */
[----:B------:R-:W2:Y:S01]  /*ea6b0*/  LDL.LU R41, [R1+0x1c18] ;  /* 0x001c180001297983 */ /* 0x000ea20000300800 */
[----:B----4-:R-:W-:-:S03]  /*ea6c0*/  PRMT R6, R19, 0x5210, R31 ;  /* 0x0000521013067816 */ /* 0x010fc6000000001f */
[----:B0-----:R-:W-:Y:S04]  /*ea6d0*/  STL.64 [R1+0x330], R8 ;  /* 0x0003300801007387 */ /* 0x001fe80000100a00 */
[----:B------:R-:W-:Y:S01]  /*ea6e0*/  STL.64 [R1+0x338], R10 ;  /* 0x0003380a01007387 */ /* 0x000fe20000100a00 */
[----:B------:R-:W-:-:S03]  /*ea6f0*/  NOP ;  /* 0x0000000000007918 */ /* 0x000fc60000000000 */
[----:B------:R-:W4:Y:S04]  /*ea700*/  LDL.LU R45, [R1+0x1c08] ;  /* 0x001c0800012d7983 */ /* 0x000f280000300800 */
[----:B------:R-:W4:Y:S01]  /*ea710*/  LDL.LU R19, [R1+0x1bfc] ;  /* 0x001bfc0001137983 */ /* 0x000f220000300800 */
[----:B------:R-:W-:-:S03]  /*ea720*/  PRMT R7, R59, 0x5210, R35 ;  /* 0x000052103b077816 */ /* 0x000fc60000000023 */
[----:B------:R-:W4:Y:S04]  /*ea730*/  LDL.LU R59, [R1+0x1928] ;  /* 0x00192800013b7983 */ /* 0x000f280000300800 */
[----:B------:R0:W-:Y:S01]  /*ea740*/  STSM.16.M88.4 [R0], R4 ;  /* 0x0000000400007844 */ /* 0x0001e20000000200 */
[----:B------:R-:W-:-:S03]  /*ea750*/  NOP ;  /* 0x0000000000007918 */ /* 0x000fc60000000000 */
[----:B------:R-:W1:Y:S01]  /*ea760*/  LDS.128 R8, [R0] ;  /* 0x0000000000087984 */ /* 0x000e620000000c00 */
[----:B0-----:R-:W-:Y:S02]  /*ea770*/  PRMT R4, R51, 0x5210, R39 ;  /* 0x0000521033047816 */ /* 0x001fe40000000027 */
[----:B------:R-:W-:Y:S01]  /*ea780*/  PRMT R5, R42, 0x5210, R47 ;  /* 0x000052102a057816 */ /* 0x000fe2000000002f */
[----:B-1----:R-:W-:Y:S01]  /*ea790*/  IMAD.MOV.U32 R60, RZ, RZ, R10 ;  /* 0x000000ffff3c7224 */ /* 0x002fe200078e000a */
[----:B---3--:R-:W-:Y:S02]  /*ea7a0*/  PRMT R6, R18, 0x5210, R40 ;  /* 0x0000521012067816 */ /* 0x008fe40000000028 */
[----:B------:R-:W-:Y:S01]  /*ea7b0*/  PRMT R7, R61, 0x5210, R16 ;  /* 0x000052103d077816 */ /* 0x000fe20000000010 */
[----:B------:R-:W-:Y:S01]  /*ea7c0*/  NOP ;  /* 0x0000000000007918 */ /* 0x000fe20000000000 */
[----:B------:R-:W3:Y:S04]  /*ea7d0*/  LDL.LU R61, [R1+0x5024] ;  /* 0x00502400013d7983 */ /* 0x000ee80000300800 */
[----:B------:R-:W-:Y:S04]  /*ea7e0*/  STL.64 [R1+0x320], R8 ;  /* 0x0003200801007387 */ /* 0x000fe80000100a00 */
        /* <DEDUP_REMOVED lines=9> */
[----:B------:R0:W-:Y:S01]  /*ea880*/  STSM.16.M88.4 [R0], R4 ;  /* 0x0000000400007844 */ /* 0x0001e20000000200 */
[----:B------:R-:W-:Y:S01]  /*ea890*/  NOP ;  /* 0x0000000000007918 */ /* 0x000fe20000000000 */
[----:B--2---:R-:W-:-:S02]  /*ea8a0*/  LOP3.LUT R23, R43, 0xffff, RZ, 0xc0, !PT ;  /* 0x0000ffff2b177812 */ /* 0x004fc400078ec0ff */
[----:B------:R-:W1:Y:S01]  /*ea8b0*/  LDS.128 R8, [R0] ;  /* 0x0000000000087984 */ /* 0x000e620000000c00 */
[----:B------:R-:W-:-:S03]  /*ea8c0*/  LOP3.LUT R27, R44, 0xffff, RZ, 0xc0, !PT ;  /* 0x0000ffff2c1b7812 */ /* 0x000fc600078ec0ff */
[----:B------:R-:W2:Y:S01]  /*ea8d0*/  LDL.LU R43, [R1+0x2b4] ;  /* 0x0002b400012b7983 */ /* 0x000ea20000300800 */
[----:B------:R-:W-:-:S03]  /*ea8e0*/  LOP3.LUT R31, R17, 0xffff, RZ, 0xc0, !PT ;  /* 0x0000ffff111f7812 */ /* 0x000fc600078ec0ff */
[----:B------:R-:W2:Y:S04]  /*ea8f0*/  LDL.LU R44, [R1+0x2b0] ;  /* 0x0002b000012c7983 */ /* 0x000ea80000300800 */
[----:B------:R-:W2:Y:S01]  /*ea900*/  LDL.LU R17, [R1+0x2b8] ;  /* 0x0002b80001117983 */ /* 0x000ea20000300800 */
[----:B------:R-:W-:Y:S02]  /*ea910*/  LOP3.LUT R39, R46, 0xffff, RZ, 0xc0, !PT ;  /* 0x0000ffff2e277812 */ /* 0x000fe400078ec0ff */
[----:B0-----:R-:W-:Y:S02]  /*ea920*/  PRMT R4, R41, 0x4210, R23 ;  /* 0x0000421029047816 */ /* 0x001fe40000000017 */
[----:B----4-:R-:W-:Y:S02]  /*ea930*/  PRMT R5, R45, 0x4210, R27 ;  /* 0x000042102d057816 */ /* 0x010fe4000000001b */
[----:B------:R-:W4:Y:S01]  /*ea940*/  LDL.LU R45, [R1+0x10c] ;  /* 0x00010c00012d7983 */ /* 0x000f220000300800 */
[----:B------:R-:W-:-:S03]  /*ea950*/  PRMT R6, R19, 0x4210, R31 ;  /* 0x0000421013067816 */ /* 0x000fc6000000001f */
[----:B-1----:R-:W-:Y:S04]  /*ea960*/  STL.64 [R1+0x318], R10 ;  /* 0x0003180a01007387 */ /* 0x002fe80000100a00 */
[----:B------:R-:W4:Y:S04]  /*ea970*/  LDL.LU R46, [R1+0x2c4] ;  /* 0x0002c400012e7983 */ /* 0x000f280000300800 */
[----:B------:R-:W4:Y:S04]  /*ea980*/  LDL.LU R41, [R1+0x2c0] ;  /* 0x0002c00001297983 */ /* 0x000f280000300800 */
[----:B------:R-:W4:Y:S01]  /*ea990*/  LDL.LU R19, [R1+0x2bc] ;  /* 0x0002bc0001137983 */ /* 0x000f220000300800 */
[----:B------:R-:W-:Y:S01]  /*ea9a0*/  PRMT R7, R59, 0x4210, R39 ;  /* 0x000042103b077816 */ /* 0x000fe20000000027 */
[----:B------:R-:W-:-:S04]  /*ea9b0*/  NOP ;  /* 0x0000000000007918 */ /* 0x000fc80000000000 */
[----:B------:R-:W-:Y:S01]  /*ea9c0*/  STSM.16.M88.4 [R0], R4 ;  /* 0x0000000400007844 */ /* 0x000fe20000000200 */
[----:B------:R-:W-:-:S03]  /*ea9d0*/  NOP ;  /* 0x0000000000007918 */ /* 0x000fc60000000000 */
[----:B------:R-:W0:Y:S01]  /*ea9e0*/  LDS.128 R4, [R0] ;  /* 0x0000000000047984 */ /* 0x000e220000000c00 */
[----:B------:R-:W-:Y:S02]  /*ea9f0*/  IMAD.MOV.U32 R60, RZ, RZ, R8 ;  /* 0x000000ffff3c7224 */ /* 0x000fe400078e0008 */
[----:B------:R-:W-:Y:S01]  /*eaa00*/  IMAD.MOV.U32 R59, RZ, RZ, R9 ;  /* 0x000000ffff3b7224 */ /* 0x000fe200078e0009 */
[----:B---3--:R-:W-:Y:S02]  /*eaa10*/  LOP3.LUT R35, R61, 0xffff, RZ, 0xc0, !PT ;  /* 0x0000ffff3d237812 */ /* 0x008fe400078ec0ff */
[----:B------:R-:W3:Y:S04]  /*eaa20*/  LDL.LU R61, [R1+0xfc] ;  /* 0x0000fc00013d7983 */ /* 0x000ee80000300800 */
[----:B0-----:R-:W-:Y:S01]  /*eaa30*/  STL.64 [R1+0x300], R4 ;  /* 0x0003000401007387 */ /* 0x001fe20000100a00 */
[----:B------:R-:W-:-:S03]  /*eaa40*/  LOP3.LUT R40, R40, 0xffff, RZ, 0xc0, !PT ;  /* 0x0000ffff28287812 */ /* 0x000fc600078ec0ff */
[----:B------:R2:W-:Y:S01]  /*eaa50*/  STL.64 [R1+0x308], R6 ;  /* 0x0003080601007387 */ /* 0x0005e20000100a00 */
[----:B------:R-:W-:-:S03]  /*eaa60*/  LOP3.LUT R18, R18, 0xffff, RZ, 0xc0, !PT ;  /* 0x0000ffff12127812 */ /* 0x000fc600078ec0ff */
[----:B------:R-:W3:Y:S01]  /*eaa70*/  LDL.LU R54, [R1+0x5328] ;  /* 0x0053280001367983 */ /* 0x000ee20000300800 */
[----:B------:R-:W-:-:S03]  /*eaa80*/  LOP3.LUT R16, R16, 0xffff, RZ, 0xc0, !PT ;  /* 0x0000ffff10107812 */ /* 0x000fc600078ec0ff */
[----:B------:R-:W3:Y:S01]  /*eaa90*/  LDL.LU R55, [R1+0x5320] ;  /* 0x0053200001377983 */ /* 0x000ee20000300800 */
[----:B------:R-:W-:Y:S02]  /*eaaa0*/  PRMT R8, R50, 0x4210, R35 ;  /* 0x0000421032087816 */ /* 0x000fe40000000023 */
[----:B------:R-:W-:Y:S02]  /*eaab0*/  PRMT R9, R51, 0x4210, R40 ;  /* 0x0000421033097816 */ /* 0x000fe40000000028 */
[----:B------:R-:W-:Y:S02]  /*eaac0*/  PRMT R10, R47, 0x4210, R18 ;  /* 0x000042102f0a7816 */ /* 0x000fe40000000012 */
[----:B------:R-:W3:Y:S01]  /*eaad0*/  LDL.LU R47, [R1+0x52d4] ;  /* 0x0052d400012f7983 */ /* 0x000ee20000300800 */
[----:B------:R-:W-:Y:S01]  /*eaae0*/  PRMT R11, R42, 0x4210, R16 ;  /* 0x000042102a0b7816 */ /* 0x000fe20000000010 */
[----:B------:R-:W-:Y:S02]  /*eaaf0*/  NOP ;  /* 0x0000000000007918 */ /* 0x000fe40000000000 */
[----:B------:R-:W3:Y:S04]  /*eab00*/  LDL.LU R42, [R1+0x52d0] ;  /* 0x0052d000012a7983 */ /* 0x000ee80000300800 */
[----:B------:R-:W-:Y:S01]  /*eab10*/  STSM.16.M88.4 [R0], R8 ;  /* 0x0000000800007844 */ /* 0x000fe20000000200 */
[----:B------:R-:W-:-:S03]  /*eab20*/  NOP ;  /* 0x0000000000007918 */ /* 0x000fc60000000000 */
[----:B------:R-:W0:Y:S01]  /*eab30*/  LDS.128 R8, [R0] ;  /* 0x0000000000087984 */ /* 0x000e220000000c00 */
[----:B--2---:R-:W-:-:S03]  /*eab40*/  PRMT R6, R17, 0x5210, R31 ;  /* 0x0000521011067816 */ /* 0x004fc6000000001f */
[----:B------:R-:W2:Y:S01]  /*eab50*/  LDL.LU R17, [R1+0x1da8] ;  /* 0x001da80001117983 */ /* 0x000ea20000300800 */
[----:B------:R-:W-:Y:S02]  /*eab60*/  PRMT R4, R43, 0x5210, R23 ;  /* 0x000052102b047816 */ /* 0x000fe40000000017 */
[----:B------:R-:W-:Y:S01]  /*eab70*/  PRMT R5, R44, 0x5210, R27 ;  /* 0x000052102c057816 */ /* 0x000fe2000000001b */
[----:B------:R-:W2:Y:S04]  /*eab80*/  LDL.LU R43, [R1+0x1c3c] ;  /* 0x001c3c00012b7983 */ /* 0x000ea80000300800 */
[----:B------:R-:W2:Y:S01]  /*eab90*/  LDL.LU R44, [R1+0x1c48] ;  /* 0x001c4800012c7983 */ /* 0x000ea20000300800 */
[----:B----4-:R-:W-:Y:S01]  /*eaba0*/  PRMT R7, R45, 0x5210, R39 ;  /* 0x000052102d077816 */ /* 0x010fe20000000027 */
[----:B------:R-:W-:-:S02]  /*eabb0*/  NOP ;  /* 0x0000000000007918 */ /* 0x000fc40000000000 */
[----:B------:R-:W4:Y:S04]  /*eabc0*/  LDL.LU R45, [R1+0x1c38] ;  /* 0x001c3800012d7983 */ /* 0x000f280000300800 */
[----:B------:R1:W-:Y:S04]  /*eabd0*/  STSM.16.M88.4 [R0], R4 ;  /* 0x0000000400007844 */ /* 0x0003e80000000200 */
[----:B0-----:R-:W-:Y:S04]  /*eabe0*/  STL.64 [R1+0x2f0], R8 ;  /* 0x0002f00801007387 */ /* 0x001fe80000100a00 */
[----:B------:R-:W-:Y:S01]  /*eabf0*/  STL.64 [R1+0x2f8], R10 ;  /* 0x0002f80a01007387 */ /* 0x000fe20000100a00 */
[----:B------:R-:W-:-:S03]  /*eac00*/  NOP ;  /* 0x0000000000007918 */ /* 0x000fc60000000000 */
[----:B------:R-:W0:Y:S01]  /*eac10*/  LDS.128 R8, [R0] ;  /* 0x0000000000087984 */ /* 0x000e220000000c00 */
[----:B-1----:R-:W-:-:S03]  /*eac20*/  PRMT R6, R19, 0x5210, R18 ;  /* 0x0000521013067816 */ /* 0x002fc60000000012 */
[----:B------:R-:W4:Y:S01]  /*eac30*/  LDL.LU R19, [R1+0x5048] ;  /* 0x0050480001137983 */ /* 0x000f220000300800 */
[----:B------:R-:W-:Y:S02]  /*eac40*/  PRMT R4, R46, 0x5210, R35 ;  /* 0x000052102e047816 */ /* 0x000fe40000000023 */
[----:B------:R-:W-:Y:S01]  /*eac50*/  PRMT R5, R41, 0x5210, R40 ;  /* 0x0000521029057816 */ /* 0x000fe20000000028 */
[----:B0-----:R-:W-:Y:S04]  /*eac60*/  STL [R1+0x2e0], R8 ;  /* 0x0002e00801007387 */ /* 0x001fe80000100800 */
[----:B------:R-:W-:Y:S04]  /*eac70*/  STL.64 [R1+0x2e8], R10 ;  /* 0x0002e80a01007387 */ /* 0x000fe80000100a00 */
[----:B------:R-:W4:Y:S04]  /*eac80*/  LDL.LU R41, [R1+0x503c] ;  /* 0x00503c0001297983 */ /* 0x000f280000300800 */
[----:B------:R-:W4:Y:S04]  /*eac90*/  LDL.LU R40, [R1+0x4fb8] ;  /* 0x004fb80001287983 */ /* 0x000f280000300800 */
[----:B------:R-:W4:Y:S04]  /*eaca0*/  LDL.LU R18, [R1+0x4fb4] ;  /* 0x004fb40001127983 */ /* 0x000f280000300800 */
[----:B------:R-:W4:Y:S04]  /*eacb0*/  LDL.LU R50, [R1+0x1dd8] ;  /* 0x001dd80001327983 */ /* 0x000f280000300800 */
[----:B------:R-:W4:Y:S04]  /*eacc0*/  LDL.LU R51, [R1+0x1dc8] ;  /* 0x001dc80001337983 */ /* 0x000f280000300800 */
[----:B------:R-:W4:Y:S01]  /*eacd0*/  LDL.LU R46, [R1+0x1db8] ;  /* 0x001db800012e7983 */ /* 0x000f220000300800 */
[----:B---3--:R-:W-:Y:S01]  /*eace0*/  PRMT R7, R61, 0x5210, R16 ;  /* 0x000052103d077816 */ /* 0x008fe20000000010 */
[----:B------:R-:W-:Y:S01]  /*eacf0*/  NOP ;  /* 0x0000000000007918 */ /* 0x000fe20000000000 */
[----:B------:R-:W-:-:S03]  /*ead00*/  IMAD.MOV.U32 R61, RZ, RZ, R9 ;  /* 0x000000ffff3d7224 */ /* 0x000fc600078e0009 */
[----:B------:R2:W-:Y:S01]  /*ead10*/  STSM.16.M88.4 [R0], R4 ;  /* 0x0000000400007844 */ /* 0x0005e20000000200 */
[----:B------:R-:W-:Y:S01]  /*ead20*/  NOP ;  /* 0x0000000000007918 */ /* 0x000fe20000000000 */
[----:B------:R-:W-:Y:S02]  /*ead30*/  LOP3.LUT R23, R54, 0xffff, RZ, 0xc0, !PT ;  /* 0x0000ffff36177812 */ /* 0x000fe400078ec0ff */
[----:B------:R-:W0:Y:S04]  /*ead40*/  LDS.128 R8, [R0] ;  /* 0x0000000000087984 */ /* 0x000e280000000c00 */
[----:B------:R-:W3:Y:S04]  /*ead50*/  LDL.LU R16, [R1+0x1c58] ;  /* 0x001c580001107983 */ /* 0x000ee80000300800 */
[----:B------:R0:W-:Y:S01]  /*ead60*/  STL [R1+0x551c], R61 ;  /* 0x00551c3d01007387 */ /* 0x0001e20000100800 */
[----:B------:R-:W-:-:S02]  /*ead70*/  LOP3.LUT R27, R55, 0xffff, RZ, 0xc0, !PT ;  /* 0x0000ffff371b7812 */ /* 0x000fc400078ec0ff */
[----:B--2---:R-:W-:Y:S02]  /*ead80*/  PRMT R4, R17, 0x4210, R23 ;  /* 0x0000421011047816 */ /* 0x004fe40000000017 */
[----:B------:R-:W2:Y:S01]  /*ead90*/  LDL.LU R17, [R1+0x6ac] ;  /* 0x0006ac0001117983 */ /* 0x000ea20000300800 */
[----:B------:R-:W-:Y:S01]  /*eada0*/  LOP3.LUT R31, R47, 0xffff, RZ, 0xc0, !PT ;  /* 0x0000ffff2f1f7812 */ /* 0x000fe200078ec0ff */
[----:B0-----:R-:W-:Y:S01]  /*eadb0*/  IMAD.MOV.U32 R61, RZ, RZ, R8 ;  /* 0x000000ffff3d7224 */ /* 0x001fe200078e0008 */
[----:B------:R-:W-:Y:S01]  /*eadc0*/  PRMT R5, R43, 0x4210, R27 ;  /* 0x000042102b057816 */ /* 0x000fe2000000001b */
[----:B------:R-:W2:Y:S01]  /*eadd0*/  LDL.LU R54, [R1+0x69c] ;  /* 0x00069c0001367983 */ /* 0x000ea20000300800 */
[----:B------:R-:W-:-:S03]  /*eade0*/  LOP3.LUT R35, R42, 0xffff, RZ, 0xc0, !PT ;  /* 0x0000ffff2a237812 */ /* 0x000fc600078ec0ff */
[----:B------:R-:W2:Y:S04]  /*eadf0*/  LDL.LU R47, [R1+0x6bc] ;  /* 0x0006bc00012f7983 */ /* 0x000ea80000300800 */
[----:B------:R-:W2:Y:S01]  /*eae00*/  LDL.LU R43, [R1+0xec] ;  /* 0x0000ec00012b7983 */ /* 0x000ea20000300800 */
[----:B------:R-:W-:-:S03]  /*eae10*/  PRMT R6, R44, 0x4210, R31 ;  /* 0x000042102c067816 */ /* 0x000fc6000000001f */
[----:B------:R0:W-:Y:S04]  /*eae20*/  STL [R1+0x2d4], R9 ;  /* 0x0002d40901007387 */ /* 0x0001e80000100800 */
[----:B------:R-:W-:Y:S04]  /*eae30*/  STL.64 [R1+0x2d8], R10 ;  /* 0x0002d80a01007387 */ /* 0x000fe80000100a00 */
[----:B------:R-:W-:Y:S04]  /*eae40*/  STL.64 [R1+0x5538], R60 ;  /* 0x0055383c01007387 */ /* 0x000fe80000100a00 */
[----:B------:R-:W2:Y:S04]  /*eae50*/  LDL.LU R42, [R1+0x6dc] ;  /* 0x0006dc00012a7983 */ /* 0x000ea80000300800 */
[----:B------:R-:W2:Y:S01]  /*eae60*/  LDL.LU R44, [R1+0x6cc] ;  /* 0x0006cc00012c7983 */ /* 0x000ea20000300800 */
[----:B----4-:R-:W-:Y:S01]  /*eae70*/  PRMT R7, R45, 0x4210, R35 ;  /* 0x000042102d077816 */ /* 0x010fe20000000023 */
[----:B------:R-:W-:-:S02]  /*eae80*/  NOP ;  /* 0x0000000000007918 */ /* 0x000fc40000000000 */
[----:B------:R-:W4:Y:S01]  /*eae90*/  LDL.LU R45, [R1+0x6ec] ;  /* 0x0006ec00012d7983 */ /* 0x000f220000300800 */
[----:B------:R-:W-:-:S03]  /*eaea0*/  LOP3.LUT R39, R19, 0xffff, RZ, 0xc0, !PT ;  /* 0x0000ffff13277812 */ /* 0x000fc600078ec0ff */
[----:B------:R-:W4:Y:S04]  /*eaeb0*/  LDL.LU R19, [R1+0xdc] ;  /* 0x0000dc0001137983 */ /* 0x000f280000300800 */
[----:B------:R-:W-:Y:S01]  /*eaec0*/  STSM.16.M88.4 [R0], R4 ;  /* 0x0000000400007844 */ /* 0x000fe20000000200 */
[----:B------:R-:W-:-:S03]  /*eaed0*/  NOP ;  /* 0x0000000000007918 */ /* 0x000fc60000000000 */
[----:B------:R-:W1:Y:S04]  /*eaee0*/  LDS.128 R4, [R0] ;  /* 0x0000000000047984 */ /* 0x000e680000000c00 */
[----:B------:R-:W4:Y:S01]  /*eaef0*/  LDL.LU R55, [R1+0x533c] ;  /* 0x00533c0001377983 */ /* 0x000f220000300800 */
[----:B------:R-:W-:Y:S02]  /*eaf00*/  LOP3.LUT R41, R41, 0xffff, RZ, 0xc0, !PT ;  /* 0x0000ffff29297812 */ /* 0x000fe400078ec0ff */
[----:B------:R-:W-:Y:S02]  /*eaf10*/  LOP3.LUT R40, R40, 0xffff, RZ, 0xc0, !PT ;  /* 0x0000ffff28287812 */ /* 0x000fe400078ec0ff */
[----:B------:R-:W-:Y:S02]  /*eaf20*/  LOP3.LUT R18, R18, 0xffff, RZ, 0xc0, !PT ;  /* 0x0000ffff12127812 */ /* 0x000fe400078ec0ff */
[----:B------:R-:W-:-:S02]  /*eaf30*/  PRMT R8, R50, 0x4210, R39 ;  /* 0x0000421032087816 */ /* 0x000fc40000000027 */
[----:B------:R-:W4:Y:S01]  /*eaf40*/  LDL.LU R50, [R1+0x5334] ;  /* 0x0053340001327983 */ /* 0x000f220000300800 */
[----:B0-----:R-:W-:-:S03]  /*eaf50*/  PRMT R9, R51, 0x4210, R41 ;  /* 0x0000421033097816 */ /* 0x001fc60000000029 */
[----:B-1----:R2:W-:Y:S01]  /*eaf60*/  STL.64 [R1+0x2c0], R4 ;  /* 0x0002c00401007387 */ /* 0x0025e20000100a00 */
[----:B------:R-:W-:-:S03]  /*eaf70*/  PRMT R10, R46, 0x4210, R40 ;  /* 0x000042102e0a7816 */ /* 0x000fc60000000028 */
[----:B------:R0:W-:Y:S04]  /*eaf80*/  STL.64 [R1+0x2c8], R6 ;  /* 0x0002c80601007387 */ /* 0x0001e80000100a00 */
[----:B------:R-:W4:Y:S04]  /*eaf90*/  LDL.LU R51, [R1+0x52ec] ;  /* 0x0052ec0001337983 */ /* 0x000f280000300800 */
[----:B------:R-:W4:Y:S01]  /*eafa0*/  LDL.LU R46, [R1+0x52e8] ;  /* 0x0052e800012e7983 */ /* 0x000f220000300800 */
[----:B---3--:R-:W-:Y:S01]  /*eafb0*/  PRMT R11, R16, 0x4210, R18 ;  /* 0x00004210100b7816 */ /* 0x008fe20000000012 */
[----:B------:R-:W-:-:S02]  /*eafc0*/  NOP ;  /* 0x0000000000007918 */ /* 0x000fc40000000000 */
[----:B------:R-:W3:Y:S04]  /*eafd0*/  LDL.LU R16, [R1+0x1e08] ;  /* 0x001e080001107983 */ /* 0x000ee80000300800 */
[----:B------:R-:W-:Y:S01]  /*eafe0*/  STSM.16.M88.4 [R0], R8 ;  /* 0x0000000800007844 */ /* 0x000fe20000000200 */
[----:B------:R-:W-:-:S03]  /*eaff0*/  NOP ;  /* 0x0000000000007918 */ /* 0x000fc60000000000 */
[----:B------:R-:W1:Y:S01]  /*eb000*/  LDS.128 R8, [R0] ;  /* 0x0000000000087984 */ /* 0x000e620000000c00 */
[----:B--2---:R-:W-:-:S03]  /*eb010*/  PRMT R4, R17, 0x5210, R23 ;  /* 0x0000521011047816 */ /* 0x004fc60000000017 */
[----:B------:R-:W2:Y:S01]  /*eb020*/  LDL.LU R17, [R1+0x1df8] ;  /* 0x001df80001117983 */ /* 0x000ea20000300800 */
[----:B------:R-:W-:Y:S02]  /*eb030*/  PRMT R5, R54, 0x5210, R27 ;  /* 0x0000521036057816 */ /* 0x000fe4000000001b */
[----:B0-----:R-:W-:Y:S02]  /*eb040*/  PRMT R6, R47, 0x5210, R31 ;  /* 0x000052102f067816 */ /* 0x001fe4000000001f */
[----:B------:R-:W2:Y:S01]  /*eb050*/  LDL.LU R47, [R1+0x1dec] ;  /* 0x001dec00012f7983 */ /* 0x000ea20000300800 */
[----:B------:R-:W-:Y:S01]  /*eb060*/  PRMT R7, R43, 0x5210, R35 ;  /* 0x000052102b077816 */ /* 0x000fe20000000023 */
[----:B------:R-:W-:Y:S02]  /*eb070*/  NOP ;  /* 0x0000000000007918 */ /* 0x000fe40000000000 */
[----:B------:R-:W2:Y:S04]  /*eb080*/  LDL.LU R43, [R1+0x1de8] ;  /* 0x001de800012b7983 */ /* 0x000ea80000300800 */
[----:B------:R4:W-:Y:S04]  /*eb090*/  STSM.16.M88.4 [R0], R4 ;  /* 0x0000000400007844 */ /* 0x0009e80000000200 */
[----:B-1----:R-:W-:Y:S04]  /*eb0a0*/  STL.64 [R1+0x2b0], R8 ;  /* 0x0002b00801007387 */ /* 0x002fe80000100a00 */
[----:B------:R-:W-:Y:S01]  /*eb0b0*/  STL.64 [R1+0x2b8], R10 ;  /* 0x0002b80a01007387 */ /* 0x000fe20000100a00 */
[----:B------:R-:W-:-:S03]  /*eb0c0*/  NOP ;  /* 0x0000000000007918 */ /* 0x000fc60000000000 */
[----:B------:R-:W0:Y:S01]  /*eb0d0*/  LDS.128 R8, [R0] ;  /* 0x0000000000087984 */ /* 0x000e220000000c00 */
[----:B----4-:R-:W-:-:S03]  /*eb0e0*/  PRMT R7, R19, 0x5210, R18 ;  /* 0x0000521013077816 */ /* 0x010fc60000000012 */
[----:B------:R-:W4:Y:S01]  /*eb0f0*/  LDL.LU R19, [R1+0x5060] ;  /* 0x0050600001137983 */ /* 0x000f220000300800 */
[----:B------:R-:W-:Y:S02]  /*eb100*/  PRMT R6, R45, 0x5210, R40 ;  /* 0x000052102d067816 */ /* 0x000fe40000000028 */
[----:B------:R-:W-:Y:S01]  /*eb110*/  PRMT R5, R44, 0x5210, R41 ;  /* 0x000052102c057816 */ /* 0x000fe20000000029 */
[----:B------:R-:W4:Y:S01]  /*eb120*/  LDL.LU R40, [R1+0x4fe0] ;  /* 0x004fe00001287983 */ /* 0x000f220000300800 */
[----:B------:R-:W-:Y:S01]  /*eb130*/  PRMT R4, R42, 0x5210, R39 ;  /* 0x000052102a047816 */ /* 0x000fe20000000027 */
[----:B------:R-:W-:Y:S02]  /*eb140*/  NOP ;  /* 0x0000000000007918 */ /* 0x000fe40000000000 */
[----:B------:R-:W4:Y:S04]  /*eb150*/  LDL.LU R41, [R1+0x4fdc] ;  /* 0x004fdc0001297983 */ /* 0x000f280000300800 */
[----:B------:R-:W4:Y:S04]  /*eb160*/  LDL.LU R18, [R1+0x5064] ;  /* 0x0050640001127983 */ /* 0x000f280000300800 */
[----:B------:R-:W4:Y:S04]  /*eb170*/  LDL.LU R42, [R1+0x1e1c] ;  /* 0x001e1c00012a7983 */ /* 0x000f280000300800 */
[----:B------:R-:W4:Y:S04]  /*eb180*/  LDL.LU R44, [R1+0x1e18] ;  /* 0x001e1800012c7983 */ /* 0x000f280000300800 */
[----:B------:R-:W4:Y:S04]  /*eb190*/  LDL.LU R45, [R1+0x1dfc] ;  /* 0x001dfc00012d7983 */ /* 0x000f280000300800 */
[----:B0-----:R-:W-:Y:S04]  /*eb1a0*/  STL.64 [R1+0x2a0], R8 ;  /* 0x0002a00801007387 */ /* 0x001fe80000100a00 */
[----:B------:R-:W-:Y:S04]  /*eb1b0*/  STL.64 [R1+0x2a8], R10 ;  /* 0x0002a80a01007387 */ /* 0x000fe80000100a00 */
[----:B------:R-:W4:Y:S01]  /*eb1c0*/  LDL.LU R61, [R1+0x1e28] ;  /* 0x001e2800013d7983 */ /* 0x000f220000300800 */
[----:B------:R-:W-:-:S03]  /*eb1d0*/  LOP3.LUT R23, R55, 0xffff, RZ, 0xc0, !PT ;  /* 0x0000ffff37177812 */ /* 0x000fc600078ec0ff */
[----:B------:R3:W-:Y:S01]  /*eb1e0*/  STSM.16.M88.4 [R0], R4 ;  /* 0x0000000400007844 */ /* 0x0007e20000000200 */
[----:B------:R-:W-:-:S03]  /*eb1f0*/  NOP ;  /* 0x0000000000007918 */ /* 0x000fc60000000000 */
[----:B------:R-:W4:Y:S01]  /*eb200*/  LDL.LU R54, [R1+0x70c] ;  /* 0x00070c0001367983 */ /* 0x000f220000300800 */
[----:B------:R-:W-:-:S03]  /*eb210*/  LOP3.LUT R27, R50, 0xffff, RZ, 0xc0, !PT ;  /* 0x0000ffff321b7812 */ /* 0x000fc600078ec0ff */
[----:B------:R-:W4:Y:S04]  /*eb220*/  LDL.LU R55, [R1+0x6fc] ;  /* 0x0006fc0001377983 */ /* 0x000f280000300800 */
[----:B------:R-:W0:Y:S01]  /*eb230*/  LDS.128 R8, [R0] ;  /* 0x0000000000087984 */ /* 0x000e220000000c00 */
[----:B------:R-:W-:Y:S02]  /*eb240*/  LOP3.LUT R31, R51, 0xffff, RZ, 0xc0, !PT ;  /* 0x0000ffff331f7812 */ /* 0x000fe400078ec0ff */
[----:B------:R-:W-:Y:S02]  /*eb250*/  LOP3.LUT R35, R46, 0xffff, RZ, 0xc0, !PT ;  /* 0x0000ffff2e237812 */ /* 0x000fe400078ec0ff */
[----:B---3--:R-:W-:Y:S02]  /*eb260*/  PRMT R4, R16, 0x4210, R23 ;  /* 0x0000421010047816 */ /* 0x008fe40000000017 */
[----:B------:R-:W3:Y:S01]  /*eb270*/  LDL.LU R16, [R1+0x71c] ;  /* 0x00071c0001107983 */ /* 0x000ee20000300800 */
[----:B--2---:R-:W-:-:S03]  /*eb280*/  PRMT R5, R17, 0x4210, R27 ;  /* 0x0000421011057816 */ /* 0x004fc6000000001b */
[----:B------:R-:W2:Y:S04]  /*eb290*/  LDL.LU R17, [R1+0xcc] ;  /* 0x0000cc0001117983 */ /* 0x000ea80000300800 */
[----:B------:R-:W2:Y:S01]  /*eb2a0*/  LDL.LU R51, [R1+0x74c] ;  /* 0x00074c0001337983 */ /* 0x000ea20000300800 */
[----:B------:R-:W-:-:S03]  /*eb2b0*/  PRMT R6, R47, 0x4210, R31 ;  /* 0x000042102f067816 */ /* 0x000fc6000000001f */
[----:B------:R-:W2:Y:S04]  /*eb2c0*/  LDL.LU R47, [R1+0x73c] ;  /* 0x00073c00012f7983 */ /* 0x000ea80000300800 */
[----:B0-----:R0:W-:Y:S01]  /*eb2d0*/  STL.64 [R1+0x290], R8 ;  /* 0x0002900801007387 */ /* 0x0011e20000100a00 */
[----:B------:R-:W-:-:S03]  /*eb2e0*/  PRMT R7, R43, 0x4210, R35 ;  /* 0x000042102b077816 */ /* 0x000fc60000000023 */
[----:B------:R1:W-:Y:S01]  /*eb2f0*/  STL.64 [R1+0x298], R10 ;  /* 0x0002980a01007387 */ /* 0x0003e20000100a00 */
[----:B------:R-:W-:-:S03]  /*eb300*/  NOP ;  /* 0x0000000000007918 */ /* 0x000fc60000000000 */
[----:B------:R-:W2:Y:S01]  /*eb310*/  LDL.LU R43, [R1+0xbc] ;  /* 0x0000bc00012b7983 */ /* 0x000ea20000300800 */
[----:B----4-:R-:W-:-:S03]  /*eb320*/  LOP3.LUT R39, R19, 0xffff, RZ, 0xc0, !PT ;  /* 0x0000ffff13277812 */ /* 0x010fc600078ec0ff */
[----:B------:R-:W4:Y:S01]  /*eb330*/  LDL.LU R19, [R1+0x52f8] ;  /* 0x0052f80001137983 */ /* 0x000f220000300800 */
[----:B------:R-:W-:-:S03]  /*eb340*/  LOP3.LUT R50, R40, 0xffff, RZ, 0xc0, !PT ;  /* 0x0000ffff28327812 */ /* 0x000fc600078ec0ff */
[----:B------:R-:W-:Y:S01]  /*eb350*/  STSM.16.M88.4 [R0], R4 ;  /* 0x0000000400007844 */ /* 0x000fe20000000200 */
[----:B------:R-:W-:Y:S01]  /*eb360*/  NOP ;  /* 0x0000000000007918 */ /* 0x000fe20000000000 */
[----:B------:R-:W-:Y:S02]  /*eb370*/  LOP3.LUT R46, R41, 0xffff, RZ, 0xc0, !PT ;  /* 0x0000ffff292e7812 */ /* 0x000fe400078ec0ff */
[----:B------:R-:W1:Y:S01]  /*eb380*/  LDS.128 R4, [R0] ;  /* 0x0000000000047984 */ /* 0x000e620000000c00 */
[----:B------:R-:W-:-:S03]  /*eb390*/  LOP3.LUT R18, R18, 0xffff, RZ, 0xc0, !PT ;  /* 0x0000ffff12127812 */ /* 0x000fc600078ec0ff */
[----:B------:R-:W4:Y:S01]  /*eb3a0*/  LDL.LU R40, [R1+0x60] ;  /* 0x0000600001287983 */ /* 0x000f220000300800 */
[----:B0-----:R-:W-:-:S03]  /*eb3b0*/  PRMT R9, R42, 0x4210, R39 ;  /* 0x000042102a097816 */ /* 0x001fc60000000027 */
[----:B------:R-:W4:Y:S01]  /*eb3c0*/  LDL.LU R41, [R1+0x64] ;  /* 0x0000640001297983 */ /* 0x000f220000300800 */
[----:B-1----:R-:W-:-:S03]  /*eb3d0*/  PRMT R10, R44, 0x4210, R50 ;  /* 0x000042102c0a7816 */ /* 0x002fc60000000032 */
[----:B------:R-:W4:Y:S01]  /*eb3e0*/  LDL.LU R42, [R1+0x68] ;  /* 0x00006800012a7983 */ /* 0x000f220000300800 */
[----:B------:R-:W-:-:S03]  /*eb3f0*/  PRMT R11, R45, 0x4210, R46 ;  /* 0x000042102d0b7816 */ /* 0x000fc6000000002e */
[----:B------:R-:W4:Y:S04]  /*eb400*/  LDL.LU R44, [R1+0x4ff8] ;  /* 0x004ff800012c7983 */ /* 0x000f280000300800 */
[----:B------:R-:W4:Y:S01]  /*eb410*/  LDL.LU R45, [R1+0x1f38] ;  /* 0x001f3800012d7983 */ /* 0x000f220000300800 */
[----:B------:R-:W-:Y:S01]  /*eb420*/  PRMT R8, R61, 0x4210, R18 ;  /* 0x000042103d087816 */ /* 0x000fe20000000012 */
[----:B------:R-:W-:-:S04]  /*eb430*/  NOP ;  /* 0x0000000000007918 */ /* 0x000fc80000000000 */
[----:B------:R-:W-:Y:S01]  /*eb440*/  STSM.16.M88.4 [R0], R8 ;  /* 0x0000000800007844 */ /* 0x000fe20000000200 */
[----:B------:R-:W-:-:S03]  /*eb450*/  NOP ;  /* 0x0000000000007918 */ /* 0x000fc60000000000 */
[----:B------:R-:W0:Y:S04]  /*eb460*/  LDS.128 R8, [R0] ;  /* 0x0000000000087984 */ /* 0x000e280000000c00 */
[----:B------:R1:W-:Y:S04]  /*eb470*/  STL.64 [R1+0x280], R4 ;  /* 0x0002800401007387 */ /* 0x0003e80000100a00 */
[----:B------:R3:W-:Y:S01]  /*eb480*/  STL.64 [R1+0x288], R6 ;  /* 0x0002880601007387 */ /* 0x0007e20000100a00 */
[----:B-1----:R-:W-:Y:S02]  /*eb490*/  PRMT R4, R54, 0x5210, R23 ;  /* 0x0000521036047816 */ /* 0x002fe40000000017 */
[----:B------:R-:W-:-:S02]  /*eb4a0*/  PRMT R5, R55, 0x5210, R27 ;  /* 0x0000521037057816 */ /* 0x000fc4000000001b */
[----:B---3--:R-:W-:Y:S02]  /*eb4b0*/  PRMT R6, R16, 0x5210, R31 ;  /* 0x0000521010067816 */ /* 0x008fe4000000001f */
[----:B------:R-:W3:Y:S01]  /*eb4c0*/  LDL.LU R16, [R1+0x1f48] ;  /* 0x001f480001107983 */ /* 0x000ee20000300800 */
[----:B--2---:R-:W-:Y:S01]  /*eb4d0*/  PRMT R7, R17, 0x5210, R35 ;  /* 0x0000521011077816 */ /* 0x004fe20000000023 */
[----:B------:R-:W-:Y:S02]  /*eb4e0*/  NOP ;  /* 0x0000000000007918 */ /* 0x000fe40000000000 */
[----:B------:R-:W2:Y:S04]  /*eb4f0*/  LDL.LU R17, [R1+0xac] ;  /* 0x0000ac0001117983 */ /* 0x000ea80000300800 */
[----:B------:R1:W-:Y:S04]  /*eb500*/  STSM.16.M88.4 [R0], R4 ;  /* 0x0000000400007844 */ /* 0x0003e80000000200 */
[----:B0-----:R-:W-:Y:S04]  /*eb510*/  STL.64 [R1+0x270], R8 ;  /* 0x0002700801007387 */ /* 0x001fe80000100a00 */
[----:B------:R-:W-:Y:S01]  /*eb520*/  STL.64 [R1+0x278], R10 ;  /* 0x0002780a01007387 */ /* 0x000fe20000100a00 */
[----:B------:R-:W-:-:S03]  /*eb530*/  NOP ;  /* 0x0000000000007918 */ /* 0x000fc60000000000 */
[----:B------:R-:W0:Y:S01]  /*eb540*/  LDS.128 R8, [R0] ;  /* 0x0000000000087984 */ /* 0x000e220000000c00 */
[----:B-1----:R-:W-:Y:S02]  /*eb550*/  PRMT R5, R51, 0x5210, R39 ;  /* 0x0000521033057816 */ /* 0x002fe40000000027 */
[----:B------:R-:W-:Y:S02]  /*eb560*/  PRMT R6, R47, 0x5210, R50 ;  /* 0x000052102f067816 */ /* 0x000fe40000000032 */
[----:B------:R-:W-:Y:S02]  /*eb570*/  PRMT R7, R43, 0x5210, R46 ;  /* 0x000052102b077816 */ /* 0x000fe4000000002e */
[----:B------:R-:W-:Y:S01]  /*eb580*/  PRMT R4, R15, 0x5210, R18 ;  /* 0x000052100f047816 */ /* 0x000fe20000000012 */
[----:B------:R-:W-:Y:S01]  /*eb590*/  NOP ;  /* 0x0000000000007918 */ /* 0x000fe20000000000 */
[----:B------:R-:W2:Y:S04]  /*eb5a0*/  LDL.LU R18, [R1+0x9c] ;  /* 0x00009c0001127983 */ /* 0x000ea80000300800 */
[----:B------:R1:W-:Y:S01]  /*eb5b0*/  STSM.16.M88.4 [R0], R4 ;  /* 0x0000000400007844 */ /* 0x0003e20000000200 */
[----:B----4-:R-:W-:-:S03]  /*eb5c0*/  LOP3.LUT R15, R19, 0xffff, RZ, 0xc0, !PT ;  /* 0x0000ffff130f7812 */ /* 0x010fc600078ec0ff */
[----:B------:R-:W4:Y:S04]  /*eb5d0*/  LDL.LU R19, [R1+0x5300] ;  /* 0x0053000001137983 */ /* 0x000f280000300800 */
[----:B0-----:R0:W-:Y:S04]  /*eb5e0*/  STL.64 [R1+0x260], R8 ;  /* 0x0002600801007387 */ /* 0x0011e80000100a00 */
[----:B------:R-:W-:Y:S04]  /*eb5f0*/  STL.64 [R1+0x268], R10 ;  /* 0x0002680a01007387 */ /* 0x000fe80000100a00 */
[----:B-1----:R-:W4:Y:S04]  /*eb600*/  LDL.LU R4, [R1+0x80] ;  /* 0x0000800001047983 */ /* 0x002f280000300800 */
[----:B------:R-:W4:Y:S04]  /*eb610*/  LDL.LU R5, [R1+0x84] ;  /* 0x0000840001057983 */ /* 0x000f280000300800 */
[----:B------:R-:W4:Y:S04]  /*eb620*/  LDL.LU R6, [R1+0x88] ;  /* 0x0000880001067983 */ /* 0x000f280000300800 */
[----:B0-----:R-:W4:Y:S01]  /*eb630*/  LDL.LU R8, [R1+0x90] ;  /* 0x0000900001087983 */ /* 0x001f220000300800 */
[----:B------:R-:W-:-:S02]  /*eb640*/  LOP3.LUT R23, R44, 0xffff, RZ, 0xc0, !PT ;  /* 0x0000ffff2c177812 */ /* 0x000fc400078ec0ff */
[----:B------:R-:W-:Y:S01]  /*eb650*/  PRMT R43, R45, 0x4210, R15 ;  /* 0x000042102d2b7816 */ /* 0x000fe2000000000f */
[----:B------:R-:W-:Y:S01]  /*eb660*/  NOP ;  /* 0x0000000000007918 */ /* 0x000fe20000000000 */
[----:B------:R-:W0:Y:S01]  /*eb670*/  LDS.128 R44, [R0] ;  /* 0x00000000002c7984 */ /* 0x000e220000000c00 */
[----:B------:R-:W-:-:S03]  /*eb680*/  NOP ;  /* 0x0000000000007918 */ /* 0x000fc60000000000 */
[----:B------:R-:W-:Y:S01]  /*eb690*/  STSM.16.M88.4 [R0], R40 ;  /* 0x0000002800007844 */ /* 0x000fe20000000200 */
[----:B------:R-:W-:-:S03]  /*eb6a0*/  NOP ;  /* 0x0000000000007918 */ /* 0x000fc60000000000 */
[----:B------:R-:W1:Y:S04]  /*eb6b0*/  LDS.128 R40, [R0] ;  /* 0x0000000000287984 */ /* 0x000e680000000c00 */
[----:B0-----:R-:W-:Y:S04]  /*eb6c0*/  STL.64 [R1+0x250], R44 ;  /* 0x0002502c01007387 */ /* 0x001fe80000100a00 */
[----:B------:R0:W-:Y:S04]  /*eb6d0*/  STL.64 [R1+0x258], R46 ;  /* 0x0002582e01007387 */ /* 0x0001e80000100a00 */
[----:B------:R-:W4:Y:S04]  /*eb6e0*/  LDL.LU R9, [R1+0x94] ;  /* 0x0000940001097983 */ /* 0x000f280000300800 */
[----:B------:R-:W4:Y:S04]  /*eb6f0*/  LDL.LU R10, [R1+0x98] ;  /* 0x00009800010a7983 */ /* 0x000f280000300800 */
[----:B0-----:R-:W4:Y:S04]  /*eb700*/  LDL.LU R46, [R1+0x5010] ;  /* 0x00501000012e7983 */ /* 0x001f280000300800 */
[----:B------:R-:W4:Y:S04]  /*eb710*/  LDL.LU R44, [R1+0x1988] ;  /* 0x00198800012c7983 */ /* 0x000f280000300800 */
[----:B-1----:R-:W-:Y:S04]  /*eb720*/  STL.64 [R1+0x240], R40 ;  /* 0x0002402801007387 */ /* 0x002fe80000100a00 */
[----:B------:R0:W-:Y:S04]  /*eb730*/  STL.64 [R1+0x248], R42 ;  /* 0x0002482a01007387 */ /* 0x0001e80000100a00 */
[----:B0-----:R-:W4:Y:S04]  /*eb740*/  LDL.LU.64 R42, [R1+0x5628] ;  /* 0x00562800012a7983 */ /* 0x001f280000300a00 */
[----:B------:R-:W4:Y:S01]  /*eb750*/  LDL.LU.64 R40, [R1+0x5620] ;  /* 0x0056200001287983 */ /* 0x000f220000300a00 */
[----:B---3--:R-:W-:Y:S01]  /*eb760*/  PRMT R7, R16, 0x4210, R23 ;  /* 0x0000421010077816 */ /* 0x008fe20000000017 */
[----:B------:R-:W-:-:S02]  /*eb770*/  NOP ;  /* 0x0000000000007918 */ /* 0x000fc40000000000 */
[----:B------:R-:W3:Y:S04]  /*eb780*/  LDL.LU R16, [R1+0x1f58] ;  /* 0x001f580001107983 */ /* 0x000ee80000300800 */
[----:B------:R-:W3:Y:S01]  /*eb790*/  LDL.LU R47, [R1+0x194] ;  /* 0x00019400012f7983 */ /* 0x000ee20000300800 */
[----:B--2---:R-:W-:-:S03]  /*eb7a0*/  PRMT R15, R17, 0x5210, R15 ;  /* 0x00005210110f7816 */ /* 0x004fc6000000000f */
[----:B----4-:R-:W-:Y:S01]  /*eb7b0*/  STSM.16.M88.4 [R0], R4 ;  /* 0x0000000400007844 */ /* 0x010fe20000000200 */
[----:B------:R-:W-:-:S03]  /*eb7c0*/  NOP ;  /* 0x0000000000007918 */ /* 0x000fc60000000000 */
[----:B------:R-:W0:Y:S01]  /*eb7d0*/  LDS.128 R4, [R0] ;  /* 0x0000000000047984 */ /* 0x000e220000000c00 */
[----:B------:R-:W-:-:S03]  /*eb7e0*/  NOP ;  /* 0x0000000000007918 */ /* 0x000fc60000000000 */
[----:B------:R1:W-:Y:S04]  /*eb7f0*/  STSM.16.M88.4 [R0], R12 ;  /* 0x0000000c00007844 */ /* 0x0003e80000000200 */
[----:B0-----:R-:W-:Y:S04]  /*eb800*/  STL.64 [R1+0x230], R4 ;  /* 0x0002300401007387 */ /* 0x001fe80000100a00 */
[----:B------:R-:W-:Y:S01]  /*eb810*/  STL.64 [R1+0x238], R6 ;  /* 0x0002380601007387 */ /* 0x000fe20000100a00 */
[----:B------:R-:W-:-:S03]  /*eb820*/  NOP ;  /* 0x0000000000007918 */ /* 0x000fc60000000000 */
[----:B-1----:R-:W2:Y:S04]  /*eb830*/  LDL.LU R12, [R1+0xa0] ;  /* 0x0000a000010c7983 */ /* 0x002ea80000300800 */
[----:B------:R-:W2:Y:S04]  /*eb840*/  LDL.LU R13, [R1+0xa4] ;  /* 0x0000a400010d7983 */ /* 0x000ea80000300800 */
[----:B------:R-:W2:Y:S04]  /*eb850*/  LDL.LU R14, [R1+0xa8] ;  /* 0x0000a800010e7983 */ /* 0x000ea80000300800 */
[----:B------:R-:W4:Y:S04]  /*eb860*/  LDL.LU R45, [R1+0x7c] ;  /* 0x00007c00012d7983 */ /* 0x000f280000300800 */
[----:B------:R-:W4:Y:S04]  /*eb870*/  LDL.LU R17, [R1+0x5310] ;  /* 0x0053100001117983 */ /* 0x000f280000300800 */
[----:B------:R-:W0:Y:S01]  /*eb880*/  LDS.128 R4, [R0] ;  /* 0x0000000000047984 */ /* 0x000e220000000c00 */
[----:B------:R-:W-:Y:S01]  /*eb890*/  PRMT R23, R18, 0x5210, R23 ;  /* 0x0000521012177816 */ /* 0x000fe20000000017 */
[----:B------:R-:W-:Y:S01]  /*eb8a0*/  NOP ;  /* 0x0000000000007918 */ /* 0x000fe20000000000 */
[----:B------:R-:W-:Y:S01]  /*eb8b0*/  LOP3.LUT R27, R19, 0xffff, RZ, 0xc0, !PT ;  /* 0x0000ffff131b7812 */ /* 0x000fe200078ec0ff */
[----:B0-----:R0:W-:Y:S04]  /*eb8c0*/  STL.64 [R1+0x220], R4 ;  /* 0x0002200401007387 */ /* 0x0011e80000100a00 */
[----:B------:R1:W-:Y:S04]  /*eb8d0*/  STL.64 [R1+0x228], R6 ;  /* 0x0002280601007387 */ /* 0x0003e80000100a00 */
[----:B0-----:R-:W4:Y:S04]  /*eb8e0*/  LDL.LU R4, [R1+0xb0] ;  /* 0x0000b00001047983 */ /* 0x001f280000300800 */
[----:B------:R-:W4:Y:S04]  /*eb8f0*/  LDL.LU R5, [R1+0xb4] ;  /* 0x0000b40001057983 */ /* 0x000f280000300800 */
[----:B-1----:R-:W4:Y:S04]  /*eb900*/  LDL.LU R6, [R1+0xb8] ;  /* 0x0000b80001067983 */ /* 0x002f280000300800 */
[----:B------:R-:W4:Y:S04]  /*eb910*/  LDL.LU R18, [R1+0x501c] ;  /* 0x00501c0001127983 */ /* 0x000f280000300800 */
[----:B------:R-:W4:Y:S04]  /*eb920*/  LDL.LU R19, [R1+0x1f6c] ;  /* 0x001f6c0001137983 */ /* 0x000f280000300800 */
[----:B------:R-:W-:Y:S01]  /*eb930*/  STSM.16.M88.4 [R0], R20 ;  /* 0x0000001400007844 */ /* 0x000fe20000000200 */
[----:B------:R-:W-:-:S03]  /*eb940*/  NOP ;  /* 0x0000000000007918 */ /* 0x000fc60000000000 */
[----:B------:R-:W0:Y:S01]  /*eb950*/  LDS.128 R20, [R0] ;  /* 0x0000000000147984 */ /* 0x000e220000000c00 */
[----:B------:R-:W-:Y:S01]  /*eb960*/  PRMT R11, R44, 0x4210, R27 ;  /* 0x000042102c0b7816 */ /* 0x000fe2000000001b */
[----:B------:R-:W-:-:S04]  /*eb970*/  NOP ;  /* 0x0000000000007918 */ /* 0x000fc80000000000 */
[----:B------:R1:W-:Y:S04]  /*eb980*/  STSM.16.M88.4 [R0], R8 ;  /* 0x0000000800007844 */ /* 0x0003e80000000200 */
[----:B0-----:R-:W-:Y:S04]  /*eb990*/  STL.64 [R1+0x210], R20 ;  /* 0x0002101401007387 */ /* 0x001fe80000100a00 */
[----:B------:R-:W-:Y:S01]  /*eb9a0*/  STL.64 [R1+0x218], R22 ;  /* 0x0002181601007387 */ /* 0x000fe20000100a00 */
[----:B------:R-:W-:Y:S01]  /*eb9b0*/  LOP3.LUT R31, R46, 0xffff, RZ, 0xc0, !PT ;  /* 0x0000ffff2e1f7812 */ /* 0x000fe200078ec0ff */
[----:B------:R-:W-:-:S02]  /*eb9c0*/  NOP ;  /* 0x0000000000007918 */ /* 0x000fc40000000000 */
[----:B-1----:R-:W4:Y:S04]  /*eb9d0*/  LDL.LU R8, [R1+0xc0] ;  /* 0x0000c00001087983 */ /* 0x002f280000300800 */
[----:B------:R-:W4:Y:S04]  /*eb9e0*/  LDL.LU R9, [R1+0xc4] ;  /* 0x0000c40001097983 */ /* 0x000f280000300800 */
[----:B------:R-:W4:Y:S04]  /*eb9f0*/  LDL.LU R10, [R1+0xc8] ;  /* 0x0000c800010a7983 */ /* 0x000f280000300800 */
[----:B------:R-:W4:Y:S01]  /*eba00*/  LDL.LU R44, [R1+0x1f7c] ;  /* 0x001f7c00012c7983 */ /* 0x000f220000300800 */
[----:B---3--:R-:W-:-:S03]  /*eba10*/  PRMT R15, R16, 0x4210, R31 ;  /* 0x00004210100f7816 */ /* 0x008fc6000000001f */
[----:B------:R-:W3:Y:S04]  /*eba20*/  LDL.LU R16, [R1+0x68c] ;  /* 0x00068c0001107983 */ /* 0x000ee80000300800 */
[----:B------:R-:W0:Y:S01]  /*eba30*/  LDS.128 R20, [R0] ;  /* 0x0000000000147984 */ /* 0x000e220000000c00 */
[----:B------:R-:W-:Y:S01]  /*eba40*/  NOP ;  /* 0x0000000000007918 */ /* 0x000fe20000000000 */
[----:B------:R-:W-:Y:S02]  /*eba50*/  PRMT R27, R47, 0x5210, R27 ;  /* 0x000052102f1b7816 */ /* 0x000fe4000000001b */
[----:B0-----:R-:W-:Y:S04]  /*eba60*/  STL.64 [R1+0x200], R20 ;  /* 0x0002001401007387 */ /* 0x001fe80000100a00 */
[----:B------:R-:W-:Y:S04]  /*eba70*/  STL.64 [R1+0x208], R22 ;  /* 0x0002081601007387 */ /* 0x000fe80000100a00 */
[----:B--2---:R-:W-:Y:S01]  /*eba80*/  STSM.16.M88.4 [R0], R12 ;  /* 0x0000000c00007844 */ /* 0x004fe20000000200 */
[----:B------:R-:W-:-:S03]  /*eba90*/  NOP ;  /* 0x0000000000007918 */ /* 0x000fc60000000000 */
[----:B------:R-:W0:Y:S01]  /*ebaa0*/  LDS.128 R12, [R0] ;  /* 0x00000000000c7984 */ /* 0x000e220000000c00 */
[----:B----4-:R-:W-:Y:S01]  /*ebab0*/  PRMT R31, R45, 0x5210, R31 ;  /* 0x000052102d1f7816 */ /* 0x010fe2000000001f */
[----:B------:R-:W-:Y:S01]  /*ebac0*/  NOP ;  /* 0x0000000000007918 */ /* 0x000fe20000000000 */
[----:B------:R-:W-:Y:S01]  /*ebad0*/  LOP3.LUT R35, R17, 0xffff, RZ, 0xc0, !PT ;  /* 0x0000ffff11237812 */ /* 0x000fe200078ec0ff */
[----:B------:R-:W-:Y:S04]  /*ebae0*/  STSM.16.M88.4 [R0], R24 ;  /* 0x0000001800007844 */ /* 0x000fe80000000200 */
[----:B0-----:R-:W-:Y:S04]  /*ebaf0*/  STL.64 [R1+0x1f0], R12 ;  /* 0x0001f00c01007387 */ /* 0x001fe80000100a00 */
[----:B------:R-:W-:Y:S01]  /*ebb00*/  STL.64 [R1+0x1f8], R14 ;  /* 0x0001f80e01007387 */ /* 0x000fe20000100a00 */
[----:B------:R-:W-:-:S03]  /*ebb10*/  NOP ;  /* 0x0000000000007918 */ /* 0x000fc60000000000 */
[----:B------:R-:W2:Y:S04]  /*ebb20*/  LDL.LU R45, [R1+0x5c] ;  /* 0x00005c00012d7983 */ /* 0x000ea80000300800 */
[----:B------:R-:W4:Y:S04]  /*ebb30*/  LDL.LU R17, [R1+0x5314] ;  /* 0x0053140001117983 */ /* 0x000f280000300800 */
[----:B------:R-:W0:Y:S01]  /*ebb40*/  LDS.128 R12, [R0] ;  /* 0x00000000000c7984 */ /* 0x000e220000000c00 */
[----:B------:R-:W-:-:S03]  /*ebb50*/  NOP ;  /* 0x0000000000007918 */ /* 0x000fc60000000000 */
[----:B------:R-:W-:Y:S01]  /*ebb60*/  STSM.16.M88.4 [R0], R28 ;  /* 0x0000001c00007844 */ /* 0x000fe20000000200 */
[----:B------:R-:W-:-:S03]  /*ebb70*/  NOP ;  /* 0x0000000000007918 */ /* 0x000fc60000000000 */
[----:B0-----:R-:W-:Y:S04]  /*ebb80*/  STL.64 [R1+0x1e0], R12 ;  /* 0x0001e00c01007387 */ /* 0x001fe80000100a00 */
[----:B------:R-:W-:Y:S04]  /*ebb90*/  STL.64 [R1+0x1e8], R14 ;  /* 0x0001e80e01007387 */ /* 0x000fe80000100a00 */
[----:B------:R-:W0:Y:S01]  /*ebba0*/  LDS.128 R12, [R0] ;  /* 0x00000000000c7984 */ /* 0x000e220000000c00 */
[----:B------:R-:W-:Y:S02]  /*ebbb0*/  LOP3.LUT R39, R18, 0xffff, RZ, 0xc0, !PT ;  /* 0x0000ffff12277812 */ /* 0x000fe400078ec0ff */
[----:B------:R-:W-:Y:S01]  /*ebbc0*/  PRMT R7, R19, 0x4210, R35 ;  /* 0x0000421013077816 */ /* 0x000fe20000000023 */
[----:B------:R-:W-:Y:S01]  /*ebbd0*/  NOP ;  /* 0x0000000000007918 */ /* 0x000fe20000000000 */
[----:B0-----:R-:W-:Y:S04]  /*ebbe0*/  STL.64 [R1+0x1d0], R12 ;  /* 0x0001d00c01007387 */ /* 0x001fe80000100a00 */
[----:B------:R-:W-:Y:S04]  /*ebbf0*/  STL.64 [R1+0x1d8], R14 ;  /* 0x0001d80e01007387 */ /* 0x000fe80000100a00 */
[----:B------:R-:W4:Y:S04]  /*ebc00*/  LDL.LU R24, [R1+0xd0] ;  /* 0x0000d00001187983 */ /* 0x000f280000300800 */
        /* <DEDUP_REMOVED lines=12> */
[----:B---3--:R-:W-:Y:S01]  /*ebcd0*/  PRMT R35, R16, 0x5210, R35 ;  /* 0x0000521010237816 */ /* 0x008fe20000000023 */
[----:B------:R-:W-:-:S02]  /*ebce0*/  NOP ;  /* 0x0000000000007918 */ /* 0x000fc40000000000 */
[----:B-1----:R-:W3:Y:S04]  /*ebcf0*/  LDL.LU R8, [R1+0xe0] ;  /* 0x0000e00001087983 */ /* 0x002ee80000300800 */
[----:B------:R-:W3:Y:S04]  /*ebd00*/  LDL.LU R9, [R1+0xe4] ;  /* 0x0000e40001097983 */ /* 0x000ee80000300800 */
[----:B------:R-:W3:Y:S04]  /*ebd10*/  LDL.LU R10, [R1+0xe8] ;  /* 0x0000e800010a7983 */ /* 0x000ee80000300800 */
[----:B------:R-:W3:Y:S04]  /*ebd20*/  LDL.LU R44, [R1+0x1f8c] ;  /* 0x001f8c00012c7983 */ /* 0x000ee80000300800 */
[----:B------:R-:W3:Y:S04]  /*ebd30*/  LDL.LU R20, [R1] ;  /* 0x0000000001147983 */ /* 0x000ee80000300800 */
[----:B------:R-:W3:Y:S04]  /*ebd40*/  LDL.LU R21, [R1+0x4] ;  /* 0x0000040001157983 */ /* 0x000ee80000300800 */
[----:B------:R-:W3:Y:S04]  /*ebd50*/  LDL.LU R22, [R1+0x8] ;  /* 0x0000080001167983 */ /* 0x000ee80000300800 */
[----:B------:R-:W3:Y:S04]  /*ebd60*/  LDL.LU R16, [R1+0x4c] ;  /* 0x00004c0001107983 */ /* 0x000ee80000300800 */
[----:B------:R-:W0:Y:S01]  /*ebd70*/  LDS.128 R4, [R0] ;  /* 0x0000000000047984 */ /* 0x000e220000000c00 */
[----:B------:R-:W-:-:S03]  /*ebd80*/  NOP ;  /* 0x0000000000007918 */ /* 0x000fc60000000000 */
[----:B------:R-:W-:Y:S01]  /*ebd90*/  STSM.16.M88.4 [R0], R32 ;  /* 0x0000002000007844 */ /* 0x000fe20000000200 */
[----:B------:R-:W-:-:S03]  /*ebda0*/  NOP ;  /* 0x0000000000007918 */ /* 0x000fc60000000000 */
[----:B------:R-:W1:Y:S04]  /*ebdb0*/  LDS.128 R28, [R0] ;  /* 0x00000000001c7984 */ /* 0x000e680000000c00 */
[----:B0-----:R4:W-:Y:S04]  /*ebdc0*/  STL.64 [R1+0x1a0], R4 ;  /* 0x0001a00401007387 */ /* 0x0019e80000100a00 */
[----:B------:R-:W-:Y:S04]  /*ebdd0*/  STL.64 [R1+0x1a8], R6 ;  /* 0x0001a80601007387 */ /* 0x000fe80000100a00 */
[----:B------:R-:W3:Y:S04]  /*ebde0*/  LDL.LU R12, [R1+0x10] ;  /* 0x00001000010c7983 */ /* 0x000ee80000300800 */
[----:B-1----:R-:W-:Y:S04]  /*ebdf0*/  STL.64 [R1+0x190], R28 ;  /* 0x0001901c01007387 */ /* 0x002fe80000100a00 */
[----:B------:R-:W-:Y:S01]  /*ebe00*/  STL.64 [R1+0x198], R30 ;  /* 0x0001981e01007387 */ /* 0x000fe20000100a00 */
[----:B------:R-:W-:-:S03]  /*ebe10*/  NOP ;  /* 0x0000000000007918 */ /* 0x000fc60000000000 */
[----:B------:R-:W3:Y:S04]  /*ebe20*/  LDL.LU R13, [R1+0x14] ;  /* 0x00001400010d7983 */ /* 0x000ee80000300800 */
[----:B------:R-:W3:Y:S01]  /*ebe30*/  LDL.LU R14, [R1+0x18] ;  /* 0x00001800010e7983 */ /* 0x000ee20000300800 */
[----:B--2---:R-:W-:-:S03]  /*ebe40*/  PRMT R39, R45, 0x5210, R39 ;  /* 0x000052102d277816 */ /* 0x004fc60000000027 */
[----:B------:R-:W2:Y:S01]  /*ebe50*/  LDL.LU R45, [R1+0x3c] ;  /* 0x00003c00012d7983 */ /* 0x000ea20000300800 */
[----:B----4-:R-:W-:-:S03]  /*ebe60*/  LOP3.LUT R4, R17, 0xffff, RZ, 0xc0, !PT ;  /* 0x0000ffff11047812 */ /* 0x010fc600078ec0ff */
[----:B------:R-:W4:Y:S04]  /*ebe70*/  LDL.LU R17, [R1+0x532c] ;  /* 0x00532c0001117983 */ /* 0x000f280000300800 */
[----:B------:R-:W-:Y:S01]  /*ebe80*/  STSM.16.M88.4 [R0], R36 ;  /* 0x0000002400007844 */ /* 0x000fe20000000200 */
[----:B------:R-:W-:-:S03]  /*ebe90*/  NOP ;  /* 0x0000000000007918 */ /* 0x000fc60000000000 */
[----:B------:R-:W0:Y:S04]  /*ebea0*/  LDS.128 R28, [R0] ;  /* 0x00000000001c7984 */ /* 0x000e280000000c00 */
[----:B0-----:R0:W-:Y:S04]  /*ebeb0*/  STL.64 [R1+0x180], R28 ;  /* 0x0001801c01007387 */ /* 0x0011e80000100a00 */
[----:B------:R1:W-:Y:S04]  /*ebec0*/  STL.64 [R1+0x188], R30 ;  /* 0x0001881e01007387 */ /* 0x0003e80000100a00 */
[----:B0-----:R-:W4:Y:S04]  /*ebed0*/  LDL.LU R28, [R1+0xf0] ;  /* 0x0000f000011c7983 */ /* 0x001f280000300800 */
[----:B------:R-:W4:Y:S04]  /*ebee0*/  LDL.LU R29, [R1+0xf4] ;  /* 0x0000f400011d7983 */ /* 0x000f280000300800 */
[----:B-1----:R-:W4:Y:S01]  /*ebef0*/  LDL.LU R30, [R1+0xf8] ;  /* 0x0000f800011e7983 */ /* 0x002f220000300800 */
[----:B------:R-:W-:-:S03]  /*ebf00*/  LOP3.LUT R5, R18, 0xffff, RZ, 0xc0, !PT ;  /* 0x0000ffff12057812 */ /* 0x000fc600078ec0ff */
[----:B------:R-:W4:Y:S01]  /*ebf10*/  LDL.LU R18, [R1+0x5038] ;  /* 0x0050380001127983 */ /* 0x000f220000300800 */
[----:B------:R-:W-:Y:S01]  /*ebf20*/  PRMT R27, R19, 0x4210, R4 ;  /* 0x00004210131b7816 */ /* 0x000fe20000000004 */
[----:B------:R-:W-:Y:S02]  /*ebf30*/  NOP ;  /* 0x0000000000007918 */ /* 0x000fe40000000000 */
[----:B------:R-:W4:Y:S04]  /*ebf40*/  LDL.LU R19, [R1+0x1f98] ;  /* 0x001f980001137983 */ /* 0x000f280000300800 */
[----:B------:R-:W-:Y:S01]  /*ebf50*/  STSM.16.M88.4 [R0], R24 ;  /* 0x0000001800007844 */ /* 0x000fe20000000200 */
[----:B------:R-:W-:-:S03]  /*ebf60*/  NOP ;  /* 0x0000000000007918 */ /* 0x000fc60000000000 */
[----:B------:R-:W0:Y:S04]  /*ebf70*/  LDS.128 R24, [R0] ;  /* 0x0000000000187984 */ /* 0x000e280000000c00 */
[----:B0-----:R-:W-:Y:S04]  /*ebf80*/  STL.64 [R1+0x170], R24 ;  /* 0x0001701801007387 */ /* 0x001fe80000100a00 */
[----:B------:R-:W-:Y:S01]  /*ebf90*/  STL.64 [R1+0x178], R26 ;  /* 0x0001781a01007387 */ /* 0x000fe20000100a00 */
[----:B---3--:R-:W-:Y:S01]  /*ebfa0*/  PRMT R11, R44, 0x4210, R5 ;  /* 0x000042102c0b7816 */ /* 0x008fe20000000005 */
[----:B------:R-:W-:-:S04]  /*ebfb0*/  NOP ;  /* 0x0000000000007918 */ /* 0x000fc80000000000 */
[----:B------:R0:W-:Y:S01]  /*ebfc0*/  STSM.16.M88.4 [R0], R8 ;  /* 0x0000000800007844 */ /* 0x0001e20000000200 */
[----:B------:R-:W-:-:S03]  /*ebfd0*/  NOP ;  /* 0x0000000000007918 */ /* 0x000fc60000000000 */
[----:B------:R-:W1:Y:S04]  /*ebfe0*/  LDS.128 R32, [R0] ;  /* 0x0000000000207984 */ /* 0x000e680000000c00 */
[----:B0-----:R-:W3:Y:S04]  /*ebff0*/  LDL.LU R8, [R1+0x100] ;  /* 0x0001000001087983 */ /* 0x001ee80000300800 */
[----:B------:R-:W3:Y:S04]  /*ec000*/  LDL.LU R9, [R1+0x104] ;  /* 0x0001040001097983 */ /* 0x000ee80000300800 */
[----:B------:R-:W3:Y:S04]  /*ec010*/  LDL.LU R10, [R1+0x108] ;  /* 0x00010800010a7983 */ /* 0x000ee80000300800 */
[----:B------:R-:W3:Y:S01]  /*ec020*/  LDL.LU R44, [R1+0x1f9c] ;  /* 0x001f9c00012c7983 */ /* 0x000ee20000300800 */
[----:B------:R-:W-:Y:S01]  /*ec030*/  PRMT R23, R16, 0x5210, R4 ;  /* 0x0000521010177816 */ /* 0x000fe20000000004 */
[----:B------:R-:W-:-:S02]  /*ec040*/  NOP ;  /* 0x0000000000007918 */ /* 0x000fc40000000000 */
[----:B------:R-:W3:Y:S04]  /*ec050*/  LDL.LU R24, [R1+0x20] ;  /* 0x0000200001187983 */ /* 0x000ee80000300800 */
[----:B------:R-:W3:Y:S04]  /*ec060*/  LDL.LU R25, [R1+0x24] ;  /* 0x0000240001197983 */ /* 0x000ee80000300800 */
[----:B------:R-:W3:Y:S04]  /*ec070*/  LDL.LU R26, [R1+0x28] ;  /* 0x00002800011a7983 */ /* 0x000ee80000300800 */
[----:B------:R-:W3:Y:S04]  /*ec080*/  LDL.LU R16, [R1+0x2c] ;  /* 0x00002c0001107983 */ /* 0x000ee80000300800 */
[----:B------:R0:W-:Y:S04]  /*ec090*/  STSM.16.M88.4 [R0], R20 ;  /* 0x0000001400007844 */ /* 0x0001e80000000200 */
[----:B-1----:R-:W-:Y:S04]  /*ec0a0*/  STL.64 [R1+0x160], R32 ;  /* 0x0001602001007387 */ /* 0x002fe80000100a00 */
[----:B------:R-:W-:Y:S01]  /*ec0b0*/  STL.64 [R1+0x168], R34 ;  /* 0x0001682201007387 */ /* 0x000fe20000100a00 */
[----:B------:R-:W-:-:S03]  /*ec0c0*/  NOP ;  /* 0x0000000000007918 */ /* 0x000fc60000000000 */
[----:B------:R-:W1:Y:S04]  /*ec0d0*/  LDS.128 R32, [R0] ;  /* 0x0000000000207984 */ /* 0x000e680000000c00 */
[----:B0-----:R-:W3:Y:S01]  /*ec0e0*/  LDL.LU R20, [R1+0x30] ;  /* 0x0000300001147983 */ /* 0x001ee20000300800 */
[----:B--2---:R-:W-:Y:S01]  /*ec0f0*/  PRMT R15, R45, 0x5210, R5 ;  /* 0x000052102d0f7816 */ /* 0x004fe20000000005 */
[----:B------:R-:W-:Y:S02]  /*ec100*/  NOP ;  /* 0x0000000000007918 */ /* 0x000fe40000000000 */
[----:B-1----:R-:W-:Y:S04]  /*ec110*/  STL.64 [R1+0x150], R32 ;  /* 0x0001502001007387 */ /* 0x002fe80000100a00 */
[----:B------:R-:W-:Y:S01]  /*ec120*/  STL.64 [R1+0x158], R34 ;  /* 0x0001582201007387 */ /* 0x000fe20000100a00 */
[----:B----4-:R-:W-:-:S03]  /*ec130*/  LOP3.LUT R4, R17, 0xffff, RZ, 0xc0, !PT ;  /* 0x0000ffff11047812 */ /* 0x010fc600078ec0ff */
[----:B------:R-:W2:Y:S04]  /*ec140*/  LDL.LU R21, [R1+0x34] ;  /* 0x0000340001157983 */ /* 0x000ea80000300800 */
[----:B------:R-:W2:Y:S04]  /*ec150*/  LDL.LU R22, [R1+0x38] ;  /* 0x0000380001167983 */ /* 0x000ea80000300800 */
[----:B------:R-:W4:Y:S04]  /*ec160*/  LDL.LU R45, [R1+0x72c] ;  /* 0x00072c00012d7983 */ /* 0x000f280000300800 */
[----:B------:R-:W2:Y:S04]  /*ec170*/  LDL.LU R17, [R1+0x5330] ;  /* 0x0053300001117983 */ /* 0x000ea80000300800 */
[----:B------:R0:W-:Y:S01]  /*ec180*/  STSM.16.M88.4 [R0], R12 ;  /* 0x0000000c00007844 */ /* 0x0001e20000000200 */
[----:B------:R-:W-:-:S03]  /*ec190*/  NOP ;  /* 0x0000000000007918 */ /* 0x000fc60000000000 */
[----:B------:R-:W1:Y:S04]  /*ec1a0*/  LDS.128 R32, [R0] ;  /* 0x0000000000207984 */ /* 0x000e680000000c00 */
[----:B0-----:R-:W2:Y:S04]  /*ec1b0*/  LDL.LU R12, [R1+0x6d0] ;  /* 0x0006d000010c7983 */ /* 0x001ea80000300800 */
[----:B-1----:R-:W-:Y:S04]  /*ec1c0*/  STL.64 [R1+0x140], R32 ;  /* 0x0001402001007387 */ /* 0x002fe80000100a00 */
[----:B------:R-:W-:Y:S01]  /*ec1d0*/  STL.64 [R1+0x148], R34 ;  /* 0x0001482201007387 */ /* 0x000fe20000100a00 */
[----:B------:R-:W-:-:S03]  /*ec1e0*/  NOP ;  /* 0x0000000000007918 */ /* 0x000fc60000000000 */
[----:B------:R-:W2:Y:S04]  /*ec1f0*/  LDL.LU R13, [R1+0x6d4] ;  /* 0x0006d400010d7983 */ /* 0x000ea80000300800 */
[----:B------:R-:W2:Y:S01]  /*ec200*/  LDL.LU R14, [R1+0x6d8] ;  /* 0x0006d800010e7983 */ /* 0x000ea20000300800 */
[----:B------:R-:W-:-:S03]  /*ec210*/  LOP3.LUT R5, R18, 0xffff, RZ, 0xc0, !PT ;  /* 0x0000ffff12057812 */ /* 0x000fc600078ec0ff */
[----:B------:R-:W2:Y:S01]  /*ec220*/  LDL.LU R18, [R1+0x504c] ;  /* 0x00504c0001127983 */ /* 0x000ea20000300800 */
[----:B------:R-:W-:-:S03]  /*ec230*/  PRMT R31, R19, 0x4210, R4 ;  /* 0x00004210131f7816 */ /* 0x000fc60000000004 */
[----:B------:R-:W2:Y:S04]  /*ec240*/  LDL.LU R19, [R1+0x198c] ;  /* 0x00198c0001137983 */ /* 0x000ea80000300800 */
        /* <DEDUP_REMOVED lines=9> */
[----:B------:R-:W1:Y:S01]  /*ec2e0*/  LDS.128 R32, [R0] ;  /* 0x0000000000207984 */ /* 0x000e620000000c00 */
[----:B------:R-:W-:Y:S01]  /*ec2f0*/  PRMT R27, R16, 0x5210, R4 ;  /* 0x00005210101b7816 */ /* 0x000fe20000000004 */
[----:B------:R-:W-:Y:S02]  /*ec300*/  NOP ;  /* 0x0000000000007918 */ /* 0x000fe40000000000 */
[----:B0-----:R-:W3:Y:S04]  /*ec310*/  LDL.LU R8, [R1+0x6e0] ;  /* 0x0006e00001087983 */ /* 0x001ee80000300800 */
[----:B------:R-:W3:Y:S04]  /*ec320*/  LDL.LU R9, [R1+0x6e4] ;  /* 0x0006e40001097983 */ /* 0x000ee80000300800 */
[----:B------:R-:W3:Y:S04]  /*ec330*/  LDL.LU R10, [R1+0x6e8] ;  /* 0x0006e800010a7983 */ /* 0x000ee80000300800 */
[----:B------:R-:W3:Y:S04]  /*ec340*/  LDL.LU R44, [R1+0x1fa8] ;  /* 0x001fa800012c7983 */ /* 0x000ee80000300800 */
        /* <DEDUP_REMOVED lines=10> */
[----:B----4-:R-:W-:Y:S01]  /*ec3f0*/  PRMT R23, R45, 0x5210, R5 ;  /* 0x000052102d177816 */ /* 0x010fe20000000005 */
[----:B------:R-:W-:Y:S01]  /*ec400*/  NOP ;  /* 0x0000000000007918 */ /* 0x000fe20000000000 */
[----:B--2---:R-:W-:Y:S01]  /*ec410*/  LOP3.LUT R4, R17, 0xffff, RZ, 0xc0, !PT ;  /* 0x0000ffff11047812 */ /* 0x004fe200078ec0ff */
[----:B-1----:R-:W-:Y:S04]  /*ec420*/  STL.64 [R1+0x110], R32 ;  /* 0x0001102001007387 */ /* 0x002fe80000100a00 */
[----:B------:R-:W-:Y:S04]  /*ec430*/  STL.64 [R1+0x118], R34 ;  /* 0x0001182201007387 */ /* 0x000fe80000100a00 */
[----:B------:R-:W2:Y:S04]  /*ec440*/  LDL.LU R25, [R1+0x54] ;  /* 0x0000540001197983 */ /* 0x000ea80000300800 */
[----:B------:R-:W2:Y:S04]  /*ec450*/  LDL.LU R26, [R1+0x58] ;  /* 0x00005800011a7983 */ /* 0x000ea80000300800 */
[----:B------:R-:W4:Y:S04]  /*ec460*/  LDL.LU R45, [R1+0x754] ;  /* 0x00075400012d7983 */ /* 0x000f280000300800 */
[----:B------:R-:W2:Y:S04]  /*ec470*/  LDL.LU R17, [R1+0x5338] ;  /* 0x0053380001117983 */ /* 0x000ea80000300800 */
[----:B------:R-:W-:Y:S01]  /*ec480*/  STSM.16.M88.4 [R0], R20 ;  /* 0x0000001400007844 */ /* 0x000fe20000000200 */
[----:B------:R-:W-:-:S03]  /*ec490*/  NOP ;  /* 0x0000000000007918 */ /* 0x000fc60000000000 */
[----:B------:R-:W0:Y:S04]  /*ec4a0*/  LDS.128 R20, [R0] ;  /* 0x0000000000147984 */ /* 0x000e280000000c00 */
[----:B0-----:R0:W-:Y:S04]  /*ec4b0*/  STL.64 [R1+0x100], R20 ;  /* 0x0001001401007387 */ /* 0x0011e80000100a00 */
[----:B------:R1:W-:Y:S01]  /*ec4c0*/  STL.64 [R1+0x108], R22 ;  /* 0x0001081601007387 */ /* 0x0003e20000100a00 */
[----:B------:R-:W-:-:S03]  /*ec4d0*/  LOP3.LUT R5, R18, 0xffff, RZ, 0xc0, !PT ;  /* 0x0000ffff12057812 */ /* 0x000fc600078ec0ff */
[----:B0-----:R-:W2:Y:S04]  /*ec4e0*/  LDL.LU R20, [R1+0x6f0] ;  /* 0x0006f00001147983 */ /* 0x001ea80000300800 */
[----:B------:R-:W2:Y:S01]  /*ec4f0*/  LDL.LU R21, [R1+0x6f4] ;  /* 0x0006f40001157983 */ /* 0x000ea20000300800 */
[----:B------:R-:W-:Y:S01]  /*ec500*/  PRMT R15, R19, 0x4210, R4 ;  /* 0x00004210130f7816 */ /* 0x000fe20000000004 */
[----:B------:R-:W-:Y:S02]  /*ec510*/  NOP ;  /* 0x0000000000007918 */ /* 0x000fe40000000000 */
[----:B-1----:R-:W2:Y:S04]  /*ec520*/  LDL.LU R22, [R1+0x6f8] ;  /* 0x0006f80001167983 */ /* 0x002ea80000300800 */
[----:B------:R-:W2:Y:S04]  /*ec530*/  LDL.LU R18, [R1+0x5058] ;  /* 0x0050580001127983 */ /* 0x000ea80000300800 */
[----:B------:R-:W2:Y:S04]  /*ec540*/  LDL.LU R19, [R1+0x1998] ;  /* 0x0019980001137983 */ /* 0x000ea80000300800 */
[----:B------:R-:W-:Y:S01]  /*ec550*/  STSM.16.M88.4 [R0], R12 ;  /* 0x0000000c00007844 */ /* 0x000fe20000000200 */
[----:B------:R-:W-:-:S03]  /*ec560*/  NOP ;  /* 0x0000000000007918 */ /* 0x000fc60000000000 */
[----:B------:R-:W0:Y:S04]  /*ec570*/  LDS.128 R12, [R0] ;  /* 0x00000000000c7984 */ /* 0x000e280000000c00 */
[----:B0-----:R0:W-:Y:S04]  /*ec580*/  STL.64 [R1+0xf0], R12 ;  /* 0x0000f00c01007387 */ /* 0x0011e80000100a00 */
[----:B------:R1:W-:Y:S04]  /*ec590*/  STL.64 [R1+0xf8], R14 ;  /* 0x0000f80e01007387 */ /* 0x0003e80000100a00 */
[----:B0-----:R-:W2:Y:S04]  /*ec5a0*/  LDL.LU R12, [R1+0x700] ;  /* 0x00070000010c7983 */ /* 0x001ea80000300800 */
[----:B------:R-:W2:Y:S04]  /*ec5b0*/  LDL.LU R13, [R1+0x704] ;  /* 0x00070400010d7983 */ /* 0x000ea80000300800 */
[----:B-1----:R-:W2:Y:S04]  /*ec5c0*/  LDL.LU R14, [R1+0x708] ;  /* 0x00070800010e7983 */ /* 0x002ea80000300800 */
[----:B------:R-:W2:Y:S01]  /*ec5d0*/  LDL.LU R47, [R1+0x1fac] ;  /* 0x001fac00012f7983 */ /* 0x000ea20000300800 */
        /* <DEDUP_REMOVED lines=11> */
[----:B-1----:R-:W-:Y:S04]  /*ec690*/  STL.64 [R1+0xe0], R32 ;  /* 0x0000e02001007387 */ /* 0x002fe80000100a00 */
[----:B------:R-:W-:Y:S04]  /*ec6a0*/  STL.64 [R1+0xe8], R34 ;  /* 0x0000e82201007387 */ /* 0x000fe80000100a00 */
[----:B------:R-:W3:Y:S01]  /*ec6b0*/  LDL.LU R44, [R1+0x680] ;  /* 0x00068000012c7983 */ /* 0x000ee20000300800 */
[----:B----4-:R-:W-:-:S03]  /*ec6c0*/  PRMT R27, R45, 0x5210, R5 ;  /* 0x000052102d1b7816 */ /* 0x010fc60000000005 */
[----:B------:R-:W4:Y:S01]  /*ec6d0*/  LDL.LU R45, [R1+0x684] ;  /* 0x00068400012d7983 */ /* 0x000f220000300800 */
[----:B--2---:R-:W-:-:S03]  /*ec6e0*/  LOP3.LUT R4, R17, 0xffff, RZ, 0xc0, !PT ;  /* 0x0000ffff11047812 */ /* 0x004fc600078ec0ff */
[----:B------:R-:W4:Y:S04]  /*ec6f0*/  LDL.LU R46, [R1+0x688] ;  /* 0x00068800012e7983 */ /* 0x000f280000300800 */
[----:B------:R-:W2:Y:S04]  /*ec700*/  LDL.LU R17, [R1+0x75c] ;  /* 0x00075c0001117983 */ /* 0x000ea80000300800 */
[----:B------:R-:W-:Y:S01]  /*ec710*/  STSM.16.M88.4 [R0], R28 ;  /* 0x0000001c00007844 */ /* 0x000fe20000000200 */
[----:B------:R-:W-:-:S03]  /*ec720*/  NOP ;  /* 0x0000000000007918 */ /* 0x000fc60000000000 */
[----:B------:R-:W0:Y:S01]  /*ec730*/  LDS.128 R28, [R0] ;  /* 0x00000000001c7984 */ /* 0x000e220000000c00 */
[----:B------:R-:W-:-:S03]  /*ec740*/  NOP ;  /* 0x0000000000007918 */ /* 0x000fc60000000000 */
[----:B------:R-:W-:Y:S01]  /*ec750*/  STSM.16.M88.4 [R0], R24 ;  /* 0x0000001800007844 */ /* 0x000fe20000000200 */
[----:B------:R-:W-:-:S03]  /*ec760*/  NOP ;  /* 0x0000000000007918 */ /* 0x000fc60000000000 */
[----:B------:R-:W1:Y:S04]  /*ec770*/  LDS.128 R24, [R0] ;  /* 0x0000000000187984 */ /* 0x000e680000000c00 */
[----:B0-----:R-:W-:Y:S04]  /*ec780*/  STL.64 [R1+0xd0], R28 ;  /* 0x0000d01c01007387 */ /* 0x001fe80000100a00 */
[----:B------:R-:W-:Y:S04]  /*ec790*/  STL.64 [R1+0xd8], R30 ;  /* 0x0000d81e01007387 */ /* 0x000fe80000100a00 */
[----:B------:R-:W4:Y:S04]  /*ec7a0*/  LDL.LU R51, [R1+0x5340] ;  /* 0x0053400001337983 */ /* 0x000f280000300800 */
[----:B-1----:R0:W-:Y:S04]  /*ec7b0*/  STL.64 [R1+0xc0], R24 ;  /* 0x0000c01801007387 */ /* 0x0021e80000100a00 */
[----:B------:R1:W-:Y:S01]  /*ec7c0*/  STL.64 [R1+0xc8], R26 ;  /* 0x0000c81a01007387 */ /* 0x0003e20000100a00 */
[----:B------:R-:W-:-:S03]  /*ec7d0*/  LOP3.LUT R5, R18, 0xffff, RZ, 0xc0, !PT ;  /* 0x0000ffff12057812 */ /* 0x000fc600078ec0ff */
[----:B0-----:R-:W4:Y:S04]  /*ec7e0*/  LDL.LU R24, [R1+0x710] ;  /* 0x0007100001187983 */ /* 0x001f280000300800 */
[----:B------:R-:W4:Y:S01]  /*ec7f0*/  LDL.LU R25, [R1+0x714] ;  /* 0x0007140001197983 */ /* 0x000f220000300800 */
[----:B------:R-:W-:Y:S01]  /*ec800*/  PRMT R23, R19, 0x4210, R4 ;  /* 0x0000421013177816 */ /* 0x000fe20000000004 */
[----:B------:R-:W-:Y:S02]  /*ec810*/  NOP ;  /* 0x0000000000007918 */ /* 0x000fe40000000000 */
        /* <DEDUP_REMOVED lines=8> */
[----:B------:R-:W-:Y:S01]  /*ec8a0*/  STSM.16.M88.4 [R0], R12 ;  /* 0x0000000c00007844 */ /* 0x000fe20000000200 */
[----:B------:R-:W-:-:S03]  /*ec8b0*/  NOP ;  /* 0x0000000000007918 */ /* 0x000fc60000000000 */
[----:B0-----:R0:W-:Y:S04]  /*ec8c0*/  STL.64 [R1+0xb0], R20 ;  /* 0x0000b01401007387 */ /* 0x0011e80000100a00 */
[----:B------:R1:W-:Y:S04]  /*ec8d0*/  STL.64 [R1+0xb8], R22 ;  /* 0x0000b81601007387 */ /* 0x0003e80000100a00 */
[----:B------:R-:W3:Y:S04]  /*ec8e0*/  LDS.128 R12, [R0] ;  /* 0x00000000000c7984 */ /* 0x000ee80000000c00 */
[----:B0-----:R-:W4:Y:S04]  /*ec8f0*/  LDL.LU R20, [R1+0x720] ;  /* 0x0007200001147983 */ /* 0x001f280000300800 */
[----:B------:R-:W4:Y:S04]  /*ec900*/  LDL.LU R21, [R1+0x724] ;  /* 0x0007240001157983 */ /* 0x000f280000300800 */
[----:B-1----:R-:W4:Y:S01]  /*ec910*/  LDL.LU R22, [R1+0x728] ;  /* 0x0007280001167983 */ /* 0x002f220000300800 */
[----:B---3--:R-:W-:Y:S01]  /*ec920*/  PRMT R11, R16, 0x5210, R4 ;  /* 0x00005210100b7816 */ /* 0x008fe20000000004 */
[----:B------:R-:W-:-:S02]  /*ec930*/  NOP ;  /* 0x0000000000007918 */ /* 0x000fc40000000000 */
[----:B------:R-:W3:Y:S04]  /*ec940*/  LDL.LU R16, [R1+0x4cac] ;  /* 0x004cac0001107983 */ /* 0x000ee80000300800 */
[----:B------:R0:W-:Y:S04]  /*ec950*/  STL.64 [R1+0xa0], R12 ;  /* 0x0000a00c01007387 */ /* 0x0001e80000100a00 */
[----:B------:R1:W-:Y:S04]  /*ec960*/  STL.64 [R1+0xa8], R14 ;  /* 0x0000a80e01007387 */ /* 0x0003e80000100a00 */
[----:B------:R-:W-:Y:S01]  /*ec970*/  STSM.16.M88.4 [R0], R8 ;  /* 0x0000000800007844 */ /* 0x000fe20000000200 */
[----:B------:R-:W-:-:S03]  /*ec980*/  NOP ;  /* 0x0000000000007918 */ /* 0x000fc60000000000 */
[----:B0-----:R-:W3:Y:S04]  /*ec990*/  LDL.LU R12, [R1+0x690] ;  /* 0x00069000010c7983 */ /* 0x001ee80000300800 */
[----:B------:R-:W3:Y:S04]  /*ec9a0*/  LDL.LU R13, [R1+0x694] ;  /* 0x00069400010d7983 */ /* 0x000ee80000300800 */
[----:B-1----:R-:W3:Y:S04]  /*ec9b0*/  LDL.LU R14, [R1+0x698] ;  /* 0x00069800010e7983 */ /* 0x002ee80000300800 */
[----:B------:R-:W0:Y:S01]  /*ec9c0*/  LDS.128 R8, [R0] ;  /* 0x0000000000087984 */ /* 0x000e220000000c00 */
[----:B--2---:R-:W-:Y:S01]  /*ec9d0*/  PRMT R47, R17, 0x5210, R5 ;  /* 0x00005210112f7816 */ /* 0x004fe20000000005 */
[----:B------:R-:W-:-:S02]  /*ec9e0*/  NOP ;  /* 0x0000000000007918 */ /* 0x000fc40000000000 */
[----:B------:R-:W2:Y:S04]  /*ec9f0*/  LDL.LU R17, [R1+0x760] ;  /* 0x0007600001117983 */ /* 0x000ea80000300800 */
[----:B------:R-:W2:Y:S04]  /*eca00*/  LDL.LU R28, [R1+0x6a0] ;  /* 0x0006a000011c7983 */ /* 0x000ea80000300800 */
[----:B0-----:R-:W-:Y:S04]  /*eca10*/  STL.64 [R1+0x90], R8 ;  /* 0x0000900801007387 */ /* 0x001fe80000100a00 */
[----:B------:R-:W-:Y:S04]  /*eca20*/  STL.64 [R1+0x98], R10 ;  /* 0x0000980a01007387 */ /* 0x000fe80000100a00 */
[----:B------:R-:W2:Y:S04]  /*eca30*/  LDL.LU R29, [R1+0x6a4] ;  /* 0x0006a400011d7983 */ /* 0x000ea80000300800 */
[----:B------:R-:W2:Y:S04]  /*eca40*/  LDL.LU R30, [R1+0x6a8] ;  /* 0x0006a800011e7983 */ /* 0x000ea80000300800 */
[----:B----4-:R0:W-:Y:S01]  /*eca50*/  STSM.16.M88.4 [R0], R44 ;  /* 0x0000002c00007844 */ /* 0x0101e20000000200 */
[----:B------:R-:W-:-:S03]  /*eca60*/  NOP ;  /* 0x0000000000007918 */ /* 0x000fc60000000000 */
[----:B------:R-:W1:Y:S04]  /*eca70*/  LDS.128 R32, [R0] ;  /* 0x0000000000207984 */ /* 0x000e680000000c00 */
[----:B0-----:R-:W4:Y:S04]  /*eca80*/  LDL.LU R44, [R1+0x764] ;  /* 0x00076400012c7983 */ /* 0x001f280000300800 */
[----:B------:R-:W4:Y:S04]  /*eca90*/  LDL.LU R45, [R1+0x5344] ;  /* 0x00534400012d7983 */ /* 0x000f280000300800 */
[----:B------:R-:W4:Y:S01]  /*ecaa0*/  LDL.LU R8, [R1+0x730] ;  /* 0x0007300001087983 */ /* 0x000f220000300800 */
[----:B------:R-:W-:-:S03]  /*ecab0*/  LOP3.LUT R4, R51, 0xffff, RZ, 0xc0, !PT ;  /* 0x0000ffff33047812 */ /* 0x000fc600078ec0ff */
[----:B-1----:R-:W-:Y:S04]  /*ecac0*/  STL.64 [R1+0x80], R32 ;  /* 0x0000802001007387 */ /* 0x002fe80000100a00 */
[----:B------:R-:W-:Y:S01]  /*ecad0*/  STL.64 [R1+0x88], R34 ;  /* 0x0000882201007387 */ /* 0x000fe20000100a00 */
[----:B------:R-:W-:-:S03]  /*ecae0*/  NOP ;  /* 0x0000000000007918 */ /* 0x000fc60000000000 */
[----:B------:R-:W4:Y:S01]  /*ecaf0*/  LDL.LU R9, [R1+0x734] ;  /* 0x0007340001097983 */ /* 0x000f220000300800 */
[----:B------:R-:W-:-:S03]  /*ecb00*/  LOP3.LUT R5, R18, 0xffff, RZ, 0xc0, !PT ;  /* 0x0000ffff12057812 */ /* 0x000fc600078ec0ff */
[----:B------:R-:W4:Y:S04]  /*ecb10*/  LDL.LU R10, [R1+0x738] ;  /* 0x00073800010a7983 */ /* 0x000f280000300800 */
[----:B------:R-:W4:Y:S01]  /*ecb20*/  LDL.LU R18, [R1+0x507c] ;  /* 0x00507c0001127983 */ /* 0x000f220000300800 */
[----:B------:R-:W-:-:S03]  /*ecb30*/  PRMT R27, R19, 0x4210, R4 ;  /* 0x00004210131b7816 */ /* 0x000fc60000000004 */
[----:B------:R-:W4:Y:S04]  /*ecb40*/  LDL.LU R19, [R1+0x4cb4] ;  /* 0x004cb40001137983 */ /* 0x000f280000300800 */
[----:B------:R0:W-:Y:S01]  /*ecb50*/  STSM.16.M88.4 [R0], R24 ;  /* 0x0000001800007844 */ /* 0x0001e20000000200 */
[----:B------:R-:W-:-:S03]  /*ecb60*/  NOP ;  /* 0x0000000000007918 */ /* 0x000fc60000000000 */
[----:B------:R-:W1:Y:S04]  /*ecb70*/  LDS.128 R32, [R0] ;  /* 0x0000000000207984 */ /* 0x000e680000000c00 */
[----:B0-----:R-:W4:Y:S04]  /*ecb80*/  LDL.LU R24, [R1+0x740] ;  /* 0x0007400001187983 */ /* 0x001f280000300800 */
[----:B-1----:R-:W-:Y:S04]  /*ecb90*/  STL.64 [R1+0x70], R32 ;  /* 0x0000702001007387 */ /* 0x002fe80000100a00 */
[----:B------:R-:W-:Y:S01]  /*ecba0*/  STL.64 [R1+0x78], R34 ;  /* 0x0000782201007387 */ /* 0x000fe20000100a00 */
[----:B------:R-:W-:-:S03]  /*ecbb0*/  NOP ;  /* 0x0000000000007918 */ /* 0x000fc60000000000 */
[----:B------:R-:W4:Y:S04]  /*ecbc0*/  LDL.LU R25, [R1+0x744] ;  /* 0x0007440001197983 */ /* 0x000f280000300800 */
[----:B------:R-:W4:Y:S01]  /*ecbd0*/  LDL.LU R26, [R1+0x748] ;  /* 0x00074800011a7983 */ /* 0x000f220000300800 */
[----:B---3--:R-:W-:-:S03]  /*ecbe0*/  PRMT R23, R16, 0x4210, R5 ;  /* 0x0000421010177816 */ /* 0x008fc60000000005 */
[----:B------:R-:W3:Y:S04]  /*ecbf0*/  LDL.LU R16, [R1+0x4cb8] ;  /* 0x004cb80001107983 */ /* 0x000ee80000300800 */
[----:B------:R0:W-:Y:S01]  /*ecc00*/  STSM.16.M88.4 [R0], R20 ;  /* 0x0000001400007844 */ /* 0x0001e20000000200 */
[----:B------:R-:W-:-:S03]  /*ecc10*/  NOP ;  /* 0x0000000000007918 */ /* 0x000fc60000000000 */
[----:B------:R-:W1:Y:S04]  /*ecc20*/  LDS.128 R32, [R0] ;  /* 0x0000000000207984 */ /* 0x000e680000000c00 */
[----:B0-----:R-:W3:Y:S04]  /*ecc30*/  LDL.LU R20, [R1+0x6b0] ;  /* 0x0006b00001147983 */ /* 0x001ee80000300800 */
[----:B-1----:R-:W-:Y:S04]  /*ecc40*/  STL.64 [R1+0x60], R32 ;  /* 0x0000602001007387 */ /* 0x002fe80000100a00 */
[----:B------:R-:W-:Y:S01]  /*ecc50*/  STL.64 [R1+0x68], R34 ;  /* 0x0000682201007387 */ /* 0x000fe20000100a00 */
[----:B------:R-:W-:-:S03]  /*ecc60*/  NOP ;  /* 0x0000000000007918 */ /* 0x000fc60000000000 */
[----:B------:R-:W3:Y:S01]  /*ecc70*/  LDL.LU R21, [R1+0x6b4] ;  /* 0x0006b40001157983 */ /* 0x000ee20000300800 */
[----:B--2---:R-:W-:-:S03]  /*ecc80*/  PRMT R15, R17, 0x5210, R4 ;  /* 0x00005210110f7816 */ /* 0x004fc60000000004 */
[----:B------:R-:W2:Y:S04]  /*ecc90*/  LDL.LU R22, [R1+0x6b8] ;  /* 0x0006b80001167983 */ /* 0x000ea80000300800 */
[----:B------:R0:W-:Y:S01]  /*ecca0*/  STSM.16.M88.4 [R0], R12 ;  /* 0x0000000c00007844 */ /* 0x0001e20000000200 */
[----:B------:R-:W-:-:S03]  /*eccb0*/  NOP ;  /* 0x0000000000007918 */ /* 0x000fc60000000000 */
[----:B------:R-:W1:Y:S04]  /*eccc0*/  LDS.128 R32, [R0] ;  /* 0x0000000000207984 */ /* 0x000e680000000c00 */
[----:B------:R-:W2:Y:S04]  /*eccd0*/  LDL.LU R17, [R1+0x768] ;  /* 0x0007680001117983 */ /* 0x000ea80000300800 */
[----:B0-----:R-:W2:Y:S01]  /*ecce0*/  LDL.LU R12, [R1+0x6c0] ;  /* 0x0006c000010c7983 */ /* 0x001ea20000300800 */
[----:B----4-:R-:W-:Y:S01]  /*eccf0*/  PRMT R31, R44, 0x5210, R5 ;  /* 0x000052102c1f7816 */ /* 0x010fe20000000005 */
[----:B------:R-:W-:-:S04]  /*ecd00*/  NOP ;  /* 0x0000000000007918 */ /* 0x000fc80000000000 */
[----:B------:R-:W-:Y:S01]  /*ecd10*/  STSM.16.M88.4 [R0], R28 ;  /* 0x0000001c00007844 */ /* 0x000fe20000000200 */
[----:B------:R-:W-:-:S03]  /*ecd20*/  NOP ;  /* 0x0000000000007918 */ /* 0x000fc60000000000 */
[----:B-1----:R-:W-:Y:S04]  /*ecd30*/  STL.64 [R1+0x50], R32 ;  /* 0x0000502001007387 */ /* 0x002fe80000100a00 */
[----:B------:R-:W-:Y:S04]  /*ecd40*/  STL.64 [R1+0x58], R34 ;  /* 0x0000582201007387 */ /* 0x000fe80000100a00 */
[----:B------:R-:W4:Y:S04]  /*ecd50*/  LDL.LU R13, [R1+0x6c4] ;  /* 0x0006c400010d7983 */ /* 0x000f280000300800 */
[----:B------:R-:W4:Y:S04]  /*ecd60*/  LDL.LU R14, [R1+0x6c8] ;  /* 0x0006c800010e7983 */ /* 0x000f280000300800 */
[----:B------:R-:W4:Y:S04]  /*ecd70*/  LDL.LU R47, [R1+0x790] ;  /* 0x00079000012f7983 */ /* 0x000f280000300800 */
[----:B------:R-:W0:Y:S01]  /*ecd80*/  LDS.128 R28, [R0] ;  /* 0x00000000001c7984 */ /* 0x000e220000000c00 */
[----:B------:R-:W-:-:S02]  /*ecd90*/  LOP3.LUT R4, R45, 0xffff, RZ, 0xc0, !PT ;  /* 0x0000ffff2d047812 */ /* 0x000fc400078ec0ff */
        /* <DEDUP_REMOVED lines=8> */
[----:B------:R0:W-:Y:S01]  /*ece20*/  STSM.16.M88.4 [R0], R8 ;  /* 0x0000000800007844 */ /* 0x0001e20000000200 */
[----:B------:R-:W-:-:S03]  /*ece30*/  NOP ;  /* 0x0000000000007918 */ /* 0x000fc60000000000 */
[----:B------:R-:W1:Y:S04]  /*ece40*/  LDS.128 R28, [R0] ;  /* 0x00000000001c7984 */ /* 0x000e680000000c00 */
[----:B0-----:R-:W4:Y:S04]  /*ece50*/  LDL.LU R9, [R1+0x5348] ;  /* 0x0053480001097983 */ /* 0x001f280000300800 */
[----:B------:R-:W4:Y:S04]  /*ece60*/  LDL.LU R10, [R1+0x4ccc] ;  /* 0x004ccc00010a7983 */ /* 0x000f280000300800 */
[----:B-1----:R-:W-:Y:S04]  /*ece70*/  STL.64 [R1+0x30], R28 ;  /* 0x0000301c01007387 */ /* 0x002fe80000100a00 */
[----:B------:R-:W-:Y:S01]  /*ece80*/  STL.64 [R1+0x38], R30 ;  /* 0x0000381e01007387 */ /* 0x000fe20000100a00 */
[----:B------:R-:W-:-:S03]  /*ece90*/  NOP ;  /* 0x0000000000007918 */ /* 0x000fc60000000000 */
[----:B------:R-:W4:Y:S04]  /*ecea0*/  LDL.LU R11, [R1+0x4cc8] ;  /* 0x004cc800010b7983 */ /* 0x000f280000300800 */
[----:B------:R-:W4:Y:S04]  /*eceb0*/  LDL.LU R60, [R1+0x4cc4] ;  /* 0x004cc400013c7983 */ /* 0x000f280000300800 */
[----:B------:R-:W4:Y:S04]  /*ecec0*/  LDL.LU R61, [R1+0x4cc0] ;  /* 0x004cc000013d7983 */ /* 0x000f280000300800 */
[----:B------:R-:W4:Y:S04]  /*eced0*/  LDL.LU R54, [R1+0x50f0] ;  /* 0x0050f00001367983 */ /* 0x000f280000300800 */
[----:B------:R-:W4:Y:S01]  /*ecee0*/  LDL.LU R46, [R1+0x50ec] ;  /* 0x0050ec00012e7983 */ /* 0x000f220000300800 */
[----:B---3--:R-:W-:-:S05]  /*ecef0*/  PRMT R27, R16, 0x4210, R5 ;  /* 0x00004210101b7816 */ /* 0x008fca0000000005 */
[----:B------:R-:W-:Y:S01]  /*ecf00*/  STSM.16.M88.4 [R0], R24 ;  /* 0x0000001800007844 */ /* 0x000fe20000000200 */
[----:B------:R-:W-:-:S03]  /*ecf10*/  NOP ;  /* 0x0000000000007918 */ /* 0x000fc60000000000 */
[----:B------:R-:W0:Y:S01]  /*ecf20*/  LDS.128 R24, [R0] ;  /* 0x0000000000187984 */ /* 0x000e220000000c00 */
[----:B--2---:R-:W-:Y:S01]  /*ecf30*/  PRMT R23, R17, 0x5210, R4 ;  /* 0x0000521011177816 */ /* 0x004fe20000000004 */
[----:B------:R-:W-:-:S04]  /*ecf40*/  NOP ;  /* 0x0000000000007918 */ /* 0x000fc80000000000 */
[----:B------:R-:W-:Y:S04]  /*ecf50*/  STSM.16.M88.4 [R0], R20 ;  /* 0x0000001400007844 */ /* 0x000fe80000000200 */
[----:B0-----:R-:W-:Y:S04]  /*ecf60*/  STL.64 [R1+0x20], R24 ;  /* 0x0000201801007387 */ /* 0x001fe80000100a00 */
[----:B------:R-:W-:Y:S04]  /*ecf70*/  STL.64 [R1+0x28], R26 ;  /* 0x0000281a01007387 */ /* 0x000fe80000100a00 */
[----:B------:R-:W2:Y:S04]  /*ecf80*/  LDL.LU R45, [R1+0x5098] ;  /* 0x00509800012d7983 */ /* 0x000ea80000300800 */
[----:B------:R-:W3:Y:S04]  /*ecf90*/  LDL.LU R16, [R1+0x5094] ;  /* 0x0050940001107983 */ /* 0x000ee80000300800 */
[----:B------:R-:W3:Y:S04]  /*ecfa0*/  LDL.LU R17, [R1+0x4cdc] ;  /* 0x004cdc0001117983 */ /* 0x000ee80000300800 */
[----:B------:R-:W3:Y:S04]  /*ecfb0*/  LDL.LU R55, [R1+0x4cd8] ;  /* 0x004cd80001377983 */ /* 0x000ee80000300800 */
[----:B------:R-:W3:Y:S04]  /*ecfc0*/  LDL.LU R50, [R1+0x4cd4] ;  /* 0x004cd40001327983 */ /* 0x000ee80000300800 */
[----:B------:R-:W3:Y:S01]  /*ecfd0*/  LDL.LU R51, [R1+0x4cd0] ;  /* 0x004cd00001337983 */ /* 0x000ee20000300800 */
[----:B----4-:R-:W-:Y:S01]  /*ecfe0*/  PRMT R15, R47, 0x5210, R5 ;  /* 0x000052102f0f7816 */ /* 0x010fe20000000005 */
[----:B------:R-:W-:-:S02]  /*ecff0*/  NOP ;  /* 0x0000000000007918 */ /* 0x000fc40000000000 */
[----:B------:R-:W0:Y:S01]  /*ed000*/  LDS.128 R4, [R0] ;  /* 0x0000000000047984 */ /* 0x000e220000000c00 */
[----:B------:R-:W-:-:S03]  /*ed010*/  NOP ;  /* 0x0000000000007918 */ /* 0x000fc60000000000 */
[----:B------:R1:W-:Y:S04]  /*ed020*/  STSM.16.M88.4 [R0], R12 ;  /* 0x0000000c00007844 */ /* 0x0003e80000000200 */
[----:B0-----:R0:W-:Y:S04]  /*ed030*/  STL.64 [R1+0x10], R4 ;  /* 0x0000100401007387 */ /* 0x0011e80000100a00 */
[----:B------:R4:W-:Y:S01]  /*ed040*/  STL.64 [R1+0x18], R6 ;  /* 0x0000180601007387 */ /* 0x0009e20000100a00 */
[----:B-1----:R-:W-:-:S03]  /*ed050*/  LOP3.LUT R12, R44, 0xffff, RZ, 0xc0, !PT ;  /* 0x0000ffff2c0c7812 */ /* 0x002fc600078ec0ff */
[----:B------:R-:W3:Y:S01]  /*ed060*/  LDL.LU R47, [R1+0x794] ;  /* 0x00079400012f7983 */ /* 0x000ee20000300800 */
[----:B------:R-:W-:-:S03]  /*ed070*/  LOP3.LUT R13, R18, 0xffff, RZ, 0xc0, !PT ;  /* 0x0000ffff120d7812 */ /* 0x000fc600078ec0ff */
[----:B------:R-:W3:Y:S01]  /*ed080*/  LDL.LU R44, [R1+0x79c] ;  /* 0x00079c00012c7983 */ /* 0x000ee20000300800 */
[----:B------:R-:W-:-:S03]  /*ed090*/  LOP3.LUT R14, R19, 0xffff, RZ, 0xc0, !PT ;  /* 0x0000ffff130e7812 */ /* 0x000fc600078ec0ff */
[----:B------:R-:W3:Y:S04]  /*ed0a0*/  LDL.LU R18, [R1+0x798] ;  /* 0x0007980001127983 */ /* 0x000ee80000300800 */
[----:B------:R-:W3:Y:S01]  /*ed0b0*/  LDL.LU R19, [R1+0x76c] ;  /* 0x00076c0001137983 */ /* 0x000ee20000300800 */
[----:B------:R-:W-:Y:S02]  /*ed0c0*/  LOP3.LUT R15, R9, 0xffff, RZ, 0xc0, !PT ;  /* 0x0000ffff090f7812 */ /* 0x000fe400078ec0ff */
[----:B0-----:R-:W-:Y:S02]  /*ed0d0*/  PRMT R4, R10, 0x4210, R12 ;  /* 0x000042100a047816 */ /* 0x001fe4000000000c */
[----:B------:R-:W-:Y:S01]  /*ed0e0*/  PRMT R5, R11, 0x4210, R13 ;  /* 0x000042100b057816 */ /* 0x000fe2000000000d */
[----:B------:R-:W-:Y:S01]  /*ed0f0*/  NOP ;  /* 0x0000000000007918 */ /* 0x000fe20000000000 */
[----:B------:R-:W0:Y:S01]  /*ed100*/  LDS.128 R8, [R0] ;  /* 0x0000000000087984 */ /* 0x000e220000000c00 */
[----:B----4-:R-:W-:-:S02]  /*ed110*/  PRMT R6, R60, 0x4210, R14 ;  /* 0x000042103c067816 */ /* 0x010fc4000000000e */
[----:B------:R-:W-:Y:S01]  /*ed120*/  PRMT R7, R61, 0x4210, R15 ;  /* 0x000042103d077816 */ /* 0x000fe2000000000f */
[----:B------:R-:W-:-:S04]  /*ed130*/  NOP ;  /* 0x0000000000007918 */ /* 0x000fc80000000000 */
[----:B------:R-:W-:Y:S01]  /*ed140*/  STSM.16.M88.4 [R0], R4 ;  /* 0x0000000400007844 */ /* 0x000fe20000000200 */
[----:B------:R-:W-:-:S03]  /*ed150*/  NOP ;  /* 0x0000000000007918 */ /* 0x000fc60000000000 */
[----:B------:R-:W1:Y:S01]  /*ed160*/  LDS.128 R36, [R0] ;  /* 0x0000000000247984 */ /* 0x000e620000000c00 */
[----:B------:R-:W-:Y:S02]  /*ed170*/  LOP3.LUT R21, R46, 0xffff, RZ, 0xc0, !PT ;  /* 0x0000ffff2e157812 */ /* 0x000fe400078ec0ff */
[----:B------:R-:W-:Y:S01]  /*ed180*/  LOP3.LUT R20, R54, 0xffff, RZ, 0xc0, !PT ;  /* 0x0000ffff36147812 */ /* 0x000fe200078ec0ff */
[----:B0-----:R0:W-:Y:S04]  /*ed190*/  STL.64 [R1], R8 ;  /* 0x0000000801007387 */ /* 0x0011e80000100a00 */
[----:B------:R4:W-:Y:S04]  /*ed1a0*/  STL.64 [R1+0x8], R10 ;  /* 0x0000080a01007387 */ /* 0x0009e80000100a00 */
[----:B------:R-:W4:Y:S01]  /*ed1b0*/  LDL.LU R46, [R1+0x7ac] ;  /* 0x0007ac00012e7983 */ /* 0x000f220000300800 */
[----:B--2---:R-:W-:-:S03]  /*ed1c0*/  LOP3.LUT R22, R45, 0xffff, RZ, 0xc0, !PT ;  /* 0x0000ffff2d167812 */ /* 0x004fc600078ec0ff */
[----:B------:R-:W2:Y:S01]  /*ed1d0*/  LDL.LU R45, [R1+0x7a4] ;  /* 0x0007a400012d7983 */ /* 0x000ea20000300800 */
[----:B---3--:R-:W-:-:S03]  /*ed1e0*/  LOP3.LUT R23, R16, 0xffff, RZ, 0xc0, !PT ;  /* 0x0000ffff10177812 */ /* 0x008fc600078ec0ff */
[----:B------:R-:W3:Y:S01]  /*ed1f0*/  LDL.LU R16, [R1+0x7a0] ;  /* 0x0007a00001107983 */ /* 0x000ee20000300800 */
[----:B0-----:R-:W-:-:S03]  /*ed200*/  PRMT R8, R17, 0x4210, R20 ;  /* 0x0000421011087816 */ /* 0x001fc60000000014 */
[----:B------:R-:W3:Y:S04]  /*ed210*/  LDL.LU R17, [R1+0x7a8] ;  /* 0x0007a80001117983 */ /* 0x000ee80000300800 */
[----:B-1----:R-:W-:Y:S04]  /*ed220*/  STL.64 [R1+0x54d8], R36 ;  /* 0x0054d82401007387 */ /* 0x002fe80000100a00 */
[----:B------:R-:W-:Y:S04]  /*ed230*/  STL.64 [R1+0x54c0], R38 ;  /* 0x0054c02601007387 */ /* 0x000fe80000100a00 */
[----:B------:R-:W3:Y:S04]  /*ed240*/  LDL.LU R26, [R1+0x537c] ;  /* 0x00537c00011a7983 */ /* 0x000ee80000300800 */
[----:B------:R-:W3:Y:S04]  /*ed250*/  LDL.LU R27, [R1+0x5378] ;  /* 0x00537800011b7983 */ /* 0x000ee80000300800 */
[----:B------:R-:W3:Y:S01]  /*ed260*/  LDL.LU R60, [R1+0x5354] ;  /* 0x00535400013c7983 */ /* 0x000ee20000300800 */
[----:B------:R-:W-:-:S03]  /*ed270*/  PRMT R4, R47, 0x5210, R12 ;  /* 0x000052102f047816 */ /* 0x000fc6000000000c */
[----:B------:R-:W3:Y:S01]  /*ed280*/  LDL.LU R47, [R1+0x5350] ;  /* 0x00535000012f7983 */ /* 0x000ee20000300800 */
[----:B------:R-:W-:-:S03]  /*ed290*/  PRMT R6, R18, 0x5210, R14 ;  /* 0x0000521012067816 */ /* 0x000fc6000000000e */
[----:B------:R-:W3:Y:S01]  /*ed2a0*/  LDL.LU R18, [R1+0x4cec] ;  /* 0x004cec0001127983 */ /* 0x000ee20000300800 */
[----:B------:R-:W-:-:S03]  /*ed2b0*/  PRMT R7, R19, 0x5210, R15 ;  /* 0x0000521013077816 */ /* 0x000fc6000000000f */
[----:B------:R-:W3:Y:S01]  /*ed2c0*/  LDL.LU R19, [R1+0x4cf0] ;  /* 0x004cf00001137983 */ /* 0x000ee20000300800 */
[----:B------:R-:W-:Y:S02]  /*ed2d0*/  PRMT R9, R55, 0x4210, R21 ;  /* 0x0000421037097816 */ /* 0x000fe40000000015 */
[----:B----4-:R-:W-:Y:S02]  /*ed2e0*/  PRMT R10, R50, 0x4210, R22 ;  /* 0x00004210320a7816 */ /* 0x010fe40000000016 */
        /* <DEDUP_REMOVED lines=9> */
[----:B------:R1:W-:Y:S01]  /*ed380*/  STSM.16.M88.4 [R0], R4 ;  /* 0x0000000400007844 */ /* 0x0003e20000000200 */
[----:B------:R-:W-:-:S03]  /*ed390*/  NOP ;  /* 0x0000000000007918 */ /* 0x000fc60000000000 */
[----:B------:R-:W1:Y:S04]  /*ed3a0*/  LDS.128 R28, [R0] ;  /* 0x00000000001c7984 */ /* 0x000e680000000c00 */
[----:B0-----:R-:W-:Y:S04]  /*ed3b0*/  STL.64 [R1+0x54e0], R32 ;  /* 0x0054e02001007387 */ /* 0x001fe80000100a00 */
[----:B------:R-:W-:Y:S01]  /*ed3c0*/  STL.64 [R1+0x54c8], R34 ;  /* 0x0054c82201007387 */ /* 0x000fe20000100a00 */
[----:B------:R-:W-:-:S03]  /*ed3d0*/  NOP ;  /* 0x0000000000007918 */ /* 0x000fc60000000000 */
[----:B------:R-:W4:Y:S04]  /*ed3e0*/  LDL.LU R54, [R1+0x5110] ;  /* 0x0051100001367983 */ /* 0x000f280000300800 */
[----:B------:R-:W4:Y:S04]  /*ed3f0*/  LDL.LU R55, [R1+0x510c] ;  /* 0x00510c0001377983 */ /* 0x000f280000300800 */
[----:B------:R-:W4:Y:S01]  /*ed400*/  LDL.LU R50, [R1+0x50b0] ;  /* 0x0050b00001327983 */ /* 0x000f220000300800 */
[----:B-1----:R-:W-:Y:S02]  /*ed410*/  PRMT R4, R46, 0x5210, R20 ;  /* 0x000052102e047816 */ /* 0x002fe40000000014 */
[----:B--2---:R-:W-:-:S02]  /*ed420*/  PRMT R5, R45, 0x5210, R21 ;  /* 0x000052102d057816 */ /* 0x004fc40000000015 */
[----:B------:R-:W2:Y:S01]  /*ed430*/  LDL.LU R45, [R1+0x50ac] ;  /* 0x0050ac00012d7983 */ /* 0x000ea20000300800 */
[----:B---3--:R-:W-:-:S03]  /*ed440*/  PRMT R6, R16, 0x5210, R22 ;  /* 0x0000521010067816 */ /* 0x008fc60000000016 */
[----:B------:R-:W3:Y:S01]  /*ed450*/  LDL.LU R16, [R1+0x53dc] ;  /* 0x0053dc0001107983 */ /* 0x000ee20000300800 */
[----:B------:R-:W-:-:S03]  /*ed460*/  PRMT R7, R17, 0x5210, R23 ;  /* 0x0000521011077816 */ /* 0x000fc60000000017 */
[----:B------:R-:W3:Y:S04]  /*ed470*/  LDL.LU R17, [R1+0x53e0] ;  /* 0x0053e00001117983 */ /* 0x000ee80000300800 */
[----:B------:R-:W3:Y:S04]  /*ed480*/  LDL.LU R46, [R1+0x53d8] ;  /* 0x0053d800012e7983 */ /* 0x000ee80000300800 */
[----:B------:R-:W3:Y:S01]  /*ed490*/  LDL.LU R51, [R1+0x53d4] ;  /* 0x0053d40001337983 */ /* 0x000ee20000300800 */
[----:B------:R-:W-:-:S03]  /*ed4a0*/  LOP3.LUT R12, R26, 0xffff, RZ, 0xc0, !PT ;  /* 0x0000ffff1a0c7812 */ /* 0x000fc600078ec0ff */
[----:B------:R-:W-:Y:S01]  /*ed4b0*/  STL.64 [R1+0x54e8], R28 ;  /* 0x0054e81c01007387 */ /* 0x000fe20000100a00 */
[----:B------:R-:W-:-:S03]  /*ed4c0*/  LOP3.LUT R13, R27, 0xffff, RZ, 0xc0, !PT ;  /* 0x0000ffff1b0d7812 */ /* 0x000fc600078ec0ff */
[----:B------:R-:W-:Y:S04]  /*ed4d0*/  STL.64 [R1+0x54d0], R30 ;  /* 0x0054d01e01007387 */ /* 0x000fe80000100a00 */
[----:B------:R0:W-:Y:S01]  /*ed4e0*/  STSM.16.M88.4 [R0], R4 ;  /* 0x0000000400007844 */ /* 0x0001e20000000200 */
[----:B------:R-:W-:Y:S01]  /*ed4f0*/  LOP3.LUT R14, R60, 0xffff, RZ, 0xc0, !PT ;  /* 0x0000ffff3c0e7812 */ /* 0x000fe200078ec0ff */
[----:B------:R-:W-:Y:S02]  /*ed500*/  NOP ;  /* 0x0000000000007918 */ /* 0x000fe40000000000 */
[----:B------:R-:W1:Y:S01]  /*ed510*/  LDS.128 R24, [R0] ;  /* 0x0000000000187984 */ /* 0x000e620000000c00 */
[----:B------:R-:W-:-:S03]  /*ed520*/  LOP3.LUT R15, R47, 0xffff, RZ, 0xc0, !PT ;  /* 0x0000ffff2f0f7812 */ /* 0x000fc600078ec0ff */
[----:B------:R-:W3:Y:S01]  /*ed530*/  LDL.LU R47, [R1+0x7b8] ;  /* 0x0007b800012f7983 */ /* 0x000ee20000300800 */
[----:B0-----:R-:W-:-:S03]  /*ed540*/  PRMT R4, R18, 0x4210, R12 ;  /* 0x0000421012047816 */ /* 0x001fc6000000000c */
[----:B------:R-:W3:Y:S01]  /*ed550*/  LDL.LU R18, [R1+0x7b4] ;  /* 0x0007b40001127983 */ /* 0x000ee20000300800 */
[----:B------:R-:W-:-:S03]  /*ed560*/  PRMT R5, R19, 0x4210, R13 ;  /* 0x0000421013057816 */ /* 0x000fc6000000000d */
[----:B------:R-:W3:Y:S01]  /*ed570*/  LDL.LU R19, [R1+0x7b0] ;  /* 0x0007b00001137983 */ /* 0x000ee20000300800 */
[----:B----4-:R-:W-:-:S03]  /*ed580*/  PRMT R6, R44, 0x4210, R14 ;  /* 0x000042102c067816 */ /* 0x010fc6000000000e */
[----:B------:R-:W4:Y:S01]  /*ed590*/  LDL.LU R44, [R1+0x770] ;  /* 0x00077000012c7983 */ /* 0x000f220000300800 */
[----:B------:R-:W-:Y:S01]  /*ed5a0*/  PRMT R7, R61, 0x4210, R15 ;  /* 0x000042103d077816 */ /* 0x000fe2000000000f */
[----:B------:R-:W-:-:S04]  /*ed5b0*/  NOP ;  /* 0x0000000000007918 */ /* 0x000fc80000000000 */
[----:B------:R-:W-:Y:S01]  /*ed5c0*/  STSM.16.M88.4 [R0], R4 ;  /* 0x0000000400007844 */ /* 0x000fe20000000200 */
[----:B------:R-:W-:-:S03]  /*ed5d0*/  NOP ;  /* 0x0000000000007918 */ /* 0x000fc60000000000 */
[----:B------:R-:W0:Y:S04]  /*ed5e0*/  LDS.128 R20, [R0] ;  /* 0x0000000000147984 */ /* 0x000e280000000c00 */
[----:B-1----:R-:W-:Y:S04]  /*ed5f0*/  STL.64 [R1+0x54f8], R24 ;  /* 0x0054f81801007387 */ /* 0x002fe80000100a00 */
[----:B------:R1:W-:Y:S01]  /*ed600*/  STL.64 [R1+0x54f0], R26 ;  /* 0x0054f01a01007387 */ /* 0x0003e20000100a00 */
[----:B------:R-:W-:Y:S02]  /*ed610*/  LOP3.LUT R28, R54, 0xffff, RZ, 0xc0, !PT ;  /* 0x0000ffff361c7812 */ /* 0x000fe400078ec0ff */
[----:B-1----:R-:W-:-:S02]  /*ed620*/  LOP3.LUT R26, R55, 0xffff, RZ, 0xc0, !PT ;  /* 0x0000ffff371a7812 */ /* 0x002fc400078ec0ff */
[----:B------:R-:W-:Y:S02]  /*ed630*/  LOP3.LUT R25, R50, 0xffff, RZ, 0xc0, !PT ;  /* 0x0000ffff32197812 */ /* 0x000fe400078ec0ff */
[----:B--2---:R-:W-:Y:S02]  /*ed640*/  LOP3.LUT R24, R45, 0xffff, RZ, 0xc0, !PT ;  /* 0x0000ffff2d187812 */ /* 0x004fe400078ec0ff */
[----:B------:R-:W2:Y:S01]  /*ed650*/  LDL.LU R45, [R1+0x7c8] ;  /* 0x0007c800012d7983 */ /* 0x000ea20000300800 */
[----:B---3--:R-:W-:-:S03]  /*ed660*/  PRMT R8, R16, 0x4210, R28 ;  /* 0x0000421010087816 */ /* 0x008fc6000000001c */
[----:B------:R-:W3:Y:S01]  /*ed670*/  LDL.LU R16, [R1+0x7c4] ;  /* 0x0007c40001107983 */ /* 0x000ee20000300800 */
[----:B------:R-:W-:-:S03]  /*ed680*/  PRMT R9, R17, 0x4210, R26 ;  /* 0x0000421011097816 */ /* 0x000fc6000000001a */
[----:B------:R-:W3:Y:S01]  /*ed690*/  LDL.LU R17, [R1+0x7bc] ;  /* 0x0007bc0001117983 */ /* 0x000ee20000300800 */
[----:B------:R-:W-:-:S03]  /*ed6a0*/  PRMT R10, R46, 0x4210, R25 ;  /* 0x000042102e0a7816 */ /* 0x000fc60000000019 */
[----:B------:R-:W3:Y:S04]  /*ed6b0*/  LDL.LU R46, [R1+0x7c0] ;  /* 0x0007c000012e7983 */ /* 0x000ee80000300800 */
[----:B0-----:R-:W-:Y:S04]  /*ed6c0*/  STL.64 [R1+0x5508], R20 ;  /* 0x0055081401007387 */ /* 0x001fe80000100a00 */
[----:B------:R-:W-:Y:S01]  /*ed6d0*/  STL.64 [R1+0x5500], R22 ;  /* 0x0055001601007387 */ /* 0x000fe20000100a00 */
[----:B------:R-:W-:-:S03]  /*ed6e0*/  PRMT R5, R18, 0x5210, R13 ;  /* 0x0000521012057816 */ /* 0x000fc6000000000d */
[----:B------:R-:W3:Y:S01]  /*ed6f0*/  LDL.LU R18, [R1+0x538c] ;  /* 0x00538c0001127983 */ /* 0x000ee20000300800 */
[----:B------:R-:W-:-:S03]  /*ed700*/  PRMT R6, R19, 0x5210, R14 ;  /* 0x0000521013067816 */ /* 0x000fc6000000000e */
[----:B------:R-:W3:Y:S01]  /*ed710*/  LDL.LU R19, [R1+0x5388] ;  /* 0x0053880001137983 */ /* 0x000ee20000300800 */
[----:B------:R-:W-:Y:S01]  /*ed720*/  PRMT R11, R51, 0x4210, R24 ;  /* 0x00004210330b7816 */ /* 0x000fe20000000018 */
[----:B------:R-:W-:-:S04]  /*ed730*/  NOP ;  /* 0x0000000000007918 */ /* 0x000fc80000000000 */
[----:B------:R-:W-:Y:S01]  /*ed740*/  STSM.16.M88.4 [R0], R8 ;  /* 0x0000000800007844 */ /* 0x000fe20000000200 */
[----:B------:R-:W-:Y:S01]  /*ed750*/  PRMT R4, R47, 0x5210, R12 ;  /* 0x000052102f047816 */ /* 0x000fe2000000000c */
[----:B------:R-:W-:Y:S02]  /*ed760*/  NOP ;  /* 0x0000000000007918 */ /* 0x000fe40000000000 */
[----:B------:R-:W3:Y:S01]  /*ed770*/  LDL.LU R47, [R1+0x535c] ;  /* 0x00535c00012f7983 */ /* 0x000ee20000300800 */
[----:B----4-:R-:W-:-:S03]  /*ed780*/  PRMT R7, R44, 0x5210, R15 ;  /* 0x000052102c077816 */ /* 0x010fc6000000000f */
[----:B------:R-:W0:Y:S01]  /*ed790*/  LDS.128 R12, [R0] ;  /* 0x00000000000c7984 */ /* 0x000e220000000c00 */
[----:B------:R-:W-:-:S03]  /*ed7a0*/  NOP ;  /* 0x0000000000007918 */ /* 0x000fc60000000000 */
[----:B------:R-:W4:Y:S04]  /*ed7b0*/  LDL.LU R44, [R1+0x5358] ;  /* 0x00535800012c7983 */ /* 0x000f280000300800 */
[----:B------:R-:W4:Y:S04]  /*ed7c0*/  LDL.LU R36, [R1+0x53f4] ;  /* 0x0053f40001247983 */ /* 0x000f280000300800 */
[----:B------:R-:W4:Y:S04]  /*ed7d0*/  LDL.LU R37, [R1+0x53f0] ;  /* 0x0053f00001257983 */ /* 0x000f280000300800 */
[----:B------:R-:W4:Y:S04]  /*ed7e0*/  LDL.LU R60, [R1+0x53e8] ;  /* 0x0053e800013c7983 */ /* 0x000f280000300800 */
[----:B------:R-:W4:Y:S04]  /*ed7f0*/  LDL.LU R61, [R1+0x53e4] ;  /* 0x0053e400013d7983 */ /* 0x000f280000300800 */
[----:B------:R2:W-:Y:S01]  /*ed800*/  STSM.16.M88.4 [R0], R4 ;  /* 0x0000000400007844 */ /* 0x0005e20000000200 */
[----:B------:R-:W-:-:S03]  /*ed810*/  NOP ;  /* 0x0000000000007918 */ /* 0x000fc60000000000 */
[----:B------:R-:W-:Y:S04]  /*ed820*/  LDS.128 R8, [R0] ;  /* 0x0000000000087984 */ /* 0x000fe80000000c00 */
[----:B0-----:R0:W-:Y:S01]  /*ed830*/  STL.64 [R1+0x5510], R14 ;  /* 0x0055100e01007387 */ /* 0x0011e20000100a00 */
[----:B--2---:R-:W-:-:S03]  /*ed840*/  PRMT R4, R45, 0x5210, R28 ;  /* 0x000052102d047816 */ /* 0x004fc6000000001c */
[----:B------:R-:W2:Y:S01]  /*ed850*/  LDL.LU R45, [R1+0x512c] ;  /* 0x00512c00012d7983 */ /* 0x000ea20000300800 */
[----:B---3--:R-:W-:-:S03]  /*ed860*/  PRMT R5, R16, 0x5210, R26 ;  /* 0x0000521010057816 */ /* 0x008fc6000000001a */
[----:B------:R-:W3:Y:S01]  /*ed870*/  LDL.LU R16, [R1+0x5128] ;  /* 0x0051280001107983 */ /* 0x000ee20000300800 */
[----:B------:R-:W-:-:S03]  /*ed880*/  PRMT R6, R17, 0x5210, R25 ;  /* 0x0000521011067816 */ /* 0x000fc60000000019 */
[----:B------:R-:W0:Y:S01]  /*ed890*/  LDL.LU R17, [R1+0x50c4] ;  /* 0x0050c40001117983 */ /* 0x000e220000300800 */
[----:B------:R-:W-:Y:S01]  /*ed8a0*/  PRMT R7, R46, 0x5210, R24 ;  /* 0x000052102e077816 */ /* 0x000fe20000000018 */
[----:B------:R-:W-:Y:S02]  /*ed8b0*/  NOP ;  /* 0x0000000000007918 */ /* 0x000fe40000000000 */
[----:B------:R-:W3:Y:S04]  /*ed8c0*/  LDL.LU R46, [R1+0x50c0] ;  /* 0x0050c000012e7983 */ /* 0x000ee80000300800 */
[----:B------:R-:W3:Y:S04]  /*ed8d0*/  LDL.LU R54, [R1+0x5404] ;  /* 0x0054040001367983 */ /* 0x000ee80000300800 */
[----:B------:R-:W3:Y:S04]  /*ed8e0*/  LDL.LU R55, [R1+0x5400] ;  /* 0x0054000001377983 */ /* 0x000ee80000300800 */
[----:B------:R-:W3:Y:S04]  /*ed8f0*/  LDL.LU R50, [R1+0x53fc] ;  /* 0x0053fc0001327983 */ /* 0x000ee80000300800 */
[----:B------:R-:W3:Y:S01]  /*ed900*/  LDL.LU R51, [R1+0x53f8] ;  /* 0x0053f80001337983 */ /* 0x000ee20000300800 */
[----:B------:R-:W-:-:S03]  /*ed910*/  LOP3.LUT R24, R18, 0xffff, RZ, 0xc0, !PT ;  /* 0x0000ffff12187812 */ /* 0x000fc600078ec0ff */
[----:B------:R-:W3:Y:S01]  /*ed920*/  LDL.LU R18, [R1+0x7d4] ;  /* 0x0007d40001127983 */ /* 0x000ee20000300800 */
[----:B------:R-:W-:-:S03]  /*ed930*/  LOP3.LUT R25, R19, 0xffff, RZ, 0xc0, !PT ;  /* 0x0000ffff13197812 */ /* 0x000fc600078ec0ff */
[----:B------:R-:W3:Y:S04]  /*ed940*/  LDL.LU R19, [R1+0x7d0] ;  /* 0x0007d00001137983 */ /* 0x000ee80000300800 */
[----:B------:R-:W-:Y:S01]  /*ed950*/  STSM.16.M88.4 [R0], R4 ;  /* 0x0000000400007844 */ /* 0x000fe20000000200 */
[----:B------:R-:W-:-:S03]  /*ed960*/  NOP ;  /* 0x0000000000007918 */ /* 0x000fc60000000000 */
[----:B------:R-:W-:Y:S01]  /*ed970*/  LDS.128 R4, [R0] ;  /* 0x0000000000047984 */ /* 0x000fe20000000c00 */
[----:B------:R-:W-:-:S03]  /*ed980*/  LOP3.LUT R23, R47, 0xffff, RZ, 0xc0, !PT ;  /* 0x0000ffff2f177812 */ /* 0x000fc600078ec0ff */
[----:B------:R-:W3:Y:S01]  /*ed990*/  LDL.LU R47, [R1+0x7cc] ;  /* 0x0007cc00012f7983 */ /* 0x000ee20000300800 */
[----:B----4-:R-:W-:-:S03]  /*ed9a0*/  LOP3.LUT R22, R44, 0xffff, RZ, 0xc0, !PT ;  /* 0x0000ffff2c167812 */ /* 0x010fc600078ec0ff */
[----:B------:R-:W4:Y:S01]  /*ed9b0*/  LDL.LU R44, [R1+0x774] ;  /* 0x00077400012c7983 */ /* 0x000f220000300800 */
[----:B------:R-:W-:Y:S02]  /*ed9c0*/  PRMT R28, R36, 0x4210, R24 ;  /* 0x00004210241c7816 */ /* 0x000fe40000000018 */
[----:B------:R-:W-:Y:S02]  /*ed9d0*/  PRMT R29, R37, 0x4210, R25 ;  /* 0x00004210251d7816 */ /* 0x000fe40000000019 */
[----:B------:R-:W-:Y:S02]  /*ed9e0*/  PRMT R30, R60, 0x4210, R23 ;  /* 0x000042103c1e7816 */ /* 0x000fe40000000017 */
[----:B------:R-:W-:Y:S01]  /*ed9f0*/  PRMT R31, R61, 0x4210, R22 ;  /* 0x000042103d1f7816 */ /* 0x000fe20000000016 */
[----:B------:R-:W-:-:S04]  /*eda00*/  NOP ;  /* 0x0000000000007918 */ /* 0x000fc80000000000 */
[----:B------:R-:W-:Y:S01]  /*eda10*/  STSM.16.M88.4 [R0], R28 ;  /* 0x0000001c00007844 */ /* 0x000fe20000000200 */
[----:B------:R-:W-:-:S03]  /*eda20*/  NOP ;  /* 0x0000000000007918 */ /* 0x000fc60000000000 */
[----:B------:R-:W1:Y:S01]  /*eda30*/  LDS.128 R32, [R0] ;  /* 0x0000000000207984 */ /* 0x000e620000000c00 */
[----:B--2---:R-:W-:-:S03]  /*eda40*/  LOP3.LUT R20, R45, 0xffff, RZ, 0xc0, !PT ;  /* 0x0000ffff2d147812 */ /* 0x004fc600078ec0ff */
[----:B------:R-:W2:Y:S01]  /*eda50*/  LDL.LU R45, [R1+0x7e4] ;  /* 0x0007e400012d7983 */ /* 0x000ea20000300800 */
[----:B---3--:R-:W-:-:S03]  /*eda60*/  LOP3.LUT R21, R16, 0xffff, RZ, 0xc0, !PT ;  /* 0x0000ffff10157812 */ /* 0x008fc600078ec0ff */
[----:B------:R-:W3:Y:S01]  /*eda70*/  LDL.LU R16, [R1+0x7dc] ;  /* 0x0007dc0001107983 */ /* 0x000ee20000300800 */
[----:B0-----:R-:W-:-:S03]  /*eda80*/  LOP3.LUT R15, R17, 0xffff, RZ, 0xc0, !PT ;  /* 0x0000ffff110f7812 */ /* 0x001fc600078ec0ff */
[----:B------:R-:W3:Y:S01]  /*eda90*/  LDL.LU R17, [R1+0x7d8] ;  /* 0x0007d80001117983 */ /* 0x000ee20000300800 */
[----:B------:R-:W-:-:S03]  /*edaa0*/  LOP3.LUT R14, R46, 0xffff, RZ, 0xc0, !PT ;  /* 0x0000ffff2e0e7812 */ /* 0x000fc600078ec0ff */
[----:B------:R-:W3:Y:S04]  /*edab0*/  LDL.LU R46, [R1+0x7e0] ;  /* 0x0007e000012e7983 */ /* 0x000ee80000300800 */
[----:B-1----:R-:W-:Y:S04]  /*edac0*/  STL.64 [R1+0x740], R32 ;  /* 0x0007402001007387 */ /* 0x002fe80000100a00 */
[----:B------:R-:W-:Y:S01]  /*edad0*/  STL.64 [R1+0x748], R34 ;  /* 0x0007482201007387 */ /* 0x000fe20000100a00 */
[----:B------:R-:W-:Y:S01]  /*edae0*/  PRMT R24, R18, 0x5210, R24 ;  /* 0x0000521012187816 */ /* 0x000fe20000000018 */
[----:B------:R-:W-:-:S02]  /*edaf0*/  NOP ;  /* 0x0000000000007918 */ /* 0x000fc40000000000 */
[----:B------:R-:W3:Y:S01]  /*edb00*/  LDL.LU R18, [R1+0x539c] ;  /* 0x00539c0001127983 */ /* 0x000ee20000300800 */
[----:B------:R-:W-:-:S03]  /*edb10*/  PRMT R25, R19, 0x5210, R25 ;  /* 0x0000521013197816 */ /* 0x000fc60000000019 */
[----:B------:R-:W3:Y:S01]  /*edb20*/  LDL.LU R19, [R1+0x5398] ;  /* 0x0053980001137983 */ /* 0x000ee20000300800 */
[----:B------:R-:W-:Y:S02]  /*edb30*/  PRMT R28, R54, 0x4210, R20 ;  /* 0x00004210361c7816 */ /* 0x000fe40000000014 */
[----:B------:R-:W-:Y:S02]  /*edb40*/  PRMT R29, R55, 0x4210, R21 ;  /* 0x00004210371d7816 */ /* 0x000fe40000000015 */
[----:B------:R-:W-:Y:S02]  /*edb50*/  PRMT R30, R50, 0x4210, R15 ;  /* 0x00004210321e7816 */ /* 0x000fe4000000000f */
[----:B------:R-:W-:Y:S02]  /*edb60*/  PRMT R31, R51, 0x4210, R14 ;  /* 0x00004210331f7816 */ /* 0x000fe4000000000e */
[----:B------:R-:W-:Y:S02]  /*edb70*/  PRMT R26, R47, 0x5210, R23 ;  /* 0x000052102f1a7816 */ /* 0x000fe40000000017 */
[----:B------:R-:W3:Y:S04]  /*edb80*/  LDL.LU R47, [R1+0x5364] ;  /* 0x00536400012f7983 */ /* 0x000ee80000300800 */
[----:B------:R-:W-:Y:S01]  /*edb90*/  STSM.16.M88.4 [R0], R28 ;  /* 0x0000001c00007844 */ /* 0x000fe20000000200 */
[----:B------:R-:W-:-:S03]  /*edba0*/  NOP ;  /* 0x0000000000007918 */ /* 0x000fc60000000000 */
[----:B------:R-:W0:Y:S01]  /*edbb0*/  LDS.128 R28, [R0] ;  /* 0x00000000001c7984 */ /* 0x000e220000000c00 */
[----:B----4-:R-:W-:Y:S01]  /*edbc0*/  PRMT R27, R44, 0x5210, R22 ;  /* 0x000052102c1b7816 */ /* 0x010fe20000000016 */
[----:B------:R-:W-:Y:S02]  /*edbd0*/  NOP ;  /* 0x0000000000007918 */ /* 0x000fe40000000000 */
[----:B------:R-:W4:Y:S04]  /*edbe0*/  LDL.LU R44, [R1+0x5360] ;  /* 0x00536000012c7983 */ /* 0x000f280000300800 */
[----:B------:R-:W4:Y:S04]  /*edbf0*/  LDL.LU R36, [R1+0x541c] ;  /* 0x00541c0001247983 */ /* 0x000f280000300800 */
[----:B------:R-:W4:Y:S04]  /*edc00*/  LDL.LU R37, [R1+0x5414] ;  /* 0x0054140001257983 */ /* 0x000f280000300800 */
[----:B------:R-:W4:Y:S04]  /*edc10*/  LDL.LU R60, [R1+0x5410] ;  /* 0x00541000013c7983 */ /* 0x000f280000300800 */
[----:B------:R-:W4:Y:S04]  /*edc20*/  LDL.LU R61, [R1+0x5408] ;  /* 0x00540800013d7983 */ /* 0x000f280000300800 */
[----:B------:R-:W-:Y:S01]  /*edc30*/  STSM.16.M88.4 [R0], R24 ;  /* 0x0000001800007844 */ /* 0x000fe20000000200 */
[----:B------:R-:W-:-:S03]  /*edc40*/  NOP ;  /* 0x0000000000007918 */ /* 0x000fc60000000000 */
[----:B------:R-:W1:Y:S04]  /*edc50*/  LDS.128 R24, [R0] ;  /* 0x0000000000187984 */ /* 0x000e680000000c00 */
[----:B0-----:R-:W-:Y:S04]  /*edc60*/  STL.64 [R1+0x680], R28 ;  /* 0x0006801c01007387 */ /* 0x001fe80000100a00 */
[----:B------:R-:W-:Y:S01]  /*edc70*/  STL.64 [R1+0x688], R30 ;  /* 0x0006881e01007387 */ /* 0x000fe20000100a00 */
[----:B--2---:R-:W-:-:S03]  /*edc80*/  PRMT R20, R45, 0x5210, R20 ;  /* 0x000052102d147816 */ /* 0x004fc60000000014 */
[----:B------:R-:W2:Y:S01]  /*edc90*/  LDL.LU R45, [R1+0x5148] ;  /* 0x00514800012d7983 */ /* 0x000ea20000300800 */
[----:B---3--:R-:W-:-:S03]  /*edca0*/  PRMT R21, R16, 0x5210, R21 ;  /* 0x0000521010157816 */ /* 0x008fc60000000015 */
[----:B------:R-:W3:Y:S01]  /*edcb0*/  LDL.LU R16, [R1+0x5144] ;  /* 0x0051440001107983 */ /* 0x000ee20000300800 */
[----:B------:R-:W-:-:S03]  /*edcc0*/  PRMT R22, R17, 0x5210, R15 ;  /* 0x0000521011167816 */ /* 0x000fc6000000000f */
        /* <DEDUP_REMOVED lines=8> */
[----:B-1----:R0:W-:Y:S04]  /*edd50*/  STL.64 [R1+0x6e0], R24 ;  /* 0x0006e01801007387 */ /* 0x0021e80000100a00 */
[----:B------:R-:W-:Y:S01]  /*edd60*/  STL.64 [R1+0x6e8], R26 ;  /* 0x0006e81a01007387 */ /* 0x000fe20000100a00 */
[----:B0-----:R-:W-:-:S03]  /*edd70*/  LOP3.LUT R24, R18, 0xffff, RZ, 0xc0, !PT ;  /* 0x0000ffff12187812 */ /* 0x001fc600078ec0ff */
[----:B------:R-:W3:Y:S01]  /*edd80*/  LDL.LU R18, [R1+0x180c] ;  /* 0x00180c0001127983 */ /* 0x000ee20000300800 */
[----:B------:R-:W-:-:S03]  /*edd90*/  LOP3.LUT R25, R19, 0xffff, RZ, 0xc0, !PT ;  /* 0x0000ffff13197812 */ /* 0x000fc600078ec0ff */
[----:B------:R-:W3:Y:S04]  /*edda0*/  LDL.LU R19, [R1+0x1808] ;  /* 0x0018080001137983 */ /* 0x000ee80000300800 */
[----:B------:R0:W-:Y:S01]  /*eddb0*/  STSM.16.M88.4 [R0], R20 ;  /* 0x0000001400007844 */ /* 0x0001e20000000200 */
[----:B------:R-:W-:-:S03]  /*eddc0*/  NOP ;  /* 0x0000000000007918 */ /* 0x000fc60000000000 */
[----:B------:R-:W1:Y:S01]  /*eddd0*/  LDS.128 R32, [R0] ;  /* 0x0000000000207984 */ /* 0x000e620000000c00 */
[----:B0-----:R-:W-:-:S03]  /*edde0*/  LOP3.LUT R23, R47, 0xffff, RZ, 0xc0, !PT ;  /* 0x0000ffff2f177812 */ /* 0x001fc600078ec0ff */
        /* <DEDUP_REMOVED lines=8> */
[----:B------:R-:W-:Y:S04]  /*ede70*/  STSM.16.M88.4 [R0], R28 ;  /* 0x0000001c00007844 */ /* 0x000fe80000000200 */
[----:B-1----:R-:W-:Y:S04]  /*ede80*/  STL.64 [R1+0x750], R32 ;  /* 0x0007502001007387 */ /* 0x002fe80000100a00 */
[----:B------:R-:W-:Y:S01]  /*ede90*/  STL.64 [R1+0x758], R34 ;  /* 0x0007582201007387 */ /* 0x000fe20000100a00 */
[----:B------:R-:W-:-:S03]  /*edea0*/  NOP ;  /* 0x0000000000007918 */ /* 0x000fc60000000000 */
[----:B------:R-:W0:Y:S01]  /*edeb0*/  LDS.128 R32, [R0] ;  /* 0x0000000000207984 */ /* 0x000e220000000c00 */
[----:B--2---:R-:W-:-:S03]  /*edec0*/  LOP3.LUT R20, R45, 0xffff, RZ, 0xc0, !PT ;  /* 0x0000ffff2d147812 */ /* 0x004fc600078ec0ff */
[----:B------:R-:W2:Y:S01]  /*eded0*/  LDL.LU R45, [R1+0x182c] ;  /* 0x00182c00012d7983 */ /* 0x000ea20000300800 */
[----:B---3--:R-:W-:-:S03]  /*edee0*/  LOP3.LUT R21, R16, 0xffff, RZ, 0xc0, !PT ;  /* 0x0000ffff10157812 */ /* 0x008fc600078ec0ff */
[----:B------:R-:W3:Y:S01]  /*edef0*/  LDL.LU R16, [R1+0x1828] ;  /* 0x0018280001107983 */ /* 0x000ee20000300800 */
[----:B------:R-:W-:-:S03]  /*edf00*/  LOP3.LUT R15, R17, 0xffff, RZ, 0xc0, !PT ;  /* 0x0000ffff110f7812 */ /* 0x000fc600078ec0ff */
[----:B------:R-:W3:Y:S01]  /*edf10*/  LDL.LU R17, [R1+0x181c] ;  /* 0x00181c0001117983 */ /* 0x000ee20000300800 */
[----:B------:R-:W-:-:S03]  /*edf20*/  LOP3.LUT R14, R51, 0xffff, RZ, 0xc0, !PT ;  /* 0x0000ffff330e7812 */ /* 0x000fc600078ec0ff */
[----:B------:R-:W3:Y:S04]  /*edf30*/  LDL.LU R51, [R1+0x77c] ;  /* 0x00077c0001337983 */ /* 0x000ee80000300800 */
[----:B0-----:R-:W-:Y:S04]  /*edf40*/  STL.64 [R1+0x7e0], R32 ;  /* 0x0007e02001007387 */ /* 0x001fe80000100a00 */
        /* <DEDUP_REMOVED lines=14> */
[----:B------:R-:W-:-:S03]  /*ee030*/  PRMT R26, R47, 0x5210, R23 ;  /* 0x000052102f1a7816 */ /* 0x000fc60000000017 */
[----:B------:R-:W3:Y:S04]  /*ee040*/  LDL.LU R36, [R1+0x5370] ;  /* 0x0053700001247983 */ /* 0x000ee80000300800 */
[----:B------:R-:W3:Y:S01]  /*ee050*/  LDL.LU R37, [R1+0x543c] ;  /* 0x00543c0001257983 */ /* 0x000ee20000300800 */
[----:B----4-:R-:W-:Y:S01]  /*ee060*/  PRMT R27, R44, 0x5210, R22 ;  /* 0x000052102c1b7816 */ /* 0x010fe20000000016 */
[----:B------:R-:W-:Y:S02]  /*ee070*/  NOP ;  /* 0x0000000000007918 */ /* 0x000fe40000000000 */
        /* <DEDUP_REMOVED lines=14> */
[----:B------:R-:W3:Y:S01]  /*ee160*/  LDL.LU R61, [R1+0x50f4] ;  /* 0x0050f400013d7983 */ /* 0x000ee20000300800 */
[----:B------:R-:W-:Y:S01]  /*ee170*/  PRMT R23, R51, 0x5210, R14 ;  /* 0x0000521033177816 */ /* 0x000fe2000000000e */
[----:B------:R-:W-:Y:S02]  /*ee180*/  NOP ;  /* 0x0000000000007918 */ /* 0x000fe40000000000 */
[----:B------:R-:W3:Y:S04]  /*ee190*/  LDL.LU R54, [R1+0x5440] ;  /* 0x0054400001367983 */ /* 0x000ee80000300800 */
        /* <DEDUP_REMOVED lines=12> */
[----:B0-----:R-:W-:Y:S02]  /*ee260*/  LOP3.LUT R23, R46, 0xffff, RZ, 0xc0, !PT ;  /* 0x0000ffff2e177812 */ /* 0x001fe400078ec0ff */
[----:B------:R-:W-:Y:S01]  /*ee270*/  LOP3.LUT R22, R36, 0xffff, RZ, 0xc0, !PT ;  /* 0x0000ffff24167812 */ /* 0x000fe200078ec0ff */
[----:B------:R-:W3:Y:S01]  /*ee280*/  LDL.LU R46, [R1+0x1838] ;  /* 0x00183800012e7983 */ /* 0x000ee20000300800 */
[----:B------:R-:W-:Y:S02]  /*ee290*/  PRMT R28, R37, 0x4210, R24 ;  /* 0x00004210251c7816 */ /* 0x000fe40000000018 */
[----:B----4-:R-:W-:Y:S02]  /*ee2a0*/  PRMT R29, R60, 0x4210, R25 ;  /* 0x000042103c1d7816 */ /* 0x010fe40000000019 */
[----:B------:R-:W-:Y:S02]  /*ee2b0*/  PRMT R30, R47, 0x4210, R23 ;  /* 0x000042102f1e7816 */ /* 0x000fe40000000017 */
[----:B------:R-:W4:Y:S01]  /*ee2c0*/  LDL.LU R47, [R1+0x780] ;  /* 0x00078000012f7983 */ /* 0x000f220000300800 */
[----:B------:R-:W-:Y:S01]  /*ee2d0*/  PRMT R31, R44, 0x4210, R22 ;  /* 0x000042102c1f7816 */ /* 0x000fe20000000016 */
[----:B------:R-:W-:-:S04]  /*ee2e0*/  NOP ;  /* 0x0000000000007918 */ /* 0x000fc80000000000 */
[----:B------:R-:W-:Y:S04]  /*ee2f0*/  STSM.16.M88.4 [R0], R28 ;  /* 0x0000001c00007844 */ /* 0x000fe80000000200 */
[----:B-1----:R-:W-:Y:S04]  /*ee300*/  STL.64 [R1+0x7d0], R32 ;  /* 0x0007d02001007387 */ /* 0x002fe80000100a00 */
[----:B------:R-:W-:Y:S01]  /*ee310*/  STL.64 [R1+0x7d8], R34 ;  /* 0x0007d82201007387 */ /* 0x000fe20000100a00 */
[----:B------:R-:W-:-:S03]  /*ee320*/  NOP ;  /* 0x0000000000007918 */ /* 0x000fc60000000000 */
[----:B------:R-:W0:Y:S04]  /*ee330*/  LDS.128 R32, [R0] ;  /* 0x0000000000207984 */ /* 0x000e280000000c00 */
[----:B------:R-:W4:Y:S01]  /*ee340*/  LDL.LU R44, [R1+0x185c] ;  /* 0x00185c00012c7983 */ /* 0x000f220000300800 */
[----:B--2---:R-:W-:-:S03]  /*ee350*/  LOP3.LUT R20, R45, 0xffff, RZ, 0xc0, !PT ;  /* 0x0000ffff2d147812 */ /* 0x004fc600078ec0ff */
[----:B------:R-:W2:Y:S01]  /*ee360*/  LDL.LU R45, [R1+0x1858] ;  /* 0x00185800012d7983 */ /* 0x000ea20000300800 */
[----:B---3--:R-:W-:-:S03]  /*ee370*/  LOP3.LUT R21, R16, 0xffff, RZ, 0xc0, !PT ;  /* 0x0000ffff10157812 */ /* 0x008fc600078ec0ff */
[----:B------:R-:W3:Y:S01]  /*ee380*/  LDL.LU R16, [R1+0x184c] ;  /* 0x00184c0001107983 */ /* 0x000ee20000300800 */
[----:B------:R-:W-:-:S03]  /*ee390*/  LOP3.LUT R15, R17, 0xffff, RZ, 0xc0, !PT ;  /* 0x0000ffff110f7812 */ /* 0x000fc600078ec0ff */
[----:B------:R-:W3:Y:S04]  /*ee3a0*/  LDL.LU R17, [R1+0x784] ;  /* 0x0007840001117983 */ /* 0x000ee80000300800 */
[----:B0-----:R-:W-:Y:S04]  /*ee3b0*/  STL.64 [R1+0x7c0], R32 ;  /* 0x0007c02001007387 */ /* 0x001fe80000100a00 */
[----:B------:R-:W-:Y:S01]  /*ee3c0*/  STL.64 [R1+0x7c8], R34 ;  /* 0x0007c82201007387 */ /* 0x000fe20000100a00 */
[----:B------:R-:W-:Y:S01]  /*ee3d0*/  LOP3.LUT R14, R61, 0xffff, RZ, 0xc0, !PT ;  /* 0x0000ffff3d0e7812 */ /* 0x000fe200078ec0ff */
[----:B------:R-:W-:Y:S01]  /*ee3e0*/  NOP ;  /* 0x0000000000007918 */ /* 0x000fe20000000000 */
[----:B------:R-:W-:-:S02]  /*ee3f0*/  PRMT R24, R18, 0x5210, R24 ;  /* 0x0000521012187816 */ /* 0x000fc40000000018 */
[----:B------:R-:W3:Y:S01]  /*ee400*/  LDL.LU R18, [R1+0x53b8] ;  /* 0x0053b80001127983 */ /* 0x000ee20000300800 */
[----:B------:R-:W-:-:S03]  /*ee410*/  PRMT R25, R19, 0x5210, R25 ;  /* 0x0000521013197816 */ /* 0x000fc60000000019 */
[----:B------:R-:W3:Y:S01]  /*ee420*/  LDL.LU R19, [R1+0x53b4] ;  /* 0x0053b40001137983 */ /* 0x000ee20000300800 */
[----:B------:R-:W-:Y:S02]  /*ee430*/  PRMT R28, R54, 0x4210, R20 ;  /* 0x00004210361c7816 */ /* 0x000fe40000000014 */
[----:B------:R-:W-:Y:S01]  /*ee440*/  PRMT R29, R55, 0x4210, R21 ;  /* 0x00004210371d7816 */ /* 0x000fe20000000015 */
[----:B------:R-:W3:Y:S01]  /*ee450*/  LDL.LU R38, [R1+0x5384] ;  /* 0x0053840001267983 */ /* 0x000ee20000300800 */
[----:B------:R-:W-:Y:S02]  /*ee460*/  PRMT R30, R50, 0x4210, R15 ;  /* 0x00004210321e7816 */ /* 0x000fe4000000000f */
[----:B------:R-:W-:Y:S01]  /*ee470*/  PRMT R31, R51, 0x4210, R14 ;  /* 0x00004210331f7816 */ /* 0x000fe2000000000e */
[----:B------:R-:W3:Y:S04]  /*ee480*/  LDL.LU R39, [R1+0x5380] ;  /* 0x0053800001277983 */ /* 0x000ee80000300800 */
[----:B------:R-:W-:Y:S01]  /*ee490*/  STSM.16.M88.4 [R0], R28 ;  /* 0x0000001c00007844 */ /* 0x000fe20000000200 */
[----:B------:R-:W-:-:S03]  /*ee4a0*/  NOP ;  /* 0x0000000000007918 */ /* 0x000fc60000000000 */
[----:B------:R-:W0:Y:S01]  /*ee4b0*/  LDS.128 R28, [R0] ;  /* 0x00000000001c7984 */ /* 0x000e220000000c00 */
[----:B------:R-:W-:-:S03]  /*ee4c0*/  PRMT R26, R46, 0x5210, R23 ;  /* 0x000052102e1a7816 */ /* 0x000fc60000000017 */
[----:B------:R-:W3:Y:S04]  /*ee4d0*/  LDL.LU R50, [R1+0x5454] ;  /* 0x0054540001327983 */ /* 0x000ee80000300800 */
[----:B------:R-:W3:Y:S04]  /*ee4e0*/  LDL.LU R51, [R1+0x5448] ;  /* 0x0054480001337983 */ /* 0x000ee80000300800 */
[----:B------:R-:W3:Y:S01]  /*ee4f0*/  LDL.LU R46, [R1+0x544c] ;  /* 0x00544c00012e7983 */ /* 0x000ee20000300800 */
[----:B----4-:R-:W-:Y:S01]  /*ee500*/  PRMT R27, R47, 0x5210, R22 ;  /* 0x000052102f1b7816 */ /* 0x010fe20000000016 */
[----:B------:R-:W-:-:S02]  /*ee510*/  NOP ;  /* 0x0000000000007918 */ /* 0x000fc40000000000 */
[----:B------:R-:W4:Y:S04]  /*ee520*/  LDL.LU R47, [R1+0x19a8] ;  /* 0x0019a800012f7983 */ /* 0x000f280000300800 */
[----:B------:R-:W-:Y:S01]  /*ee530*/  STSM.16.M88.4 [R0], R24 ;  /* 0x0000001800007844 */ /* 0x000fe20000000200 */
[----:B------:R-:W-:-:S03]  /*ee540*/  NOP ;  /* 0x0000000000007918 */ /* 0x000fc60000000000 */
[----:B------:R-:W1:Y:S04]  /*ee550*/  LDS.128 R24, [R0] ;  /* 0x0000000000187984 */ /* 0x000e680000000c00 */
[----:B0-----:R-:W-:Y:S04]  /*ee560*/  STL.64 [R1+0x6c0], R28 ;  /* 0x0006c01c01007387 */ /* 0x001fe80000100a00 */
[----:B------:R-:W-:Y:S01]  /*ee570*/  STL.64 [R1+0x6c8], R30 ;  /* 0x0006c81e01007387 */ /* 0x000fe20000100a00 */
[----:B------:R-:W-:Y:S01]  /*ee580*/  NOP ;  /* 0x0000000000007918 */ /* 0x000fe20000000000 */
[----:B------:R-:W-:-:S02]  /*ee590*/  PRMT R20, R44, 0x5210, R20 ;  /* 0x000052102c147816 */ /* 0x000fc40000000014 */
[----:B------:R-:W4:Y:S01]  /*ee5a0*/  LDL.LU R44, [R1+0x5180] ;  /* 0x00518000012c7983 */ /* 0x000f220000300800 */
[----:B--2---:R-:W-:-:S03]  /*ee5b0*/  PRMT R21, R45, 0x5210, R21 ;  /* 0x000052102d157816 */ /* 0x004fc60000000015 */
        /* <DEDUP_REMOVED lines=8> */
[----:B-1----:R-:W-:Y:S01]  /*ee640*/  STL.64 [R1+0x720], R24 ;  /* 0x0007201801007387 */ /* 0x002fe20000100a00 */
[----:B------:R-:W-:-:S03]  /*ee650*/  PRMT R23, R17, 0x5210, R14 ;  /* 0x0000521011177816 */ /* 0x000fc6000000000e */
[----:B------:R-:W-:Y:S01]  /*ee660*/  STL.64 [R1+0x728], R26 ;  /* 0x0007281a01007387 */ /* 0x000fe20000100a00 */
[----:B------:R-:W-:-:S03]  /*ee670*/  LOP3.LUT R16, R18, 0xffff, RZ, 0xc0, !PT ;  /* 0x0000ffff12107812 */ /* 0x000fc600078ec0ff */
[----:B------:R-:W3:Y:S01]  /*ee680*/  LDL.LU R18, [R1+0x1878] ;  /* 0x0018780001127983 */ /* 0x000ee20000300800 */
[----:B------:R-:W-:-:S03]  /*ee690*/  LOP3.LUT R17, R19, 0xffff, RZ, 0xc0, !PT ;  /* 0x0000ffff13117812 */ /* 0x000fc600078ec0ff */
[----:B------:R-:W3:Y:S04]  /*ee6a0*/  LDL.LU R19, [R1+0x186c] ;  /* 0x00186c0001137983 */ /* 0x000ee80000300800 */
[----:B------:R0:W-:Y:S01]  /*ee6b0*/  STSM.16.M88.4 [R0], R20 ;  /* 0x0000001400007844 */ /* 0x0001e20000000200 */
[----:B------:R-:W-:-:S03]  /*ee6c0*/  NOP ;  /* 0x0000000000007918 */ /* 0x000fc60000000000 */
[----:B------:R-:W1:Y:S01]  /*ee6d0*/  LDS.128 R28, [R0] ;  /* 0x00000000001c7984 */ /* 0x000e620000000c00 */
[----:B0-----:R-:W-:Y:S02]  /*ee6e0*/  LOP3.LUT R23, R38, 0xffff, RZ, 0xc0, !PT ;  /* 0x0000ffff26177812 */ /* 0x001fe400078ec0ff */
[----:B------:R-:W-:Y:S02]  /*ee6f0*/  LOP3.LUT R22, R39, 0xffff, RZ, 0xc0, !PT ;  /* 0x0000ffff27167812 */ /* 0x000fe400078ec0ff */
[----:B------:R-:W-:Y:S02]  /*ee700*/  PRMT R24, R50, 0x4210, R16 ;  /* 0x0000421032187816 */ /* 0x000fe40000000010 */
[----:B------:R-:W-:Y:S01]  /*ee710*/  PRMT R25, R51, 0x4210, R17 ;  /* 0x0000421033197816 */ /* 0x000fe20000000011 */
[----:B------:R-:W3:Y:S01]  /*ee720*/  LDL.LU R50, [R1+0x1868] ;  /* 0x0018680001327983 */ /* 0x000ee20000300800 */
[----:B------:R-:W-:-:S03]  /*ee730*/  PRMT R26, R46, 0x4210, R23 ;  /* 0x000042102e1a7816 */ /* 0x000fc60000000017 */
[----:B------:R-:W3:Y:S01]  /*ee740*/  LDL.LU R51, [R1+0x788] ;  /* 0x0007880001337983 */ /* 0x000ee20000300800 */
[----:B----4-:R-:W-:Y:S01]  /*ee750*/  PRMT R27, R47, 0x4210, R22 ;  /* 0x000042102f1b7816 */ /* 0x010fe20000000016 */
[----:B------:R-:W-:-:S04]  /*ee760*/  NOP ;  /* 0x0000000000007918 */ /* 0x000fc80000000000 */
[----:B------:R0:W-:Y:S04]  /*ee770*/  STSM.16.M88.4 [R0], R24 ;  /* 0x0000001800007844 */ /* 0x0001e80000000200 */
[----:B-1----:R-:W-:Y:S04]  /*ee780*/  STL.64 [R1+0x7b0], R28 ;  /* 0x0007b01c01007387 */ /* 0x002fe80000100a00 */
[----:B------:R-:W-:Y:S01]  /*ee790*/  STL.64 [R1+0x7b8], R30 ;  /* 0x0007b81e01007387 */ /* 0x000fe20000100a00 */
[----:B------:R-:W-:-:S03]  /*ee7a0*/  NOP ;  /* 0x0000000000007918 */ /* 0x000fc60000000000 */
[----:B------:R-:W1:Y:S01]  /*ee7b0*/  LDS.128 R28, [R0] ;  /* 0x00000000001c7984 */ /* 0x000e620000000c00 */
[----:B------:R-:W-:-:S03]  /*ee7c0*/  LOP3.LUT R20, R44, 0xffff, RZ, 0xc0, !PT ;  /* 0x0000ffff2c147812 */ /* 0x000fc600078ec0ff */
[----:B------:R-:W4:Y:S04]  /*ee7d0*/  LDL.LU R44, [R1+0x188c] ;  /* 0x00188c00012c7983 */ /* 0x000f280000300800 */
[----:B------:R-:W4:Y:S04]  /*ee7e0*/  LDL.LU R46, [R1+0x1888] ;  /* 0x00188800012e7983 */ /* 0x000f280000300800 */
[----:B------:R-:W4:Y:S01]  /*ee7f0*/  LDL.LU R47, [R1+0x187c] ;  /* 0x00187c00012f7983 */ /* 0x000f220000300800 */
[----:B--2---:R-:W-:-:S03]  /*ee800*/  LOP3.LUT R21, R45, 0xffff, RZ, 0xc0, !PT ;  /* 0x0000ffff2d157812 */ /* 0x004fc600078ec0ff */
[----:B------:R-:W2:Y:S01]  /*ee810*/  LDL.LU R45, [R1+0x78c] ;  /* 0x00078c00012d7983 */ /* 0x000ea20000300800 */
[----:B------:R-:W-:Y:S02]  /*ee820*/  LOP3.LUT R15, R36, 0xffff, RZ, 0xc0, !PT ;  /* 0x0000ffff240f7812 */ /* 0x000fe400078ec0ff */
[----:B------:R-:W-:Y:S02]  /*ee830*/  LOP3.LUT R14, R37, 0xffff, RZ, 0xc0, !PT ;  /* 0x0000ffff250e7812 */ /* 0x000fe400078ec0ff */
[----:B0-----:R-:W-:Y:S02]  /*ee840*/  PRMT R24, R60, 0x4210, R20 ;  /* 0x000042103c187816 */ /* 0x001fe40000000014 */
[----:B------:R-:W-:Y:S02]  /*ee850*/  PRMT R25, R61, 0x4210, R21 ;  /* 0x000042103d197816 */ /* 0x000fe40000000015 */
[----:B------:R-:W-:Y:S02]  /*ee860*/  PRMT R26, R54, 0x4210, R15 ;  /* 0x00004210361a7816 */ /* 0x000fe4000000000f */
[----:B------:R-:W-:Y:S01]  /*ee870*/  PRMT R27, R55, 0x4210, R14 ;  /* 0x00004210371b7816 */ /* 0x000fe2000000000e */
[----:B------:R-:W-:-:S04]  /*ee880*/  NOP ;  /* 0x0000000000007918 */ /* 0x000fc80000000000 */
[----:B------:R3:W-:Y:S04]  /*ee890*/  STSM.16.M88.4 [R0], R24 ;  /* 0x0000001800007844 */ /* 0x0007e80000000200 */
[----:B-1----:R-:W-:Y:S04]  /*ee8a0*/  STL.64 [R1+0x7a0], R28 ;  /* 0x0007a01c01007387 */ /* 0x002fe80000100a00 */
[----:B------:R-:W-:Y:S01]  /*ee8b0*/  STL.64 [R1+0x7a8], R30 ;  /* 0x0007a81e01007387 */ /* 0x000fe20000100a00 */
[----:B------:R-:W-:-:S03]  /*ee8c0*/  NOP ;  /* 0x0000000000007918 */ /* 0x000fc60000000000 */
[----:B------:R-:W0:Y:S01]  /*ee8d0*/  LDS.128 R28, [R0] ;  /* 0x00000000001c7984 */ /* 0x000e220000000c00 */
[----:B---3--:R-:W-:-:S03]  /*ee8e0*/  PRMT R24, R18, 0x5210, R16 ;  /* 0x0000521012187816 */ /* 0x008fc60000000010 */
[----:B------:R-:W3:Y:S01]  /*ee8f0*/  LDL.LU R16, [R1+0x53c4] ;  /* 0x0053c40001107983 */ /* 0x000ee20000300800 */
[----:B------:R-:W-:-:S03]  /*ee900*/  PRMT R25, R19, 0x5210, R17 ;  /* 0x0000521013197816 */ /* 0x000fc60000000011 */
[----:B------:R-:W3:Y:S04]  /*ee910*/  LDL.LU R61, [R1+0x53bc] ;  /* 0x0053bc00013d7983 */ /* 0x000ee80000300800 */
[----:B------:R-:W3:Y:S04]  /*ee920*/  LDL.LU R54, [R1+0x5394] ;  /* 0x0053940001367983 */ /* 0x000ee80000300800 */
[----:B------:R-:W3:Y:S04]  /*ee930*/  LDL.LU R17, [R1+0x5390] ;  /* 0x0053900001117983 */ /* 0x000ee80000300800 */
[----:B------:R-:W3:Y:S04]  /*ee940*/  LDL.LU R18, [R1+0x5470] ;  /* 0x0054700001127983 */ /* 0x000ee80000300800 */
[----:B------:R-:W3:Y:S04]  /*ee950*/  LDL.LU R19, [R1+0x5468] ;  /* 0x0054680001137983 */ /* 0x000ee80000300800 */
[----:B------:R-:W3:Y:S01]  /*ee960*/  LDL.LU R55, [R1+0x5464] ;  /* 0x0054640001377983 */ /* 0x000ee20000300800 */
[----:B------:R-:W-:-:S03]  /*ee970*/  PRMT R26, R50, 0x5210, R23 ;  /* 0x00005210321a7816 */ /* 0x000fc60000000017 */
[----:B------:R-:W3:Y:S01]  /*ee980*/  LDL.LU R50, [R1+0x1adc] ;  /* 0x001adc0001327983 */ /* 0x000ee20000300800 */
[----:B------:R-:W-:Y:S01]  /*ee990*/  PRMT R27, R51, 0x5210, R22 ;  /* 0x00005210331b7816 */ /* 0x000fe20000000016 */
[----:B------:R-:W-:-:S04]  /*ee9a0*/  NOP ;  /* 0x0000000000007918 */ /* 0x000fc80000000000 */
[----:B------:R-:W-:Y:S01]  /*ee9b0*/  STSM.16.M88.4 [R0], R24 ;  /* 0x0000001800007844 */ /* 0x000fe20000000200 */
[----:B------:R-:W-:-:S03]  /*ee9c0*/  NOP ;  /* 0x0000000000007918 */ /* 0x000fc60000000000 */
[----:B------:R-:W1:Y:S04]  /*ee9d0*/  LDS.128 R24, [R0] ;  /* 0x0000000000187984 */ /* 0x000e680000000c00 */
[----:B0-----:R-:W-:Y:S04]  /*ee9e0*/  STL.64 [R1+0x6b0], R28 ;  /* 0x0006b01c01007387 */ /* 0x001fe80000100a00 */
[----:B------:R-:W-:Y:S01]  /*ee9f0*/  STL.64 [R1+0x6b8], R30 ;  /* 0x0006b81e01007387 */ /* 0x000fe20000100a00 */
[----:B----4-:R-:W-:-:S03]  /*eea00*/  PRMT R20, R44, 0x5210, R20 ;  /* 0x000052102c147816 */ /* 0x010fc60000000014 */
[----:B------:R-:W4:Y:S04]  /*eea10*/  LDL.LU R44, [R1+0x518c] ;  /* 0x00518c00012c7983 */ /* 0x000f280000300800 */
[----:B------:R-:W4:Y:S01]  /*eea20*/  LDL.LU R36, [R1+0x5188] ;  /* 0x0051880001247983 */ /* 0x000f220000300800 */
[----:B------:R-:W-:-:S03]  /*eea30*/  PRMT R21, R46, 0x5210, R21 ;  /* 0x000052102e157816 */ /* 0x000fc60000000015 */
[----:B------:R-:W4:Y:S01]  /*eea40*/  LDL.LU R37, [R1+0x5134] ;  /* 0x0051340001257983 */ /* 0x000f220000300800 */
[----:B------:R-:W-:-:S03]  /*eea50*/  PRMT R22, R47, 0x5210, R15 ;  /* 0x000052102f167816 */ /* 0x000fc6000000000f */
[----:B------:R-:W4:Y:S04]  /*eea60*/  LDL.LU R60, [R1+0x5130] ;  /* 0x00513000013c7983 */ /* 0x000f280000300800 */
[----:B------:R-:W4:Y:S04]  /*eea70*/  LDL.LU R51, [R1+0x547c] ;  /* 0x00547c0001337983 */ /* 0x000f280000300800 */
[----:B------:R-:W4:Y:S04]  /*eea80*/  LDL.LU R46, [R1+0x5474] ;  /* 0x00547400012e7983 */ /* 0x000f280000300800 */
[----:B------:R-:W4:Y:S01]  /*eea90*/  LDL.LU R47, [R1+0x5478] ;  /* 0x00547800012f7983 */ /* 0x000f220000300800 */
[----:B--2---:R-:W-:Y:S01]  /*eeaa0*/  PRMT R23, R45, 0x5210, R14 ;  /* 0x000052102d177816 */ /* 0x004fe2000000000e */
[----:B------:R-:W-:-:S02]  /*eeab0*/  NOP ;  /* 0x0000000000007918 */ /* 0x000fc40000000000 */
[----:B------:R-:W2:Y:S04]  /*eeac0*/  LDL.LU R45, [R1+0x546c] ;  /* 0x00546c00012d7983 */ /* 0x000ea80000300800 */
[----:B-1----:R3:W-:Y:S04]  /*eead0*/  STL.64 [R1+0x710], R24 ;  /* 0x0007101801007387 */ /* 0x0027e80000100a00 */
[----:B------:R0:W-:Y:S01]  /*eeae0*/  STSM.16.M88.4 [R0], R20 ;  /* 0x0000001400007844 */ /* 0x0001e20000000200 */
[----:B------:R-:W-:-:S03]  /*eeaf0*/  NOP ;  /* 0x0000000000007918 */ /* 0x000fc60000000000 */
[----:B------:R-:W-:Y:S04]  /*eeb00*/  STL.64 [R1+0x718], R26 ;  /* 0x0007181a01007387 */ /* 0x000fe80000100a00 */
[----:B------:R-:W1:Y:S01]  /*eeb10*/  LDS.128 R32, [R0] ;  /* 0x0000000000207984 */ /* 0x000e620000000c00 */
[----:B---3--:R-:W-:-:S03]  /*eeb20*/  LOP3.LUT R24, R16, 0xffff, RZ, 0xc0, !PT ;  /* 0x0000ffff10187812 */ /* 0x008fc600078ec0ff */
[----:B------:R-:W3:Y:S01]  /*eeb30*/  LDL.LU R16, [R1+0x189c] ;  /* 0x00189c0001107983 */ /* 0x000ee20000300800 */
[----:B0-----:R-:W-:-:S03]  /*eeb40*/  LOP3.LUT R23, R61, 0xffff, RZ, 0xc0, !PT ;  /* 0x0000ffff3d177812 */ /* 0x001fc600078ec0ff */
[----:B------:R-:W3:Y:S01]  /*eeb50*/  LDL.LU R61, [R1+0x1898] ;  /* 0x00189800013d7983 */ /* 0x000ee20000300800 */
[----:B------:R-:W-:-:S03]  /*eeb60*/  PRMT R28, R18, 0x4210, R24 ;  /* 0x00004210121c7816 */ /* 0x000fc60000000018 */
[----:B------:R-:W3:Y:S01]  /*eeb70*/  LDL.LU R18, [R1+0x18a8] ;  /* 0x0018a80001127983 */ /* 0x000ee20000300800 */
[----:B------:R-:W-:-:S03]  /*eeb80*/  PRMT R29, R19, 0x4210, R23 ;  /* 0x00004210131d7816 */ /* 0x000fc60000000017 */
[----:B------:R-:W3:Y:S01]  /*eeb90*/  LDL.LU R19, [R1+0x7f0] ;  /* 0x0007f00001137983 */ /* 0x000ee20000300800 */
[----:B------:R-:W-:Y:S02]  /*eeba0*/  LOP3.LUT R22, R54, 0xffff, RZ, 0xc0, !PT ;  /* 0x0000ffff36167812 */ /* 0x000fe400078ec0ff */
[----:B------:R-:W-:Y:S02]  /*eebb0*/  LOP3.LUT R17, R17, 0xffff, RZ, 0xc0, !PT ;  /* 0x0000ffff11117812 */ /* 0x000fe400078ec0ff */
[----:B------:R-:W-:Y:S02]  /*eebc0*/  PRMT R30, R55, 0x4210, R22 ;  /* 0x00004210371e7816 */ /* 0x000fe40000000016 */
[----:B------:R-:W-:Y:S01]  /*eebd0*/  PRMT R31, R50, 0x4210, R17 ;  /* 0x00004210321f7816 */ /* 0x000fe20000000011 */
[----:B------:R-:W-:-:S04]  /*eebe0*/  NOP ;  /* 0x0000000000007918 */ /* 0x000fc80000000000 */
[----:B------:R-:W-:Y:S04]  /*eebf0*/  STSM.16.M88.4 [R0], R28 ;  /* 0x0000001c00007844 */ /* 0x000fe80000000200 */
[----:B-1----:R-:W-:Y:S04]  /*eec00*/  STL.64 [R1+0x790], R32 ;  /* 0x0007902001007387 */ /* 0x002fe80000100a00 */
[----:B------:R-:W-:Y:S01]  /*eec10*/  STL.64 [R1+0x798], R34 ;  /* 0x0007982201007387 */ /* 0x000fe20000100a00 */
[----:B------:R-:W-:-:S03]  /*eec20*/  NOP ;  /* 0x0000000000007918 */ /* 0x000fc60000000000 */
[----:B------:R-:W0:Y:S04]  /*eec30*/  LDS.128 R32, [R0] ;  /* 0x0000000000207984 */ /* 0x000e280000000c00 */
[----:B------:R-:W3:Y:S04]  /*eec40*/  LDL.LU R54, [R1+0x18bc] ;  /* 0x0018bc0001367983 */ /* 0x000ee80000300800 */
[----:B------:R-:W3:Y:S04]  /*eec50*/  LDL.LU R55, [R1+0x18b8] ;  /* 0x0018b80001377983 */ /* 0x000ee80000300800 */
[----:B------:R-:W3:Y:S01]  /*eec60*/  LDL.LU R50, [R1+0x18ac] ;  /* 0x0018ac0001327983 */ /* 0x000ee20000300800 */
[----:B----4-:R-:W-:-:S03]  /*eec70*/  LOP3.LUT R20, R44, 0xffff, RZ, 0xc0, !PT ;  /* 0x0000ffff2c147812 */ /* 0x010fc600078ec0ff */
[----:B------:R-:W4:Y:S01]  /*eec80*/  LDL.LU R44, [R1+0x7f4] ;  /* 0x0007f400012c7983 */ /* 0x000f220000300800 */
[----:B------:R-:W-:Y:S02]  /*eec90*/  LOP3.LUT R21, R36, 0xffff, RZ, 0xc0, !PT ;  /* 0x0000ffff24157812 */ /* 0x000fe400078ec0ff */
[----:B------:R-:W-:Y:S02]  /*eeca0*/  LOP3.LUT R15, R37, 0xffff, RZ, 0xc0, !PT ;  /* 0x0000ffff250f7812 */ /* 0x000fe400078ec0ff */
[----:B------:R-:W-:Y:S01]  /*eecb0*/  LOP3.LUT R14, R60, 0xffff, RZ, 0xc0, !PT ;  /* 0x0000ffff3c0e7812 */ /* 0x000fe200078ec0ff */
[----:B0-----:R-:W-:Y:S01]  /*eecc0*/  STL.64 [R1+0x780], R32 ;  /* 0x0007802001007387 */ /* 0x001fe20000100a00 */
[----:B------:R-:W-:-:S03]  /*eecd0*/  PRMT R28, R51, 0x4210, R20 ;  /* 0x00004210331c7816 */ /* 0x000fc60000000014 */
[----:B------:R-:W-:Y:S01]  /*eece0*/  STL.64 [R1+0x788], R34 ;  /* 0x0007882201007387 */ /* 0x000fe20000100a00 */
[----:B------:R-:W-:-:S03]  /*eecf0*/  PRMT R29, R46, 0x4210, R21 ;  /* 0x000042102e1d7816 */ /* 0x000fc60000000015 */
[----:B------:R-:W4:Y:S01]  /*eed00*/  LDL.LU R51, [R1+0x53cc] ;  /* 0x0053cc0001337983 */ /* 0x000f220000300800 */
[----:B------:R-:W-:-:S03]  /*eed10*/  PRMT R30, R47, 0x4210, R15 ;  /* 0x000042102f1e7816 */ /* 0x000fc6000000000f */
[----:B------:R-:W4:Y:S04]  /*eed20*/  LDL.LU R46, [R1+0x53c8] ;  /* 0x0053c800012e7983 */ /* 0x000f280000300800 */
[----:B------:R-:W4:Y:S01]  /*eed30*/  LDL.LU R47, [R1+0x53a8] ;  /* 0x0053a800012f7983 */ /* 0x000f220000300800 */
[----:B--2---:R-:W-:Y:S01]  /*eed40*/  PRMT R31, R45, 0x4210, R14 ;  /* 0x000042102d1f7816 */ /* 0x004fe2000000000e */
[----:B------:R-:W-:Y:S02]  /*eed50*/  NOP ;  /* 0x0000000000007918 */ /* 0x000fe40000000000 */
[----:B------:R-:W2:Y:S01]  /*eed60*/  LDL.LU R45, [R1+0x53a4] ;  /* 0x0053a400012d7983 */ /* 0x000ea20000300800 */
[----:B---3--:R-:W-:-:S03]  /*eed70*/  PRMT R24, R16, 0x5210, R24 ;  /* 0x0000521010187816 */ /* 0x008fc60000000018 */
[----:B------:R-:W3:Y:S01]  /*eed80*/  LDL.LU R16, [R1+0x5488] ;  /* 0x0054880001107983 */ /* 0x000ee20000300800 */
[----:B------:R-:W-:Y:S02]  /*eed90*/  PRMT R26, R18, 0x5210, R22 ;  /* 0x00005210121a7816 */ /* 0x000fe40000000016 */
[----:B------:R-:W-:Y:S02]  /*eeda0*/  PRMT R27, R19, 0x5210, R17 ;  /* 0x00005210131b7816 */ /* 0x000fe40000000011 */
[----:B------:R-:W3:Y:S04]  /*eedb0*/  LDL.LU R17, [R1+0x5480] ;  /* 0x0054800001117983 */ /* 0x000ee80000300800 */
[----:B------:R-:W3:Y:S04]  /*eedc0*/  LDL.LU R18, [R1+0x5484] ;  /* 0x0054840001127983 */ /* 0x000ee80000300800 */
[----:B------:R-:W3:Y:S01]  /*eedd0*/  LDL.LU R19, [R1+0x1af8] ;  /* 0x001af80001137983 */ /* 0x000ee20000300800 */
[----:B------:R-:W-:-:S03]  /*eede0*/  PRMT R25, R61, 0x5210, R23 ;  /* 0x000052103d197816 */ /* 0x000fc60000000017 */
[----:B------:R-:W-:Y:S01]  /*eedf0*/  STSM.16.M88.4 [R0], R28 ;  /* 0x0000001c00007844 */ /* 0x000fe20000000200 */
[----:B------:R-:W-:-:S03]  /*eee00*/  NOP ;  /* 0x0000000000007918 */ /* 0x000fc60000000000 */
[----:B------:R-:W0:Y:S01]  /*eee10*/  LDS.128 R28, [R0] ;  /* 0x00000000001c7984 */ /* 0x000e220000000c00 */
[----:B------:R-:W-:-:S03]  /*eee20*/  NOP ;  /* 0x0000000000007918 */ /* 0x000fc60000000000 */
[----:B------:R-:W-:Y:S01]  /*eee30*/  STSM.16.M88.4 [R0], R24 ;  /* 0x0000001800007844 */ /* 0x000fe20000000200 */
[----:B------:R-:W-:-:S03]  /*eee40*/  NOP ;  /* 0x0000000000007918 */ /* 0x000fc60000000000 */
[----:B------:R-:W1:Y:S01]  /*eee50*/  LDS.128 R24, [R0] ;  /* 0x0000000000187984 */ /* 0x000e620000000c00 */
[----:B------:R-:W-:Y:S02]  /*eee60*/  PRMT R20, R54, 0x5210, R20 ;  /* 0x0000521036147816 */ /* 0x000fe40000000014 */
[----:B------:R-:W-:Y:S02]  /*eee70*/  PRMT R21, R55, 0x5210, R21 ;  /* 0x0000521037157816 */ /* 0x000fe40000000015 */
[----:B------:R-:W-:Y:S02]  /*eee80*/  PRMT R22, R50, 0x5210, R15 ;  /* 0x0000521032167816 */ /* 0x000fe4000000000f */
[----:B----4-:R-:W-:Y:S01]  /*eee90*/  PRMT R23, R44, 0x5210, R14 ;  /* 0x000052102c177816 */ /* 0x010fe2000000000e */
        /* <DEDUP_REMOVED lines=8> */
[----:B-1----:R0:W-:Y:S04]  /*eef20*/  STL.64 [R1+0x700], R24 ;  /* 0x0007001801007387 */ /* 0x0021e80000100a00 */
[----:B------:R-:W-:Y:S04]  /*eef30*/  STL.64 [R1+0x708], R26 ;  /* 0x0007081a01007387 */ /* 0x000fe80000100a00 */
[----:B------:R-:W4:Y:S04]  /*eef40*/  LDL.LU R37, [R1+0x5494] ;  /* 0x0054940001257983 */ /* 0x000f280000300800 */
[----:B------:R1:W-:Y:S01]  /*eef50*/  STSM.16.M88.4 [R0], R20 ;  /* 0x0000001400007844 */ /* 0x0003e20000000200 */
[----:B0-----:R-:W-:-:S02]  /*eef60*/  LOP3.LUT R24, R51, 0xffff, RZ, 0xc0, !PT ;  /* 0x0000ffff33187812 */ /* 0x001fc400078ec0ff */
[----:B------:R-:W-:Y:S01]  /*eef70*/  LOP3.LUT R25, R46, 0xffff, RZ, 0xc0, !PT ;  /* 0x0000ffff2e197812 */ /* 0x000fe200078ec0ff */
[----:B------:R-:W4:Y:S04]  /*eef80*/  LDL.LU R54, [R1+0x5490] ;  /* 0x0054900001367983 */ /* 0x000f280000300800 */
[----:B------:R-:W4:Y:S04]  /*eef90*/  LDL.LU R55, [R1+0x548c] ;  /* 0x00548c0001377983 */ /* 0x000f280000300800 */
[----:B------:R-:W4:Y:S01]  /*eefa0*/  LDL.LU R38, [R1+0x18d8] ;  /* 0x0018d80001267983 */ /* 0x000f220000300800 */
[----:B-1----:R-:W-:-:S03]  /*eefb0*/  LOP3.LUT R23, R47, 0xffff, RZ, 0xc0, !PT ;  /* 0x0000ffff2f177812 */ /* 0x002fc600078ec0ff */
[----:B------:R-:W4:Y:S04]  /*eefc0*/  LDL.LU R39, [R1+0x18c8] ;  /* 0x0018c80001277983 */ /* 0x000f280000300800 */
[----:B------:R-:W4:Y:S04]  /*eefd0*/  LDL.LU R61, [R1+0x18cc] ;  /* 0x0018cc00013d7983 */ /* 0x000f280000300800 */
[----:B------:R-:W4:Y:S01]  /*eefe0*/  LDL.LU R50, [R1+0x7f8] ;  /* 0x0007f80001327983 */ /* 0x000f220000300800 */
[----:B--2---:R-:W-:Y:S02]  /*eeff0*/  LOP3.LUT R22, R45, 0xffff, RZ, 0xc0, !PT ;  /* 0x0000ffff2d167812 */ /* 0x004fe400078ec0ff */
[----:B---3--:R-:W-:-:S02]  /*ef000*/  PRMT R28, R16, 0x4210, R24 ;  /* 0x00004210101c7816 */ /* 0x008fc40000000018 */
[----:B------:R-:W-:Y:S02]  /*ef010*/  PRMT R29, R17, 0x4210, R25 ;  /* 0x00004210111d7816 */ /* 0x000fe40000000019 */
[----:B------:R-:W-:Y:S02]  /*ef020*/  PRMT R30, R18, 0x4210, R23 ;  /* 0x00004210121e7816 */ /* 0x000fe40000000017 */
[----:B------:R-:W-:Y:S01]  /*ef030*/  PRMT R31, R19, 0x4210, R22 ;  /* 0x00004210131f7816 */ /* 0x000fe20000000016 */
[----:B------:R-:W-:Y:S01]  /*ef040*/  NOP ;  /* 0x0000000000007918 */ /* 0x000fe20000000000 */
[----:B------:R-:W0:Y:S01]  /*ef050*/  LDS.128 R16, [R0] ;  /* 0x0000000000107984 */ /* 0x000e220000000c00 */
[----:B------:R-:W-:-:S03]  /*ef060*/  NOP ;  /* 0x0000000000007918 */ /* 0x000fc60000000000 */
[----:B0-----:R-:W-:Y:S04]  /*ef070*/  STL.64 [R1+0x770], R16 ;  /* 0x0007701001007387 */ /* 0x001fe80000100a00 */
[----:B------:R0:W-:Y:S04]  /*ef080*/  STL.64 [R1+0x778], R18 ;  /* 0x0007781201007387 */ /* 0x0001e80000100a00 */
[----:B0-----:R-:W2:Y:S04]  /*ef090*/  LDL.LU.64 R18, [R1+0x5618] ;  /* 0x0056180001127983 */ /* 0x001ea80000300a00 */
[----:B------:R-:W3:Y:S04]  /*ef0a0*/  LDL.LU.64 R16, [R1+0x5610] ;  /* 0x0056100001107983 */ /* 0x000ee80000300a00 */
[----:B------:R-:W3:Y:S04]  /*ef0b0*/  LDL.LU R51, [R1+0x18ec] ;  /* 0x0018ec0001337983 */ /* 0x000ee80000300800 */
[----:B------:R-:W3:Y:S04]  /*ef0c0*/  LDL.LU R46, [R1+0x18e8] ;  /* 0x0018e800012e7983 */ /* 0x000ee80000300800 */
[----:B------:R-:W3:Y:S01]  /*ef0d0*/  LDL.LU R47, [R1+0x18dc] ;  /* 0x0018dc00012f7983 */ /* 0x000ee20000300800 */
[----:B----4-:R-:W-:-:S02]  /*ef0e0*/  LOP3.LUT R20, R32, 0xffff, RZ, 0xc0, !PT ;  /* 0x0000ffff20147812 */ /* 0x010fc400078ec0ff */
[----:B------:R-:W-:Y:S01]  /*ef0f0*/  LOP3.LUT R21, R60, 0xffff, RZ, 0xc0, !PT ;  /* 0x0000ffff3c157812 */ /* 0x000fe200078ec0ff */
[----:B------:R-:W4:Y:S01]  /*ef100*/  LDL R45, [R1+0x1c0] ;  /* 0x0001c000012d7983 */ /* 0x000f220000100800 */
[----:B------:R-:W-:Y:S02]  /*ef110*/  LOP3.LUT R15, R44, 0xffff, RZ, 0xc0, !PT ;  /* 0x0000ffff2c0f7812 */ /* 0x000fe400078ec0ff */
[----:B------:R-:W-:Y:S01]  /*ef120*/  LOP3.LUT R14, R33, 0xffff, RZ, 0xc0, !PT ;  /* 0x0000ffff210e7812 */ /* 0x000fe200078ec0ff */
[----:B------:R0:W-:Y:S01]  /*ef130*/  STSM.16.M88.4 [R0], R28 ;  /* 0x0000001c00007844 */ /* 0x0001e20000000200 */
[----:B------:R-:W-:-:S03]  /*ef140*/  NOP ;  /* 0x0000000000007918 */ /* 0x000fc60000000000 */
[----:B------:R-:W1:Y:S04]  /*ef150*/  LDS.128 R32, [R0] ;  /* 0x0000000000207984 */ /* 0x000e680000000c00 */
[----:B------:R-:W4:Y:S04]  /*ef160*/  LDL.LU R44, [R1+0x670] ;  /* 0x00067000012c7983 */ /* 0x000f280000300800 */
[----:B------:R-:W4:Y:S01]  /*ef170*/  LDL.LU R60, [R1+0x434] ;  /* 0x00043400013c7983 */ /* 0x000f220000300800 */
[----:B0-----:R-:W-:Y:S02]  /*ef180*/  PRMT R28, R36, 0x4210, R20 ;  /* 0x00004210241c7816 */ /* 0x001fe40000000014 */
[----:B------:R-:W-:-:S02]  /*ef190*/  PRMT R29, R37, 0x4210, R21 ;  /* 0x00004210251d7816 */ /* 0x000fc40000000015 */
[----:B------:R-:W-:Y:S01]  /*ef1a0*/  PRMT R30, R54, 0x4210, R15 ;  /* 0x00004210361e7816 */ /* 0x000fe2000000000f */
[----:B------:R-:W4:Y:S01]  /*ef1b0*/  LDL.LU.64 R36, [R1+0x2188] ;  /* 0x0021880001247983 */ /* 0x000f220000300a00 */
[----:B------:R-:W-:Y:S01]  /*ef1c0*/  PRMT R31, R55, 0x4210, R14 ;  /* 0x00004210371f7816 */ /* 0x000fe2000000000e */
[----:B------:R-:W-:-:S04]  /*ef1d0*/  NOP ;  /* 0x0000000000007918 */ /* 0x000fc80000000000 */
[----:B------:R-:W-:Y:S01]  /*ef1e0*/  STSM.16.M88.4 [R0], R28 ;  /* 0x0000001c00007844 */ /* 0x000fe20000000200 */
[----:B------:R-:W-:-:S03]  /*ef1f0*/  NOP ;  /* 0x0000000000007918 */ /* 0x000fc60000000000 */
[----:B------:R-:W0:Y:S04]  /*ef200*/  LDS.128 R28, [R0] ;  /* 0x00000000001c7984 */ /* 0x000e280000000c00 */
[----:B------:R-:W4:Y:S01]  /*ef210*/  LDL.LU.64 R54, [R1+0x2180] ;  /* 0x0021800001367983 */ /* 0x000f220000300a00 */
[----:B------:R-:W-:-:S03]  /*ef220*/  PRMT R27, R50, 0x5210, R22 ;  /* 0x00005210321b7816 */ /* 0x000fc60000000016 */
[----:B-1----:R-:W-:Y:S04]  /*ef230*/  STL.64 [R1+0x760], R32 ;  /* 0x0007602001007387 */ /* 0x002fe80000100a00 */
[----:B------:R-:W-:Y:S01]  /*ef240*/  STL.64 [R1+0x768], R34 ;  /* 0x0007682201007387 */ /* 0x000fe20000100a00 */
[----:B------:R-:W-:-:S03]  /*ef250*/  PRMT R26, R61, 0x5210, R23 ;  /* 0x000052103d1a7816 */ /* 0x000fc60000000017 */
[----:B0-----:R-:W-:Y:S04]  /*ef260*/  STL.64 [R1+0x690], R28 ;  /* 0x0006901c01007387 */ /* 0x001fe80000100a00 */
[----:B------:R-:W-:Y:S01]  /*ef270*/  STL.64 [R1+0x698], R30 ;  /* 0x0006981e01007387 */ /* 0x000fe20000100a00 */
[----:B------:R-:W-:Y:S02]  /*ef280*/  PRMT R24, R38, 0x5210, R24 ;  /* 0x0000521026187816 */ /* 0x000fe40000000018 */
[----:B------:R-:W-:Y:S01]  /*ef290*/  PRMT R25, R39, 0x5210, R25 ;  /* 0x0000521027197816 */ /* 0x000fe20000000019 */
[----:B------:R-:W-:-:S04]  /*ef2a0*/  NOP ;  /* 0x0000000000007918 */ /* 0x000fc80000000000 */
[----:B------:R-:W-:Y:S01]  /*ef2b0*/  STSM.16.M88.4 [R0], R24 ;  /* 0x0000001800007844 */ /* 0x000fe20000000200 */
[----:B------:R-:W-:-:S03]  /*ef2c0*/  NOP ;  /* 0x0000000000007918 */ /* 0x000fc60000000000 */
[----:B------:R-:W0:Y:S01]  /*ef2d0*/  LDS.128 R24, [R0] ;  /* 0x0000000000187984 */ /* 0x000e220000000c00 */
[----:B--2---:R-:W-:Y:S02]  /*ef2e0*/  PRMT R23, R18, 0x5210, R14 ;  /* 0x0000521012177816 */ /* 0x004fe4000000000e */
[----:B---3--:R-:W-:Y:S02]  /*ef2f0*/  PRMT R20, R51, 0x5210, R20 ;  /* 0x0000521033147816 */ /* 0x008fe40000000014 */
[----:B------:R-:W2:Y:S01]  /*ef300*/  LDL.LU.64 R50, [R1+0x2178] ;  /* 0x0021780001327983 */ /* 0x000ea20000300a00 */
[----:B------:R-:W-:-:S03]  /*ef310*/  PRMT R21, R46, 0x5210, R21 ;  /* 0x000052102e157816 */ /* 0x000fc60000000015 */
[----:B------:R-:W3:Y:S01]  /*ef320*/  LDL.LU R18, [R1+0x560c] ;  /* 0x00560c0001127983 */ /* 0x000ee20000300800 */
[----:B------:R-:W-:Y:S01]  /*ef330*/  PRMT R22, R47, 0x5210, R15 ;  /* 0x000052102f167816 */ /* 0x000fe2000000000f */
[----:B------:R-:W-:Y:S02]  /*ef340*/  NOP ;  /* 0x0000000000007918 */ /* 0x000fe40000000000 */
[----:B------:R-:W3:Y:S04]  /*ef350*/  LDL.LU.64 R46, [R1+0x2170] ;  /* 0x00217000012e7983 */ /* 0x000ee80000300a00 */
[----:B0-----:R-:W-:Y:S04]  /*ef360*/  STL.64 [R1+0x6f0], R24 ;  /* 0x0006f01801007387 */ /* 0x001fe80000100a00 */
[----:B------:R-:W-:Y:S04]  /*ef370*/  STL.64 [R1+0x6f8], R26 ;  /* 0x0006f81a01007387 */ /* 0x000fe80000100a00 */
[----:B------:R-:W3:Y:S04]  /*ef380*/  LDL.LU R61, [R1+0x660] ;  /* 0x00066000013d7983 */ /* 0x000ee80000300800 */
[----:B------:R0:W-:Y:S04]  /*ef390*/  STSM.16.M88.4 [R0], R20 ;  /* 0x0000001400007844 */ /* 0x0001e80000000200 */
[----:B0-----:R-:W3:Y:S04]  /*ef3a0*/  LDL.LU.64 R22, [R1+0x2168] ;  /* 0x0021680001167983 */ /* 0x001ee80000300a00 */
[----:B------:R-:W3:Y:S04]  /*ef3b0*/  LDL.LU.64 R20, [R1+0x2160] ;  /* 0x0021600001147983 */ /* 0x000ee80000300a00 */
[----:B------:R-:W3:Y:S01]  /*ef3c0*/  LDL.LU.64 R26, [R1+0x2158] ;  /* 0x00215800011a7983 */ /* 0x000ee20000300a00 */
[----:B----4-:R-:W-:Y:S01]  /*ef3d0*/  ISETP.LT.AND P0, PT, R45, UR7, !P0 ;  /* 0x000000072d007c0c */ /* 0x010fe2000c701270 */
[----:B------:R-:W0:Y:S02]  /*ef3e0*/  LDCU UR7, c[0x0][0x39c] ;  /* 0x00007380ff0777ac */ /* 0x000e240008000800 */
[----:B------:R-:W4:Y:S04]  /*ef3f0*/  LDL.LU.64 R24, [R1+0x438] ;  /* 0x0004380001187983 */ /* 0x000f280000300a00 */
[----:B------:R-:W4:Y:S04]  /*ef400*/  LDL.LU.64 R30, [R1+0x21c8] ;  /* 0x0021c800011e7983 */ /* 0x000f280000300a00 */
[----:B------:R-:W4:Y:S04]  /*ef410*/  LDL.LU.64 R28, [R1+0x21c0] ;  /* 0x0021c000011c7983 */ /* 0x000f280000300a00 */
[----:B------:R-:W4:Y:S04]  /*ef420*/  LDL.LU R45, [R1+0x650] ;  /* 0x00065000012d7983 */ /* 0x000f280000300800 */
[----:B------:R-:W4:Y:S01]  /*ef430*/  LDL.LU.64 R34, [R1+0x21b8] ;  /* 0x0021b80001227983 */ /* 0x000f220000300a00 */
[----:B------:R-:W-:Y:S01]  /*ef440*/  PRMT R14, R44, 0x7770, RZ ;  /* 0x000077702c0e7816 */ /* 0x000fe200000000ff */
[----:B------:R-:W-:-:S02]  /*ef450*/  NOP ;  /* 0x0000000000007918 */ /* 0x000fc40000000000 */
[----:B------:R-:W4:Y:S04]  /*ef460*/  LDL.LU.64 R32, [R1+0x21b0] ;  /* 0x0021b00001207983 */ /* 0x000f280000300a00 */
[----:B------:R-:W4:Y:S04]  /*ef470*/  LDL.LU.64 R38, [R1+0x21a8] ;  /* 0x0021a80001267983 */ /* 0x000f280000300a00 */
[----:B------:R1:W-:Y:S02]  /*ef480*/  @P0 STG.E.U8 desc[UR4][R36.64], R14 ;  /* 0x0000000e24000986 */ /* 0x0003e4000c101104 */
[----:B-1----:R-:W-:-:S02]  /*ef490*/  PRMT R14, R44, 0x7771, RZ ;  /* 0x000077712c0e7816 */ /* 0x002fc400000000ff */
[----:B------:R-:W4:Y:S04]  /*ef4a0*/  LDL.LU.64 R36, [R1+0x21a0] ;  /* 0x0021a00001247983 */ /* 0x000f280000300a00 */
[----:B------:R1:W-:Y:S02]  /*ef4b0*/  @P6 STG.E.U8 desc[UR4][R54.64], R14 ;  /* 0x0000000e36006986 */ /* 0x0003e4000c101104 */
[C---:B-1----:R-:W-:Y:S02]  /*ef4c0*/  PRMT R14, R44.reuse, 0x7772, RZ ;  /* 0x000077722c0e7816 */ /* 0x042fe400000000ff */
[----:B------:R-:W4:Y:S04]  /*ef4d0*/  LDL.LU.64 R54, [R1+0x2198] ;  /* 0x0021980001367983 */ /* 0x000f280000300a00 */
[----:B--2---:R1:W-:Y:S02]  /*ef4e0*/  @P5 STG.E.U8 desc[UR4][R50.64], R14 ;  /* 0x0000000e32005986 */ /* 0x0043e4000c101104 */
[----:B-1----:R-:W-:-:S02]  /*ef4f0*/  PRMT R14, R44, 0x7773, RZ ;  /* 0x000077732c0e7816 */ /* 0x002fc400000000ff */
[----:B------:R-:W2:Y:S04]  /*ef500*/  LDL.LU.64 R50, [R1+0x2190] ;  /* 0x0021900001327983 */ /* 0x000ea80000300a00 */
[----:B---3--:R1:W-:Y:S04]  /*ef510*/  @P4 STG.E.U8 desc[UR4][R46.64], R14 ;  /* 0x0000000e2e004986 */ /* 0x0083e8000c101104 */
[----:B-1----:R-:W3:Y:S04]  /*ef520*/  LDL.LU.64 R46, [R1+0x21d0] ;  /* 0x0021d000012e7983 */ /* 0x002ee80000300a00 */
[----:B------:R-:W3:Y:S01]  /*ef530*/  LDL.LU R44, [R1+0x674] ;  /* 0x00067400012c7983 */ /* 0x000ee20000300800 */
[----:B------:R-:W-:-:S02]  /*ef540*/  LOP3.LUT P6, RZ, R18, 0x200, RZ, 0xc0, !PT ;  /* 0x0000020012ff7812 */ /* 0x000fc400078cc0ff */
[C---:B------:R-:W-:Y:S02]  /*ef550*/  LOP3.LUT P0, RZ, R60.reuse, 0x10000, RZ, 0xc0, !PT ;  /* 0x000100003cff7812 */ /* 0x040fe4000780c0ff */
[----:B------:R-:W-:Y:S02]  /*ef560*/  LOP3.LUT R60, R60, 0xffffbfff, RZ, 0xc0, !PT ;  /* 0xffffbfff3c3c7812 */ /* 0x000fe400078ec0ff */
[----:B------:R-:W-:-:S07]  /*ef570*/  PRMT R14, R61, 0x7770, RZ ;  /* 0x000077703d0e7816 */ /* 0x000fce00000000ff */
[----:B------:R-:W-:Y:S02]  /*ef580*/  @P6 LOP3.LUT R60, R60, 0x4000, RZ, 0xfc, !PT ;  /* 0x000040003c3c6812 */ /* 0x000fe400078efcff */
[----:B------:R-:W-:Y:S01]  /*ef590*/  LOP3.LUT P6, RZ, R18, 0x4, RZ, 0xc0, !PT ;  /* 0x0000000412ff7812 */ /* 0x000fe200078cc0ff */
[----:B------:R1:W-:Y:S01]  /*ef5a0*/  @P3 STG.E.U8 desc[UR4][R22.64], R14 ;  /* 0x0000000e16003986 */ /* 0x0003e2000c101104 */
[----:B------:R-:W-:Y:S02]  /*ef5b0*/  LOP3.LUT R60, R60, 0xffff7fff, RZ, 0xc0, !PT ;  /* 0xffff7fff3c3c7812 */ /* 0x000fe400078ec0ff */
[----:B-1----:R-:W-:-:S05]  /*ef5c0*/  PRMT R14, R61, 0x7771, RZ ;  /* 0x000077713d0e7816 */ /* 0x002fca00000000ff */
[----:B------:R1:W-:Y:S04]  /*ef5d0*/  @P2 STG.E.U8 desc[UR4][R20.64], R14 ;  /* 0x0000000e14002986 */ /* 0x0003e8000c101104 */
[----:B------:R-:W-:Y:S02]  /*ef5e0*/  @P6 LOP3.LUT R60, R60, 0x8000, RZ, 0xfc, !PT ;  /* 0x000080003c3c6812 */ /* 0x000fe400078efcff */
[----:B------:R-:W-:Y:S02]  /*ef5f0*/  LOP3.LUT P6, RZ, R18, 0x2, RZ, 0xc0, !PT ;  /* 0x0000000212ff7812 */ /* 0x000fe400078cc0ff */
[----:B-1----:R-:W-:-:S05]  /*ef600*/  PRMT R14, R61, 0x7772, RZ ;  /* 0x000077723d0e7816 */ /* 0x002fca00000000ff */
[----:B------:R1:W-:Y:S02]  /*ef610*/  @P1 STG.E.U8 desc[UR4][R26.64], R14 ;  /* 0x0000000e1a001986 */ /* 0x0003e4000c101104 */
[----:B-1----:R-:W-:-:S05]  /*ef620*/  PRMT R14, R61, 0x7773, RZ ;  /* 0x000077733d0e7816 */ /* 0x002fca00000000ff */
[----:B----4-:R1:W-:Y:S02]  /*ef630*/  @P0 STG.E.U8 desc[UR4][R24.64], R14 ;  /* 0x0000000e18000986 */ /* 0x0103e4000c101104 */
[----:B-1----:R-:W-:-:S05]  /*ef640*/  PRMT R14, R45, 0x7770, RZ ;  /* 0x000077702d0e7816 */ /* 0x002fca00000000ff */
[----:B------:R1:W-:Y:S01]  /*ef650*/  @P6 STG.E.U8 desc[UR4][R30.64], R14 ;  /* 0x0000000e1e006986 */ /* 0x0003e2000c101104 */
[----:B------:R-:W-:Y:S02]  /*ef660*/  LOP3.LUT P6, RZ, R60, 0x8000, RZ, 0xc0, !PT ;  /* 0x000080003cff7812 */ /* 0x000fe400078cc0ff */
[C---:B------:R-:W-:Y:S02]  /*ef670*/  LOP3.LUT P0, RZ, R18.reuse, 0x8, RZ, 0xc0, !PT ;  /* 0x0000000812ff7812 */ /* 0x040fe4000780c0ff */
[----:B------:R-:W-:Y:S02]  /*ef680*/  LOP3.LUT P1, RZ, R18, 0x10, RZ, 0xc0, !PT ;  /* 0x0000001012ff7812 */ /* 0x000fe4000782c0ff */
[----:B-1----:R-:W-:-:S07]  /*ef690*/  PRMT R14, R45, 0x7771, RZ ;  /* 0x000077712d0e7816 */ /* 0x002fce00000000ff */
[----:B------:R1:W-:Y:S01]  /*ef6a0*/  @P6 STG.E.U8 desc[UR4][R28.64], R14 ;  /* 0x0000000e1c006986 */ /* 0x0003e2000c101104 */
[----:B------:R-:W-:Y:S02]  /*ef6b0*/  LOP3.LUT P2, RZ, R18, 0x20, RZ, 0xc0, !PT ;  /* 0x0000002012ff7812 */ /* 0x000fe4000784c0ff */
[----:B-1----:R-:W-:-:S05]  /*ef6c0*/  PRMT R14, R45, 0x7772, RZ ;  /* 0x000077722d0e7816 */ /* 0x002fca00000000ff */
        /* <DEDUP_REMOVED lines=12> */
[----:B------:R1:W-:Y:S02]  /*ef790*/  @P4 STG.E.U8 desc[UR4][R54.64], R14 ;  /* 0x0000000e36004986 */ /* 0x0003e4000c101104 */
[----:B-1----:R-:W-:Y:S02]  /*ef7a0*/  PRMT R14, R17, 0x7773, RZ ;  /* 0x00007773110e7816 */ /* 0x002fe400000000ff */
[----:B------:R-:W4:Y:S04]  /*ef7b0*/  LDL.LU R17, [R1+0x5608] ;  /* 0x0056080001117983 */ /* 0x000f280000300800 */
[----:B------:R-:W4:Y:S04]  /*ef7c0*/  LDL.LU.64 R32, [R1+0x21e0] ;  /* 0x0021e00001207983 */ /* 0x000f280000300a00 */
[----:B------:R-:W4:Y:S04]  /*ef7d0*/  LDL.LU.64 R38, [R1+0x2200] ;  /* 0x0022000001267983 */ /* 0x000f280000300a00 */
[----:B------:R-:W4:Y:S04]  /*ef7e0*/  LDL.LU.64 R36, [R1+0x21f8] ;  /* 0x0021f80001247983 */ /* 0x000f280000300a00 */
[----:B------:R-:W4:Y:S04]  /*ef7f0*/  LDL.LU.64 R54, [R1+0x21f0] ;  /* 0x0021f00001367983 */ /* 0x000f280000300a00 */
[----:B--2---:R1:W-:Y:S04]  /*ef800*/  @P5 STG.E.U8 desc[UR4][R50.64], R14 ;  /* 0x0000000e32005986 */ /* 0x0043e8000c101104 */
[----:B-1----:R-:W2:Y:S01]  /*ef810*/  LDL.LU.64 R50, [R1+0x21e8] ;  /* 0x0021e80001327983 */ /* 0x002ea20000300a00 */
[----:B---3--:R-:W-:-:S05]  /*ef820*/  PRMT R14, R44, 0x7770, RZ ;  /* 0x000077702c0e7816 */ /* 0x008fca00000000ff */
[----:B------:R1:W-:Y:S04]  /*ef830*/  @P6 STG.E.U8 desc[UR4][R46.64], R14 ;  /* 0x0000000e2e006986 */ /* 0x0003e8000c101104 */
[----:B-1----:R-:W3:Y:S04]  /*ef840*/  LDL.LU.64 R46, [R1+0x21d8] ;  /* 0x0021d800012e7983 */ /* 0x002ee80000300a00 */
[----:B------:R-:W2:Y:S04]  /*ef850*/  LDL.LU R45, [R1+0x664] ;  /* 0x00066400012d7983 */ /* 0x000ea80000300800 */
[----:B------:R-:W3:Y:S04]  /*ef860*/  LDL.LU.64 R20, [R1+0x2210] ;  /* 0x0022100001147983 */ /* 0x000ee80000300a00 */
[----:B------:R-:W3:Y:S04]  /*ef870*/  LDL.LU.64 R26, [R1+0x2208] ;  /* 0x00220800011a7983 */ /* 0x000ee80000300a00 */
[----:B------:R-:W3:Y:S04]  /*ef880*/  LDL.LU.64 R24, [R1+0x2248] ;  /* 0x0022480001187983 */ /* 0x000ee80000300a00 */
[----:B------:R-:W3:Y:S01]  /*ef890*/  LDL.LU.64 R30, [R1+0x2240] ;  /* 0x00224000011e7983 */ /* 0x000ee20000300a00 */
[----:B------:R-:W-:-:S02]  /*ef8a0*/  LOP3.LUT P0, RZ, R18, 0x400000, RZ, 0xc0, !PT ;  /* 0x0040000012ff7812 */ /* 0x000fc4000780c0ff */
[----:B------:R-:W-:Y:S01]  /*ef8b0*/  LOP3.LUT R60, R60, 0xffffffdf, RZ, 0xc0, !PT ;  /* 0xffffffdf3c3c7812 */ /* 0x000fe200078ec0ff */
[----:B------:R-:W3:Y:S01]  /*ef8c0*/  LDL.LU.64 R28, [R1+0x2238] ;  /* 0x00223800011c7983 */ /* 0x000ee20000300a00 */
[C---:B------:R-:W-:Y:S02]  /*ef8d0*/  LOP3.LUT P4, RZ, R18.reuse, 0x400, RZ, 0xc0, !PT ;  /* 0x0000040012ff7812 */ /* 0x040fe4000788c0ff */
[----:B------:R-:W-:Y:S01]  /*ef8e0*/  LOP3.LUT P5, RZ, R18, 0x800, RZ, 0xc0, !PT ;  /* 0x0000080012ff7812 */ /* 0x000fe200078ac0ff */
[----:B------:R-:W3:Y:S06]  /*ef8f0*/  LDL.LU.64 R34, [R1+0x2230] ;  /* 0x0022300001227983 */ /* 0x000eec0000300a00 */
[----:B------:R-:W-:-:S02]  /*ef900*/  @P0 LOP3.LUT R60, R60, 0x20, RZ, 0xfc, !PT ;  /* 0x000000203c3c0812 */ /* 0x000fc400078efcff */
[----:B------:R-:W-:Y:S02]  /*ef910*/  LOP3.LUT P0, RZ, R18, 0x200000, RZ, 0xc0, !PT ;  /* 0x0020000012ff7812 */ /* 0x000fe4000780c0ff */
[----:B------:R-:W-:-:S11]  /*ef920*/  LOP3.LUT R60, R60, 0xffffffbf, RZ, 0xc0, !PT ;  /* 0xffffffbf3c3c7812 */ /* 0x000fd600078ec0ff */
[----:B------:R-:W-:Y:S02]  /*ef930*/  @P0 LOP3.LUT R60, R60, 0x40, RZ, 0xfc, !PT ;  /* 0x000000403c3c0812 */ /* 0x000fe400078efcff */
        /* <DEDUP_REMOVED lines=16> */
[----:B------:R-:W-:Y:S02]  /*efa40*/  LOP3.LUT R60, R60, 0xffffefff, RZ, 0xc0, !PT ;  /* 0xffffefff3c3c7812 */ /* 0x000fe400078ec0ff */
[----:B------:R-:W-:-:S09]  /*efa50*/  PRMT R14, R44, 0x7771, RZ ;  /* 0x000077712c0e7816 */ /* 0x000fd200000000ff */
[----:B------:R-:W-:Y:S02]  /*efa60*/  @P0 LOP3.LUT R60, R60, 0x1000, RZ, 0xfc, !PT ;  /* 0x000010003c3c0812 */ /* 0x000fe400078efcff */
[C---:B------:R-:W-:Y:S02]  /*efa70*/  LOP3.LUT P0, RZ, R18.reuse, 0x4000, RZ, 0xc0, !PT ;  /* 0x0000400012ff7812 */ /* 0x040fe4000780c0ff */
[----:B------:R-:W-:Y:S02]  /*efa80*/  LOP3.LUT P6, RZ, R18, 0x1000, RZ, 0xc0, !PT ;  /* 0x0000100012ff7812 */ /* 0x000fe400078cc0ff */
[----:B------:R-:W-:-:S09]  /*efa90*/  LOP3.LUT R60, R60, 0xffffdfff, RZ, 0xc0, !PT ;  /* 0xffffdfff3c3c7812 */ /* 0x000fd200078ec0ff */
[----:B------:R-:W-:Y:S02]  /*efaa0*/  @P0 LOP3.LUT R60, R60, 0x2000, RZ, 0xfc, !PT ;  /* 0x000020003c3c0812 */ /* 0x000fe400078efcff */
[----:B------:R-:W-:Y:S01]  /*efab0*/  LOP3.LUT P0, RZ, R18, 0x2000, RZ, 0xc0, !PT ;  /* 0x0000200012ff7812 */ /* 0x000fe2000780c0ff */
[----:B----4-:R1:W-:Y:S02]  /*efac0*/  @P4 STG.E.U8 desc[UR4][R32.64], R14 ;  /* 0x0000000e20004986 */ /* 0x0103e4000c101104 */
[C---:B-1----:R-:W-:Y:S02]  /*efad0*/  PRMT R14, R44.reuse, 0x7772, RZ ;  /* 0x000077722c0e7816 */ /* 0x042fe400000000ff */
[----:B------:R-:W4:Y:S04]  /*efae0*/  LDL.LU.64 R32, [R1+0x2228] ;  /* 0x0022280001207983 */ /* 0x000f280000300a00 */
[----:B------:R1:W-:Y:S02]  /*efaf0*/  @P5 STG.E.U8 desc[UR4][R38.64], R14 ;  /* 0x0000000e26005986 */ /* 0x0003e4000c101104 */
[----:B-1----:R-:W-:-:S02]  /*efb00*/  PRMT R14, R44, 0x7773, RZ ;  /* 0x000077732c0e7816 */ /* 0x002fc400000000ff */
[----:B------:R-:W4:Y:S04]  /*efb10*/  LDL.LU.64 R38, [R1+0x2220] ;  /* 0x0022200001267983 */ /* 0x000f280000300a00 */
[----:B------:R1:W-:Y:S04]  /*efb20*/  @P6 STG.E.U8 desc[UR4][R36.64], R14 ;  /* 0x0000000e24006986 */ /* 0x0003e8000c101104 */
[----:B-1----:R-:W4:Y:S01]  /*efb30*/  LDL.LU.64 R36, [R1+0x2218] ;  /* 0x0022180001247983 */ /* 0x002f220000300a00 */
[----:B--2---:R-:W-:-:S05]  /*efb40*/  PRMT R14, R45, 0x7770, RZ ;  /* 0x000077702d0e7816 */ /* 0x004fca00000000ff */
[----:B------:R1:W-:Y:S01]  /*efb50*/  @P0 STG.E.U8 desc[UR4][R54.64], R14 ;  /* 0x0000000e36000986 */ /* 0x0003e2000c101104 */
[C---:B------:R-:W-:Y:S02]  /*efb60*/  LOP3.LUT P0, RZ, R60.reuse, 0x2000, RZ, 0xc0, !PT ;  /* 0x000020003cff7812 */ /* 0x040fe4000780c0ff */
[----:B-1----:R-:W-:Y:S01]  /*efb70*/  PRMT R14, R45, 0x7771, RZ ;  /* 0x000077712d0e7816 */ /* 0x002fe200000000ff */
[----:B------:R-:W2:Y:S10]  /*efb80*/  LDL.LU.64 R54, [R1+0x2250] ;  /* 0x0022500001367983 */ /* 0x000eb40000300a00 */
[----:B------:R1:W-:Y:S01]  /*efb90*/  @P0 STG.E.U8 desc[UR4][R50.64], R14 ;  /* 0x0000000e32000986 */ /* 0x0003e2000c101104 */
[----:B------:R-:W-:-:S02]  /*efba0*/  LOP3.LUT P0, RZ, R60, 0x1000, RZ, 0xc0, !PT ;  /* 0x000010003cff7812 */ /* 0x000fc4000780c0ff */
[----:B-1----:R-:W-:Y:S01]  /*efbb0*/  PRMT R14, R45, 0x7772, RZ ;  /* 0x000077722d0e7816 */ /* 0x002fe200000000ff */
[----:B------:R-:W2:Y:S10]  /*efbc0*/  LDL.LU.64 R50, [R1+0x2268] ;  /* 0x0022680001327983 */ /* 0x000eb40000300a00 */
[----:B---3--:R1:W-:Y:S01]  /*efbd0*/  @P0 STG.E.U8 desc[UR4][R46.64], R14 ;  /* 0x0000000e2e000986 */ /* 0x0083e2000c101104 */
[----:B------:R-:W-:-:S02]  /*efbe0*/  LOP3.LUT P0, RZ, R60, 0x800, RZ, 0xc0, !PT ;  /* 0x000008003cff7812 */ /* 0x000fc4000780c0ff */
[----:B-1----:R-:W-:Y:S01]  /*efbf0*/  PRMT R14, R45, 0x7773, RZ ;  /* 0x000077732d0e7816 */ /* 0x002fe200000000ff */
[----:B------:R-:W3:Y:S10]  /*efc00*/  LDL.LU.64 R46, [R1+0x2260] ;  /* 0x00226000012e7983 */ /* 0x000ef40000300a00 */
[----:B------:R1:W-:Y:S01]  /*efc10*/  @P0 STG.E.U8 desc[UR4][R20.64], R14 ;  /* 0x0000000e14000986 */ /* 0x0003e2000c101104 */
[----:B------:R-:W-:-:S03]  /*efc20*/  LOP3.LUT P0, RZ, R60, 0x400, RZ, 0xc0, !PT ;  /* 0x000004003cff7812 */ /* 0x000fc6000780c0ff */
[----:B------:R-:W2:Y:S01]  /*efc30*/  LDL.LU.64 R44, [R1+0x2258] ;  /* 0x00225800012c7983 */ /* 0x000ea20000300a00 */
[----:B-1----:R-:W-:-:S09]  /*efc40*/  PRMT R14, R17, 0x7770, RZ ;  /* 0x00007770110e7816 */ /* 0x002fd200000000ff */
[----:B------:R1:W-:Y:S01]  /*efc50*/  @P0 STG.E.U8 desc[UR4][R26.64], R14 ;  /* 0x0000000e1a000986 */ /* 0x0003e2000c101104 */
[----:B------:R-:W-:Y:S02]  /*efc60*/  LOP3.LUT P0, RZ, R60, 0x200, RZ, 0xc0, !PT ;  /* 0x000002003cff7812 */ /* 0x000fe4000780c0ff */
[----:B-1----:R-:W-:-:S11]  /*efc70*/  PRMT R14, R17, 0x7771, RZ ;  /* 0x00007771110e7816 */ /* 0x002fd600000000ff */
[----:B------:R1:W-:Y:S01]  /*efc80*/  @P0 STG.E.U8 desc[UR4][R24.64], R14 ;  /* 0x0000000e18000986 */ /* 0x0003e2000c101104 */
[----:B------:R-:W-:Y:S02]  /*efc90*/  LOP3.LUT P0, RZ, R60, 0x100, RZ, 0xc0, !PT ;  /* 0x000001003cff7812 */ /* 0x000fe4000780c0ff */
[----:B-1----:R-:W-:-:S11]  /*efca0*/  PRMT R14, R17, 0x7772, RZ ;  /* 0x00007772110e7816 */ /* 0x002fd600000000ff */
[----:B------:R1:W-:Y:S02]  /*efcb0*/  @P0 STG.E.U8 desc[UR4][R30.64], R14 ;  /* 0x0000000e1e000986 */ /* 0x0003e4000c101104 */
[----:B-1----:R-:W-:Y:S02]  /*efcc0*/  PRMT R14, R17, 0x7773, RZ ;  /* 0x00007773110e7816 */ /* 0x002fe400000000ff */
[----:B------:R-:W2:Y:S01]  /*efcd0*/  LDL.LU R17, [R1+0x5604] ;  /* 0x0056040001117983 */ /* 0x000ea20000300800 */
[----:B------:R-:W-:-:S13]  /*efce0*/  LOP3.LUT P0, RZ, R60, 0x80, RZ, 0xc0, !PT ;  /* 0x000000803cff7812 */ /* 0x000fda000780c0ff */
[----:B------:R1:W-:Y:S01]  /*efcf0*/  @P0 STG.E.U8 desc[UR4][R28.64], R14 ;  /* 0x0000000e1c000986 */ /* 0x0003e2000c101104 */
[----:B------:R-:W-:Y:S02]  /*efd00*/  LOP3.LUT P0, RZ, R60, 0x40, RZ, 0xc0, !PT ;  /* 0x000000403cff7812 */ /* 0x000fe4000780c0ff */
[----:B-1----:R-:W-:-:S11]  /*efd10*/  PRMT R14, R2, 0x7770, RZ ;  /* 0x00007770020e7816 */ /* 0x002fd600000000ff */
[----:B------:R1:W-:Y:S01]  /*efd20*/  @P0 STG.E.U8 desc[UR4][R34.64], R14 ;  /* 0x0000000e22000986 */ /* 0x0003e2000c101104 */
[----:B------:R-:W-:Y:S02]  /*efd30*/  LOP3.LUT P0, RZ, R60, 0x20, RZ, 0xc0, !PT ;  /* 0x000000203cff7812 */ /* 0x000fe4000780c0ff */
[C---:B------:R-:W-:Y:S02]  /*efd40*/  LOP3.LUT P1, RZ, R18.reuse, 0x800000, RZ, 0xc0, !PT ;  /* 0x0080000012ff7812 */ /* 0x040fe4000782c0ff */
[----:B------:R-:W-:Y:S02]  /*efd50*/  LOP3.LUT P2, RZ, R18, 0x1000000, RZ, 0xc0, !PT ;  /* 0x0100000012ff7812 */ /* 0x000fe4000784c0ff */
[----:B-1----:R-:W-:Y:S02]  /*efd60*/  PRMT R14, R2, 0x7771, RZ ;  /* 0x00007771020e7816 */ /* 0x002fe400000000ff */
[C---:B------:R-:W-:Y:S02]  /*efd70*/  LOP3.LUT P3, RZ, R18.reuse, 0x2000000, RZ, 0xc0, !PT ;  /* 0x0200000012ff7812 */ /* 0x040fe4000786c0ff */
[----:B------:R-:W-:-:S02]  /*efd80*/  LOP3.LUT P4, RZ, R18, 0x4000000, RZ, 0xc0, !PT ;  /* 0x0400000012ff7812 */ /* 0x000fc4000788c0ff */
[----:B------:R-:W-:Y:S01]  /*efd90*/  LOP3.LUT P5, RZ, R18, 0x8000000, RZ, 0xc0, !PT ;  /* 0x0800000012ff7812 */ /* 0x000fe200078ac0ff */
[----:B----4-:R1:W-:Y:S02]  /*efda0*/  @P0 STG.E.U8 desc[UR4][R32.64], R14 ;  /* 0x0000000e20000986 */ /* 0x0103e4000c101104 */
[----:B-1----:R-:W-:-:S05]  /*efdb0*/  PRMT R14, R2, 0x7772, RZ ;  /* 0x00007772020e7816 */ /* 0x002fca00000000ff */
[----:B------:R1:W-:Y:S02]  /*efdc0*/  @P1 STG.E.U8 desc[UR4][R38.64], R14 ;  /* 0x0000000e26001986 */ /* 0x0003e4000c101104 */
[----:B-1----:R-:W-:Y:S02]  /*efdd0*/  PRMT R14, R2, 0x7773, RZ ;  /* 0x00007773020e7816 */ /* 0x002fe400000000ff */
[----:B------:R-:W4:Y:S04]  /*efde0*/  LDL.LU R2, [R1+0x5600] ;  /* 0x0056000001027983 */ /* 0x000f280000300800 */
[----:B------:R2:W-:Y:S01]  /*efdf0*/  @P2 STG.E.U8 desc[UR4][R36.64], R14 ;  /* 0x0000000e24002986 */ /* 0x0005e2000c101104 */
[----:B------:R-:W-:Y:S02]  /*efe00*/  LOP3.LUT P6, RZ, R18, 0x10000000, RZ, 0xc0, !PT ;  /* 0x1000000012ff7812 */ /* 0x000fe400078cc0ff */
[----:B--2---:R-:W-:-:S05]  /*efe10*/  PRMT R14, R17, 0x7770, RZ ;  /* 0x00007770110e7816 */ /* 0x004fca00000000ff */
[----:B------:R1:W-:Y:S02]  /*efe20*/  @P3 STG.E.U8 desc[UR4][R54.64], R14 ;  /* 0x0000000e36003986 */ /* 0x0003e4000c101104 */
[----:B-1----:R-:W-:-:S05]  /*efe30*/  PRMT R14, R17, 0x7771, RZ ;  /* 0x00007771110e7816 */ /* 0x002fca00000000ff */
[----:B------:R1:W-:Y:S02]  /*efe40*/  @P4 STG.E.U8 desc[UR4][R50.64], R14 ;  /* 0x0000000e32004986 */ /* 0x0003e4000c101104 */
[----:B-1----:R-:W-:-:S05]  /*efe50*/  PRMT R14, R17, 0x7772, RZ ;  /* 0x00007772110e7816 */ /* 0x002fca00000000ff */
[----:B---3--:R1:W-:Y:S02]  /*efe60*/  @P5 STG.E.U8 desc[UR4][R46.64], R14 ;  /* 0x0000000e2e005986 */ /* 0x0083e4000c101104 */
[----:B-1----:R-:W-:Y:S02]  /*efe70*/  PRMT R14, R17, 0x7773, RZ ;  /* 0x00007773110e7816 */ /* 0x002fe400000000ff */
[----:B------:R-:W2:Y:S04]  /*efe80*/  LDL.LU R17, [R1+0x55fc] ;  /* 0x0055fc0001117983 */ /* 0x000ea80000300800 */
[----:B------:R-:W3:Y:S04]  /*efe90*/  LDL.LU.64 R32, [R1+0x2280] ;  /* 0x0022800001207983 */ /* 0x000ee80000300a00 */
[----:B------:R-:W3:Y:S04]  /*efea0*/  LDL.LU.64 R38, [R1+0x2278] ;  /* 0x0022780001267983 */ /* 0x000ee80000300a00 */
[----:B------:R-:W3:Y:S04]  /*efeb0*/  LDL.LU.64 R36, [R1+0x2270] ;  /* 0x0022700001247983 */ /* 0x000ee80000300a00 */
[----:B------:R-:W3:Y:S04]  /*efec0*/  LDL.LU R55, [R1+0x668] ;  /* 0x0006680001377983 */ /* 0x000ee80000300800 */
[----:B------:R-:W3:Y:S04]  /*efed0*/  LDL.LU.64 R50, [R1+0x2290] ;  /* 0x0022900001327983 */ /* 0x000ee80000300a00 */
[----:B------:R1:W-:Y:S04]  /*efee0*/  @P6 STG.E.U8 desc[UR4][R44.64], R14 ;  /* 0x0000000e2c006986 */ /* 0x0003e8000c101104 */
[----:B------:R-:W3:Y:S04]  /*efef0*/  LDL.LU.64 R46, [R1+0x2288] ;  /* 0x00228800012e7983 */ /* 0x000ee80000300a00 */
[----:B-1----:R-:W3:Y:S04]  /*eff00*/  LDL.LU.64 R44, [R1+0x22c8] ;  /* 0x0022c800012c7983 */ /* 0x002ee80000300a00 */
[----:B------:R-:W3:Y:S04]  /*eff10*/  LDL.LU R21, [R1+0x658] ;  /* 0x0006580001157983 */ /* 0x000ee80000300800 */
[----:B------:R-:W3:Y:S04]  /*eff20*/  LDL.LU.64 R22, [R1+0x22c0] ;  /* 0x0022c00001167983 */ /* 0x000ee80000300a00 */
[----:B------:R-:W3:Y:S04]  /*eff30*/  LDL.LU.64 R26, [R1+0x22b8] ;  /* 0x0022b800011a7983 */ /* 0x000ee80000300a00 */
[----:B------:R-:W3:Y:S04]  /*eff40*/  LDL.LU.64 R24, [R1+0x22b0] ;  /* 0x0022b00001187983 */ /* 0x000ee80000300a00 */
[----:B------:R-:W3:Y:S04]  /*eff50*/  LDL.LU.64 R30, [R1+0x22a8] ;  /* 0x0022a800011e7983 */ /* 0x000ee80000300a00 */
[----:B------:R-:W3:Y:S01]  /*eff60*/  LDL.LU.64 R28, [R1+0x22a0] ;  /* 0x0022a000011c7983 */ /* 0x000ee20000300a00 */
[----:B----4-:R-:W-:-:S02]  /*eff70*/  LOP3.LUT R2, R2, 0xefffffff, RZ, 0xc0, !PT ;  /* 0xefffffff02027812 */ /* 0x010fc400078ec0ff */
[----:B------:R-:W-:Y:S01]  /*eff80*/  LOP3.LUT R60, R60, 0xfffffffe, RZ, 0xc0, !PT ;  /* 0xfffffffe3c3c7812 */ /* 0x000fe200078ec0ff */
[----:B------:R-:W4:Y:S01]  /*eff90*/  LDL.LU R61, [R1+0x67c] ;  /* 0x00067c00013d7983 */ /* 0x000f220000300800 */
[C---:B------:R-:W-:Y:S02]  /*effa0*/  LOP3.LUT P4, RZ, R18.reuse, 0x20000000, RZ, 0xc0, !PT ;  /* 0x2000000012ff7812 */ /* 0x040fe4000788c0ff */
[C---:B------:R-:W-:Y:S01]  /*effb0*/  LOP3.LUT P5, RZ, R18.reuse, 0x40000000, RZ, 0xc0, !PT ;  /* 0x4000000012ff7812 */ /* 0x040fe200078ac0ff */
[----:B------:R-:W3:Y:S01]  /*effc0*/  LDL.LU.64 R34, [R1+0x2298] ;  /* 0x0022980001227983 */ /* 0x000ee20000300a00 */
[----:B------:R-:W-:Y:S02]  /*effd0*/  LOP3.LUT P6, RZ, R18, 0x80000000, RZ, 0xc0, !PT ;  /* 0x8000000012ff7812 */ /* 0x000fe400078cc0ff */
[----:B--2---:R-:W-:-:S13]  /*effe0*/  LOP3.LUT P0, RZ, R17, 0x200, RZ, 0xc0, !PT ;  /* 0x0000020011ff7812 */ /* 0x004fda000780c0ff */
        /* <DEDUP_REMOVED lines=10> */
[----:B------:R-:W-:-:S13]  /*f0090*/  LOP3.LUT P0, RZ, R17, 0x20, RZ, 0xc0, !PT ;  /* 0x0000002011ff7812 */ /* 0x000fda000780c0ff */
        /* <DEDUP_REMOVED lines=9> */
[----:B---3--:R-:W-:-:S09]  /*f0130*/  PRMT R14, R55, 0x7770, RZ ;  /* 0x00007770370e7816 */ /* 0x008fd200000000ff */
[----:B------:R-:W-:Y:S02]  /*f0140*/  @P0 LOP3.LUT R60, R60, 0x8, RZ, 0xfc, !PT ;  /* 0x000000083c3c0812 */ /* 0x000fe400078efcff */
[----:B------:R-:W-:Y:S01]  /*f0150*/  LOP3.LUT P0, RZ, R17, 0x2, RZ, 0xc0, !PT ;  /* 0x0000000211ff7812 */ /* 0x000fe2000780c0ff */
[----:B------:R1:W-:Y:S01]  /*f0160*/  @P4 STG.E.U8 desc[UR4][R32.64], R14 ;  /* 0x0000000e20004986 */ /* 0x0003e2000c101104 */
[----:B------:R-:W-:Y:S02]  /*f0170*/  LOP3.LUT R60, R60, 0xffffffef, RZ, 0xc0, !PT ;  /* 0xffffffef3c3c7812 */ /* 0x000fe400078ec0ff */
[----:B-1----:R-:W-:Y:S01]  /*f0180*/  PRMT R14, R55, 0x7771, RZ ;  /* 0x00007771370e7816 */ /* 0x002fe200000000ff */
[----:B------:R-:W2:Y:S08]  /*f0190*/  LDL.LU.64 R32, [R1+0x22d0] ;  /* 0x0022d00001207983 */ /* 0x000eb00000300a00 */
[----:B------:R-:W-:-:S02]  /*f01a0*/  @P0 LOP3.LUT R60, R60, 0x10, RZ, 0xfc, !PT ;  /* 0x000000103c3c0812 */ /* 0x000fc400078efcff */
[----:B------:R-:W-:Y:S01]  /*f01b0*/  LOP3.LUT P0, RZ, R17, 0x1, RZ, 0xc0, !PT ;  /* 0x0000000111ff7812 */ /* 0x000fe2000780c0ff */
[----:B------:R1:W-:Y:S02]  /*f01c0*/  @P5 STG.E.U8 desc[UR4][R38.64], R14 ;  /* 0x0000000e26005986 */ /* 0x0003e4000c101104 */
[C---:B-1----:R-:W-:Y:S02]  /*f01d0*/  PRMT R14, R55.reuse, 0x7772, RZ ;  /* 0x00007772370e7816 */ /* 0x042fe400000000ff */
[----:B------:R-:W3:Y:S04]  /*f01e0*/  LDL.LU.64 R38, [R1+0x2300] ;  /* 0x0023000001267983 */ /* 0x000ee80000300a00 */
[----:B------:R1:W-:Y:S02]  /*f01f0*/  @P6 STG.E.U8 desc[UR4][R36.64], R14 ;  /* 0x0000000e24006986 */ /* 0x0003e4000c101104 */
[----:B-1----:R-:W-:-:S02]  /*f0200*/  PRMT R14, R55, 0x7773, RZ ;  /* 0x00007773370e7816 */ /* 0x002fc400000000ff */
[----:B------:R-:W3:Y:S04]  /*f0210*/  LDL.LU.64 R36, [R1+0x22f8] ;  /* 0x0022f80001247983 */ /* 0x000ee80000300a00 */
[----:B------:R1:W-:Y:S01]  /*f0220*/  @P0 STG.E.U8 desc[UR4][R50.64], R14 ;  /* 0x0000000e32000986 */ /* 0x0003e2000c101104 */
[----:B------:R-:W-:-:S03]  /*f0230*/  LOP3.LUT P0, RZ, R60, 0x10, RZ, 0xc0, !PT ;  /* 0x000000103cff7812 */ /* 0x000fc6000780c0ff */
[----:B------:R-:W3:Y:S01]  /*f0240*/  LDL.LU.64 R54, [R1+0x22f0] ;  /* 0x0022f00001367983 */ /* 0x000ee20000300a00 */
[----:B-1----:R-:W-:-:S03]  /*f0250*/  PRMT R14, R21, 0x7770, RZ ;  /* 0x00007770150e7816 */ /* 0x002fc600000000ff */
[----:B------:R-:W3:Y:S06]  /*f0260*/  LDL.LU.64 R50, [R1+0x22e8] ;  /* 0x0022e80001327983 */ /* 0x000eec0000300a00 */
[----:B------:R1:W-:Y:S01]  /*f0270*/  @P0 STG.E.U8 desc[UR4][R46.64], R14 ;  /* 0x0000000e2e000986 */ /* 0x0003e2000c101104 */
[C---:B------:R-:W-:Y:S02]  /*f0280*/  LOP3.LUT P0, RZ, R60.reuse, 0x8, RZ, 0xc0, !PT ;  /* 0x000000083cff7812 */ /* 0x040fe4000780c0ff */
[----:B-1----:R-:W-:Y:S01]  /*f0290*/  PRMT R14, R21, 0x7771, RZ ;  /* 0x00007771150e7816 */ /* 0x002fe200000000ff */
[----:B------:R-:W3:Y:S10]  /*f02a0*/  LDL.LU.64 R46, [R1+0x22e0] ;  /* 0x0022e000012e7983 */ /* 0x000ef40000300a00 */
[----:B------:R1:W-:Y:S01]  /*f02b0*/  @P0 STG.E.U8 desc[UR4][R44.64], R14 ;  /* 0x0000000e2c000986 */ /* 0x0003e2000c101104 */
[----:B------:R-:W-:-:S02]  /*f02c0*/  LOP3.LUT P0, RZ, R60, 0x4, RZ, 0xc0, !PT ;  /* 0x000000043cff7812 */ /* 0x000fc4000780c0ff */
[----:B-1----:R-:W-:Y:S01]  /*f02d0*/  PRMT R14, R21, 0x7772, RZ ;  /* 0x00007772150e7816 */ /* 0x002fe200000000ff */
[----:B------:R-:W3:Y:S10]  /*f02e0*/  LDL.LU.64 R44, [R1+0x22d8] ;  /* 0x0022d800012c7983 */ /* 0x000ef40000300a00 */
[----:B------:R1:W-:Y:S01]  /*f02f0*/  @P0 STG.E.U8 desc[UR4][R22.64], R14 ;  /* 0x0000000e16000986 */ /* 0x0003e2000c101104 */
[----:B------:R-:W-:-:S02]  /*f0300*/  LOP3.LUT P0, RZ, R60, 0x2, RZ, 0xc0, !PT ;  /* 0x000000023cff7812 */ /* 0x000fc4000780c0ff */
[----:B-1----:R-:W-:-:S11]  /*f0310*/  PRMT R14, R21, 0x7773, RZ ;  /* 0x00007773150e7816 */ /* 0x002fd600000000ff */
[----:B------:R1:W-:Y:S01]  /*f0320*/  @P0 STG.E.U8 desc[UR4][R26.64], R14 ;  /* 0x0000000e1a000986 */ /* 0x0003e2000c101104 */
[----:B------:R-:W-:Y:S02]  /*f0330*/  LOP3.LUT P0, RZ, R60, 0x1, RZ, 0xc0, !PT ;  /* 0x000000013cff7812 */ /* 0x000fe4000780c0ff */
[----:B-1----:R-:W-:-:S11]  /*f0340*/  PRMT R14, R19, 0x7770, RZ ;  /* 0x00007770130e7816 */ /* 0x002fd600000000ff */
        /* <DEDUP_REMOVED lines=8> */
[----:B------:R-:W3:Y:S01]  /*f03d0*/  LDL.LU R19, [R1+0x55f8] ;  /* 0x0055f80001137983 */ /* 0x000ee20000300800 */
[----:B------:R-:W-:Y:S02]  /*f03e0*/  LOP3.LUT P0, RZ, R2, 0x20000000, RZ, 0xc0, !PT ;  /* 0x2000000002ff7812 */ /* 0x000fe4000780c0ff */
[----:B------:R-:W-:-:S11]  /*f03f0*/  LOP3.LUT P1, RZ, R17, 0x400, RZ, 0xc0, !PT ;  /* 0x0000040011ff7812 */ /* 0x000fd6000782c0ff */
[----:B------:R4:W-:Y:S01]  /*f0400*/  @P0 STG.E.U8 desc[UR4][R34.64], R14 ;  /* 0x0000000e22000986 */ /* 0x0009e2000c101104 */
[----:B------:R-:W-:Y:S02]  /*f0410*/  LOP3.LUT P0, RZ, R2, 0x10000000, RZ, 0xc0, !PT ;  /* 0x1000000002ff7812 */ /* 0x000fe4000780c0ff */
[----:B------:R-:W-:Y:S02]  /*f0420*/  LOP3.LUT P2, RZ, R17, 0x800, RZ, 0xc0, !PT ;  /* 0x0000080011ff7812 */ /* 0x000fe4000784c0ff */
[----:B----4-:R-:W-:Y:S02]  /*f0430*/  PRMT R14, R61, 0x7770, RZ ;  /* 0x000077703d0e7816 */ /* 0x010fe400000000ff */
[C---:B------:R-:W-:Y:S02]  /*f0440*/  LOP3.LUT P3, RZ, R17.reuse, 0x1000, RZ, 0xc0, !PT ;  /* 0x0000100011ff7812 */ /* 0x040fe4000786c0ff */
[C---:B------:R-:W-:Y:S02]  /*f0450*/  LOP3.LUT P4, RZ, R17.reuse, 0x2000, RZ, 0xc0, !PT ;  /* 0x0000200011ff7812 */ /* 0x040fe4000788c0ff */
[----:B------:R-:W-:-:S02]  /*f0460*/  LOP3.LUT P5, RZ, R17, 0x4000, RZ, 0xc0, !PT ;  /* 0x0000400011ff7812 */ /* 0x000fc400078ac0ff */
[----:B------:R-:W-:Y:S01]  /*f0470*/  LOP3.LUT P6, RZ, R17, 0x8000, RZ, 0xc0, !PT ;  /* 0x0000800011ff7812 */ /* 0x000fe200078cc0ff */
[----:B--2---:R1:W-:Y:S02]  /*f0480*/  @P0 STG.E.U8 desc[UR4][R32.64], R14 ;  /* 0x0000000e20000986 */ /* 0x0043e4000c101104 */
[----:B-1----:R-:W-:-:S05]  /*f0490*/  PRMT R14, R61, 0x7771, RZ ;  /* 0x000077713d0e7816 */ /* 0x002fca00000000ff */
[----:B---3--:R1:W-:Y:S02]  /*f04a0*/  @P1 STG.E.U8 desc[UR4][R38.64], R14 ;  /* 0x0000000e26001986 */ /* 0x0083e4000c101104 */
[----:B-1----:R-:W-:-:S05]  /*f04b0*/  PRMT R14, R61, 0x7772, RZ ;  /* 0x000077723d0e7816 */ /* 0x002fca00000000ff */
[----:B------:R1:W-:Y:S02]  /*f04c0*/  @P2 STG.E.U8 desc[UR4][R36.64], R14 ;  /* 0x0000000e24002986 */ /* 0x0003e4000c101104 */
[----:B-1----:R-:W-:-:S05]  /*f04d0*/  PRMT R14, R61, 0x7773, RZ ;  /* 0x000077733d0e7816 */ /* 0x002fca00000000ff */
[----:B------:R1:W-:Y:S02]  /*f04e0*/  @P3 STG.E.U8 desc[UR4][R54.64], R14 ;  /* 0x0000000e36003986 */ /* 0x0003e4000c101104 */
[----:B-1----:R-:W-:-:S05]  /*f04f0*/  PRMT R14, R19, 0x7770, RZ ;  /* 0x00007770130e7816 */ /* 0x002fca00000000ff */
[----:B------:R1:W-:Y:S02]  /*f0500*/  @P4 STG.E.U8 desc[UR4][R50.64], R14 ;  /* 0x0000000e32004986 */ /* 0x0003e4000c101104 */
[----:B-1----:R-:W-:-:S05]  /*f0510*/  PRMT R14, R19, 0x7771, RZ ;  /* 0x00007771130e7816 */ /* 0x002fca00000000ff */
[----:B------:R1:W-:Y:S02]  /*f0520*/  @P5 STG.E.U8 desc[UR4][R46.64], R14 ;  /* 0x0000000e2e005986 */ /* 0x0003e4000c101104 */
[----:B-1----:R-:W-:-:S05]  /*f0530*/  PRMT R14, R19, 0x7772, RZ ;  /* 0x00007772130e7816 */ /* 0x002fca00000000ff */
[----:B------:R1:W-:Y:S04]  /*f0540*/  @P6 STG.E.U8 desc[UR4][R44.64], R14 ;  /* 0x0000000e2c006986 */ /* 0x0003e8000c101104 */
[----:B-1----:R-:W2:Y:S04]  /*f0550*/  LDL.LU.64 R44, [R1+0x2310] ;  /* 0x00231000012c7983 */ /* 0x002ea80000300a00 */
[----:B------:R-:W3:Y:S04]  /*f0560*/  LDL.LU.64 R54, [R1+0x2308] ;  /* 0x0023080001367983 */ /* 0x000ee80000300a00 */
[----:B------:R-:W4:Y:S04]  /*f0570*/  LDL.LU.64 R38, [R1+0x2348] ;  /* 0x0023480001267983 */ /* 0x000f280000300a00 */
[----:B------:R-:W3:Y:S04]  /*f0580*/  LDL.LU.64 R60, [R1+0x2340] ;  /* 0x00234000013c7983 */ /* 0x000ee80000300a00 */
[----:B------:R-:W3:Y:S01]  /*f0590*/  LDL.LU R51, [R1+0x65c] ;  /* 0x00065c0001337983 */ /* 0x000ee20000300800 */
[----:B------:R-:W-:-:S03]  /*f05a0*/  LOP3.LUT P4, RZ, R17, 0x10000, RZ, 0xc0, !PT ;  /* 0x0001000011ff7812 */ /* 0x000fc6000788c0ff */
[----:B------:R-:W3:Y:S01]  /*f05b0*/  LDL.LU.64 R46, [R1+0x2338] ;  /* 0x00233800012e7983 */ /* 0x000ee20000300a00 */
[----:B------:R-:W-:-:S03]  /*f05c0*/  PRMT R14, R19, 0x7773, RZ ;  /* 0x00007773130e7816 */ /* 0x000fc600000000ff */
[----:B------:R-:W4:Y:S04]  /*f05d0*/  LDL.LU R36, [R1+0x64c] ;  /* 0x00064c0001247983 */ /* 0x000f280000300800 */
[----:B------:R-:W4:Y:S01]  /*f05e0*/  LDL.LU R19, [R1+0x55f4] ;  /* 0x0055f40001137983 */ /* 0x000f220000300800 */
        /* <DEDUP_REMOVED lines=9> */
[C---:B------:R-:W-:Y:S02]  /*f0680*/  LOP3.LUT P0, RZ, R17.reuse, 0x2000000, RZ, 0xc0, !PT ;  /* 0x0200000011ff7812 */ /* 0x040fe4000780c0ff */
[----:B------:R-:W-:Y:S02]  /*f0690*/  LOP3.LUT R2, R2, 0xffbfffff, RZ, 0xc0, !PT ;  /* 0xffbfffff02027812 */ /* 0x000fe400078ec0ff */
[----:B------:R-:W-:-:S09]  /*f06a0*/  LOP3.LUT P5, RZ, R17, 0x20000, RZ, 0xc0, !PT ;  /* 0x0002000011ff7812 */ /* 0x000fd200078ac0ff */
[----:B------:R-:W-:Y:S02]  /*f06b0*/  @P0 LOP3.LUT R2, R2, 0x400000, RZ, 0xfc, !PT ;  /* 0x0040000002020812 */ /* 0x000fe400078efcff */
[----:B------:R-:W-:Y:S02]  /*f06c0*/  LOP3.LUT P0, RZ, R17, 0x1000000, RZ, 0xc0, !PT ;  /* 0x0100000011ff7812 */ /* 0x000fe4000780c0ff */
[----:B------:R-:W-:Y:S01]  /*f06d0*/  LOP3.LUT R2, R2, 0xff7fffff, RZ, 0xc0, !PT ;  /* 0xff7fffff02027812 */ /* 0x000fe200078ec0ff */
[----:B--2---:R1:W-:Y:S04]  /*f06e0*/  @P4 STG.E.U8 desc[UR4][R44.64], R14 ;  /* 0x0000000e2c004986 */ /* 0x0043e8000c101104 */
[----:B-1----:R-:W2:Y:S04]  /*f06f0*/  LDL.LU.64 R44, [R1+0x2330] ;  /* 0x00233000012c7983 */ /* 0x002ea80000300a00 */
[----:B------:R-:W2:Y:S04]  /*f0700*/  LDL.LU.64 R22, [R1+0x2328] ;  /* 0x0023280001167983 */ /* 0x000ea80000300a00 */
[----:B------:R-:W2:Y:S01]  /*f0710*/  LDL.LU.64 R20, [R1+0x2320] ;  /* 0x0023200001147983 */ /* 0x000ea20000300a00 */
[----:B------:R-:W-:-:S02]  /*f0720*/  @P0 LOP3.LUT R2, R2, 0x800000, RZ, 0xfc, !PT ;  /* 0x0080000002020812 */ /* 0x000fc400078efcff */
[----:B---3--:R-:W-:Y:S02]  /*f0730*/  PRMT R14, R51, 0x7770, RZ ;  /* 0x00007770330e7816 */ /* 0x008fe400000000ff */
[----:B------:R-:W-:-:S03]  /*f0740*/  LOP3.LUT P0, RZ, R17, 0x800000, RZ, 0xc0, !PT ;  /* 0x0080000011ff7812 */ /* 0x000fc6000780c0ff */
[----:B------:R1:W-:Y:S01]  /*f0750*/  @P5 STG.E.U8 desc[UR4][R54.64], R14 ;  /* 0x0000000e36005986 */ /* 0x0003e2000c101104 */
[----:B------:R-:W-:-:S03]  /*f0760*/  LOP3.LUT R2, R2, 0xfeffffff, RZ, 0xc0, !PT ;  /* 0xfeffffff02027812 */ /* 0x000fc600078ec0ff */
[----:B-1----:R-:W3:Y:S04]  /*f0770*/  LDL.LU R54, [R1+0x630] ;  /* 0x0006300001367983 */ /* 0x002ee80000300800 */
[----:B------:R-:W3:Y:S02]  /*f0780*/  LDL.LU.64 R26, [R1+0x2318] ;  /* 0x00231800011a7983 */ /* 0x000ee40000300a00 */
[----:B------:R-:W-:Y:S02]  /*f0790*/  @P0 LOP3.LUT R2, R2, 0x1000000, RZ, 0xfc, !PT ;  /* 0x0100000002020812 */ /* 0x000fe400078efcff */
[----:B------:R-:W-:Y:S01]  /*f07a0*/  LOP3.LUT P0, RZ, R17, 0x400000, RZ, 0xc0, !PT ;  /* 0x0040000011ff7812 */ /* 0x000fe2000780c0ff */
[----:B------:R-:W3:Y:S01]  /*f07b0*/  LDL.LU.64 R24, [R1+0x2350] ;  /* 0x0023500001187983 */ /* 0x000ee20000300a00 */
[----:B------:R-:W-:-:S03]  /*f07c0*/  LOP3.LUT R2, R2, 0xfdffffff, RZ, 0xc0, !PT ;  /* 0xfdffffff02027812 */ /* 0x000fc600078ec0ff */
[----:B------:R-:W3:Y:S01]  /*f07d0*/  LDL.LU.64 R30, [R1+0x2380] ;  /* 0x00238000011e7983 */ /* 0x000ee20000300a00 */
[----:B------:R-:W-:-:S03]  /*f07e0*/  LOP3.LUT P6, RZ, R17, 0x40000, RZ, 0xc0, !PT ;  /* 0x0004000011ff7812 */ /* 0x000fc600078cc0ff */
[----:B------:R-:W3:Y:S04]  /*f07f0*/  LDL.LU.64 R28, [R1+0x2378] ;  /* 0x00237800011c7983 */ /* 0x000ee80000300a00 */
[----:B------:R-:W-:Y:S01]  /*f0800*/  @P0 LOP3.LUT R2, R2, 0x2000000, RZ, 0xfc, !PT ;  /* 0x0200000002020812 */ /* 0x000fe200078efcff */
[----:B------:R-:W3:Y:S01]  /*f0810*/  LDL.LU R55, [R1+0x620] ;  /* 0x0006200001377983 */ /* 0x000ee20000300800 */
[----:B------:R-:W-:Y:S02]  /*f0820*/  LOP3.LUT P0, RZ, R17, 0x200000, RZ, 0xc0, !PT ;  /* 0x0020000011ff7812 */ /* 0x000fe4000780c0ff */
[----:B------:R-:W-:Y:S01]  /*f0830*/  LOP3.LUT R2, R2, 0xfbffffff, RZ, 0xc0, !PT ;  /* 0xfbffffff02027812 */ /* 0x000fe200078ec0ff */
[----:B------:R-:W3:Y:S01]  /*f0840*/  LDL.LU.64 R34, [R1+0x2370] ;  /* 0x0023700001227983 */ /* 0x000ee20000300a00 */
[----:B------:R-:W-:-:S03]  /*f0850*/  PRMT R14, R51, 0x7771, RZ ;  /* 0x00007771330e7816 */ /* 0x000fc600000000ff */
[----:B------:R-:W3:Y:S06]  /*f0860*/  LDL.LU.64 R32, [R1+0x2368] ;  /* 0x0023680001207983 */ /* 0x000eec0000300a00 */
[----:B------:R-:W-:Y:S02]  /*f0870*/  @P0 LOP3.LUT R2, R2, 0x4000000, RZ, 0xfc, !PT ;  /* 0x0400000002020812 */ /* 0x000fe400078efcff */
[----:B------:R-:W-:Y:S02]  /*f0880*/  LOP3.LUT P0, RZ, R17, 0x100000, RZ, 0xc0, !PT ;  /* 0x0010000011ff7812 */ /* 0x000fe4000780c0ff */
[----:B------:R-:W-:Y:S01]  /*f0890*/  LOP3.LUT R2, R2, 0xf7ffffff, RZ, 0xc0, !PT ;  /* 0xf7ffffff02027812 */ /* 0x000fe200078ec0ff */
[----:B----4-:R1:W-:Y:S10]  /*f08a0*/  @P6 STG.E.U8 desc[UR4][R38.64], R14 ;  /* 0x0000000e26006986 */ /* 0x0103f4000c101104 */
[----:B------:R-:W-:-:S02]  /*f08b0*/  @P0 LOP3.LUT R2, R2, 0x8000000, RZ, 0xfc, !PT ;  /* 0x0800000002020812 */ /* 0x000fc400078efcff */
[----:B------:R-:W-:Y:S01]  /*f08c0*/  LOP3.LUT P0, RZ, R17, 0x80000, RZ, 0xc0, !PT ;  /* 0x0008000011ff7812 */ /* 0x000fe2000780c0ff */
[----:B-1----:R-:W4:Y:S01]  /*f08d0*/  LDL.LU.64 R38, [R1+0x2360] ;  /* 0x0023600001267983 */ /* 0x002f220000300a00 */
[----:B------:R-:W-:-:S11]  /*f08e0*/  PRMT R14, R51, 0x7772, RZ ;  /* 0x00007772330e7816 */ /* 0x000fd600000000ff */
[----:B------:R1:W-:Y:S01]  /*f08f0*/  @P0 STG.E.U8 desc[UR4][R60.64], R14 ;  /* 0x0000000e3c000986 */ /* 0x0003e2000c101104 */
[C---:B------:R-:W-:Y:S02]  /*f0900*/  LOP3.LUT P0, RZ, R2.reuse, 0x8000000, RZ, 0xc0, !PT ;  /* 0x0800000002ff7812 */ /* 0x040fe4000780c0ff */
[----:B-1----:R-:W-:Y:S01]  /*f0910*/  PRMT R14, R51, 0x7773, RZ ;  /* 0x00007773330e7816 */ /* 0x002fe200000000ff */
[----:B------:R-:W4:Y:S10]  /*f0920*/  LDL.LU.64 R60, [R1+0x2358] ;  /* 0x00235800013c7983 */ /* 0x000f340000300a00 */
[----:B------:R1:W-:Y:S01]  /*f0930*/  @P0 STG.E.U8 desc[UR4][R46.64], R14 ;  /* 0x0000000e2e000986 */ /* 0x0003e2000c101104 */
[----:B------:R-:W-:-:S03]  /*f0940*/  LOP3.LUT P0, RZ, R2, 0x4000000, RZ, 0xc0, !PT ;  /* 0x0400000002ff7812 */ /* 0x000fc6000780c0ff */
[----:B------:R-:W4:Y:S04]  /*f0950*/  LDL.LU R37, [R1+0x610] ;  /* 0x0006100001257983 */ /* 0x000f280000300800 */
[----:B------:R-:W4:Y:S01]  /*f0960*/  LDL.LU.64 R50, [R1+0x2390] ;  /* 0x0023900001327983 */ /* 0x000f220000300a00 */
[----:B-1----:R-:W-:-:S03]  /*f0970*/  PRMT R14, R36, 0x7770, RZ ;  /* 0x00007770240e7816 */ /* 0x002fc600000000ff */
[----:B------:R-:W4:Y:S04]  /*f0980*/  LDL.LU.64 R46, [R1+0x2388] ;  /* 0x00238800012e7983 */ /* 0x000f280000300a00 */
[----:B--2---:R1:W-:Y:S04]  /*f0990*/  @P0 STG.E.U8 desc[UR4][R44.64], R14 ;  /* 0x0000000e2c000986 */ /* 0x0043e8000c101104 */
[----:B-1----:R-:W2:Y:S01]  /*f09a0*/  LDL.LU.64 R44, [R1+0x23c8] ;  /* 0x0023c800012c7983 */ /* 0x002ea20000300a00 */
[----:B------:R-:W-:Y:S02]  /*f09b0*/  LOP3.LUT P0, RZ, R2, 0x2000000, RZ, 0xc0, !PT ;  /* 0x0200000002ff7812 */ /* 0x000fe4000780c0ff */
[----:B------:R-:W-:-:S11]  /*f09c0*/  PRMT R14, R36, 0x7771, RZ ;  /* 0x00007771240e7816 */ /* 0x000fd600000000ff */
[----:B------:R1:W-:Y:S01]  /*f09d0*/  @P0 STG.E.U8 desc[UR4][R22.64], R14 ;  /* 0x0000000e16000986 */ /* 0x0003e2000c101104 */
[----:B------:R-:W-:Y:S02]  /*f09e0*/  LOP3.LUT P0, RZ, R2, 0x1000000, RZ, 0xc0, !PT ;  /* 0x0100000002ff7812 */ /* 0x000fe4000780c0ff */
[----:B-1----:R-:W-:-:S11]  /*f09f0*/  PRMT R14, R36, 0x7772, RZ ;  /* 0x00007772240e7816 */ /* 0x002fd600000000ff */
[----:B------:R1:W-:Y:S01]  /*f0a00*/  @P0 STG.E.U8 desc[UR4][R20.64], R14 ;  /* 0x0000000e14000986 */ /* 0x0003e2000c101104 */
[----:B------:R-:W-:Y:S02]  /*f0a10*/  LOP3.LUT P0, RZ, R2, 0x800000, RZ, 0xc0, !PT ;  /* 0x0080000002ff7812 */ /* 0x000fe4000780c0ff */
[----:B-1----:R-:W-:-:S11]  /*f0a20*/  PRMT R14, R36, 0x7773, RZ ;  /* 0x00007773240e7816 */ /* 0x002fd600000000ff */
[----:B---3--:R1:W-:Y:S01]  /*f0a30*/  @P0 STG.E.U8 desc[UR4][R26.64], R14 ;  /* 0x0000000e1a000986 */ /* 0x0083e2000c101104 */
        /* <DEDUP_REMOVED lines=19> */
[----:B----4-:R1:W-:Y:S01]  /*f0b70*/  @P2 STG.E.U8 desc[UR4][R38.64], R14 ;  /* 0x0000000e26002986 */ /* 0x0103e2000c101104 */
[----:B------:R-:W-:Y:S02]  /*f0b80*/  LOP3.LUT P5, RZ, R19, 0x2, RZ, 0xc0, !PT ;  /* 0x0000000213ff7812 */ /* 0x000fe400078ac0ff */
[----:B-1----:R-:W-:Y:S01]  /*f0b90*/  PRMT R14, R55, 0x7772, RZ ;  /* 0x00007772370e7816 */ /* 0x002fe200000000ff */
[----:B------:R-:W3:Y:S04]  /*f0ba0*/  LDL.LU.64 R38, [R1+0x23c0] ;  /* 0x0023c00001267983 */ /* 0x000ee80000300a00 */
[----:B------:R1:W-:Y:S01]  /*f0bb0*/  @P3 STG.E.U8 desc[UR4][R60.64], R14 ;  /* 0x0000000e3c003986 */ /* 0x0003e2000c101104 */
[----:B------:R-:W-:Y:S02]  /*f0bc0*/  LOP3.LUT P6, RZ, R19, 0x4, RZ, 0xc0, !PT ;  /* 0x0000000413ff7812 */ /* 0x000fe400078cc0ff */
[----:B-1----:R-:W-:-:S05]  /*f0bd0*/  PRMT R14, R55, 0x7773, RZ ;  /* 0x00007773370e7816 */ /* 0x002fca00000000ff */
[----:B------:R1:W-:Y:S02]  /*f0be0*/  @P4 STG.E.U8 desc[UR4][R50.64], R14 ;  /* 0x0000000e32004986 */ /* 0x0003e4000c101104 */
[----:B-1----:R-:W-:-:S05]  /*f0bf0*/  PRMT R14, R37, 0x7770, RZ ;  /* 0x00007770250e7816 */ /* 0x002fca00000000ff */
[----:B------:R1:W-:Y:S02]  /*f0c00*/  @P5 STG.E.U8 desc[UR4][R46.64], R14 ;  /* 0x0000000e2e005986 */ /* 0x0003e4000c101104 */
[----:B-1----:R-:W-:-:S05]  /*f0c10*/  PRMT R14, R37, 0x7771, RZ ;  /* 0x00007771250e7816 */ /* 0x002fca00000000ff */
[----:B--2---:R1:W-:Y:S04]  /*f0c20*/  @P6 STG.E.U8 desc[UR4][R44.64], R14 ;  /* 0x0000000e2c006986 */ /* 0x0043e8000c101104 */
[----:B-1----:R-:W2:Y:S04]  /*f0c30*/  LDL.LU.64 R44, [R1+0x23b8] ;  /* 0x0023b800012c7983 */ /* 0x002ea80000300a00 */
[----:B------:R-:W4:Y:S04]  /*f0c40*/  LDL.LU.64 R46, [R1+0x23b0] ;  /* 0x0023b000012e7983 */ /* 0x000f280000300a00 */
[----:B------:R-:W4:Y:S04]  /*f0c50*/  LDL.LU.64 R60, [R1+0x23a8] ;  /* 0x0023a800013c7983 */ /* 0x000f280000300a00 */
[----:B------:R-:W4:Y:S01]  /*f0c60*/  LDL.LU.64 R54, [R1+0x23a0] ;  /* 0x0023a00001367983 */ /* 0x000f220000300a00 */
[----:B------:R-:W-:-:S03]  /*f0c70*/  LOP3.LUT P0, RZ, R19, 0x8000, RZ, 0xc0, !PT ;  /* 0x0000800013ff7812 */ /* 0x000fc6000780c0ff */
[----:B------:R-:W4:Y:S01]  /*f0c80*/  LDL.LU.64 R50, [R1+0x2398] ;  /* 0x0023980001327983 */ /* 0x000f220000300a00 */
[----:B------:R-:W-:Y:S02]  /*f0c90*/  LOP3.LUT R2, R2, 0xfffffbff, RZ, 0xc0, !PT ;  /* 0xfffffbff02027812 */ /* 0x000fe400078ec0ff */
[----:B------:R-:W-:Y:S01]  /*f0ca0*/  LOP3.LUT P4, RZ, R19, 0x8, RZ, 0xc0, !PT ;  /* 0x0000000813ff7812 */ /* 0x000fe2000788c0ff */
[----:B------:R-:W4:Y:S06]  /*f0cb0*/  LDL.LU R27, [R1+0x634] ;  /* 0x00063400011b7983 */ /* 0x000f2c0000300800 */
[----:B------:R-:W-:-:S02]  /*f0cc0*/  @P0 LOP3.LUT R2, R2, 0x400, RZ, 0xfc, !PT ;  /* 0x0000040002020812 */ /* 0x000fc400078efcff */
        /* <DEDUP_REMOVED lines=8> */
[----:B------:R-:W-:Y:S02]  /*f0d50*/  LOP3.LUT R2, R2, 0xffffdfff, RZ, 0xc0, !PT ;  /* 0xffffdfff02027812 */ /* 0x000fe400078ec0ff */
[----:B------:R-:W-:-:S09]  /*f0d60*/  PRMT R14, R37, 0x7772, RZ ;  /* 0x00007772250e7816 */ /* 0x000fd200000000ff */
        /* <DEDUP_REMOVED lines=9> */
[----:B------:R-:W-:Y:S01]  /*f0e00*/  LOP3.LUT P6, RZ, R19, 0x20, RZ, 0xc0, !PT ;  /* 0x0000002013ff7812 */ /* 0x000fe200078cc0ff */
[----:B---3--:R1:W-:Y:S02]  /*f0e10*/  @P4 STG.E.U8 desc[UR4][R38.64], R14 ;  /* 0x0000000e26004986 */ /* 0x0083e4000c101104 */
[----:B-1----:R-:W-:-:S06]  /*f0e20*/  PRMT R14, R37, 0x7773, RZ ;  /* 0x00007773250e7816 */ /* 0x002fcc00000000ff */
[----:B------:R-:W-:Y:S02]  /*f0e30*/  @P0 LOP3.LUT R2, R2, 0x10000, RZ, 0xfc, !PT ;  /* 0x0001000002020812 */ /* 0x000fe400078efcff */
[----:B------:R-:W-:Y:S02]  /*f0e40*/  LOP3.LUT P0, RZ, R19, 0x100, RZ, 0xc0, !PT ;  /* 0x0000010013ff7812 */ /* 0x000fe4000780c0ff */
[----:B------:R-:W-:-:S11]  /*f0e50*/  LOP3.LUT R2, R2, 0xfffdffff, RZ, 0xc0, !PT ;  /* 0xfffdffff02027812 */ /* 0x000fd600078ec0ff */
[----:B------:R-:W-:Y:S02]  /*f0e60*/  @P0 LOP3.LUT R2, R2, 0x20000, RZ, 0xfc, !PT ;  /* 0x0002000002020812 */ /* 0x000fe400078efcff */
[----:B------:R-:W-:Y:S02]  /*f0e70*/  LOP3.LUT P0, RZ, R19, 0x80, RZ, 0xc0, !PT ;  /* 0x0000008013ff7812 */ /* 0x000fe4000780c0ff */
[----:B------:R-:W-:-:S11]  /*f0e80*/  LOP3.LUT R2, R2, 0xfffbffff, RZ, 0xc0, !PT ;  /* 0xfffbffff02027812 */ /* 0x000fd600078ec0ff */
[----:B------:R-:W-:Y:S02]  /*f0e90*/  @P0 LOP3.LUT R2, R2, 0x40000, RZ, 0xfc, !PT ;  /* 0x0004000002020812 */ /* 0x000fe400078efcff */
[----:B------:R-:W-:Y:S01]  /*f0ea0*/  LOP3.LUT P0, RZ, R19, 0x40, RZ, 0xc0, !PT ;  /* 0x0000004013ff7812 */ /* 0x000fe2000780c0ff */
[----:B--2---:R1:W-:Y:S04]  /*f0eb0*/  @P5 STG.E.U8 desc[UR4][R44.64], R14 ;  /* 0x0000000e2c005986 */ /* 0x0043e8000c101104 */
[----:B-1----:R-:W2:Y:S04]  /*f0ec0*/  LDL.LU.64 R44, [R1+0x23d0] ;  /* 0x0023d000012c7983 */ /* 0x002ea80000300a00 */
[----:B------:R-:W3:Y:S04]  /*f0ed0*/  LDL.LU.64 R22, [R1+0x2400] ;  /* 0x0024000001167983 */ /* 0x000ee80000300a00 */
[----:B------:R-:W3:Y:S01]  /*f0ee0*/  LDL.LU.64 R20, [R1+0x23f8] ;  /* 0x0023f80001147983 */ /* 0x000ee20000300a00 */
[----:B------:R-:W-:-:S03]  /*f0ef0*/  PRMT R14, R58, 0x7770, RZ ;  /* 0x000077703a0e7816 */ /* 0x000fc600000000ff */
[----:B------:R-:W3:Y:S04]  /*f0f00*/  LDL.LU.64 R24, [R1+0x23f0] ;  /* 0x0023f00001187983 */ /* 0x000ee80000300a00 */
[----:B----4-:R1:W-:Y:S04]  /*f0f10*/  @P6 STG.E.U8 desc[UR4][R46.64], R14 ;  /* 0x0000000e2e006986 */ /* 0x0103e8000c101104 */
[----:B------:R-:W4:Y:S04]  /*f0f20*/  LDL.LU.64 R30, [R1+0x23e8] ;  /* 0x0023e800011e7983 */ /* 0x000f280000300a00 */
[----:B-1----:R-:W4:Y:S01]  /*f0f30*/  LDL.LU R47, [R1+0x624] ;  /* 0x00062400012f7983 */ /* 0x002f220000300800 */
[----:B------:R-:W-:-:S03]  /*f0f40*/  PRMT R14, R58, 0x7771, RZ ;  /* 0x000077713a0e7816 */ /* 0x000fc600000000ff */
[----:B------:R-:W4:Y:S04]  /*f0f50*/  LDL.LU.64 R28, [R1+0x23e0] ;  /* 0x0023e000011c7983 */ /* 0x000f280000300a00 */
[----:B------:R1:W-:Y:S01]  /*f0f60*/  @P0 STG.E.U8 desc[UR4][R60.64], R14 ;  /* 0x0000000e3c000986 */ /* 0x0003e2000c101104 */
[----:B------:R-:W-:-:S03]  /*f0f70*/  LOP3.LUT P0, RZ, R2, 0x40000, RZ, 0xc0, !PT ;  /* 0x0004000002ff7812 */ /* 0x000fc6000780c0ff */
[----:B------:R-:W4:Y:S04]  /*f0f80*/  LDL.LU.64 R34, [R1+0x23d8] ;  /* 0x0023d80001227983 */ /* 0x000f280000300a00 */
[----:B------:R-:W4:Y:S01]  /*f0f90*/  LDL.LU.64 R32, [R1+0x2410] ;  /* 0x0024100001207983 */ /* 0x000f220000300a00 */
[----:B-1----:R-:W-:-:S05]  /*f0fa0*/  PRMT R14, R58, 0x7772, RZ ;  /* 0x000077723a0e7816 */ /* 0x002fca00000000ff */
[----:B------:R1:W-:Y:S02]  /*f0fb0*/  @P0 STG.E.U8 desc[UR4][R54.64], R14 ;  /* 0x0000000e36000986 */ /* 0x0003e4000c101104 */
[----:B-1----:R-:W-:Y:S02]  /*f0fc0*/  PRMT R14, R58, 0x7773, RZ ;  /* 0x000077733a0e7816 */ /* 0x002fe400000000ff */
[----:B------:R-:W4:Y:S04]  /*f0fd0*/  LDL.LU R58, [R1+0x55f0] ;  /* 0x0055f000013a7983 */ /* 0x000f280000300800 */
[----:B------:R-:W4:Y:S04]  /*f0fe0*/  LDL.LU.64 R38, [R1+0x2408] ;  /* 0x0024080001267983 */ /* 0x000f280000300a00 */
[----:B------:R-:W4:Y:S04]  /*f0ff0*/  LDL.LU.64 R36, [R1+0x2448] ;  /* 0x0024480001247983 */ /* 0x000f280000300a00 */
[----:B------:R-:W4:Y:S01]  /*f1000*/  LDL.LU.64 R60, [R1+0x2440] ;  /* 0x00244000013c7983 */ /* 0x000f220000300a00 */
[----:B------:R-:W-:-:S03]  /*f1010*/  LOP3.LUT P0, RZ, R2, 0x20000, RZ, 0xc0, !PT ;  /* 0x0002000002ff7812 */ /* 0x000fc6000780c0ff */
[----:B------:R-:W4:Y:S10]  /*f1020*/  LDL.LU.64 R54, [R1+0x2438] ;  /* 0x0024380001367983 */ /* 0x000f340000300a00 */
[----:B------:R1:W-:Y:S04]  /*f1030*/  @P0 STG.E.U8 desc[UR4][R50.64], R14 ;  /* 0x0000000e32000986 */ /* 0x0003e8000c101104 */
[----:B-1----:R-:W4:Y:S04]  /*f1040*/  LDL.LU.64 R50, [R1+0x2430] ;  /* 0x0024300001327983 */ /* 0x002f280000300a00 */
[----:B------:R-:W4:Y:S01]  /*f1050*/  LDL.LU R46, [R1+0x604] ;  /* 0x00060400012e7983 */ /* 0x000f220000300800 */
[----:B------:R-:W-:-:S02]  /*f1060*/  LOP3.LUT P0, RZ, R2, 0x10000, RZ, 0xc0, !PT ;  /* 0x0001000002ff7812 */ /* 0x000fc4000780c0ff */
[----:B------:R-:W-:Y:S02]  /*f1070*/  PRMT R14, R27, 0x7770, RZ ;  /* 0x000077701b0e7816 */ /* 0x000fe400000000ff */
[C---:B------:R-:W-:Y:S02]  /*f1080*/  LOP3.LUT P1, RZ, R19.reuse, 0x10000, RZ, 0xc0, !PT ;  /* 0x0001000013ff7812 */ /* 0x040fe4000782c0ff */
[C---:B------:R-:W-:Y:S02]  /*f1090*/  LOP3.LUT P2, RZ, R19.reuse, 0x20000, RZ, 0xc0, !PT ;  /* 0x0002000013ff7812 */ /* 0x040fe4000784c0ff */
[C---:B------:R-:W-:Y:S02]  /*f10a0*/  LOP3.LUT P3, RZ, R19.reuse, 0x40000, RZ, 0xc0, !PT ;  /* 0x0004000013ff7812 */ /* 0x040fe4000786c0ff */
[----:B------:R-:W-:-:S03]  /*f10b0*/  LOP3.LUT P4, RZ, R19, 0x80000, RZ, 0xc0, !PT ;  /* 0x0008000013ff7812 */ /* 0x000fc6000788c0ff */
[----:B--2---:R1:W-:Y:S01]  /*f10c0*/  @P0 STG.E.U8 desc[UR4][R44.64], R14 ;  /* 0x0000000e2c000986 */ /* 0x0043e2000c101104 */
[C---:B------:R-:W-:Y:S02]  /*f10d0*/  LOP3.LUT P0, RZ, R2.reuse, 0x8000, RZ, 0xc0, !PT ;  /* 0x0000800002ff7812 */ /* 0x040fe4000780c0ff */
[----:B-1----:R-:W-:Y:S01]  /*f10e0*/  PRMT R14, R27, 0x7771, RZ ;  /* 0x000077711b0e7816 */ /* 0x002fe200000000ff */
[----:B------:R-:W2:Y:S10]  /*f10f0*/  LDL.LU.64 R44, [R1+0x55e8] ;  /* 0x0055e800012c7983 */ /* 0x000eb40000300a00 */
[----:B---3--:R1:W-:Y:S01]  /*f1100*/  @P0 STG.E.U8 desc[UR4][R22.64], R14 ;  /* 0x0000000e16000986 */ /* 0x0083e2000c101104 */
[----:B------:R-:W-:-:S02]  /*f1110*/  LOP3.LUT P0, RZ, R2, 0x4000, RZ, 0xc0, !PT ;  /* 0x0000400002ff7812 */ /* 0x000fc4000780c0ff */
[----:B-1----:R-:W-:-:S11]  /*f1120*/  PRMT R14, R27, 0x7772, RZ ;  /* 0x000077721b0e7816 */ /* 0x002fd600000000ff */
[----:B------:R1:W-:Y:S01]  /*f1130*/  @P0 STG.E.U8 desc[UR4][R20.64], R14 ;  /* 0x0000000e14000986 */ /* 0x0003e2000c101104 */
[----:B------:R-:W-:Y:S02]  /*f1140*/  LOP3.LUT P0, RZ, R2, 0x2000, RZ, 0xc0, !PT ;  /* 0x0000200002ff7812 */ /* 0x000fe4000780c0ff */
[----:B-1----:R-:W-:-:S11]  /*f1150*/  PRMT R14, R27, 0x7773, RZ ;  /* 0x000077731b0e7816 */ /* 0x002fd600000000ff */
[----:B------:R4:W-:Y:S01]  /*f1160*/  @P0 STG.E.U8 desc[UR4][R24.64], R14 ;  /* 0x0000000e18000986 */ /* 0x0009e2000c101104 */
[----:B------:R-:W-:Y:S02]  /*f1170*/  LOP3.LUT P0, RZ, R2, 0x1000, RZ, 0xc0, !PT ;  /* 0x0000100002ff7812 */ /* 0x000fe4000780c0ff */
[----:B----4-:R-:W-:-:S11]  /*f1180*/  PRMT R14, R47, 0x7770, RZ ;  /* 0x000077702f0e7816 */ /* 0x010fd600000000ff */
[----:B------:R1:W-:Y:S01]  /*f1190*/  @P0 STG.E.U8 desc[UR4][R30.64], R14 ;  /* 0x0000000e1e000986 */ /* 0x0003e2000c101104 */
[----:B------:R-:W-:Y:S02]  /*f11a0*/  LOP3.LUT P0, RZ, R2, 0x800, RZ, 0xc0, !PT ;  /* 0x0000080002ff7812 */ /* 0x000fe4000780c0ff */
[----:B-1----:R-:W-:-:S11]  /*f11b0*/  PRMT R14, R47, 0x7771, RZ ;  /* 0x000077712f0e7816 */ /* 0x002fd600000000ff */
[----:B------:R1:W-:Y:S01]  /*f11c0*/  @P0 STG.E.U8 desc[UR4][R28.64], R14 ;  /* 0x0000000e1c000986 */ /* 0x0003e2000c101104 */
[----:B------:R-:W-:Y:S02]  /*f11d0*/  LOP3.LUT P0, RZ, R2, 0x400, RZ, 0xc0, !PT ;  /* 0x0000040002ff7812 */ /* 0x000fe4000780c0ff */
[----:B-1----:R-:W-:-:S11]  /*f11e0*/  PRMT R14, R47, 0x7772, RZ ;  /* 0x000077722f0e7816 */ /* 0x002fd600000000ff */
        /* <DEDUP_REMOVED lines=9> */
[----:B-1----:R-:W-:Y:S02]  /*f1280*/  PRMT R14, R58, 0x7773, RZ ;  /* 0x000077733a0e7816 */ /* 0x002fe400000000ff */
[----:B------:R-:W3:Y:S04]  /*f1290*/  LDL.LU R58, [R1+0x55e0] ;  /* 0x0055e000013a7983 */ /* 0x000ee80000300800 */
[----:B------:R-:W4:Y:S01]  /*f12a0*/  LDL.LU.64 R38, [R1+0x2428] ;  /* 0x0024280001267983 */ /* 0x000f220000300a00 */
[C---:B------:R-:W-:Y:S02]  /*f12b0*/  LOP3.LUT P5, RZ, R19.reuse, 0x100000, RZ, 0xc0, !PT ;  /* 0x0010000013ff7812 */ /* 0x040fe400078ac0ff */
[----:B------:R-:W-:Y:S01]  /*f12c0*/  LOP3.LUT P6, RZ, R19, 0x200000, RZ, 0xc0, !PT ;  /* 0x0020000013ff7812 */ /* 0x000fe200078cc0ff */
[----:B------:R-:W2:Y:S04]  /*f12d0*/  LDL.LU.64 R32, [R1+0x2420] ;  /* 0x0024200001207983 */ /* 0x000ea80000300a00 */
[----:B------:R-:W2:Y:S04]  /*f12e0*/  LDL.LU.64 R36, [R1+0x2418] ;  /* 0x0024180001247983 */ /* 0x000ea80000300a00 */
[----:B------:R-:W2:Y:S04]  /*f12f0*/  LDL.LU.64 R60, [R1+0x2450] ;  /* 0x00245000013c7983 */ /* 0x000ea80000300a00 */
[----:B------:R1:W-:Y:S02]  /*f1300*/  @P5 STG.E.U8 desc[UR4][R54.64], R14 ;  /* 0x0000000e36005986 */ /* 0x0003e4000c101104 */
[----:B-1----:R-:W-:-:S02]  /*f1310*/  PRMT R14, R46, 0x7770, RZ ;  /* 0x000077702e0e7816 */ /* 0x002fc400000000ff */
[----:B------:R-:W2:Y:S04]  /*f1320*/  LDL.LU.64 R54, [R1+0x2480] ;  /* 0x0024800001367983 */ /* 0x000ea80000300a00 */
[----:B------:R1:W-:Y:S04]  /*f1330*/  @P6 STG.E.U8 desc[UR4][R50.64], R14 ;  /* 0x0000000e32006986 */ /* 0x0003e8000c101104 */
[----:B-1----:R-:W2:Y:S04]  /*f1340*/  LDL.LU.64 R50, [R1+0x2478] ;  /* 0x0024780001327983 */ /* 0x002ea80000300a00 */
[----:B------:R-:W2:Y:S01]  /*f1350*/  LDL.LU R47, [R1+0x638] ;  /* 0x00063800012f7983 */ /* 0x000ea20000300800 */
[----:B------:R-:W-:-:S02]  /*f1360*/  LOP3.LUT R2, R2, 0xfffffffd, RZ, 0xc0, !PT ;  /* 0xfffffffd02027812 */ /* 0x000fc400078ec0ff */
[C---:B------:R-:W-:Y:S01]  /*f1370*/  LOP3.LUT P4, RZ, R19.reuse, 0x400000, RZ, 0xc0, !PT ;  /* 0x0040000013ff7812 */ /* 0x040fe2000788c0ff */
[----:B------:R-:W2:Y:S01]  /*f1380*/  LDL.LU.64 R22, [R1+0x2470] ;  /* 0x0024700001167983 */ /* 0x000ea20000300a00 */
[----:B------:R-:W-:Y:S02]  /*f1390*/  PRMT R14, R46, 0x7771, RZ ;  /* 0x000077712e0e7816 */ /* 0x000fe400000000ff */
[C---:B------:R-:W-:Y:S02]  /*f13a0*/  LOP3.LUT P5, RZ, R19.reuse, 0x800000, RZ, 0xc0, !PT ;  /* 0x0080000013ff7812 */ /* 0x040fe400078ac0ff */
[----:B------:R-:W-:Y:S02]  /*f13b0*/  LOP3.LUT P6, RZ, R19, 0x1000000, RZ, 0xc0, !PT ;  /* 0x0100000013ff7812 */ /* 0x000fe400078cc0ff */
[----:B---3--:R-:W-:-:S13]  /*f13c0*/  LOP3.LUT P0, RZ, R58, 0x4, RZ, 0xc0, !PT ;  /* 0x000000043aff7812 */ /* 0x008fda000780c0ff */
        /* <DEDUP_REMOVED lines=8> */
[----:B------:R-:W-:Y:S01]  /*f1450*/  LOP3.LUT R2, R2, 0xffffffef, RZ, 0xc0, !PT ;  /* 0xffffffef02027812 */ /* 0x000fe200078ec0ff */
[----:B----4-:R1:W-:Y:S10]  /*f1460*/  @P4 STG.E.U8 desc[UR4][R38.64], R14 ;  /* 0x0000000e26004986 */ /* 0x0103f4000c101104 */
[----:B------:R-:W-:-:S02]  /*f1470*/  @P0 LOP3.LUT R2, R2, 0x10, RZ, 0xfc, !PT ;  /* 0x0000001002020812 */ /* 0x000fc400078efcff */
[----:B------:R-:W-:Y:S01]  /*f1480*/  LOP3.LUT P0, RZ, R19, 0x40000000, RZ, 0xc0, !PT ;  /* 0x4000000013ff7812 */ /* 0x000fe2000780c0ff */
[----:B-1----:R-:W3:Y:S01]  /*f1490*/  LDL.LU R38, [R1+0x628] ;  /* 0x0006280001267983 */ /* 0x002ee20000300800 */
[----:B------:R-:W-:-:S03]  /*f14a0*/  LOP3.LUT R2, R2, 0xffffffdf, RZ, 0xc0, !PT ;  /* 0xffffffdf02027812 */ /* 0x000fc600078ec0ff */
[----:B------:R-:W4:Y:S04]  /*f14b0*/  LDL.LU.64 R20, [R1+0x2468] ;  /* 0x0024680001147983 */ /* 0x000f280000300a00 */
[----:B------:R-:W4:Y:S04]  /*f14c0*/  LDL.LU.64 R26, [R1+0x2460] ;  /* 0x00246000011a7983 */ /* 0x000f280000300a00 */
[----:B------:R-:W-:Y:S01]  /*f14d0*/  @P0 LOP3.LUT R2, R2, 0x20, RZ, 0xfc, !PT ;  /* 0x0000002002020812 */ /* 0x000fe200078efcff */
[----:B------:R-:W4:Y:S01]  /*f14e0*/  LDL.LU.64 R24, [R1+0x2458] ;  /* 0x0024580001187983 */ /* 0x000f220000300a00 */
[----:B------:R-:W-:-:S02]  /*f14f0*/  LOP3.LUT P0, RZ, R19, 0x20000000, RZ, 0xc0, !PT ;  /* 0x2000000013ff7812 */ /* 0x000fc4000780c0ff */
[----:B------:R-:W-:Y:S01]  /*f1500*/  LOP3.LUT R2, R2, 0xffffffbf, RZ, 0xc0, !PT ;  /* 0xffffffbf02027812 */ /* 0x000fe200078ec0ff */
[----:B------:R-:W4:Y:S01]  /*f1510*/  LDL.LU.64 R30, [R1+0x2488] ;  /* 0x00248800011e7983 */ /* 0x000f220000300a00 */
[----:B------:R-:W-:-:S03]  /*f1520*/  PRMT R14, R46, 0x7772, RZ ;  /* 0x000077722e0e7816 */ /* 0x000fc600000000ff */
[----:B------:R-:W4:Y:S04]  /*f1530*/  LDL.LU R39, [R1+0x618] ;  /* 0x0006180001277983 */ /* 0x000f280000300800 */
[----:B------:R-:W4:Y:S02]  /*f1540*/  LDL.LU.64 R28, [R1+0x2490] ;  /* 0x00249000011c7983 */ /* 0x000f240000300a00 */
[----:B------:R-:W-:Y:S02]  /*f1550*/  @P0 LOP3.LUT R2, R2, 0x40, RZ, 0xfc, !PT ;  /* 0x0000004002020812 */ /* 0x000fe400078efcff */
[----:B------:R-:W-:Y:S01]  /*f1560*/  LOP3.LUT P0, RZ, R19, 0x10000000, RZ, 0xc0, !PT ;  /* 0x1000000013ff7812 */ /* 0x000fe2000780c0ff */
[----:B--2---:R1:W-:Y:S01]  /*f1570*/  @P5 STG.E.U8 desc[UR4][R32.64], R14 ;  /* 0x0000000e20005986 */ /* 0x0043e2000c101104 */
[----:B------:R-:W-:-:S03]  /*f1580*/  LOP3.LUT R2, R2, 0xffffff7f, RZ, 0xc0, !PT ;  /* 0xffffff7f02027812 */ /* 0x000fc600078ec0ff */
[----:B------:R-:W2:Y:S08]  /*f1590*/  LDL.LU.64 R34, [R1+0x24c0] ;  /* 0x0024c00001227983 */ /* 0x000eb00000300a00 */
[----:B------:R-:W-:Y:S01]  /*f15a0*/  @P0 LOP3.LUT R2, R2, 0x80, RZ, 0xfc, !PT ;  /* 0x0000008002020812 */ /* 0x000fe200078efcff */
[----:B-1----:R-:W2:Y:S01]  /*f15b0*/  LDL.LU.64 R32, [R1+0x24b8] ;  /* 0x0024b80001207983 */ /* 0x002ea20000300a00 */
[----:B------:R-:W-:-:S02]  /*f15c0*/  LOP3.LUT P0, RZ, R19, 0x8000000, RZ, 0xc0, !PT ;  /* 0x0800000013ff7812 */ /* 0x000fc4000780c0ff */
[----:B------:R-:W-:-:S11]  /*f15d0*/  LOP3.LUT R2, R2, 0xfffffeff, RZ, 0xc0, !PT ;  /* 0xfffffeff02027812 */ /* 0x000fd600078ec0ff */
[----:B------:R-:W-:Y:S02]  /*f15e0*/  @P0 LOP3.LUT R2, R2, 0x100, RZ, 0xfc, !PT ;  /* 0x0000010002020812 */ /* 0x000fe400078efcff */
[----:B------:R-:W-:Y:S02]  /*f15f0*/  LOP3.LUT P0, RZ, R19, 0x4000000, RZ, 0xc0, !PT ;  /* 0x0400000013ff7812 */ /* 0x000fe4000780c0ff */
[----:B------:R-:W-:Y:S02]  /*f1600*/  LOP3.LUT R2, R2, 0xfffffdff, RZ, 0xc0, !PT ;  /* 0xfffffdff02027812 */ /* 0x000fe400078ec0ff */
[----:B------:R-:W-:-:S09]  /*f1610*/  PRMT R14, R46, 0x7773, RZ ;  /* 0x000077732e0e7816 */ /* 0x000fd200000000ff */
[----:B------:R-:W-:Y:S02]  /*f1620*/  @P0 LOP3.LUT R2, R2, 0x200, RZ, 0xfc, !PT ;  /* 0x0000020002020812 */ /* 0x000fe400078efcff */
[----:B------:R-:W-:Y:S01]  /*f1630*/  LOP3.LUT P0, RZ, R19, 0x2000000, RZ, 0xc0, !PT ;  /* 0x0200000013ff7812 */ /* 0x000fe2000780c0ff */
[----:B------:R1:W-:Y:S02]  /*f1640*/  @P6 STG.E.U8 desc[UR4][R36.64], R14 ;  /* 0x0000000e24006986 */ /* 0x0003e4000c101104 */
[----:B-1----:R-:W-:Y:S02]  /*f1650*/  PRMT R14, R47, 0x7770, RZ ;  /* 0x000077702f0e7816 */ /* 0x002fe400000000ff */
[----:B------:R-:W2:Y:S08]  /*f1660*/  LDL.LU.64 R36, [R1+0x24b0] ;  /* 0x0024b00001247983 */ /* 0x000eb00000300a00 */
[----:B------:R1:W-:Y:S01]  /*f1670*/  @P0 STG.E.U8 desc[UR4][R60.64], R14 ;  /* 0x0000000e3c000986 */ /* 0x0003e2000c101104 */
[----:B------:R-:W-:-:S02]  /*f1680*/  LOP3.LUT P0, RZ, R2, 0x200, RZ, 0xc0, !PT ;  /* 0x0000020002ff7812 */ /* 0x000fc4000780c0ff */
[----:B-1----:R-:W-:Y:S01]  /*f1690*/  PRMT R14, R47, 0x7771, RZ ;  /* 0x000077712f0e7816 */ /* 0x002fe200000000ff */
[----:B------:R-:W2:Y:S10]  /*f16a0*/  LDL.LU.64 R60, [R1+0x24a8] ;  /* 0x0024a800013c7983 */ /* 0x000eb40000300a00 */
[----:B------:R1:W-:Y:S01]  /*f16b0*/  @P0 STG.E.U8 desc[UR4][R54.64], R14 ;  /* 0x0000000e36000986 */ /* 0x0003e2000c101104 */
[----:B------:R-:W-:-:S02]  /*f16c0*/  LOP3.LUT P0, RZ, R2, 0x100, RZ, 0xc0, !PT ;  /* 0x0000010002ff7812 */ /* 0x000fc4000780c0ff */
[C---:B-1----:R-:W-:Y:S01]  /*f16d0*/  PRMT R14, R47.reuse, 0x7772, RZ ;  /* 0x000077722f0e7816 */ /* 0x042fe200000000ff */
[----:B------:R-:W2:Y:S10]  /*f16e0*/  LDL.LU.64 R54, [R1+0x24a0] ;  /* 0x0024a00001367983 */ /* 0x000eb40000300a00 */
[----:B------:R1:W-:Y:S04]  /*f16f0*/  @P0 STG.E.U8 desc[UR4][R50.64], R14 ;  /* 0x0000000e32000986 */ /* 0x0003e8000c101104 */
[----:B-1----:R-:W2:Y:S01]  /*f1700*/  LDL.LU.64 R50, [R1+0x2498] ;  /* 0x0024980001327983 */ /* 0x002ea20000300a00 */
[----:B------:R-:W-:-:S03]  /*f1710*/  PRMT R14, R47, 0x7773, RZ ;  /* 0x000077732f0e7816 */ /* 0x000fc600000000ff */
[----:B------:R-:W2:Y:S01]  /*f1720*/  LDL.LU.64 R46, [R1+0x24c8] ;  /* 0x0024c800012e7983 */ /* 0x000ea20000300a00 */
[----:B------:R-:W-:-:S13]  /*f1730*/  LOP3.LUT P0, RZ, R2, 0x80, RZ, 0xc0, !PT ;  /* 0x0000008002ff7812 */ /* 0x000fda000780c0ff */
[----:B------:R3:W-:Y:S01]  /*f1740*/  @P0 STG.E.U8 desc[UR4][R22.64], R14 ;  /* 0x0000000e16000986 */ /* 0x0007e2000c101104 */
[----:B------:R-:W-:Y:S02]  /*f1750*/  LOP3.LUT P0, RZ, R2, 0x40, RZ, 0xc0, !PT ;  /* 0x0000004002ff7812 */ /* 0x000fe4000780c0ff */
[C---:B------:R-:W-:Y:S02]  /*f1760*/  LOP3.LUT P1, RZ, R58.reuse, 0x8, RZ, 0xc0, !PT ;  /* 0x000000083aff7812 */ /* 0x040fe4000782c0ff */
[C---:B------:R-:W-:Y:S02]  /*f1770*/  LOP3.LUT P2, RZ, R58.reuse, 0x10, RZ, 0xc0, !PT ;  /* 0x000000103aff7812 */ /* 0x040fe4000784c0ff */
[C---:B------:R-:W-:Y:S02]  /*f1780*/  LOP3.LUT P3, RZ, R58.reuse, 0x20, RZ, 0xc0, !PT ;  /* 0x000000203aff7812 */ /* 0x040fe4000786c0ff */
[C---:B------:R-:W-:Y:S02]  /*f1790*/  LOP3.LUT P4, RZ, R58.reuse, 0x40, RZ, 0xc0, !PT ;  /* 0x000000403aff7812 */ /* 0x040fe4000788c0ff */
[----:B------:R-:W-:-:S02]  /*f17a0*/  LOP3.LUT P5, RZ, R58, 0x80, RZ, 0xc0, !PT ;  /* 0x000000803aff7812 */ /* 0x000fc400078ac0ff */
[----:B------:R-:W-:Y:S02]  /*f17b0*/  LOP3.LUT P6, RZ, R58, 0x100, RZ, 0xc0, !PT ;  /* 0x000001003aff7812 */ /* 0x000fe400078cc0ff */
[----:B---3--:R-:W-:-:S05]  /*f17c0*/  PRMT R14, R38, 0x7770, RZ ;  /* 0x00007770260e7816 */ /* 0x008fca00000000ff */
[----:B----4-:R1:W-:Y:S01]  /*f17d0*/  @P0 STG.E.U8 desc[UR4][R20.64], R14 ;  /* 0x0000000e14000986 */ /* 0x0103e2000c101104 */
        /* <DEDUP_REMOVED lines=14> */
[----:B--2---:R1:W-:Y:S02]  /*f18c0*/  @P0 STG.E.U8 desc[UR4][R34.64], R14 ;  /* 0x0000000e22000986 */ /* 0x0043e4000c101104 */
        /* <DEDUP_REMOVED lines=11> */
[----:B------:R-:W2:Y:S04]  /*f1980*/  LDL.LU R3, [R1+0x55dc] ;  /* 0x0055dc0001037983 */ /* 0x000ea80000300800 */
[----:B------:R-:W3:Y:S04]  /*f1990*/  LDL.LU.64 R32, [R1+0x24d0] ;  /* 0x0024d00001207983 */ /* 0x000ee80000300a00 */
[----:B------:R-:W4:Y:S04]  /*f19a0*/  LDL.LU.64 R38, [R1+0x2508] ;  /* 0x0025080001267983 */ /* 0x000f280000300a00 */
[----:B------:R1:W-:Y:S04]  /*f19b0*/  @P6 STG.E.U8 desc[UR4][R46.64], R14 ;  /* 0x0000000e2e006986 */ /* 0x0003e8000c101104 */
[----:B------:R-:W2:Y:S04]  /*f19c0*/  LDL.LU.64 R36, [R1+0x2500] ;  /* 0x0025000001247983 */ /* 0x000ea80000300a00 */
[----:B-1----:R-:W2:Y:S04]  /*f19d0*/  LDL.LU R47, [R1+0x63c] ;  /* 0x00063c00012f7983 */ /* 0x002ea80000300800 */
[----:B------:R-:W3:Y:S04]  /*f19e0*/  LDL.LU.64 R60, [R1+0x24f8] ;  /* 0x0024f800013c7983 */ /* 0x000ee80000300a00 */
[----:B------:R-:W4:Y:S04]  /*f19f0*/  LDL.LU.64 R54, [R1+0x24f0] ;  /* 0x0024f00001367983 */ /* 0x000f280000300a00 */
[----:B------:R-:W4:Y:S04]  /*f1a00*/  LDL.LU.64 R50, [R1+0x24e8] ;  /* 0x0024e80001327983 */ /* 0x000f280000300a00 */
[----:B------:R-:W4:Y:S01]  /*f1a10*/  LDL.LU R23, [R1+0x62c] ;  /* 0x00062c0001177983 */ /* 0x000f220000300800 */
[----:B------:R-:W-:-:S02]  /*f1a20*/  LOP3.LUT P4, RZ, R58, 0x400, RZ, 0xc0, !PT ;  /* 0x000004003aff7812 */ /* 0x000fc4000788c0ff */
[C---:B------:R-:W-:Y:S02]  /*f1a30*/  LOP3.LUT P5, RZ, R58.reuse, 0x800, RZ, 0xc0, !PT ;  /* 0x000008003aff7812 */ /* 0x040fe400078ac0ff */
[C---:B------:R-:W-:Y:S02]  /*f1a40*/  LOP3.LUT P0, RZ, R58.reuse, 0x400000, RZ, 0xc0, !PT ;  /* 0x004000003aff7812 */ /* 0x040fe4000780c0ff */
[----:B------:R-:W-:Y:S02]  /*f1a50*/  LOP3.LUT P6, RZ, R58, 0x1000, RZ, 0xc0, !PT ;  /* 0x000010003aff7812 */ /* 0x000fe400078cc0ff */
[----:B------:R-:W-:Y:S02]  /*f1a60*/  LOP3.LUT R2, R2, 0xfffffffe, RZ, 0xc0, !PT ;  /* 0xfffffffe02027812 */ /* 0x000fe400078ec0ff */
[----:B--2---:R-:W-:-:S05]  /*f1a70*/  PRMT R14, R47, 0x7770, RZ ;  /* 0x000077702f0e7816 */ /* 0x004fca00000000ff */
[----:B---3--:R1:W-:Y:S02]  /*f1a80*/  @P4 STG.E.U8 desc[UR4][R32.64], R14 ;  /* 0x0000000e20004986 */ /* 0x0083e4000c101104 */
[----:B-1----:R-:W-:-:S05]  /*f1a90*/  PRMT R14, R47, 0x7771, RZ ;  /* 0x000077712f0e7816 */ /* 0x002fca00000000ff */
[----:B----4-:R1:W-:Y:S04]  /*f1aa0*/  @P5 STG.E.U8 desc[UR4][R38.64], R14 ;  /* 0x0000000e26005986 */ /* 0x0103e8000c101104 */
[----:B-1----:R-:W2:Y:S04]  /*f1ab0*/  LDL.LU.64 R14, [R1+0x24e0] ;  /* 0x0024e000010e7983 */ /* 0x002ea80000300a00 */
[----:B------:R-:W3:Y:S04]  /*f1ac0*/  LDL.LU.64 R20, [R1+0x24d8] ;  /* 0x0024d80001147983 */ /* 0x000ee80000300a00 */
[----:B------:R-:W4:Y:S04]  /*f1ad0*/  LDL.LU.64 R26, [R1+0x2510] ;  /* 0x00251000011a7983 */ /* 0x000f280000300a00 */
[----:B------:R-:W3:Y:S04]  /*f1ae0*/  LDL.LU R46, [R1+0x61c] ;  /* 0x00061c00012e7983 */ /* 0x000ee80000300800 */
[----:B------:R-:W3:Y:S04]  /*f1af0*/  LDL.LU.64 R24, [R1+0x2540] ;  /* 0x0025400001187983 */ /* 0x000ee80000300a00 */
[----:B------:R-:W4:Y:S01]  /*f1b00*/  LDL.LU.64 R30, [R1+0x2538] ;  /* 0x00253800011e7983 */ /* 0x000f220000300a00 */
[----:B------:R-:W-:-:S03]  /*f1b10*/  LOP3.LUT R3, R3, 0xfeffffff, RZ, 0xc0, !PT ;  /* 0xfeffffff03037812 */ /* 0x000fc600078ec0ff */
[----:B------:R-:W4:Y:S01]  /*f1b20*/  LDL.LU.64 R28, [R1+0x2530] ;  /* 0x00253000011c7983 */ /* 0x000f220000300a00 */
[----:B------:R-:W-:Y:S02]  /*f1b30*/  @P0 LOP3.LUT R3, R3, 0x1000000, RZ, 0xfc, !PT ;  /* 0x0100000003030812 */ /* 0x000fe400078efcff */
[----:B------:R-:W-:Y:S01]  /*f1b40*/  LOP3.LUT P0, RZ, R58, 0x200000, RZ, 0xc0, !PT ;  /* 0x002000003aff7812 */ /* 0x000fe2000780c0ff */
[----:B------:R-:W4:Y:S01]  /*f1b50*/  LDL.LU.64 R34, [R1+0x2528] ;  /* 0x0025280001227983 */ /* 0x000f220000300a00 */
[----:B------:R-:W-:-:S03]  /*f1b60*/  LOP3.LUT R3, R3, 0xfdffffff, RZ, 0xc0, !PT ;  /* 0xfdffffff03037812 */ /* 0x000fc600078ec0ff */
[----:B------:R-:W4:Y:S04]  /*f1b70*/  LDL.LU.64 R32, [R1+0x2520] ;  /* 0x0025200001207983 */ /* 0x000f280000300a00 */
[----:B------:R-:W4:Y:S04]  /*f1b80*/  LDL.LU.64 R38, [R1+0x2518] ;  /* 0x0025180001267983 */ /* 0x000f280000300a00 */
[----:B------:R-:W-:Y:S02]  /*f1b90*/  @P0 LOP3.LUT R3, R3, 0x2000000, RZ, 0xfc, !PT ;  /* 0x0200000003030812 */ /* 0x000fe400078efcff */
[----:B------:R-:W-:-:S02]  /*f1ba0*/  LOP3.LUT P0, RZ, R58, 0x100000, RZ, 0xc0, !PT ;  /* 0x001000003aff7812 */ /* 0x000fc4000780c0ff */
        /* <DEDUP_REMOVED lines=18> */
[----:B------:R-:W-:-:S11]  /*f1cd0*/  PRMT R22, R47, 0x7772, RZ ;  /* 0x000077722f167816 */ /* 0x000fd600000000ff */
[----:B------:R-:W-:Y:S02]  /*f1ce0*/  @P0 LOP3.LUT R2, R2, 0x1, RZ, 0xfc, !PT ;  /* 0x0000000102020812 */ /* 0x000fe400078efcff */
[----:B------:R-:W-:Y:S01]  /*f1cf0*/  LOP3.LUT P0, RZ, R58, 0x2000, RZ, 0xc0, !PT ;  /* 0x000020003aff7812 */ /* 0x000fe2000780c0ff */
[----:B------:R1:W-:Y:S02]  /*f1d00*/  @P6 STG.E.U8 desc[UR4][R36.64], R22 ;  /* 0x0000001624006986 */ /* 0x0003e4000c101104 */
[----:B-1----:R-:W-:Y:S02]  /*f1d10*/  PRMT R22, R47, 0x7773, RZ ;  /* 0x000077732f167816 */ /* 0x002fe400000000ff */
[----:B------:R-:W4:Y:S08]  /*f1d20*/  LDL.LU.64 R36, [R1+0x2550] ;  /* 0x0025500001247983 */ /* 0x000f300000300a00 */
[----:B------:R1:W-:Y:S01]  /*f1d30*/  @P0 STG.E.U8 desc[UR4][R60.64], R22 ;  /* 0x000000163c000986 */ /* 0x0003e2000c101104 */
[----:B------:R-:W-:-:S02]  /*f1d40*/  LOP3.LUT P0, RZ, R2, 0x1, RZ, 0xc0, !PT ;  /* 0x0000000102ff7812 */ /* 0x000fc4000780c0ff */
[----:B------:R-:W-:Y:S01]  /*f1d50*/  PRMT R2, R23, 0x7770, RZ ;  /* 0x0000777017027816 */ /* 0x000fe200000000ff */
[----:B------:R-:W4:Y:S04]  /*f1d60*/  LDL.LU R47, [R1+0x5f0] ;  /* 0x0005f000012f7983 */ /* 0x000f280000300800 */
[----:B-1----:R-:W4:Y:S06]  /*f1d70*/  LDL.LU.64 R60, [R1+0x2548] ;  /* 0x00254800013c7983 */ /* 0x002f2c0000300a00 */
[----:B------:R1:W-:Y:S01]  /*f1d80*/  @P0 STG.E.U8 desc[UR4][R54.64], R2 ;  /* 0x0000000236000986 */ /* 0x0003e2000c101104 */
[----:B------:R-:W-:-:S02]  /*f1d90*/  LOP3.LUT P0, RZ, R3, 0x80000000, RZ, 0xc0, !PT ;  /* 0x8000000003ff7812 */ /* 0x000fc4000780c0ff */
[----:B-1----:R-:W-:Y:S01]  /*f1da0*/  PRMT R2, R23, 0x7771, RZ ;  /* 0x0000777117027816 */ /* 0x002fe200000000ff */
[----:B------:R-:W4:Y:S10]  /*f1db0*/  LDL.LU.64 R54, [R1+0x2588] ;  /* 0x0025880001367983 */ /* 0x000f340000300a00 */
[----:B------:R1:W-:Y:S04]  /*f1dc0*/  @P0 STG.E.U8 desc[UR4][R50.64], R2 ;  /* 0x0000000232000986 */ /* 0x0003e8000c101104 */
[----:B-1----:R-:W4:Y:S01]  /*f1dd0*/  LDL.LU.64 R50, [R1+0x2580] ;  /* 0x0025800001327983 */ /* 0x002f220000300a00 */
[----:B------:R-:W-:-:S02]  /*f1de0*/  LOP3.LUT P0, RZ, R3, 0x40000000, RZ, 0xc0, !PT ;  /* 0x4000000003ff7812 */ /* 0x000fc4000780c0ff */
[----:B------:R-:W-:Y:S02]  /*f1df0*/  PRMT R2, R23, 0x7772, RZ ;  /* 0x0000777217027816 */ /* 0x000fe400000000ff */
[C---:B------:R-:W-:Y:S02]  /*f1e00*/  LOP3.LUT P1, RZ, R58.reuse, 0x800000, RZ, 0xc0, !PT ;  /* 0x008000003aff7812 */ /* 0x040fe4000782c0ff */
[----:B------:R-:W-:-:S07]  /*f1e10*/  LOP3.LUT P2, RZ, R58, 0x1000000, RZ, 0xc0, !PT ;  /* 0x010000003aff7812 */ /* 0x000fce000784c0ff */
[----:B--2---:R1:W-:Y:S01]  /*f1e20*/  @P0 STG.E.U8 desc[UR4][R14.64], R2 ;  /* 0x000000020e000986 */ /* 0x0043e2000c101104 */
[----:B------:R-:W-:Y:S02]  /*f1e30*/  LOP3.LUT P0, RZ, R3, 0x20000000, RZ, 0xc0, !PT ;  /* 0x2000000003ff7812 */ /* 0x000fe4000780c0ff */
[----:B-1----:R-:W-:-:S11]  /*f1e40*/  PRMT R2, R23, 0x7773, RZ ;  /* 0x0000777317027816 */ /* 0x002fd600000000ff */
[----:B---3--:R1:W-:Y:S01]  /*f1e50*/  @P0 STG.E.U8 desc[UR4][R20.64], R2 ;  /* 0x0000000214000986 */ /* 0x0083e2000c101104 */
[----:B------:R-:W-:Y:S02]  /*f1e60*/  LOP3.LUT P0, RZ, R3, 0x10000000, RZ, 0xc0, !PT ;  /* 0x1000000003ff7812 */ /* 0x000fe4000780c0ff */
[----:B-1----:R-:W-:-:S11]  /*f1e70*/  PRMT R2, R46, 0x7770, RZ ;  /* 0x000077702e027816 */ /* 0x002fd600000000ff */
        /* <DEDUP_REMOVED lines=17> */
[----:B-1----:R-:W-:Y:S02]  /*f1f90*/  PRMT R2, R16, 0x7773, RZ ;  /* 0x0000777310027816 */ /* 0x002fe400000000ff */
[----:B------:R-:W2:Y:S01]  /*f1fa0*/  LDL.LU R16, [R1+0x55d8] ;  /* 0x0055d80001107983 */ /* 0x000ea20000300800 */
[C---:B------:R-:W-:Y:S02]  /*f1fb0*/  LOP3.LUT P3, RZ, R58.reuse, 0x2000000, RZ, 0xc0, !PT ;  /* 0x020000003aff7812 */ /* 0x040fe4000786c0ff */
[C---:B------:R-:W-:Y:S01]  /*f1fc0*/  LOP3.LUT P4, RZ, R58.reuse, 0x4000000, RZ, 0xc0, !PT ;  /* 0x040000003aff7812 */ /* 0x040fe2000788c0ff */
[----:B------:R-:W3:Y:S01]  /*f1fd0*/  LDL.LU.64 R32, [R1+0x2578] ;  /* 0x0025780001207983 */ /* 0x000ee20000300a00 */
[C---:B------:R-:W-:Y:S02]  /*f1fe0*/  LOP3.LUT P5, RZ, R58.reuse, 0x8000000, RZ, 0xc0, !PT ;  /* 0x080000003aff7812 */ /* 0x040fe400078ac0ff */
[----:B------:R-:W-:Y:S01]  /*f1ff0*/  LOP3.LUT P6, RZ, R58, 0x10000000, RZ, 0xc0, !PT ;  /* 0x100000003aff7812 */ /* 0x000fe200078cc0ff */
[----:B------:R-:W4:Y:S06]  /*f2000*/  LDL.LU.64 R38, [R1+0x2570] ;  /* 0x0025700001267983 */ /* 0x000f2c0000300a00 */
[----:B------:R1:W-:Y:S02]  /*f2010*/  @P3 STG.E.U8 desc[UR4][R36.64], R2 ;  /* 0x0000000224003986 */ /* 0x0003e4000c101104 */
[----:B-1----:R-:W-:-:S02]  /*f2020*/  PRMT R2, R47, 0x7770, RZ ;  /* 0x000077702f027816 */ /* 0x002fc400000000ff */
[----:B------:R-:W3:Y:S04]  /*f2030*/  LDL.LU.64 R36, [R1+0x2568] ;  /* 0x0025680001247983 */ /* 0x000ee80000300a00 */
[----:B------:R1:W-:Y:S02]  /*f2040*/  @P4 STG.E.U8 desc[UR4][R60.64], R2 ;  /* 0x000000023c004986 */ /* 0x0003e4000c101104 */
[C---:B-1----:R-:W-:Y:S02]  /*f2050*/  PRMT R2, R47.reuse, 0x7771, RZ ;  /* 0x000077712f027816 */ /* 0x042fe400000000ff */
[----:B------:R-:W3:Y:S04]  /*f2060*/  LDL.LU.64 R60, [R1+0x2560] ;  /* 0x00256000013c7983 */ /* 0x000ee80000300a00 */
[----:B------:R1:W-:Y:S02]  /*f2070*/  @P5 STG.E.U8 desc[UR4][R54.64], R2 ;  /* 0x0000000236005986 */ /* 0x0003e4000c101104 */
[----:B-1----:R-:W-:-:S05]  /*f2080*/  PRMT R2, R47, 0x7772, RZ ;  /* 0x000077722f027816 */ /* 0x002fca00000000ff */
[----:B------:R1:W-:Y:S04]  /*f2090*/  @P6 STG.E.U8 desc[UR4][R50.64], R2 ;  /* 0x0000000232006986 */ /* 0x0003e8000c101104 */
[----:B-1----:R-:W3:Y:S04]  /*f20a0*/  LDL.LU R50, [R1+0x5e0] ;  /* 0x0005e00001327983 */ /* 0x002ee80000300800 */
[----:B------:R-:W3:Y:S01]  /*f20b0*/  LDL.LU.64 R54, [R1+0x2558] ;  /* 0x0025580001367983 */ /* 0x000ee20000300a00 */
[----:B------:R-:W-:-:S03]  /*f20c0*/  PRMT R2, R47, 0x7773, RZ ;  /* 0x000077732f027816 */ /* 0x000fc600000000ff */
[----:B------:R-:W3:Y:S04]  /*f20d0*/  LDL.LU.64 R46, [R1+0x2590] ;  /* 0x00259000012e7983 */ /* 0x000ee80000300a00 */
[----:B------:R-:W3:Y:S04]  /*f20e0*/  LDL.LU.64 R22, [R1+0x25c0] ;  /* 0x0025c00001167983 */ /* 0x000ee80000300a00 */
[----:B------:R-:W3:Y:S01]  /*f20f0*/  LDL.LU.64 R20, [R1+0x25b8] ;  /* 0x0025b80001147983 */ /* 0x000ee20000300a00 */
[----:B------:R-:W-:Y:S02]  /*f2100*/  LOP3.LUT R3, R3, 0xffff7fff, RZ, 0xc0, !PT ;  /* 0xffff7fff03037812 */ /* 0x000fe400078ec0ff */
[C---:B------:R-:W-:Y:S01]  /*f2110*/  LOP3.LUT P4, RZ, R58.reuse, 0x20000000, RZ, 0xc0, !PT ;  /* 0x200000003aff7812 */ /* 0x040fe2000788c0ff */
[----:B------:R-:W3:Y:S01]  /*f2120*/  LDL.LU.64 R26, [R1+0x25b0] ;  /* 0x0025b000011a7983 */ /* 0x000ee20000300a00 */
[----:B------:R-:W-:-:S02]  /*f2130*/  LOP3.LUT P5, RZ, R58, 0x40000000, RZ, 0xc0, !PT ;  /* 0x400000003aff7812 */ /* 0x000fc400078ac0ff */
[----:B------:R-:W-:Y:S01]  /*f2140*/  LOP3.LUT P6, RZ, R58, 0x80000000, RZ, 0xc0, !PT ;  /* 0x800000003aff7812 */ /* 0x000fe200078cc0ff */
[----:B------:R-:W3:Y:S04]  /*f2150*/  LDL.LU R51, [R1+0x5c0] ;  /* 0x0005c00001337983 */ /* 0x000ee80000300800 */
[----:B------:R-:W3:Y:S04]  /*f2160*/  LDL.LU.64 R24, [R1+0x25a8] ;  /* 0x0025a80001187983 */ /* 0x000ee80000300a00 */
[----:B------:R-:W4:Y:S04]  /*f2170*/  LDL.LU.64 R30, [R1+0x25a0] ;  /* 0x0025a000011e7983 */ /* 0x000f280000300a00 */
[----:B------:R-:W4:Y:S04]  /*f2180*/  LDL.LU.64 R28, [R1+0x2598] ;  /* 0x00259800011c7983 */ /* 0x000f280000300a00 */
[----:B------:R-:W4:Y:S01]  /*f2190*/  LDL.LU.64 R34, [R1+0x25d0] ;  /* 0x0025d00001227983 */ /* 0x000f220000300a00 */
        /* <DEDUP_REMOVED lines=22> */
[----:B---3--:R1:W-:Y:S10]  /*f2300*/  @P4 STG.E.U8 desc[UR4][R32.64], R2 ;  /* 0x0000000220004986 */ /* 0x0083f4000c101104 */
[----:B------:R-:W-:-:S02]  /*f2310*/  @P0 LOP3.LUT R3, R3, 0x400000, RZ, 0xfc, !PT ;  /* 0x0040000003030812 */ /* 0x000fc400078efcff */
[----:B------:R-:W-:Y:S01]  /*f2320*/  LOP3.LUT P0, RZ, R16, 0x2, RZ, 0xc0, !PT ;  /* 0x0000000210ff7812 */ /* 0x000fe2000780c0ff */
[----:B-1----:R-:W2:Y:S01]  /*f2330*/  LDL.LU.64 R32, [R1+0x25c8] ;  /* 0x0025c80001207983 */ /* 0x002ea20000300a00 */
[----:B------:R-:W-:Y:S02]  /*f2340*/  LOP3.LUT R3, R3, 0xff7fffff, RZ, 0xc0, !PT ;  /* 0xff7fffff03037812 */ /* 0x000fe400078ec0ff */
[----:B------:R-:W-:-:S05]  /*f2350*/  PRMT R2, R50, 0x7770, RZ ;  /* 0x0000777032027816 */ /* 0x000fca00000000ff */
[----:B----4-:R1:W-:Y:S04]  /*f2360*/  @P5 STG.E.U8 desc[UR4][R38.64], R2 ;  /* 0x0000000226005986 */ /* 0x0103e8000c101104 */
[----:B------:R-:W-:Y:S02]  /*f2370*/  @P0 LOP3.LUT R3, R3, 0x800000, RZ, 0xfc, !PT ;  /* 0x0080000003030812 */ /* 0x000fe400078efcff */
[----:B------:R-:W-:Y:S02]  /*f2380*/  LOP3.LUT P0, RZ, R16, 0x1, RZ, 0xc0, !PT ;  /* 0x0000000110ff7812 */ /* 0x000fe4000780c0ff */
[C---:B-1----:R-:W-:Y:S01]  /*f2390*/  PRMT R2, R50.reuse, 0x7771, RZ ;  /* 0x0000777132027816 */ /* 0x042fe200000000ff */
[----:B------:R-:W3:Y:S04]  /*f23a0*/  LDL.LU.64 R38, [R1+0x2608] ;  /* 0x0026080001267983 */ /* 0x000ee80000300a00 */
[----:B------:R1:W-:Y:S02]  /*f23b0*/  @P6 STG.E.U8 desc[UR4][R36.64], R2 ;  /* 0x0000000224006986 */ /* 0x0003e4000c101104 */
[----:B-1----:R-:W-:-:S02]  /*f23c0*/  PRMT R2, R50, 0x7772, RZ ;  /* 0x0000777232027816 */ /* 0x002fc400000000ff */
[----:B------:R-:W4:Y:S04]  /*f23d0*/  LDL.LU.64 R36, [R1+0x2600] ;  /* 0x0026000001247983 */ /* 0x000f280000300a00 */
[----:B------:R1:W-:Y:S01]  /*f23e0*/  @P0 STG.E.U8 desc[UR4][R60.64], R2 ;  /* 0x000000023c000986 */ /* 0x0003e2000c101104 */
[C---:B------:R-:W-:Y:S02]  /*f23f0*/  LOP3.LUT P0, RZ, R3.reuse, 0x800000, RZ, 0xc0, !PT ;  /* 0x0080000003ff7812 */ /* 0x040fe4000780c0ff */
[----:B-1----:R-:W-:Y:S02]  /*f2400*/  PRMT R2, R50, 0x7773, RZ ;  /* 0x0000777332027816 */ /* 0x002fe400000000ff */
[----:B------:R-:W2:Y:S09]  /*f2410*/  LDL.LU R50, [R1+0x5e4] ;  /* 0x0005e40001327983 */ /* 0x000eb20000300800 */
[----:B------:R1:W-:Y:S01]  /*f2420*/  @P0 STG.E.U8 desc[UR4][R54.64], R2 ;  /* 0x0000000236000986 */ /* 0x0003e2000c101104 */
[----:B------:R-:W-:-:S03]  /*f2430*/  LOP3.LUT P0, RZ, R3, 0x400000, RZ, 0xc0, !PT ;  /* 0x0040000003ff7812 */ /* 0x000fc6000780c0ff */
[----:B------:R-:W2:Y:S01]  /*f2440*/  LDL.LU.64 R60, [R1+0x25f8] ;  /* 0x0025f800013c7983 */ /* 0x000ea20000300a00 */
[----:B-1----:R-:W-:-:S03]  /*f2450*/  PRMT R2, R45, 0x7770, RZ ;  /* 0x000077702d027816 */ /* 0x002fc600000000ff */
[----:B------:R-:W2:Y:S06]  /*f2460*/  LDL.LU.64 R54, [R1+0x25f0] ;  /* 0x0025f00001367983 */ /* 0x000eac0000300a00 */
[----:B------:R1:W-:Y:S01]  /*f2470*/  @P0 STG.E.U8 desc[UR4][R46.64], R2 ;  /* 0x000000022e000986 */ /* 0x0003e2000c101104 */
[----:B------:R-:W-:Y:S02]  /*f2480*/  LOP3.LUT P0, RZ, R3, 0x200000, RZ, 0xc0, !PT ;  /* 0x0020000003ff7812 */ /* 0x000fe4000780c0ff */
[----:B-1----:R-:W-:Y:S01]  /*f2490*/  PRMT R2, R45, 0x7771, RZ ;  /* 0x000077712d027816 */ /* 0x002fe200000000ff */
[----:B------:R-:W2:Y:S10]  /*f24a0*/  LDL.LU.64 R46, [R1+0x25e8] ;  /* 0x0025e800012e7983 */ /* 0x000eb40000300a00 */
[----:B------:R1:W-:Y:S01]  /*f24b0*/  @P0 STG.E.U8 desc[UR4][R22.64], R2 ;  /* 0x0000000216000986 */ /* 0x0003e2000c101104 */
[----:B------:R-:W-:-:S02]  /*f24c0*/  LOP3.LUT P0, RZ, R3, 0x100000, RZ, 0xc0, !PT ;  /* 0x0010000003ff7812 */ /* 0x000fc4000780c0ff */
        /* <DEDUP_REMOVED lines=20> */
[C---:B------:R-:W-:Y:S02]  /*f2610*/  LOP3.LUT P3, RZ, R16.reuse, 0x1000, RZ, 0xc0, !PT ;  /* 0x0000100010ff7812 */ /* 0x040fe4000786c0ff */
[C---:B------:R-:W-:Y:S02]  /*f2620*/  LOP3.LUT P4, RZ, R16.reuse, 0x2000, RZ, 0xc0, !PT ;  /* 0x0000200010ff7812 */ /* 0x040fe4000788c0ff */
[C---:B------:R-:W-:Y:S02]  /*f2630*/  LOP3.LUT P5, RZ, R16.reuse, 0x4000, RZ, 0xc0, !PT ;  /* 0x0000400010ff7812 */ /* 0x040fe400078ac0ff */
[----:B------:R-:W-:Y:S02]  /*f2640*/  LOP3.LUT P6, RZ, R16, 0x8000, RZ, 0xc0, !PT ;  /* 0x0000800010ff7812 */ /* 0x000fe400078cc0ff */
[----:B--2---:R-:W-:-:S05]  /*f2650*/  PRMT R2, R45, 0x7770, RZ ;  /* 0x000077702d027816 */ /* 0x004fca00000000ff */
[----:B------:R1:W-:Y:S02]  /*f2660*/  @P1 STG.E.U8 desc[UR4][R32.64], R2 ;  /* 0x0000000220001986 */ /* 0x0003e4000c101104 */
[----:B-1----:R-:W-:-:S05]  /*f2670*/  PRMT R2, R45, 0x7771, RZ ;  /* 0x000077712d027816 */ /* 0x002fca00000000ff */
[----:B---3--:R1:W-:Y:S02]  /*f2680*/  @P2 STG.E.U8 desc[UR4][R38.64], R2 ;  /* 0x0000000226002986 */ /* 0x0083e4000c101104 */
[----:B-1----:R-:W-:-:S05]  /*f2690*/  PRMT R2, R45, 0x7772, RZ ;  /* 0x000077722d027816 */ /* 0x002fca00000000ff */
[----:B----4-:R1:W-:Y:S02]  /*f26a0*/  @P3 STG.E.U8 desc[UR4][R36.64], R2 ;  /* 0x0000000224003986 */ /* 0x0103e4000c101104 */
[----:B-1----:R-:W-:Y:S02]  /*f26b0*/  PRMT R2, R45, 0x7773, RZ ;  /* 0x000077732d027816 */ /* 0x002fe400000000ff */
[----:B------:R-:W2:Y:S04]  /*f26c0*/  LDL.LU R45, [R1+0x55d0] ;  /* 0x0055d000012d7983 */ /* 0x000ea80000300800 */
[----:B------:R-:W3:Y:S04]  /*f26d0*/  LDL.LU.64 R36, [R1+0x25e0] ;  /* 0x0025e00001247983 */ /* 0x000ee80000300a00 */
[----:B------:R1:W-:Y:S04]  /*f26e0*/  @P4 STG.E.U8 desc[UR4][R60.64], R2 ;  /* 0x000000023c004986 */ /* 0x0003e8000c101104 */
[----:B------:R-:W4:Y:S01]  /*f26f0*/  LDL.LU.64 R32, [R1+0x25d8] ;  /* 0x0025d80001207983 */ /* 0x000f220000300a00 */
[----:B-1----:R-:W-:-:S05]  /*f2700*/  PRMT R2, R50, 0x7770, RZ ;  /* 0x0000777032027816 */ /* 0x002fca00000000ff */
[----:B------:R1:W-:Y:S04]  /*f2710*/  @P5 STG.E.U8 desc[UR4][R54.64], R2 ;  /* 0x0000000236005986 */ /* 0x0003e8000c101104 */
[----:B-1----:R-:W2:Y:S04]  /*f2720*/  LDL.LU.64 R54, [R1+0x2610] ;  /* 0x0026100001367983 */ /* 0x002ea80000300a00 */
[----:B------:R-:W2:Y:S04]  /*f2730*/  LDL.LU.64 R38, [R1+0x2640] ;  /* 0x0026400001267983 */ /* 0x000ea80000300a00 */
[----:B------:R-:W2:Y:S04]  /*f2740*/  LDL.LU.64 R60, [R1+0x2638] ;  /* 0x00263800013c7983 */ /* 0x000ea80000300a00 */
[----:B------:R-:W2:Y:S01]  /*f2750*/  LDL.LU R51, [R1+0x5d4] ;  /* 0x0005d40001337983 */ /* 0x000ea20000300800 */
[----:B------:R-:W-:-:S05]  /*f2760*/  PRMT R2, R50, 0x7771, RZ ;  /* 0x0000777132027816 */ /* 0x000fca00000000ff */
[----:B------:R1:W-:Y:S04]  /*f2770*/  @P6 STG.E.U8 desc[UR4][R46.64], R2 ;  /* 0x000000022e006986 */ /* 0x0003e8000c101104 */
[----:B-1----:R-:W2:Y:S01]  /*f2780*/  LDL.LU.64 R46, [R1+0x2630] ;  /* 0x00263000012e7983 */ /* 0x002ea20000300a00 */
        /* <DEDUP_REMOVED lines=16> */
[C---:B------:R-:W-:Y:S02]  /*f2890*/  LOP3.LUT P5, RZ, R16.reuse, 0x20000, RZ, 0xc0, !PT ;  /* 0x0002000010ff7812 */ /* 0x040fe400078ac0ff */
[----:B------:R-:W-:-:S07]  /*f28a0*/  LOP3.LUT P6, RZ, R16, 0x40000, RZ, 0xc0, !PT ;  /* 0x0004000010ff7812 */ /* 0x000fce00078cc0ff */
        /* <DEDUP_REMOVED lines=14> */
[----:B---3--:R1:W-:Y:S04]  /*f2990*/  @P4 STG.E.U8 desc[UR4][R36.64], R2 ;  /* 0x0000000224004986 */ /* 0x0083e8000c101104 */
[----:B-1----:R-:W3:Y:S04]  /*f29a0*/  LDL.LU R36, [R1+0x5c4] ;  /* 0x0005c40001247983 */ /* 0x002ee80000300800 */
[----:B------:R-:W3:Y:S04]  /*f29b0*/  LDL.LU.64 R14, [R1+0x2628] ;  /* 0x00262800010e7983 */ /* 0x000ee80000300a00 */
[----:B------:R-:W3:Y:S04]  /*f29c0*/  LDL.LU.64 R22, [R1+0x2620] ;  /* 0x0026200001167983 */ /* 0x000ee80000300a00 */
[----:B------:R-:W3:Y:S01]  /*f29d0*/  LDL.LU.64 R20, [R1+0x2618] ;  /* 0x0026180001147983 */ /* 0x000ee20000300a00 */
[----:B------:R-:W-:-:S03]  /*f29e0*/  PRMT R2, R50, 0x7773, RZ ;  /* 0x0000777332027816 */ /* 0x000fc600000000ff */
[----:B------:R-:W3:Y:S04]  /*f29f0*/  LDL.LU.64 R26, [R1+0x2650] ;  /* 0x00265000011a7983 */ /* 0x000ee80000300a00 */
[----:B----4-:R2:W-:Y:S02]  /*f2a00*/  @P5 STG.E.U8 desc[UR4][R32.64], R2 ;  /* 0x0000000220005986 */ /* 0x0105e4000c101104 */
[----:B--2---:R-:W-:-:S05]  /*f2a10*/  PRMT R2, R51, 0x7770, RZ ;  /* 0x0000777033027816 */ /* 0x004fca00000000ff */
[----:B------:R1:W-:Y:S04]  /*f2a20*/  @P6 STG.E.U8 desc[UR4][R54.64], R2 ;  /* 0x0000000236006986 */ /* 0x0003e8000c101104 */
[----:B-1----:R-:W2:Y:S04]  /*f2a30*/  LDL.LU R54, [R1+0x5f8] ;  /* 0x0005f80001367983 */ /* 0x002ea80000300800 */
[----:B------:R-:W4:Y:S04]  /*f2a40*/  LDL.LU.64 R24, [R1+0x2648] ;  /* 0x0026480001187983 */ /* 0x000f280000300a00 */
[----:B------:R-:W2:Y:S04]  /*f2a50*/  LDL.LU.64 R30, [R1+0x2680] ;  /* 0x00268000011e7983 */ /* 0x000ea80000300a00 */
[----:B------:R-:W2:Y:S04]  /*f2a60*/  LDL.LU R55, [R1+0x5e8] ;  /* 0x0005e80001377983 */ /* 0x000ea80000300800 */
[----:B------:R-:W2:Y:S04]  /*f2a70*/  LDL.LU.64 R28, [R1+0x2678] ;  /* 0x00267800011c7983 */ /* 0x000ea80000300a00 */
[----:B------:R-:W4:Y:S01]  /*f2a80*/  LDL.LU.64 R34, [R1+0x2670] ;  /* 0x0026700001227983 */ /* 0x000f220000300a00 */
[----:B------:R-:W-:-:S03]  /*f2a90*/  PRMT R2, R51, 0x7771, RZ ;  /* 0x0000777133027816 */ /* 0x000fc600000000ff */
[----:B------:R-:W4:Y:S04]  /*f2aa0*/  LDL.LU.64 R32, [R1+0x2668] ;  /* 0x0026680001207983 */ /* 0x000f280000300a00 */
[----:B------:R1:W-:Y:S04]  /*f2ab0*/  @P0 STG.E.U8 desc[UR4][R38.64], R2 ;  /* 0x0000000226000986 */ /* 0x0003e8000c101104 */
[----:B-1----:R-:W4:Y:S01]  /*f2ac0*/  LDL.LU.64 R38, [R1+0x2660] ;  /* 0x0026600001267983 */ /* 0x002f220000300a00 */
[----:B------:R-:W-:Y:S02]  /*f2ad0*/  LOP3.LUT P0, RZ, R3, 0x4000, RZ, 0xc0, !PT ;  /* 0x0000400003ff7812 */ /* 0x000fe4000780c0ff */
[----:B------:R-:W-:-:S11]  /*f2ae0*/  PRMT R2, R51, 0x7772, RZ ;  /* 0x0000777233027816 */ /* 0x000fd600000000ff */
[----:B------:R1:W-:Y:S04]  /*f2af0*/  @P0 STG.E.U8 desc[UR4][R60.64], R2 ;  /* 0x000000023c000986 */ /* 0x0003e8000c101104 */
[----:B-1----:R-:W4:Y:S01]  /*f2b00*/  LDL.LU.64 R60, [R1+0x2658] ;  /* 0x00265800013c7983 */ /* 0x002f220000300a00 */
[----:B------:R-:W-:Y:S02]  /*f2b10*/  LOP3.LUT P0, RZ, R3, 0x2000, RZ, 0xc0, !PT ;  /* 0x0000200003ff7812 */ /* 0x000fe4000780c0ff */
[----:B------:R-:W-:Y:S02]  /*f2b20*/  PRMT R2, R51, 0x7773, RZ ;  /* 0x0000777333027816 */ /* 0x000fe400000000ff */
[----:B------:R-:W4:Y:S09]  /*f2b30*/  LDL.LU.64 R50, [R1+0x2690] ;  /* 0x0026900001327983 */ /* 0x000f320000300a00 */
[----:B------:R1:W-:Y:S04]  /*f2b40*/  @P0 STG.E.U8 desc[UR4][R46.64], R2 ;  /* 0x000000022e000986 */ /* 0x0003e8000c101104 */
[----:B-1----:R-:W4:Y:S04]  /*f2b50*/  LDL.LU.64 R46, [R1+0x2688] ;  /* 0x00268800012e7983 */ /* 0x002f280000300a00 */
[----:B------:R-:W4:Y:S01]  /*f2b60*/  LDL.LU R37, [R1+0x5d8] ;  /* 0x0005d80001257983 */ /* 0x000f220000300800 */
[----:B------:R-:W-:-:S02]  /*f2b70*/  LOP3.LUT P0, RZ, R3, 0x1000, RZ, 0xc0, !PT ;  /* 0x0000100003ff7812 */ /* 0x000fc4000780c0ff */
[C---:B------:R-:W-:Y:S02]  /*f2b80*/  LOP3.LUT P1, RZ, R16.reuse, 0x20000000, RZ, 0xc0, !PT ;  /* 0x2000000010ff7812 */ /* 0x040fe4000782c0ff */
[C---:B------:R-:W-:Y:S02]  /*f2b90*/  LOP3.LUT P2, RZ, R16.reuse, 0x40000000, RZ, 0xc0, !PT ;  /* 0x4000000010ff7812 */ /* 0x040fe4000784c0ff */
[----:B------:R-:W-:Y:S02]  /*f2ba0*/  LOP3.LUT P3, RZ, R16, 0x80000000, RZ, 0xc0, !PT ;  /* 0x8000000010ff7812 */ /* 0x000fe4000786c0ff */
[----:B---3--:R-:W-:-:S05]  /*f2bb0*/  PRMT R2, R36, 0x7770, RZ ;  /* 0x0000777024027816 */ /* 0x008fca00000000ff */
        /* <DEDUP_REMOVED lines=11> */
[----:B--2---:R-:W-:-:S11]  /*f2c70*/  PRMT R2, R54, 0x7770, RZ ;  /* 0x0000777036027816 */ /* 0x004fd600000000ff */
[----:B----4-:R1:W-:Y:S01]  /*f2c80*/  @P0 STG.E.U8 desc[UR4][R24.64], R2 ;  /* 0x0000000218000986 */ /* 0x0103e2000c101104 */
        /* <DEDUP_REMOVED lines=11> */
[----:B------:R1:W-:Y:S04]  /*f2d40*/  @P3 STG.E.U8 desc[UR4][R38.64], R2 ;  /* 0x0000000226003986 */ /* 0x0003e8000c101104 */
[----:B-1----:R-:W2:Y:S01]  /*f2d50*/  LDL.LU.64 R38, [R1+0x26b8] ;  /* 0x0026b80001267983 */ /* 0x002ea20000300a00 */
[----:B------:R-:W-:Y:S02]  /*f2d60*/  LOP3.LUT P4, RZ, R45, 0x1, RZ, 0xc0, !PT ;  /* 0x000000012dff7812 */ /* 0x000fe4000788c0ff */
[----:B------:R-:W-:Y:S01]  /*f2d70*/  PRMT R2, R55, 0x7772, RZ ;  /* 0x0000777237027816 */ /* 0x000fe200000000ff */
[----:B------:R-:W3:Y:S01]  /*f2d80*/  LDL.LU.64 R32, [R1+0x26b0] ;  /* 0x0026b00001207983 */ /* 0x000ee20000300a00 */
[----:B------:R-:W-:-:S09]  /*f2d90*/  LOP3.LUT P5, RZ, R45, 0x2, RZ, 0xc0, !PT ;  /* 0x000000022dff7812 */ /* 0x000fd200078ac0ff */
[----:B------:R1:W-:Y:S04]  /*f2da0*/  @P4 STG.E.U8 desc[UR4][R60.64], R2 ;  /* 0x000000023c004986 */ /* 0x0003e8000c101104 */
[----:B-1----:R-:W4:Y:S01]  /*f2db0*/  LDL.LU.64 R60, [R1+0x26a8] ;  /* 0x0026a800013c7983 */ /* 0x002f220000300a00 */
[----:B------:R-:W-:-:S03]  /*f2dc0*/  PRMT R2, R55, 0x7773, RZ ;  /* 0x0000777337027816 */ /* 0x000fc600000000ff */
[----:B------:R-:W3:Y:S01]  /*f2dd0*/  LDL.LU.64 R54, [R1+0x26a0] ;  /* 0x0026a00001367983 */ /* 0x000ee20000300a00 */
[----:B------:R-:W-:-:S03]  /*f2de0*/  LOP3.LUT P6, RZ, R45, 0x4, RZ, 0xc0, !PT ;  /* 0x000000042dff7812 */ /* 0x000fc600078cc0ff */
[----:B------:R1:W-:Y:S04]  /*f2df0*/  @P5 STG.E.U8 desc[UR4][R50.64], R2 ;  /* 0x0000000232005986 */ /* 0x0003e8000c101104 */
[----:B-1----:R-:W4:Y:S01]  /*f2e00*/  LDL.LU.64 R50, [R1+0x2698] ;  /* 0x0026980001327983 */ /* 0x002f220000300a00 */
[----:B------:R-:W-:-:S05]  /*f2e10*/  PRMT R2, R37, 0x7770, RZ ;  /* 0x0000777025027816 */ /* 0x000fca00000000ff */
[----:B------:R1:W-:Y:S04]  /*f2e20*/  @P6 STG.E.U8 desc[UR4][R46.64], R2 ;  /* 0x000000022e006986 */ /* 0x0003e8000c101104 */
[----:B-1----:R-:W4:Y:S01]  /*f2e30*/  LDL.LU.64 R46, [R1+0x26d0] ;  /* 0x0026d000012e7983 */ /* 0x002f220000300a00 */
[----:B------:R-:W-:Y:S02]  /*f2e40*/  LOP3.LUT P0, RZ, R45, 0x8000, RZ, 0xc0, !PT ;  /* 0x000080002dff7812 */ /* 0x000fe4000780c0ff */
[----:B------:R-:W-:Y:S01]  /*f2e50*/  LOP3.LUT R16, R16, 0xdfffffff, RZ, 0xc0, !PT ;  /* 0xdfffffff10107812 */ /* 0x000fe200078ec0ff */
[----:B------:R-:W4:Y:S10]  /*f2e60*/  LDL.LU.64 R22, [R1+0x26c8] ;  /* 0x0026c80001167983 */ /* 0x000f340000300a00 */
        /* <DEDUP_REMOVED lines=12> */
[----:B------:R-:W-:Y:S02]  /*f2f30*/  LOP3.LUT P4, RZ, R45, 0x8, RZ, 0xc0, !PT ;  /* 0x000000082dff7812 */ /* 0x000fe4000788c0ff */
[----:B------:R-:W-:-:S07]  /*f2f40*/  PRMT R2, R37, 0x7771, RZ ;  /* 0x0000777125027816 */ /* 0x000fce00000000ff */
        /* <DEDUP_REMOVED lines=9> */
[----:B------:R-:W-:-:S09]  /*f2fe0*/  LOP3.LUT P5, RZ, R45, 0x10, RZ, 0xc0, !PT ;  /* 0x000000102dff7812 */ /* 0x000fd200078ac0ff */
[----:B------:R-:W-:Y:S02]  /*f2ff0*/  @P0 LOP3.LUT R3, R3, 0x10, RZ, 0xfc, !PT ;  /* 0x0000001003030812 */ /* 0x000fe400078efcff */
[C---:B------:R-:W-:Y:S02]  /*f3000*/  LOP3.LUT P0, RZ, R45.reuse, 0x80, RZ, 0xc0, !PT ;  /* 0x000000802dff7812 */ /* 0x040fe4000780c0ff */
[----:B------:R-:W-:Y:S02]  /*f3010*/  LOP3.LUT P6, RZ, R45, 0x20, RZ, 0xc0, !PT ;  /* 0x000000202dff7812 */ /* 0x000fe400078cc0ff */
[----:B------:R-:W-:-:S09]  /*f3020*/  LOP3.LUT R3, R3, 0xffffffdf, RZ, 0xc0, !PT ;  /* 0xffffffdf03037812 */ /* 0x000fd200078ec0ff */
[----:B------:R-:W-:Y:S02]  /*f3030*/  @P0 LOP3.LUT R3, R3, 0x20, RZ, 0xfc, !PT ;  /* 0x0000002003030812 */ /* 0x000fe400078efcff */
[----:B------:R-:W-:Y:S01]  /*f3040*/  LOP3.LUT P0, RZ, R45, 0x40, RZ, 0xc0, !PT ;  /* 0x000000402dff7812 */ /* 0x000fe2000780c0ff */
[----:B--2---:R1:W-:Y:S04]  /*f3050*/  @P4 STG.E.U8 desc[UR4][R38.64], R2 ;  /* 0x0000000226004986 */ /* 0x0043e8000c101104 */
[----:B-1----:R-:W2:Y:S04]  /*f3060*/  LDL.LU R38, [R1+0x5fc] ;  /* 0x0005fc0001267983 */ /* 0x002ea80000300800 */
[----:B------:R-:W2:Y:S04]  /*f3070*/  LDL.LU.64 R20, [R1+0x26c0] ;  /* 0x0026c00001147983 */ /* 0x000ea80000300a00 */
[----:B------:R-:W2:Y:S04]  /*f3080*/  LDL.LU.64 R26, [R1+0x26f8] ;  /* 0x0026f800011a7983 */ /* 0x000ea80000300a00 */
[----:B------:R-:W2:Y:S01]  /*f3090*/  LDL.LU.64 R24, [R1+0x26f0] ;  /* 0x0026f00001187983 */ /* 0x000ea20000300a00 */
[----:B------:R-:W-:-:S03]  /*f30a0*/  PRMT R2, R37, 0x7772, RZ ;  /* 0x0000777225027816 */ /* 0x000fc600000000ff */
[----:B------:R-:W2:Y:S04]  /*f30b0*/  LDL.LU.64 R30, [R1+0x26e8] ;  /* 0x0026e800011e7983 */ /* 0x000ea80000300a00 */
[----:B---3--:R1:W-:Y:S04]  /*f30c0*/  @P5 STG.E.U8 desc[UR4][R32.64], R2 ;  /* 0x0000000220005986 */ /* 0x0083e8000c101104 */
[----:B------:R-:W3:Y:S04]  /*f30d0*/  LDL.LU R39, [R1+0x5ec] ;  /* 0x0005ec0001277983 */ /* 0x000ee80000300800 */
[----:B------:R-:W3:Y:S01]  /*f30e0*/  LDL.LU.64 R28, [R1+0x26e0] ;  /* 0x0026e000011c7983 */ /* 0x000ee20000300a00 */
[----:B-1----:R-:W-:-:S03]  /*f30f0*/  PRMT R2, R37, 0x7773, RZ ;  /* 0x0000777325027816 */ /* 0x002fc600000000ff */
[----:B------:R-:W3:Y:S04]  /*f3100*/  LDL.LU.64 R34, [R1+0x26d8] ;  /* 0x0026d80001227983 */ /* 0x000ee80000300a00 */
[----:B----4-:R1:W-:Y:S04]  /*f3110*/  @P6 STG.E.U8 desc[UR4][R60.64], R2 ;  /* 0x000000023c006986 */ /* 0x0103e8000c101104 */
[----:B------:R-:W4:Y:S04]  /*f3120*/  LDL.LU.64 R32, [R1+0x2710] ;  /* 0x0027100001207983 */ /* 0x000f280000300a00 */
[----:B------:R-:W3:Y:S01]  /*f3130*/  LDL.LU.64 R36, [R1+0x2708] ;  /* 0x0027080001247983 */ /* 0x000ee20000300a00 */
[----:B-1----:R-:W-:-:S03]  /*f3140*/  PRMT R2, R44, 0x7770, RZ ;  /* 0x000077702c027816 */ /* 0x002fc600000000ff */
[----:B------:R-:W3:Y:S04]  /*f3150*/  LDL.LU.64 R60, [R1+0x2700] ;  /* 0x00270000013c7983 */ /* 0x000ee80000300a00 */
[----:B------:R1:W-:Y:S01]  /*f3160*/  @P0 STG.E.U8 desc[UR4][R54.64], R2 ;  /* 0x0000000236000986 */ /* 0x0003e2000c101104 */
[C---:B------:R-:W-:Y:S02]  /*f3170*/  LOP3.LUT P0, RZ, R3.reuse, 0x20, RZ, 0xc0, !PT ;  /* 0x0000002003ff7812 */ /* 0x040fe4000780c0ff */
[----:B-1----:R-:W-:Y:S01]  /*f3180*/  PRMT R2, R44, 0x7771, RZ ;  /* 0x000077712c027816 */ /* 0x002fe200000000ff */
[----:B------:R-:W4:Y:S10]  /*f3190*/  LDL.LU.64 R54, [R1+0x2738] ;  /* 0x0027380001367983 */ /* 0x000f340000300a00 */
[----:B------:R1:W-:Y:S01]  /*f31a0*/  @P0 STG.E.U8 desc[UR4][R50.64], R2 ;  /* 0x0000000232000986 */ /* 0x0003e2000c101104 */
[----:B------:R-:W-:-:S02]  /*f31b0*/  LOP3.LUT P0, RZ, R3, 0x10, RZ, 0xc0, !PT ;  /* 0x0000001003ff7812 */ /* 0x000fc4000780c0ff */
[C---:B-1----:R-:W-:Y:S01]  /*f31c0*/  PRMT R2, R44.reuse, 0x7772, RZ ;  /* 0x000077722c027816 */ /* 0x042fe200000000ff */
[----:B------:R-:W4:Y:S10]  /*f31d0*/  LDL.LU.64 R50, [R1+0x2730] ;  /* 0x0027300001327983 */ /* 0x000f340000300a00 */
[----:B------:R1:W-:Y:S02]  /*f31e0*/  @P0 STG.E.U8 desc[UR4][R46.64], R2 ;  /* 0x000000022e000986 */ /* 0x0003e4000c101104 */
[----:B-1----:R-:W-:-:S02]  /*f31f0*/  PRMT R2, R44, 0x7773, RZ ;  /* 0x000077732c027816 */ /* 0x002fc400000000ff */
[----:B------:R-:W4:Y:S04]  /*f3200*/  LDL.LU R44, [R1+0x55cc] ;  /* 0x0055cc00012c7983 */ /* 0x000f280000300800 */
[----:B------:R-:W4:Y:S01]  /*f3210*/  LDL.LU.64 R46, [R1+0x2728] ;  /* 0x00272800012e7983 */ /* 0x000f220000300a00 */
        /* <DEDUP_REMOVED lines=8> */
[----:B--2---:R-:W-:-:S05]  /*f32a0*/  PRMT R2, R38, 0x7770, RZ ;  /* 0x0000777026027816 */ /* 0x004fca00000000ff */
        /* <DEDUP_REMOVED lines=11> */
[----:B---3--:R-:W-:-:S11]  /*f3360*/  PRMT R2, R39, 0x7770, RZ ;  /* 0x0000777027027816 */ /* 0x008fd600000000ff */
[----:B------:R1:W-:Y:S01]  /*f3370*/  @P0 STG.E.U8 desc[UR4][R28.64], R2 ;  /* 0x000000021c000986 */ /* 0x0003e2000c101104 */
[----:B------:R-:W-:Y:S02]  /*f3380*/  LOP3.LUT P0, RZ, R16, 0x20000000, RZ, 0xc0, !PT ;  /* 0x2000000010ff7812 */ /* 0x000fe4000780c0ff */
[----:B-1----:R-:W-:-:S11]  /*f3390*/  PRMT R2, R39, 0x7771, RZ ;  /* 0x0000777127027816 */ /* 0x002fd600000000ff */
[----:B------:R1:W-:Y:S02]  /*f33a0*/  @P0 STG.E.U8 desc[UR4][R34.64], R2 ;  /* 0x0000000222000986 */ /* 0x0003e4000c101104 */
[----:B-1----:R-:W-:-:S05]  /*f33b0*/  PRMT R2, R39, 0x7772, RZ ;  /* 0x0000777227027816 */ /* 0x002fca00000000ff */
[----:B----4-:R1:W-:Y:S02]  /*f33c0*/  @P1 STG.E.U8 desc[UR4][R32.64], R2 ;  /* 0x0000000220001986 */ /* 0x0103e4000c101104 */
        /* <DEDUP_REMOVED lines=12> */
[----:B------:R-:W3:Y:S04]  /*f3490*/  LDL.LU.64 R38, [R1+0x2750] ;  /* 0x0027500001267983 */ /* 0x000ee80000300a00 */
[----:B------:R-:W3:Y:S01]  /*f34a0*/  LDL.LU R61, [R1+0x5cc] ;  /* 0x0005cc00013d7983 */ /* 0x000ee20000300800 */
[----:B------:R-:W-:-:S03]  /*f34b0*/  LOP3.LUT P6, RZ, R45, 0x200000, RZ, 0xc0, !PT ;  /* 0x002000002dff7812 */ /* 0x000fc600078cc0ff */
[----:B------:R-:W3:Y:S04]  /*f34c0*/  LDL.LU.64 R54, [R1+0x2748] ;  /* 0x0027480001367983 */ /* 0x000ee80000300a00 */
[----:B------:R-:W3:Y:S06]  /*f34d0*/  LDL.LU.64 R50, [R1+0x2740] ;  /* 0x0027400001327983 */ /* 0x000eec0000300a00 */
[----:B------:R1:W-:Y:S04]  /*f34e0*/  @P6 STG.E.U8 desc[UR4][R46.64], R2 ;  /* 0x000000022e006986 */ /* 0x0003e8000c101104 */
[----:B-1----:R-:W3:Y:S04]  /*f34f0*/  LDL.LU.64 R46, [R1+0x2778] ;  /* 0x00277800012e7983 */ /* 0x002ee80000300a00 */
[----:B------:R-:W3:Y:S01]  /*f3500*/  LDL.LU R23, [R1+0x5b0] ;  /* 0x0005b00001177983 */ /* 0x000ee20000300800 */
[----:B------:R-:W-:-:S03]  /*f3510*/  LOP3.LUT R16, R16, 0xffefffff, RZ, 0xc0, !PT ;  /* 0xffefffff10107812 */ /* 0x000fc600078ec0ff */
[----:B------:R-:W4:Y:S01]  /*f3520*/  LDL.LU.64 R14, [R1+0x2770] ;  /* 0x00277000010e7983 */ /* 0x000f220000300a00 */
[C---:B------:R-:W-:Y:S02]  /*f3530*/  LOP3.LUT P4, RZ, R45.reuse, 0x400000, RZ, 0xc0, !PT ;  /* 0x004000002dff7812 */ /* 0x040fe4000788c0ff */
[C---:B------:R-:W-:Y:S01]  /*f3540*/  LOP3.LUT P5, RZ, R45.reuse, 0x800000, RZ, 0xc0, !PT ;  /* 0x008000002dff7812 */ /* 0x040fe200078ac0ff */
[----:B------:R-:W4:Y:S04]  /*f3550*/  LDL.LU.64 R20, [R1+0x2768] ;  /* 0x0027680001147983 */ /* 0x000f280000300a00 */
[----:B------:R-:W4:Y:S01]  /*f3560*/  LDL.LU.64 R26, [R1+0x2760] ;  /* 0x00276000011a7983 */ /* 0x000f220000300a00 */
        /* <DEDUP_REMOVED lines=16> */
[----:B-1----:R-:W-:-:S09]  /*f3670*/  PRMT R2, R61, 0x7771, RZ ;  /* 0x000077713d027816 */ /* 0x002fd200000000ff */
[----:B------:R-:W-:Y:S02]  /*f3680*/  @P0 LOP3.LUT R16, R16, 0x1000000, RZ, 0xfc, !PT ;  /* 0x0100000010100812 */ /* 0x000fe400078efcff */
[----:B------:R-:W-:Y:S01]  /*f3690*/  LOP3.LUT P0, RZ, R45, 0x20000000, RZ, 0xc0, !PT ;  /* 0x200000002dff7812 */ /* 0x000fe2000780c0ff */
[----:B----4-:R1:W-:Y:S01]  /*f36a0*/  @P5 STG.E.U8 desc[UR4][R36.64], R2 ;  /* 0x0000000224005986 */ /* 0x0103e2000c101104 */
[----:B------:R-:W-:-:S03]  /*f36b0*/  LOP3.LUT R16, R16, 0xfdffffff, RZ, 0xc0, !PT ;  /* 0xfdffffff10107812 */ /* 0x000fc600078ec0ff */
[----:B-1----:R-:W2:Y:S08]  /*f36c0*/  LDL.LU R36, [R1+0x5a0] ;  /* 0x0005a00001247983 */ /* 0x002eb00000300800 */
[----:B------:R-:W-:Y:S02]  /*f36d0*/  @P0 LOP3.LUT R16, R16, 0x2000000, RZ, 0xfc, !PT ;  /* 0x0200000010100812 */ /* 0x000fe400078efcff */
[----:B------:R-:W-:Y:S01]  /*f36e0*/  LOP3.LUT P0, RZ, R45, 0x10000000, RZ, 0xc0, !PT ;  /* 0x100000002dff7812 */ /* 0x000fe2000780c0ff */
[----:B------:R-:W3:Y:S01]  /*f36f0*/  LDL.LU.64 R24, [R1+0x2758] ;  /* 0x0027580001187983 */ /* 0x000ee20000300a00 */
[----:B------:R-:W-:-:S03]  /*f3700*/  LOP3.LUT R16, R16, 0xfbffffff, RZ, 0xc0, !PT ;  /* 0xfbffffff10107812 */ /* 0x000fc600078ec0ff */
[----:B------:R-:W4:Y:S04]  /*f3710*/  LDL.LU.64 R30, [R1+0x2790] ;  /* 0x00279000011e7983 */ /* 0x000f280000300a00 */
[----:B------:R-:W3:Y:S04]  /*f3720*/  LDL.LU R37, [R1+0x590] ;  /* 0x0005900001257983 */ /* 0x000ee80000300800 */
[----:B------:R-:W-:Y:S01]  /*f3730*/  @P0 LOP3.LUT R16, R16, 0x4000000, RZ, 0xfc, !PT ;  /* 0x0400000010100812 */ /* 0x000fe200078efcff */
[----:B------:R-:W3:Y:S01]  /*f3740*/  LDL.LU.64 R28, [R1+0x2788] ;  /* 0x00278800011c7983 */ /* 0x000ee20000300a00 */
[----:B------:R-:W-:-:S02]  /*f3750*/  LOP3.LUT P0, RZ, R45, 0x8000000, RZ, 0xc0, !PT ;  /* 0x080000002dff7812 */ /* 0x000fc4000780c0ff */
[----:B------:R-:W-:Y:S01]  /*f3760*/  LOP3.LUT R16, R16, 0xf7ffffff, RZ, 0xc0, !PT ;  /* 0xf7ffffff10107812 */ /* 0x000fe200078ec0ff */
[----:B------:R-:W3:Y:S01]  /*f3770*/  LDL.LU.64 R34, [R1+0x2780] ;  /* 0x0027800001227983 */ /* 0x000ee20000300a00 */
[----:B------:R-:W-:-:S03]  /*f3780*/  PRMT R2, R61, 0x7772, RZ ;  /* 0x000077723d027816 */ /* 0x000fc600000000ff */
[----:B------:R-:W4:Y:S06]  /*f3790*/  LDL.LU.64 R32, [R1+0x27b8] ;  /* 0x0027b80001207983 */ /* 0x000f2c0000300a00 */
[----:B------:R-:W-:Y:S02]  /*f37a0*/  @P0 LOP3.LUT R16, R16, 0x8000000, RZ, 0xfc, !PT ;  /* 0x0800000010100812 */ /* 0x000fe400078efcff */
[----:B------:R-:W-:Y:S02]  /*f37b0*/  LOP3.LUT P0, RZ, R45, 0x4000000, RZ, 0xc0, !PT ;  /* 0x040000002dff7812 */ /* 0x000fe4000780c0ff */
[----:B------:R-:W-:Y:S01]  /*f37c0*/  LOP3.LUT R16, R16, 0xefffffff, RZ, 0xc0, !PT ;  /* 0xefffffff10107812 */ /* 0x000fe200078ec0ff */
[----:B------:R1:W-:Y:S10]  /*f37d0*/  @P6 STG.E.U8 desc[UR4][R38.64], R2 ;  /* 0x0000000226006986 */ /* 0x0003f4000c101104 */
[----:B------:R-:W-:-:S02]  /*f37e0*/  @P0 LOP3.LUT R16, R16, 0x10000000, RZ, 0xfc, !PT ;  /* 0x1000000010100812 */ /* 0x000fc400078efcff */
[----:B------:R-:W-:Y:S01]  /*f37f0*/  LOP3.LUT P0, RZ, R45, 0x2000000, RZ, 0xc0, !PT ;  /* 0x020000002dff7812 */ /* 0x000fe2000780c0ff */
[----:B-1----:R-:W4:Y:S01]  /*f3800*/  LDL.LU.64 R38, [R1+0x27b0] ;  /* 0x0027b00001267983 */ /* 0x002f220000300a00 */
[----:B------:R-:W-:-:S03]  /*f3810*/  PRMT R2, R61, 0x7773, RZ ;  /* 0x000077733d027816 */ /* 0x000fc600000000ff */
[----:B------:R-:W4:Y:S08]  /*f3820*/  LDL.LU.64 R60, [R1+0x27a8] ;  /* 0x0027a800013c7983 */ /* 0x000f300000300a00 */
[----:B------:R1:W-:Y:S01]  /*f3830*/  @P0 STG.E.U8 desc[UR4][R54.64], R2 ;  /* 0x0000000236000986 */ /* 0x0003e2000c101104 */
[C---:B------:R-:W-:Y:S02]  /*f3840*/  LOP3.LUT P0, RZ, R16.reuse, 0x10000000, RZ, 0xc0, !PT ;  /* 0x1000000010ff7812 */ /* 0x040fe4000780c0ff */
[----:B-1----:R-:W-:Y:S01]  /*f3850*/  PRMT R2, R23, 0x7770, RZ ;  /* 0x0000777017027816 */ /* 0x002fe200000000ff */
[----:B------:R-:W4:Y:S10]  /*f3860*/  LDL.LU.64 R54, [R1+0x27a0] ;  /* 0x0027a00001367983 */ /* 0x000f340000300a00 */
[----:B------:R1:W-:Y:S01]  /*f3870*/  @P0 STG.E.U8 desc[UR4][R50.64], R2 ;  /* 0x0000000232000986 */ /* 0x0003e2000c101104 */
[----:B------:R-:W-:-:S02]  /*f3880*/  LOP3.LUT P0, RZ, R16, 0x8000000, RZ, 0xc0, !PT ;  /* 0x0800000010ff7812 */ /* 0x000fc4000780c0ff */
[----:B-1----:R-:W-:Y:S01]  /*f3890*/  PRMT R2, R23, 0x7771, RZ ;  /* 0x0000777117027816 */ /* 0x002fe200000000ff */
[----:B------:R-:W4:Y:S10]  /*f38a0*/  LDL.LU.64 R50, [R1+0x2798] ;  /* 0x0027980001327983 */ /* 0x000f340000300a00 */
[----:B------:R1:W-:Y:S04]  /*f38b0*/  @P0 STG.E.U8 desc[UR4][R46.64], R2 ;  /* 0x000000022e000986 */ /* 0x0003e8000c101104 */
[----:B-1----:R-:W4:Y:S01]  /*f38c0*/  LDL.LU.64 R46, [R1+0x27d0] ;  /* 0x0027d000012e7983 */ /* 0x002f220000300a00 */
[----:B------:R-:W-:-:S02]  /*f38d0*/  LOP3.LUT P0, RZ, R16, 0x4000000, RZ, 0xc0, !PT ;  /* 0x0400000010ff7812 */ /* 0x000fc4000780c0ff */
[----:B------:R-:W-:-:S11]  /*f38e0*/  PRMT R2, R23, 0x7772, RZ ;  /* 0x0000777217027816 */ /* 0x000fd600000000ff */
[----:B------:R1:W-:Y:S01]  /*f38f0*/  @P0 STG.E.U8 desc[UR4][R14.64], R2 ;  /* 0x000000020e000986 */ /* 0x0003e2000c101104 */
[----:B------:R-:W-:Y:S02]  /*f3900*/  LOP3.LUT P0, RZ, R16, 0x2000000, RZ, 0xc0, !PT ;  /* 0x0200000010ff7812 */ /* 0x000fe4000780c0ff */
[----:B-1----:R-:W-:-:S11]  /*f3910*/  PRMT R2, R23, 0x7773, RZ ;  /* 0x0000777317027816 */ /* 0x002fd600000000ff */
        /* <DEDUP_REMOVED lines=8> */
[----:B--2---:R-:W-:-:S05]  /*f39a0*/  PRMT R2, R36, 0x7770, RZ ;  /* 0x0000777024027816 */ /* 0x004fca00000000ff */
[----:B------:R1:W-:Y:S01]  /*f39b0*/  @P0 STG.E.U8 desc[UR4][R26.64], R2 ;  /* 0x000000021a000986 */ /* 0x0003e2000c101104 */
        /* <DEDUP_REMOVED lines=14> */
[C---:B-1----:R-:W-:Y:S02]  /*f3aa0*/  PRMT R2, R37.reuse, 0x7772, RZ ;  /* 0x0000777225027816 */ /* 0x042fe400000000ff */
[----:B------:R-:W2:Y:S04]  /*f3ab0*/  LDL.LU.64 R32, [R1+0x27c8] ;  /* 0x0027c80001207983 */ /* 0x000ea80000300a00 */
[----:B------:R1:W-:Y:S02]  /*f3ac0*/  @P2 STG.E.U8 desc[UR4][R38.64], R2 ;  /* 0x0000000226002986 */ /* 0x0003e4000c101104 */
[----:B-1----:R-:W-:-:S02]  /*f3ad0*/  PRMT R2, R37, 0x7773, RZ ;  /* 0x0000777325027816 */ /* 0x002fc400000000ff */
[----:B------:R-:W3:Y:S04]  /*f3ae0*/  LDL.LU.64 R38, [R1+0x27c0] ;  /* 0x0027c00001267983 */ /* 0x000ee80000300a00 */
[----:B------:R1:W-:Y:S04]  /*f3af0*/  @P3 STG.E.U8 desc[UR4][R60.64], R2 ;  /* 0x000000023c003986 */ /* 0x0003e8000c101104 */
[----:B------:R-:W4:Y:S01]  /*f3b00*/  LDL.LU.64 R36, [R1+0x27f8] ;  /* 0x0027f80001247983 */ /* 0x000f220000300a00 */
[----:B-1----:R-:W-:-:S03]  /*f3b10*/  PRMT R2, R42, 0x7770, RZ ;  /* 0x000077702a027816 */ /* 0x002fc600000000ff */
[----:B------:R-:W3:Y:S04]  /*f3b20*/  LDL.LU.64 R60, [R1+0x27f0] ;  /* 0x0027f000013c7983 */ /* 0x000ee80000300a00 */
[----:B------:R1:W-:Y:S02]  /*f3b30*/  @P4 STG.E.U8 desc[UR4][R54.64], R2 ;  /* 0x0000000236004986 */ /* 0x0003e4000c101104 */
[----:B-1----:R-:W-:-:S05]  /*f3b40*/  PRMT R2, R42, 0x7771, RZ ;  /* 0x000077712a027816 */ /* 0x002fca00000000ff */
[----:B------:R1:W-:Y:S02]  /*f3b50*/  @P5 STG.E.U8 desc[UR4][R50.64], R2 ;  /* 0x0000000232005986 */ /* 0x0003e4000c101104 */
[----:B-1----:R-:W-:-:S05]  /*f3b60*/  PRMT R2, R42, 0x7772, RZ ;  /* 0x000077722a027816 */ /* 0x002fca00000000ff */
[----:B------:R1:W-:Y:S04]  /*f3b70*/  @P6 STG.E.U8 desc[UR4][R46.64], R2 ;  /* 0x000000022e006986 */ /* 0x0003e8000c101104 */
[----:B-1----:R-:W3:Y:S04]  /*f3b80*/  LDL.LU R47, [R1+0x5b4] ;  /* 0x0005b400012f7983 */ /* 0x002ee80000300800 */
[----:B------:R-:W4:Y:S01]  /*f3b90*/  LDL.LU.64 R54, [R1+0x27e8] ;  /* 0x0027e80001367983 */ /* 0x000f220000300a00 */
[----:B------:R-:W-:-:S03]  /*f3ba0*/  PRMT R2, R42, 0x7773, RZ ;  /* 0x000077732a027816 */ /* 0x000fc600000000ff */
[----:B------:R-:W4:Y:S04]  /*f3bb0*/  LDL.LU R21, [R1+0x5a4] ;  /* 0x0005a40001157983 */ /* 0x000f280000300800 */
[----:B------:R-:W4:Y:S04]  /*f3bc0*/  LDL.LU R42, [R1+0x55c4] ;  /* 0x0055c400012a7983 */ /* 0x000f280000300800 */
[----:B------:R-:W4:Y:S04]  /*f3bd0*/  LDL.LU.64 R50, [R1+0x27e0] ;  /* 0x0027e00001327983 */ /* 0x000f280000300a00 */
[----:B------:R-:W4:Y:S04]  /*f3be0*/  LDL.LU.64 R14, [R1+0x27d8] ;  /* 0x0027d800010e7983 */ /* 0x000f280000300a00 */
[----:B------:R-:W4:Y:S04]  /*f3bf0*/  LDL.LU.64 R22, [R1+0x2810] ;  /* 0x0028100001167983 */ /* 0x000f280000300a00 */
[----:B------:R-:W4:Y:S04]  /*f3c00*/  LDL.LU.64 R26, [R1+0x2808] ;  /* 0x00280800011a7983 */ /* 0x000f280000300a00 */
[----:B------:R-:W4:Y:S04]  /*f3c10*/  LDL.LU R46, [R1+0x594] ;  /* 0x00059400012e7983 */ /* 0x000f280000300800 */
[----:B------:R-:W4:Y:S04]  /*f3c20*/  LDL.LU.64 R24, [R1+0x2800] ;  /* 0x0028000001187983 */ /* 0x000f280000300a00 */
[----:B------:R-:W4:Y:S04]  /*f3c30*/  LDL.LU.64 R30, [R1+0x2838] ;  /* 0x00283800011e7983 */ /* 0x000f280000300a00 */
[----:B------:R-:W4:Y:S01]  /*f3c40*/  LDL.LU.64 R28, [R1+0x2830] ;  /* 0x00283000011c7983 */ /* 0x000f220000300a00 */
[----:B------:R-:W-:-:S02]  /*f3c50*/  LOP3.LUT P4, RZ, R44, 0x200, RZ, 0xc0, !PT ;  /* 0x000002002cff7812 */ /* 0x000fc4000788c0ff */
[C---:B------:R-:W-:Y:S01]  /*f3c60*/  LOP3.LUT P0, RZ, R44.reuse, 0x200000, RZ, 0xc0, !PT ;  /* 0x002000002cff7812 */ /* 0x040fe2000780c0ff */
[----:B------:R-:W4:Y:S01]  /*f3c70*/  LDL.LU.64 R34, [R1+0x2828] ;  /* 0x0028280001227983 */ /* 0x000f220000300a00 */
[----:B------:R-:W-:Y:S02]  /*f3c80*/  LOP3.LUT P5, RZ, R44, 0x400, RZ, 0xc0, !PT ;  /* 0x000004002cff7812 */ /* 0x000fe400078ac0ff */
[----:B------:R-:W-:Y:S02]  /*f3c90*/  LOP3.LUT R16, R16, 0xfffff7ff, RZ, 0xc0, !PT ;  /* 0xfffff7ff10107812 */ /* 0x000fe400078ec0ff */
        /* <DEDUP_REMOVED lines=19> */
[----:B-1----:R-:W2:Y:S01]  /*f3dd0*/  LDL.LU.64 R32, [R1+0x2820] ;  /* 0x0028200001207983 */ /* 0x002ea20000300a00 */
[----:B---3--:R-:W-:-:S05]  /*f3de0*/  PRMT R2, R47, 0x7770, RZ ;  /* 0x000077702f027816 */ /* 0x008fca00000000ff */
[----:B------:R1:W-:Y:S02]  /*f3df0*/  @P5 STG.E.U8 desc[UR4][R38.64], R2 ;  /* 0x0000000226005986 */ /* 0x0003e4000c101104 */
[----:B-1----:R-:W-:Y:S02]  /*f3e00*/  PRMT R2, R47, 0x7771, RZ ;  /* 0x000077712f027816 */ /* 0x002fe400000000ff */
[----:B------:R-:W3:Y:S04]  /*f3e10*/  LDL.LU.64 R38, [R1+0x2818] ;  /* 0x0028180001267983 */ /* 0x000ee80000300a00 */
[----:B----4-:R1:W-:Y:S04]  /*f3e20*/  @P6 STG.E.U8 desc[UR4][R36.64], R2 ;  /* 0x0000000224006986 */ /* 0x0103e8000c101104 */
[----:B-1----:R-:W4:Y:S01]  /*f3e30*/  LDL.LU.64 R36, [R1+0x2850] ;  /* 0x0028500001247983 */ /* 0x002f220000300a00 */
[----:B------:R-:W-:-:S04]  /*f3e40*/  LOP3.LUT R16, R16, 0xfffdffff, RZ, 0xc0, !PT ;  /* 0xfffdffff10107812 */ /* 0x000fc800078ec0ff */
        /* <DEDUP_REMOVED lines=8> */
[----:B------:R-:W-:-:S13]  /*f3ed0*/  LOP3.LUT P0, RZ, R44, 0x1000, RZ, 0xc0, !PT ;  /* 0x000010002cff7812 */ /* 0x000fda000780c0ff */
[----:B------:R1:W-:Y:S01]  /*f3ee0*/  @P0 STG.E.U8 desc[UR4][R60.64], R2 ;  /* 0x000000023c000986 */ /* 0x0003e2000c101104 */
[C---:B------:R-:W-:Y:S02]  /*f3ef0*/  LOP3.LUT P0, RZ, R16.reuse, 0x80000, RZ, 0xc0, !PT ;  /* 0x0008000010ff7812 */ /* 0x040fe4000780c0ff */
[----:B-1----:R-:W-:Y:S02]  /*f3f00*/  PRMT R2, R47, 0x7773, RZ ;  /* 0x000077732f027816 */ /* 0x002fe400000000ff */
[----:B------:R-:W4:Y:S04]  /*f3f10*/  LDL.LU R47, [R1+0x5b8] ;  /* 0x0005b800012f7983 */ /* 0x000f280000300800 */
[----:B------:R-:W4:Y:S05]  /*f3f20*/  LDL.LU.64 R60, [R1+0x2848] ;  /* 0x00284800013c7983 */ /* 0x000f2a0000300a00 */
[----:B------:R1:W-:Y:S04]  /*f3f30*/  @P0 STG.E.U8 desc[UR4][R54.64], R2 ;  /* 0x0000000236000986 */ /* 0x0003e8000c101104 */
[----:B-1----:R-:W4:Y:S01]  /*f3f40*/  LDL.LU.64 R54, [R1+0x2840] ;  /* 0x0028400001367983 */ /* 0x002f220000300a00 */
[----:B------:R-:W-:-:S02]  /*f3f50*/  LOP3.LUT P0, RZ, R16, 0x40000, RZ, 0xc0, !PT ;  /* 0x0004000010ff7812 */ /* 0x000fc4000780c0ff */
[----:B------:R-:W-:-:S11]  /*f3f60*/  PRMT R2, R21, 0x7770, RZ ;  /* 0x0000777015027816 */ /* 0x000fd600000000ff */
[----:B------:R1:W-:Y:S04]  /*f3f70*/  @P0 STG.E.U8 desc[UR4][R50.64], R2 ;  /* 0x0000000232000986 */ /* 0x0003e8000c101104 */
[----:B-1----:R-:W4:Y:S01]  /*f3f80*/  LDL.LU.64 R50, [R1+0x2878] ;  /* 0x0028780001327983 */ /* 0x002f220000300a00 */
        /* <DEDUP_REMOVED lines=25> */
[----:B--2---:R1:W-:Y:S02]  /*f4120*/  @P1 STG.E.U8 desc[UR4][R32.64], R2 ;  /* 0x0000000220001986 */ /* 0x0043e4000c101104 */
[----:B-1----:R-:W-:-:S05]  /*f4130*/  PRMT R2, R43, 0x7771, RZ ;  /* 0x000077712b027816 */ /* 0x002fca00000000ff */
[----:B---3--:R1:W-:Y:S02]  /*f4140*/  @P2 STG.E.U8 desc[UR4][R38.64], R2 ;  /* 0x0000000226002986 */ /* 0x0083e4000c101104 */
[----:B-1----:R-:W-:-:S05]  /*f4150*/  PRMT R2, R43, 0x7772, RZ ;  /* 0x000077722b027816 */ /* 0x002fca00000000ff */
[----:B----4-:R1:W-:Y:S02]  /*f4160*/  @P3 STG.E.U8 desc[UR4][R36.64], R2 ;  /* 0x0000000224003986 */ /* 0x0103e4000c101104 */
[----:B-1----:R-:W-:Y:S02]  /*f4170*/  PRMT R2, R43, 0x7773, RZ ;  /* 0x000077732b027816 */ /* 0x002fe400000000ff */
[----:B------:R-:W2:Y:S01]  /*f4180*/  LDL.LU R43, [R1+0x55c0] ;  /* 0x0055c000012b7983 */ /* 0x000ea20000300800 */
[C---:B------:R-:W-:Y:S02]  /*f4190*/  LOP3.LUT P4, RZ, R44.reuse, 0x2000000, RZ, 0xc0, !PT ;  /* 0x020000002cff7812 */ /* 0x040fe4000788c0ff */
[C---:B------:R-:W-:Y:S01]  /*f41a0*/  LOP3.LUT P5, RZ, R44.reuse, 0x4000000, RZ, 0xc0, !PT ;  /* 0x040000002cff7812 */ /* 0x040fe200078ac0ff */
[----:B------:R-:W3:Y:S04]  /*f41b0*/  LDL.LU.64 R32, [R1+0x2870] ;  /* 0x0028700001207983 */ /* 0x000ee80000300a00 */
[----:B------:R-:W4:Y:S04]  /*f41c0*/  LDL.LU.64 R38, [R1+0x2868] ;  /* 0x0028680001267983 */ /* 0x000f280000300a00 */
[----:B------:R-:W3:Y:S01]  /*f41d0*/  LDL.LU.64 R36, [R1+0x2860] ;  /* 0x0028600001247983 */ /* 0x000ee20000300a00 */
[----:B------:R-:W-:-:S03]  /*f41e0*/  LOP3.LUT P6, RZ, R44, 0x8000000, RZ, 0xc0, !PT ;  /* 0x080000002cff7812 */ /* 0x000fc600078cc0ff */
[----:B------:R1:W-:Y:S02]  /*f41f0*/  @P4 STG.E.U8 desc[UR4][R60.64], R2 ;  /* 0x000000023c004986 */ /* 0x0003e4000c101104 */
[C---:B-1----:R-:W-:Y:S02]  /*f4200*/  PRMT R2, R47.reuse, 0x7770, RZ ;  /* 0x000077702f027816 */ /* 0x042fe400000000ff */
[----:B------:R-:W3:Y:S04]  /*f4210*/  LDL.LU.64 R60, [R1+0x2858] ;  /* 0x00285800013c7983 */ /* 0x000ee80000300a00 */
[----:B------:R1:W-:Y:S04]  /*f4220*/  @P5 STG.E.U8 desc[UR4][R54.64], R2 ;  /* 0x0000000236005986 */ /* 0x0003e8000c101104 */
[----:B-1----:R-:W3:Y:S04]  /*f4230*/  LDL.LU.64 R54, [R1+0x2890] ;  /* 0x0028900001367983 */ /* 0x002ee80000300a00 */
[----:B------:R-:W3:Y:S01]  /*f4240*/  LDL.LU R46, [R1+0x5a8] ;  /* 0x0005a800012e7983 */ /* 0x000ee20000300800 */
[----:B------:R-:W-:-:S05]  /*f4250*/  PRMT R2, R47, 0x7771, RZ ;  /* 0x000077712f027816 */ /* 0x000fca00000000ff */
[----:B------:R1:W-:Y:S04]  /*f4260*/  @P6 STG.E.U8 desc[UR4][R50.64], R2 ;  /* 0x0000000232006986 */ /* 0x0003e8000c101104 */
[----:B-1----:R-:W3:Y:S04]  /*f4270*/  LDL.LU.64 R50, [R1+0x2888] ;  /* 0x0028880001327983 */ /* 0x002ee80000300a00 */
[----:B------:R-:W4:Y:S04]  /*f4280*/  LDL.LU.64 R22, [R1+0x2880] ;  /* 0x0028800001167983 */ /* 0x000f280000300a00 */
[----:B------:R-:W4:Y:S04]  /*f4290*/  LDL.LU.64 R20, [R1+0x28b8] ;  /* 0x0028b80001147983 */ /* 0x000f280000300a00 */
[----:B------:R-:W4:Y:S01]  /*f42a0*/  LDL.LU.64 R26, [R1+0x28b0] ;  /* 0x0028b000011a7983 */ /* 0x000f220000300a00 */
[----:B------:R-:W-:-:S02]  /*f42b0*/  LOP3.LUT R16, R16, 0xfffffffb, RZ, 0xc0, !PT ;  /* 0xfffffffb10107812 */ /* 0x000fc400078ec0ff */
[C---:B------:R-:W-:Y:S01]  /*f42c0*/  LOP3.LUT P4, RZ, R44.reuse, 0x10000000, RZ, 0xc0, !PT ;  /* 0x100000002cff7812 */ /* 0x040fe2000788c0ff */
[----:B------:R-:W4:Y:S01]  /*f42d0*/  LDL.LU.64 R24, [R1+0x28a8] ;  /* 0x0028a80001187983 */ /* 0x000f220000300a00 */
[C---:B------:R-:W-:Y:S02]  /*f42e0*/  LOP3.LUT P5, RZ, R44.reuse, 0x20000000, RZ, 0xc0, !PT ;  /* 0x200000002cff7812 */ /* 0x040fe400078ac0ff */
[----:B------:R-:W-:Y:S01]  /*f42f0*/  PRMT R2, R47, 0x7772, RZ ;  /* 0x000077722f027816 */ /* 0x000fe200000000ff */
        /* <DEDUP_REMOVED lines=26> */
[----:B------:R-:W-:Y:S02]  /*f44a0*/  LOP3.LUT P0, RZ, R43, 0x1, RZ, 0xc0, !PT ;  /* 0x000000012bff7812 */ /* 0x000fe4000780c0ff */
[----:B------:R-:W-:Y:S02]  /*f44b0*/  LOP3.LUT R16, R16, 0xfffffbff, RZ, 0xc0, !PT ;  /* 0xfffffbff10107812 */ /* 0x000fe400078ec0ff */
[----:B-1----:R-:W-:Y:S02]  /*f44c0*/  PRMT R2, R47, 0x7773, RZ ;  /* 0x000077732f027816 */ /* 0x002fe400000000ff */
[----:B------:R-:W2:Y:S04]  /*f44d0*/  LDL.LU R47, [R1+0x588] ;  /* 0x00058800012f7983 */ /* 0x000ea80000300800 */
[----:B----4-:R1:W-:Y:S03]  /*f44e0*/  @P5 STG.E.U8 desc[UR4][R38.64], R2 ;  /* 0x0000000226005986 */ /* 0x0103e6000c101104 */
[----:B------:R-:W-:Y:S01]  /*f44f0*/  @P0 LOP3.LUT R16, R16, 0x400, RZ, 0xfc, !PT ;  /* 0x0000040010100812 */ /* 0x000fe200078efcff */
[----:B------:R-:W3:Y:S01]  /*f4500*/  LDL.LU.64 R28, [R1+0x2898] ;  /* 0x00289800011c7983 */ /* 0x000ee20000300a00 */
[----:B------:R-:W-:-:S03]  /*f4510*/  LOP3.LUT P0, RZ, R44, 0x80000000, RZ, 0xc0, !PT ;  /* 0x800000002cff7812 */ /* 0x000fc6000780c0ff */
[----:B------:R-:W4:Y:S01]  /*f4520*/  LDL.LU.64 R34, [R1+0x28d0] ;  /* 0x0028d00001227983 */ /* 0x000f220000300a00 */
[----:B-1----:R-:W-:-:S03]  /*f4530*/  PRMT R2, R46, 0x7770, RZ ;  /* 0x000077702e027816 */ /* 0x002fc600000000ff */
[----:B------:R-:W3:Y:S04]  /*f4540*/  LDL.LU.64 R32, [R1+0x28c8] ;  /* 0x0028c80001207983 */ /* 0x000ee80000300a00 */
[----:B------:R1:W-:Y:S04]  /*f4550*/  @P6 STG.E.U8 desc[UR4][R36.64], R2 ;  /* 0x0000000224006986 */ /* 0x0003e8000c101104 */
[----:B------:R-:W4:Y:S01]  /*f4560*/  LDL.LU.64 R38, [R1+0x28c0] ;  /* 0x0028c00001267983 */ /* 0x000f220000300a00 */
[----:B-1----:R-:W-:-:S03]  /*f4570*/  PRMT R2, R46, 0x7771, RZ ;  /* 0x000077712e027816 */ /* 0x002fc600000000ff */
[----:B------:R-:W4:Y:S04]  /*f4580*/  LDL.LU.64 R36, [R1+0x28f0] ;  /* 0x0028f00001247983 */ /* 0x000f280000300a00 */
[----:B------:R1:W-:Y:S01]  /*f4590*/  @P0 STG.E.U8 desc[UR4][R60.64], R2 ;  /* 0x000000023c000986 */ /* 0x0003e2000c101104 */
[----:B------:R-:W-:Y:S02]  /*f45a0*/  LOP3.LUT P0, RZ, R16, 0x400, RZ, 0xc0, !PT ;  /* 0x0000040010ff7812 */ /* 0x000fe4000780c0ff */
[----:B-1----:R-:W-:Y:S01]  /*f45b0*/  PRMT R2, R46, 0x7772, RZ ;  /* 0x000077722e027816 */ /* 0x002fe200000000ff */
[----:B------:R-:W4:Y:S10]  /*f45c0*/  LDL.LU.64 R60, [R1+0x28e8] ;  /* 0x0028e800013c7983 */ /* 0x000f340000300a00 */
[----:B------:R1:W-:Y:S01]  /*f45d0*/  @P0 STG.E.U8 desc[UR4][R54.64], R2 ;  /* 0x0000000236000986 */ /* 0x0003e2000c101104 */
[----:B------:R-:W-:-:S02]  /*f45e0*/  LOP3.LUT P0, RZ, R16, 0x200, RZ, 0xc0, !PT ;  /* 0x0000020010ff7812 */ /* 0x000fc4000780c0ff */
[----:B-1----:R-:W-:Y:S01]  /*f45f0*/  PRMT R2, R46, 0x7773, RZ ;  /* 0x000077732e027816 */ /* 0x002fe200000000ff */
[----:B------:R-:W4:Y:S10]  /*f4600*/  LDL.LU.64 R54, [R1+0x28e0] ;  /* 0x0028e00001367983 */ /* 0x000f340000300a00 */
[----:B------:R1:W-:Y:S01]  /*f4610*/  @P0 STG.E.U8 desc[UR4][R50.64], R2 ;  /* 0x0000000232000986 */ /* 0x0003e2000c101104 */
[----:B------:R-:W-:-:S02]  /*f4620*/  LOP3.LUT P0, RZ, R16, 0x100, RZ, 0xc0, !PT ;  /* 0x0000010010ff7812 */ /* 0x000fc4000780c0ff */
[----:B-1----:R-:W-:Y:S01]  /*f4630*/  PRMT R2, R42, 0x7770, RZ ;  /* 0x000077702a027816 */ /* 0x002fe200000000ff */
[----:B------:R-:W4:Y:S10]  /*f4640*/  LDL.LU.64 R50, [R1+0x28d8] ;  /* 0x0028d80001327983 */ /* 0x000f340000300a00 */
[----:B------:R1:W-:Y:S01]  /*f4650*/  @P0 STG.E.U8 desc[UR4][R22.64], R2 ;  /* 0x0000000216000986 */ /* 0x0003e2000c101104 */
[----:B------:R-:W-:-:S03]  /*f4660*/  LOP3.LUT P0, RZ, R16, 0x80, RZ, 0xc0, !PT ;  /* 0x0000008010ff7812 */ /* 0x000fc6000780c0ff */
[----:B------:R-:W4:Y:S01]  /*f4670*/  LDL.LU R46, [R1+0x5ac] ;  /* 0x0005ac00012e7983 */ /* 0x000f220000300800 */
[----:B-1----:R-:W-:-:S09]  /*f4680*/  PRMT R2, R42, 0x7771, RZ ;  /* 0x000077712a027816 */ /* 0x002fd200000000ff */
[----:B------:R1:W-:Y:S01]  /*f4690*/  @P0 STG.E.U8 desc[UR4][R20.64], R2 ;  /* 0x0000000214000986 */ /* 0x0003e2000c101104 */
[----:B------:R-:W-:Y:S02]  /*f46a0*/  LOP3.LUT P0, RZ, R16, 0x40, RZ, 0xc0, !PT ;  /* 0x0000004010ff7812 */ /* 0x000fe4000780c0ff */
[----:B-1----:R-:W-:-:S11]  /*f46b0*/  PRMT R2, R42, 0x7772, RZ ;  /* 0x000077722a027816 */ /* 0x002fd600000000ff */
[----:B------:R1:W-:Y:S02]  /*f46c0*/  @P0 STG.E.U8 desc[UR4][R26.64], R2 ;  /* 0x000000021a000986 */ /* 0x0003e4000c101104 */
[----:B-1----:R-:W-:Y:S02]  /*f46d0*/  PRMT R2, R42, 0x7773, RZ ;  /* 0x000077732a027816 */ /* 0x002fe400000000ff */
[----:B------:R-:W4:Y:S01]  /*f46e0*/  LDL.LU R42, [R1+0x55bc] ;  /* 0x0055bc00012a7983 */ /* 0x000f220000300800 */
        /* <DEDUP_REMOVED lines=12> */
[----:B---3--:R1:W-:Y:S01]  /*f47b0*/  @P0 STG.E.U8 desc[UR4][R28.64], R2 ;  /* 0x000000021c000986 */ /* 0x0083e2000c101104 */
[----:B------:R-:W-:Y:S02]  /*f47c0*/  LOP3.LUT P0, RZ, R16, 0x4, RZ, 0xc0, !PT ;  /* 0x0000000410ff7812 */ /* 0x000fe4000780c0ff */
[----:B-1----:R-:W-:-:S11]  /*f47d0*/  PRMT R2, R47, 0x7772, RZ ;  /* 0x000077722f027816 */ /* 0x002fd600000000ff */
        /* <DEDUP_REMOVED lines=11> */
[----:B------:R1:W-:Y:S04]  /*f4890*/  @P5 STG.E.U8 desc[UR4][R54.64], R2 ;  /* 0x0000000236005986 */ /* 0x0003e8000c101104 */
[----:B-1----:R-:W3:Y:S01]  /*f48a0*/  LDL.LU.64 R54, [R1+0x28f8] ;  /* 0x0028f80001367983 */ /* 0x002ee20000300a00 */
[----:B------:R-:W-:-:S02]  /*f48b0*/  LOP3.LUT P6, RZ, R43, 0x4000, RZ, 0xc0, !PT ;  /* 0x000040002bff7812 */ /* 0x000fc400078cc0ff */
[----:B------:R-:W-:Y:S01]  /*f48c0*/  PRMT R2, R46, 0x7770, RZ ;  /* 0x000077702e027816 */ /* 0x000fe200000000ff */
[----:B------:R-:W4:Y:S10]  /*f48d0*/  LDL.LU.64 R38, [R1+0x2910] ;  /* 0x0029100001267983 */ /* 0x000f340000300a00 */
[----:B------:R1:W-:Y:S04]  /*f48e0*/  @P6 STG.E.U8 desc[UR4][R50.64], R2 ;  /* 0x0000000232006986 */ /* 0x0003e8000c101104 */
[----:B-1----:R-:W2:Y:S04]  /*f48f0*/  LDL.LU.64 R50, [R1+0x2908] ;  /* 0x0029080001327983 */ /* 0x002ea80000300a00 */
[----:B------:R-:W2:Y:S04]  /*f4900*/  LDL.LU.64 R36, [R1+0x2900] ;  /* 0x0029000001247983 */ /* 0x000ea80000300a00 */
[----:B------:R-:W2:Y:S04]  /*f4910*/  LDL.LU.64 R60, [R1+0x2938] ;  /* 0x00293800013c7983 */ /* 0x000ea80000300a00 */
[----:B------:R-:W2:Y:S01]  /*f4920*/  LDL.LU R47, [R1+0x59c] ;  /* 0x00059c00012f7983 */ /* 0x000ea20000300800 */
[----:B------:R-:W-:-:S02]  /*f4930*/  LOP3.LUT P4, RZ, R43, 0x8000, RZ, 0xc0, !PT ;  /* 0x000080002bff7812 */ /* 0x000fc4000788c0ff */
[----:B------:R-:W-:Y:S02]  /*f4940*/  PRMT R2, R46, 0x7771, RZ ;  /* 0x000077712e027816 */ /* 0x000fe400000000ff */
        /* <DEDUP_REMOVED lines=14> */
[----:B---3--:R1:W-:Y:S04]  /*f4a30*/  @P4 STG.E.U8 desc[UR4][R54.64], R2 ;  /* 0x0000000236004986 */ /* 0x0083e8000c101104 */
[----:B-1----:R-:W3:Y:S04]  /*f4a40*/  LDL.LU.64 R54, [R1+0x2930] ;  /* 0x0029300001367983 */ /* 0x002ee80000300a00 */
[----:B------:R-:W3:Y:S04]  /*f4a50*/  LDL.LU R25, [R1+0x58c] ;  /* 0x00058c0001197983 */ /* 0x000ee80000300800 */
[----:B------:R-:W3:Y:S04]  /*f4a60*/  LDL.LU.64 R14, [R1+0x2928] ;  /* 0x00292800010e7983 */ /* 0x000ee80000300a00 */
[----:B------:R-:W3:Y:S01]  /*f4a70*/  LDL.LU.64 R22, [R1+0x2920] ;  /* 0x0029200001167983 */ /* 0x000ee20000300a00 */
[----:B------:R-:W-:-:S03]  /*f4a80*/  @P0 LOP3.LUT R17, R17, 0x20000000, RZ, 0xfc, !PT ;  /* 0x2000000011110812 */ /* 0x000fc600078efcff */
[----:B------:R-:W3:Y:S01]  /*f4a90*/  LDL.LU.64 R20, [R1+0x2918] ;  /* 0x0029180001147983 */ /* 0x000ee20000300a00 */
[----:B------:R-:W-:Y:S02]  /*f4aa0*/  LOP3.LUT P0, RZ, R43, 0x400000, RZ, 0xc0, !PT ;  /* 0x004000002bff7812 */ /* 0x000fe4000780c0ff */
[----:B------:R-:W-:Y:S01]  /*f4ab0*/  LOP3.LUT R17, R17, 0xbfffffff, RZ, 0xc0, !PT ;  /* 0xbfffffff11117812 */ /* 0x000fe200078ec0ff */
[----:B------:R-:W3:Y:S01]  /*f4ac0*/  LDL.LU.64 R26, [R1+0x2950] ;  /* 0x00295000011a7983 */ /* 0x000ee20000300a00 */
[C---:B------:R-:W-:Y:S02]  /*f4ad0*/  LOP3.LUT P5, RZ, R43.reuse, 0x10000, RZ, 0xc0, !PT ;  /* 0x000100002bff7812 */ /* 0x040fe400078ac0ff */
[----:B------:R-:W-:Y:S01]  /*f4ae0*/  LOP3.LUT P6, RZ, R43, 0x20000, RZ, 0xc0, !PT ;  /* 0x000200002bff7812 */ /* 0x000fe200078cc0ff */
[----:B------:R-:W3:Y:S06]  /*f4af0*/  LDL.LU.64 R30, [R1+0x2948] ;  /* 0x00294800011e7983 */ /* 0x000eec0000300a00 */
[----:B------:R-:W-:-:S02]  /*f4b00*/  @P0 LOP3.LUT R17, R17, 0x40000000, RZ, 0xfc, !PT ;  /* 0x4000000011110812 */ /* 0x000fc400078efcff */
[----:B------:R-:W-:Y:S02]  /*f4b10*/  LOP3.LUT P0, RZ, R43, 0x200000, RZ, 0xc0, !PT ;  /* 0x002000002bff7812 */ /* 0x000fe4000780c0ff */
[----:B------:R-:W-:Y:S02]  /*f4b20*/  PRMT R2, R46, 0x7772, RZ ;  /* 0x000077722e027816 */ /* 0x000fe400000000ff */
[----:B------:R-:W-:-:S03]  /*f4b30*/  LOP3.LUT R17, R17, 0x7fffffff, RZ, 0xc0, !PT ;  /* 0x7fffffff11117812 */ /* 0x000fc600078ec0ff */
[----:B----4-:R1:W-:Y:S06]  /*f4b40*/  @P5 STG.E.U8 desc[UR4][R38.64], R2 ;  /* 0x0000000226005986 */ /* 0x0103ec000c101104 */
[----:B------:R-:W-:Y:S02]  /*f4b50*/  @P0 LOP3.LUT R17, R17, 0x80000000, RZ, 0xfc, !PT ;  /* 0x8000000011110812 */ /* 0x000fe400078efcff */
[----:B------:R-:W-:Y:S02]  /*f4b60*/  LOP3.LUT P0, RZ, R43, 0x100000, RZ, 0xc0, !PT ;  /* 0x001000002bff7812 */ /* 0x000fe4000780c0ff */
[----:B-1----:R-:W-:-:S05]  /*f4b70*/  PRMT R2, R46, 0x7773, RZ ;  /* 0x000077732e027816 */ /* 0x002fca00000000ff */
[----:B--2---:R1:W-:Y:S01]  /*f4b80*/  @P6 STG.E.U8 desc[UR4][R50.64], R2 ;  /* 0x0000000232006986 */ /* 0x0043e2000c101104 */
[----:B------:R-:W-:-:S03]  /*f4b90*/  LOP3.LUT R16, R16, 0xfffffffe, RZ, 0xc0, !PT ;  /* 0xfffffffe10107812 */ /* 0x000fc600078ec0ff */
[----:B-1----:R-:W2:Y:S02]  /*f4ba0*/  LDL.LU R50, [R1+0x570] ;  /* 0x0005700001327983 */ /* 0x002ea40000300800 */
[----:B------:R-:W-:Y:S02]  /*f4bb0*/  @P0 LOP3.LUT R16, R16, 0x1, RZ, 0xfc, !PT ;  /* 0x0000000110100812 */ /* 0x000fe400078efcff */
[----:B------:R-:W4:Y:S01]  /*f4bc0*/  LDL.LU.64 R28, [R1+0x2940] ;  /* 0x00294000011c7983 */ /* 0x000f220000300a00 */
[----:B------:R-:W-:Y:S02]  /*f4bd0*/  LOP3.LUT P0, RZ, R43, 0x80000, RZ, 0xc0, !PT ;  /* 0x000800002bff7812 */ /* 0x000fe4000780c0ff */
[----:B------:R-:W-:Y:S01]  /*f4be0*/  LOP3.LUT R16, R16, 0xfffffffd, RZ, 0xc0, !PT ;  /* 0xfffffffd10107812 */ /* 0x000fe200078ec0ff */
[----:B------:R-:W2:Y:S04]  /*f4bf0*/  LDL.LU.64 R34, [R1+0x2978] ;  /* 0x0029780001227983 */ /* 0x000ea80000300a00 */
[----:B------:R-:W2:Y:S04]  /*f4c00*/  LDL.LU R51, [R1+0x560] ;  /* 0x0005600001337983 */ /* 0x000ea80000300800 */
[----:B------:R-:W2:Y:S02]  /*f4c10*/  LDL.LU.64 R32, [R1+0x2970] ;  /* 0x0029700001207983 */ /* 0x000ea40000300a00 */
[----:B------:R-:W-:-:S02]  /*f4c20*/  @P0 LOP3.LUT R16, R16, 0x2, RZ, 0xfc, !PT ;  /* 0x0000000210100812 */ /* 0x000fc400078efcff */
[----:B------:R-:W-:Y:S01]  /*f4c30*/  LOP3.LUT P0, RZ, R43, 0x40000, RZ, 0xc0, !PT ;  /* 0x000400002bff7812 */ /* 0x000fe2000780c0ff */
[----:B------:R-:W2:Y:S01]  /*f4c40*/  LDL.LU.64 R38, [R1+0x2968] ;  /* 0x0029680001267983 */ /* 0x000ea20000300a00 */
[----:B------:R-:W-:-:S11]  /*f4c50*/  PRMT R2, R47, 0x7770, RZ ;  /* 0x000077702f027816 */ /* 0x000fd600000000ff */
[----:B------:R1:W-:Y:S01]  /*f4c60*/  @P0 STG.E.U8 desc[UR4][R36.64], R2 ;  /* 0x0000000224000986 */ /* 0x0003e2000c101104 */
[----:B------:R-:W-:-:S03]  /*f4c70*/  LOP3.LUT P0, RZ, R16, 0x2, RZ, 0xc0, !PT ;  /* 0x0000000210ff7812 */ /* 0x000fc6000780c0ff */
[----:B-1----:R-:W4:Y:S01]  /*f4c80*/  LDL.LU.64 R36, [R1+0x2960] ;  /* 0x0029600001247983 */ /* 0x002f220000300a00 */
[----:B------:R-:W-:-:S09]  /*f4c90*/  PRMT R2, R47, 0x7771, RZ ;  /* 0x000077712f027816 */ /* 0x000fd200000000ff */
[----:B------:R1:W-:Y:S01]  /*f4ca0*/  @P0 STG.E.U8 desc[UR4][R60.64], R2 ;  /* 0x000000023c000986 */ /* 0x0003e2000c101104 */
[----:B------:R-:W-:-:S03]  /*f4cb0*/  LOP3.LUT P0, RZ, R16, 0x1, RZ, 0xc0, !PT ;  /* 0x0000000110ff7812 */ /* 0x000fc6000780c0ff */
[----:B-1----:R-:W4:Y:S01]  /*f4cc0*/  LDL.LU.64 R60, [R1+0x2958] ;  /* 0x00295800013c7983 */ /* 0x002f220000300a00 */
[----:B------:R-:W-:-:S09]  /*f4cd0*/  PRMT R2, R47, 0x7772, RZ ;  /* 0x000077722f027816 */ /* 0x000fd200000000ff */
[----:B---3--:R1:W-:Y:S04]  /*f4ce0*/  @P0 STG.E.U8 desc[UR4][R54.64], R2 ;  /* 0x0000000236000986 */ /* 0x0083e8000c101104 */
[----:B-1----:R-:W3:Y:S01]  /*f4cf0*/  LDL.LU.64 R54, [R1+0x2990] ;  /* 0x0029900001367983 */ /* 0x002ee20000300a00 */
[----:B------:R-:W-:-:S03]  /*f4d00*/  PRMT R2, R47, 0x7773, RZ ;  /* 0x000077732f027816 */ /* 0x000fc600000000ff */
[----:B------:R-:W3:Y:S01]  /*f4d10*/  LDL.LU.64 R46, [R1+0x2988] ;  /* 0x00298800012e7983 */ /* 0x000ee20000300a00 */
        /* <DEDUP_REMOVED lines=18> */
[C---:B------:R-:W-:Y:S02]  /*f4e40*/  LOP3.LUT P1, RZ, R43.reuse, 0x10000000, RZ, 0xc0, !PT ;  /* 0x100000002bff7812 */ /* 0x040fe4000782c0ff */
[----:B------:R-:W-:Y:S02]  /*f4e50*/  LOP3.LUT P2, RZ, R43, 0x20000000, RZ, 0xc0, !PT ;  /* 0x200000002bff7812 */ /* 0x000fe4000784c0ff */
[----:B-1----:R-:W-:-:S07]  /*f4e60*/  PRMT R2, R50, 0x7771, RZ ;  /* 0x0000777132027816 */ /* 0x002fce00000000ff */
[----:B------:R1:W-:Y:S01]  /*f4e70*/  @P0 STG.E.U8 desc[UR4][R34.64], R2 ;  /* 0x0000000222000986 */ /* 0x0003e2000c101104 */
[----:B------:R-:W-:Y:S02]  /*f4e80*/  LOP3.LUT P3, RZ, R43, 0x40000000, RZ, 0xc0, !PT ;  /* 0x400000002bff7812 */ /* 0x000fe4000786c0ff */
[----:B-1----:R-:W-:-:S05]  /*f4e90*/  PRMT R2, R50, 0x7772, RZ ;  /* 0x0000777232027816 */ /* 0x002fca00000000ff */
[----:B------:R1:W-:Y:S02]  /*f4ea0*/  @P1 STG.E.U8 desc[UR4][R32.64], R2 ;  /* 0x0000000220001986 */ /* 0x0003e4000c101104 */
[----:B-1----:R-:W-:Y:S02]  /*f4eb0*/  PRMT R2, R50, 0x7773, RZ ;  /* 0x0000777332027816 */ /* 0x002fe400000000ff */
[----:B------:R-:W2:Y:S04]  /*f4ec0*/  LDL.LU.64 R32, [R1+0x2980] ;  /* 0x0029800001207983 */ /* 0x000ea80000300a00 */
[----:B------:R1:W-:Y:S02]  /*f4ed0*/  @P2 STG.E.U8 desc[UR4][R38.64], R2 ;  /* 0x0000000226002986 */ /* 0x0003e4000c101104 */
[----:B-1----:R-:W-:-:S02]  /*f4ee0*/  PRMT R2, R51, 0x7770, RZ ;  /* 0x0000777033027816 */ /* 0x002fc400000000ff */
[----:B------:R-:W4:Y:S04]  /*f4ef0*/  LDL.LU.64 R38, [R1+0x29b8] ;  /* 0x0029b80001267983 */ /* 0x000f280000300a00 */
[----:B------:R1:W-:Y:S01]  /*f4f00*/  @P3 STG.E.U8 desc[UR4][R36.64], R2 ;  /* 0x0000000224003986 */ /* 0x0003e2000c101104 */
[----:B------:R-:W-:-:S03]  /*f4f10*/  LOP3.LUT P4, RZ, R43, 0x80000000, RZ, 0xc0, !PT ;  /* 0x800000002bff7812 */ /* 0x000fc6000788c0ff */
[----:B-1----:R-:W2:Y:S04]  /*f4f20*/  LDL.LU.64 R36, [R1+0x29b0] ;  /* 0x0029b00001247983 */ /* 0x002ea80000300a00 */
[----:B------:R-:W2:Y:S01]  /*f4f30*/  LDL.LU R50, [R1+0x550] ;  /* 0x0005500001327983 */ /* 0x000ea20000300800 */
[----:B------:R-:W-:Y:S02]  /*f4f40*/  PRMT R2, R51, 0x7771, RZ ;  /* 0x0000777133027816 */ /* 0x000fe400000000ff */
[----:B------:R-:W-:-:S03]  /*f4f50*/  LOP3.LUT P5, RZ, R42, 0x1, RZ, 0xc0, !PT ;  /* 0x000000012aff7812 */ /* 0x000fc600078ac0ff */
[----:B------:R1:W-:Y:S04]  /*f4f60*/  @P4 STG.E.U8 desc[UR4][R60.64], R2 ;  /* 0x000000023c004986 */ /* 0x0003e8000c101104 */
[----:B-1----:R-:W4:Y:S01]  /*f4f70*/  LDL.LU.64 R60, [R1+0x29a8] ;  /* 0x0029a800013c7983 */ /* 0x002f220000300a00 */
[----:B------:R-:W-:Y:S02]  /*f4f80*/  PRMT R2, R51, 0x7772, RZ ;  /* 0x0000777233027816 */ /* 0x000fe400000000ff */
[----:B------:R-:W-:-:S03]  /*f4f90*/  LOP3.LUT P6, RZ, R42, 0x2, RZ, 0xc0, !PT ;  /* 0x000000022aff7812 */ /* 0x000fc600078cc0ff */
[----:B---3--:R1:W-:Y:S04]  /*f4fa0*/  @P5 STG.E.U8 desc[UR4][R54.64], R2 ;  /* 0x0000000236005986 */ /* 0x0083e8000c101104 */
[----:B-1----:R-:W3:Y:S01]  /*f4fb0*/  LDL.LU.64 R54, [R1+0x29a0] ;  /* 0x0029a00001367983 */ /* 0x002ee20000300a00 */
[----:B------:R-:W-:-:S05]  /*f4fc0*/  PRMT R2, R51, 0x7773, RZ ;  /* 0x0000777333027816 */ /* 0x000fca00000000ff */
[----:B------:R1:W-:Y:S04]  /*f4fd0*/  @P6 STG.E.U8 desc[UR4][R46.64], R2 ;  /* 0x000000022e006986 */ /* 0x0003e8000c101104 */
[----:B-1----:R-:W3:Y:S04]  /*f4fe0*/  LDL.LU.64 R46, [R1+0x2998] ;  /* 0x00299800012e7983 */ /* 0x002ee80000300a00 */
[----:B------:R-:W3:Y:S01]  /*f4ff0*/  LDL.LU.64 R22, [R1+0x29d0] ;  /* 0x0029d00001167983 */ /* 0x000ee20000300a00 */
[C---:B------:R-:W-:Y:S02]  /*f5000*/  LOP3.LUT P0, RZ, R42.reuse, 0x4000, RZ, 0xc0, !PT ;  /* 0x000040002aff7812 */ /* 0x040fe4000780c0ff */
[----:B------:R-:W-:Y:S01]  /*f5010*/  LOP3.LUT R17, R17, 0xfffeffff, RZ, 0xc0, !PT ;  /* 0xfffeffff11117812 */ /* 0x000fe200078ec0ff */
[----:B------:R-:W3:Y:S01]  /*f5020*/  LDL.LU.64 R20, [R1+0x29c8] ;  /* 0x0029c80001147983 */ /* 0x000ee20000300a00 */
[----:B------:R-:W-:-:S02]  /*f5030*/  LOP3.LUT P4, RZ, R42, 0x4, RZ, 0xc0, !PT ;  /* 0x000000042aff7812 */ /* 0x000fc4000788c0ff */
[C---:B------:R-:W-:Y:S01]  /*f5040*/  LOP3.LUT P5, RZ, R42.reuse, 0x8, RZ, 0xc0, !PT ;  /* 0x000000082aff7812 */ /* 0x040fe200078ac0ff */
[----:B------:R-:W3:Y:S01]  /*f5050*/  LDL.LU.64 R26, [R1+0x29c0] ;  /* 0x0029c000011a7983 */ /* 0x000ee20000300a00 */
[----:B------:R-:W-:-:S03]  /*f5060*/  LOP3.LUT P6, RZ, R42, 0x10, RZ, 0xc0, !PT ;  /* 0x000000102aff7812 */ /* 0x000fc600078cc0ff */
[----:B------:R-:W3:Y:S02]  /*f5070*/  LDL.LU R51, [R1+0x574] ;  /* 0x0005740001337983 */ /* 0x000ee40000300800 */
[----:B------:R-:W-:Y:S02]  /*f5080*/  @P0 LOP3.LUT R17, R17, 0x10000, RZ, 0xfc, !PT ;  /* 0x0001000011110812 */ /* 0x000fe400078efcff */
[----:B------:R-:W-:Y:S01]  /*f5090*/  LOP3.LUT P0, RZ, R42, 0x2000, RZ, 0xc0, !PT ;  /* 0x000020002aff7812 */ /* 0x000fe2000780c0ff */
[----:B------:R-:W3:Y:S01]  /*f50a0*/  LDL.LU.64 R24, [R1+0x29f8] ;  /* 0x0029f80001187983 */ /* 0x000ee20000300a00 */
[----:B------:R-:W-:-:S03]  /*f50b0*/  LOP3.LUT R17, R17, 0xfffdffff, RZ, 0xc0, !PT ;  /* 0xfffdffff11117812 */ /* 0x000fc600078ec0ff */
[----:B------:R-:W3:Y:S04]  /*f50c0*/  LDL.LU.64 R30, [R1+0x29f0] ;  /* 0x0029f000011e7983 */ /* 0x000ee80000300a00 */
[----:B------:R-:W3:Y:S04]  /*f50d0*/  LDL.LU.64 R28, [R1+0x29e8] ;  /* 0x0029e800011c7983 */ /* 0x000ee80000300a00 */
[----:B------:R-:W-:Y:S01]  /*f50e0*/  @P0 LOP3.LUT R17, R17, 0x20000, RZ, 0xfc, !PT ;  /* 0x0002000011110812 */ /* 0x000fe200078efcff */
[----:B------:R-:W3:Y:S01]  /*f50f0*/  LDL.LU.64 R34, [R1+0x29e0] ;  /* 0x0029e00001227983 */ /* 0x000ee20000300a00 */
        /* <DEDUP_REMOVED lines=22> */
[----:B--2---:R-:W-:-:S05]  /*f5260*/  PRMT R2, R50, 0x7770, RZ ;  /* 0x0000777032027816 */ /* 0x004fca00000000ff */
[----:B------:R1:W-:Y:S02]  /*f5270*/  @P4 STG.E.U8 desc[UR4][R32.64], R2 ;  /* 0x0000000220004986 */ /* 0x0003e4000c101104 */
[C---:B-1----:R-:W-:Y:S02]  /*f5280*/  PRMT R2, R50.reuse, 0x7771, RZ ;  /* 0x0000777132027816 */ /* 0x042fe400000000ff */
[----:B------:R-:W2:Y:S04]  /*f5290*/  LDL.LU.64 R32, [R1+0x29d8] ;  /* 0x0029d80001207983 */ /* 0x000ea80000300a00 */
[----:B----4-:R1:W-:Y:S02]  /*f52a0*/  @P5 STG.E.U8 desc[UR4][R38.64], R2 ;  /* 0x0000000226005986 */ /* 0x0103e4000c101104 */
[----:B-1----:R-:W-:-:S02]  /*f52b0*/  PRMT R2, R50, 0x7772, RZ ;  /* 0x0000777232027816 */ /* 0x002fc400000000ff */
[----:B------:R-:W4:Y:S04]  /*f52c0*/  LDL.LU.64 R38, [R1+0x2a10] ;  /* 0x002a100001267983 */ /* 0x000f280000300a00 */
[----:B------:R1:W-:Y:S02]  /*f52d0*/  @P6 STG.E.U8 desc[UR4][R36.64], R2 ;  /* 0x0000000224006986 */ /* 0x0003e4000c101104 */
[----:B-1----:R-:W-:Y:S02]  /*f52e0*/  PRMT R2, R50, 0x7773, RZ ;  /* 0x0000777332027816 */ /* 0x002fe400000000ff */
[----:B------:R-:W2:Y:S04]  /*f52f0*/  LDL.LU.64 R36, [R1+0x2a08] ;  /* 0x002a080001247983 */ /* 0x000ea80000300a00 */
[----:B------:R1:W-:Y:S01]  /*f5300*/  @P0 STG.E.U8 desc[UR4][R60.64], R2 ;  /* 0x000000023c000986 */ /* 0x0003e2000c101104 */
[----:B------:R-:W-:-:S03]  /*f5310*/  LOP3.LUT P0, RZ, R17, 0x1000000, RZ, 0xc0, !PT ;  /* 0x0100000011ff7812 */ /* 0x000fc6000780c0ff */
[----:B------:R-:W2:Y:S01]  /*f5320*/  LDL.LU R50, [R1+0x554] ;  /* 0x0005540001327983 */ /* 0x000ea20000300800 */
[----:B-1----:R-:W-:-:S03]  /*f5330*/  PRMT R2, R41, 0x7770, RZ ;  /* 0x0000777029027816 */ /* 0x002fc600000000ff */
[----:B------:R-:W2:Y:S06]  /*f5340*/  LDL.LU.64 R60, [R1+0x2a00] ;  /* 0x002a0000013c7983 */ /* 0x000eac0000300a00 */
[----:B---3--:R1:W-:Y:S01]  /*f5350*/  @P0 STG.E.U8 desc[UR4][R54.64], R2 ;  /* 0x0000000236000986 */ /* 0x0083e2000c101104 */
[----:B------:R-:W-:Y:S02]  /*f5360*/  LOP3.LUT P0, RZ, R17, 0x800000, RZ, 0xc0, !PT ;  /* 0x0080000011ff7812 */ /* 0x000fe4000780c0ff */
[----:B-1----:R-:W-:Y:S01]  /*f5370*/  PRMT R2, R41, 0x7771, RZ ;  /* 0x0000777129027816 */ /* 0x002fe200000000ff */
[----:B------:R-:W3:Y:S10]  /*f5380*/  LDL.LU.64 R54, [R1+0x2a38] ;  /* 0x002a380001367983 */ /* 0x000ef40000300a00 */
[----:B------:R1:W-:Y:S01]  /*f5390*/  @P0 STG.E.U8 desc[UR4][R46.64], R2 ;  /* 0x000000022e000986 */ /* 0x0003e2000c101104 */
[----:B------:R-:W-:-:S02]  /*f53a0*/  LOP3.LUT P0, RZ, R17, 0x400000, RZ, 0xc0, !PT ;  /* 0x0040000011ff7812 */ /* 0x000fc4000780c0ff */
[C---:B-1----:R-:W-:Y:S01]  /*f53b0*/  PRMT R2, R41.reuse, 0x7772, RZ ;  /* 0x0000777229027816 */ /* 0x042fe200000000ff */
[----:B------:R-:W2:Y:S10]  /*f53c0*/  LDL.LU.64 R46, [R1+0x2a30] ;  /* 0x002a3000012e7983 */ /* 0x000eb40000300a00 */
[----:B------:R1:W-:Y:S02]  /*f53d0*/  @P0 STG.E.U8 desc[UR4][R22.64], R2 ;  /* 0x0000000216000986 */ /* 0x0003e4000c101104 */
[----:B-1----:R-:W-:-:S02]  /*f53e0*/  PRMT R2, R41, 0x7773, RZ ;  /* 0x0000777329027816 */ /* 0x002fc400000000ff */
        /* <DEDUP_REMOVED lines=23> */
[----:B------:R1:W-:Y:S02]  /*f5560*/  @P0 STG.E.U8 desc[UR4][R34.64], R2 ;  /* 0x0000000222000986 */ /* 0x0003e4000c101104 */
[----:B-1----:R-:W-:-:S05]  /*f5570*/  PRMT R2, R41, 0x7771, RZ ;  /* 0x0000777129027816 */ /* 0x002fca00000000ff */
[----:B------:R1:W-:Y:S02]  /*f5580*/  @P1 STG.E.U8 desc[UR4][R32.64], R2 ;  /* 0x0000000220001986 */ /* 0x0003e4000c101104 */
[----:B-1----:R-:W-:-:S05]  /*f5590*/  PRMT R2, R41, 0x7772, RZ ;  /* 0x0000777229027816 */ /* 0x002fca00000000ff */
[----:B----4-:R1:W-:Y:S02]  /*f55a0*/  @P2 STG.E.U8 desc[UR4][R38.64], R2 ;  /* 0x0000000226002986 */ /* 0x0103e4000c101104 */
[----:B-1----:R-:W-:Y:S02]  /*f55b0*/  PRMT R2, R41, 0x7773, RZ ;  /* 0x0000777329027816 */ /* 0x002fe400000000ff */
[----:B------:R-:W2:Y:S04]  /*f55c0*/  LDL.LU R41, [R1+0x55b0] ;  /* 0x0055b00001297983 */ /* 0x000ea80000300800 */
[----:B------:R1:W-:Y:S02]  /*f55d0*/  @P3 STG.E.U8 desc[UR4][R36.64], R2 ;  /* 0x0000000224003986 */ /* 0x0003e4000c101104 */
[----:B-1----:R-:W-:-:S05]  /*f55e0*/  PRMT R2, R50, 0x7770, RZ ;  /* 0x0000777032027816 */ /* 0x002fca00000000ff */
[----:B------:R1:W-:Y:S02]  /*f55f0*/  @P4 STG.E.U8 desc[UR4][R60.64], R2 ;  /* 0x000000023c004986 */ /* 0x0003e4000c101104 */
[----:B-1----:R-:W-:-:S05]  /*f5600*/  PRMT R2, R50, 0x7771, RZ ;  /* 0x0000777132027816 */ /* 0x002fca00000000ff */
[----:B---3--:R1:W-:Y:S02]  /*f5610*/  @P5 STG.E.U8 desc[UR4][R54.64], R2 ;  /* 0x0000000236005986 */ /* 0x0083e4000c101104 */
[----:B-1----:R-:W-:-:S05]  /*f5620*/  PRMT R2, R50, 0x7772, RZ ;  /* 0x0000777232027816 */ /* 0x002fca00000000ff */
[----:B------:R1:W-:Y:S04]  /*f5630*/  @P6 STG.E.U8 desc[UR4][R46.64], R2 ;  /* 0x000000022e006986 */ /* 0x0003e8000c101104 */
[----:B-1----:R-:W3:Y:S04]  /*f5640*/  LDL.LU.64 R46, [R1+0x2a28] ;  /* 0x002a2800012e7983 */ /* 0x002ee80000300a00 */
[----:B------:R-:W4:Y:S04]  /*f5650*/  LDL.LU.64 R38, [R1+0x2a20] ;  /* 0x002a200001267983 */ /* 0x000f280000300a00 */
[----:B------:R-:W2:Y:S04]  /*f5660*/  LDL.LU.64 R36, [R1+0x2a18] ;  /* 0x002a180001247983 */ /* 0x000ea80000300a00 */
[----:B------:R-:W2:Y:S04]  /*f5670*/  LDL.LU.64 R60, [R1+0x2a50] ;  /* 0x002a5000013c7983 */ /* 0x000ea80000300a00 */
[----:B------:R-:W4:Y:S01]  /*f5680*/  LDL.LU R51, [R1+0x544] ;  /* 0x0005440001337983 */ /* 0x000f220000300800 */
[----:B------:R-:W-:-:S03]  /*f5690*/  LOP3.LUT P4, RZ, R42, 0x200000, RZ, 0xc0, !PT ;  /* 0x002000002aff7812 */ /* 0x000fc6000788c0ff */
[----:B------:R-:W4:Y:S01]  /*f56a0*/  LDL.LU.64 R54, [R1+0x2a48] ;  /* 0x002a480001367983 */ /* 0x000f220000300a00 */
[----:B------:R-:W-:-:S03]  /*f56b0*/  PRMT R2, R50, 0x7773, RZ ;  /* 0x0000777332027816 */ /* 0x000fc600000000ff */
[----:B------:R-:W4:Y:S01]  /*f56c0*/  LDL.LU R28, [R1+0x578] ;  /* 0x00057800011c7983 */ /* 0x000f220000300800 */
[----:B------:R-:W-:Y:S02]  /*f56d0*/  LOP3.LUT R17, R17, 0xffffff7f, RZ, 0xc0, !PT ;  /* 0xffffff7f11117812 */ /* 0x000fe400078ec0ff */
[C---:B------:R-:W-:Y:S02]  /*f56e0*/  LOP3.LUT P5, RZ, R42.reuse, 0x400000, RZ, 0xc0, !PT ;  /* 0x004000002aff7812 */ /* 0x040fe400078ac0ff */
[----:B------:R-:W-:Y:S01]  /*f56f0*/  LOP3.LUT P6, RZ, R42, 0x800000, RZ, 0xc0, !PT ;  /* 0x008000002aff7812 */ /* 0x000fe200078cc0ff */
[----:B---3--:R1:W-:Y:S04]  /*f5700*/  @P4 STG.E.U8 desc[UR4][R46.64], R2 ;  /* 0x000000022e004986 */ /* 0x0083e8000c101104 */
[----:B-1----:R-:W3:Y:S01]  /*f5710*/  LDL.LU.64 R46, [R1+0x2a40] ;  /* 0x002a4000012e7983 */ /* 0x002ee20000300a00 */
[----:B--2---:R-:W-:-:S03]  /*f5720*/  LOP3.LUT P0, RZ, R41, 0x2, RZ, 0xc0, !PT ;  /* 0x0000000229ff7812 */ /* 0x004fc6000780c0ff */
[----:B------:R-:W2:Y:S04]  /*f5730*/  LDL.LU.64 R14, [R1+0x2a78] ;  /* 0x002a7800010e7983 */ /* 0x000ea80000300a00 */
[----:B------:R-:W2:Y:S04]  /*f5740*/  LDL.LU.64 R22, [R1+0x2a70] ;  /* 0x002a700001167983 */ /* 0x000ea80000300a00 */
[----:B------:R-:W2:Y:S02]  /*f5750*/  LDL.LU R29, [R1+0x568] ;  /* 0x00056800011d7983 */ /* 0x000ea40000300800 */
[----:B------:R-:W-:-:S02]  /*f5760*/  @P0 LOP3.LUT R17, R17, 0x80, RZ, 0xfc, !PT ;  /* 0x0000008011110812 */ /* 0x000fc400078efcff */
[----:B------:R-:W-:Y:S01]  /*f5770*/  LOP3.LUT P0, RZ, R41, 0x1, RZ, 0xc0, !PT ;  /* 0x0000000129ff7812 */ /* 0x000fe2000780c0ff */
[----:B------:R-:W2:Y:S01]  /*f5780*/  LDL.LU.64 R20, [R1+0x2a68] ;  /* 0x002a680001147983 */ /* 0x000ea20000300a00 */
[----:B------:R-:W-:-:S03]  /*f5790*/  LOP3.LUT R17, R17, 0xfffffeff, RZ, 0xc0, !PT ;  /* 0xfffffeff11117812 */ /* 0x000fc600078ec0ff */
[----:B------:R-:W2:Y:S04]  /*f57a0*/  LDL.LU.64 R26, [R1+0x2a60] ;  /* 0x002a6000011a7983 */ /* 0x000ea80000300a00 */
[----:B------:R-:W2:Y:S04]  /*f57b0*/  LDL.LU.64 R24, [R1+0x2a58] ;  /* 0x002a580001187983 */ /* 0x000ea80000300a00 */
[----:B------:R-:W-:Y:S01]  /*f57c0*/  @P0 LOP3.LUT R17, R17, 0x100, RZ, 0xfc, !PT ;  /* 0x0000010011110812 */ /* 0x000fe200078efcff */
[----:B------:R-:W2:Y:S01]  /*f57d0*/  LDL.LU.64 R30, [R1+0x2a90] ;  /* 0x002a9000011e7983 */ /* 0x000ea20000300a00 */
[----:B------:R-:W-:-:S02]  /*f57e0*/  LOP3.LUT P0, RZ, R42, 0x80000000, RZ, 0xc0, !PT ;  /* 0x800000002aff7812 */ /* 0x000fc4000780c0ff */
[----:B------:R-:W-:Y:S01]  /*f57f0*/  LOP3.LUT R17, R17, 0xfffffdff, RZ, 0xc0, !PT ;  /* 0xfffffdff11117812 */ /* 0x000fe200078ec0ff */
[----:B------:R-:W2:Y:S01]  /*f5800*/  LDL.LU R50, [R1+0x558] ;  /* 0x0005580001327983 */ /* 0x000ea20000300800 */
[----:B----4-:R-:W-:-:S03]  /*f5810*/  PRMT R2, R51, 0x7770, RZ ;  /* 0x0000777033027816 */ /* 0x010fc600000000ff */
[----:B------:R-:W4:Y:S06]  /*f5820*/  LDL.LU.64 R34, [R1+0x2a88] ;  /* 0x002a880001227983 */ /* 0x000f2c0000300a00 */
[----:B------:R-:W-:Y:S01]  /*f5830*/  @P0 LOP3.LUT R17, R17, 0x200, RZ, 0xfc, !PT ;  /* 0x0000020011110812 */ /* 0x000fe200078efcff */
[----:B------:R1:W-:Y:S01]  /*f5840*/  @P5 STG.E.U8 desc[UR4][R38.64], R2 ;  /* 0x0000000226005986 */ /* 0x0003e2000c101104 */
[----:B------:R-:W-:Y:S02]  /*f5850*/  LOP3.LUT P0, RZ, R42, 0x40000000, RZ, 0xc0, !PT ;  /* 0x400000002aff7812 */ /* 0x000fe4000780c0ff */
[----:B------:R-:W-:Y:S01]  /*f5860*/  LOP3.LUT R17, R17, 0xfffffbff, RZ, 0xc0, !PT ;  /* 0xfffffbff11117812 */ /* 0x000fe200078ec0ff */
[----:B------:R-:W4:Y:S01]  /*f5870*/  LDL.LU.64 R32, [R1+0x2a80] ;  /* 0x002a800001207983 */ /* 0x000f220000300a00 */
[----:B-1----:R-:W-:-:S03]  /*f5880*/  PRMT R2, R51, 0x7771, RZ ;  /* 0x0000777133027816 */ /* 0x002fc600000000ff */
[----:B------:R-:W4:Y:S06]  /*f5890*/  LDL.LU.64 R38, [R1+0x2ab8] ;  /* 0x002ab80001267983 */ /* 0x000f2c0000300a00 */
        /* <DEDUP_REMOVED lines=15> */
[----:B------:R1:W-:Y:S10]  /*f5990*/  @P6 STG.E.U8 desc[UR4][R36.64], R2 ;  /* 0x0000000224006986 */ /* 0x0003f4000c101104 */
[----:B------:R-:W-:-:S02]  /*f59a0*/  @P0 LOP3.LUT R17, R17, 0x8000, RZ, 0xfc, !PT ;  /* 0x0000800011110812 */ /* 0x000fc400078efcff */
[----:B------:R-:W-:Y:S01]  /*f59b0*/  LOP3.LUT P0, RZ, R42, 0x1000000, RZ, 0xc0, !PT ;  /* 0x010000002aff7812 */ /* 0x000fe2000780c0ff */
[----:B-1----:R-:W4:Y:S01]  /*f59c0*/  LDL.LU.64 R36, [R1+0x2ab0] ;  /* 0x002ab00001247983 */ /* 0x002f220000300a00 */
[----:B------:R-:W-:-:S11]  /*f59d0*/  PRMT R2, R51, 0x7772, RZ ;  /* 0x0000777233027816 */ /* 0x000fd600000000ff */
[----:B------:R1:W-:Y:S01]  /*f59e0*/  @P0 STG.E.U8 desc[UR4][R60.64], R2 ;  /* 0x000000023c000986 */ /* 0x0003e2000c101104 */
[----:B------:R-:W-:Y:S02]  /*f59f0*/  LOP3.LUT P0, RZ, R17, 0x8000, RZ, 0xc0, !PT ;  /* 0x0000800011ff7812 */ /* 0x000fe4000780c0ff */
[----:B-1----:R-:W-:Y:S02]  /*f5a00*/  PRMT R2, R51, 0x7773, RZ ;  /* 0x0000777333027816 */ /* 0x002fe400000000ff */
[----:B------:R-:W4:Y:S09]  /*f5a10*/  LDL.LU R51, [R1+0x548] ;  /* 0x0005480001337983 */ /* 0x000f320000300800 */
[----:B------:R1:W-:Y:S01]  /*f5a20*/  @P0 STG.E.U8 desc[UR4][R54.64], R2 ;  /* 0x0000000236000986 */ /* 0x0003e2000c101104 */
[----:B------:R-:W-:-:S03]  /*f5a30*/  LOP3.LUT P0, RZ, R17, 0x4000, RZ, 0xc0, !PT ;  /* 0x0000400011ff7812 */ /* 0x000fc6000780c0ff */
[----:B------:R-:W4:Y:S01]  /*f5a40*/  LDL.LU.64 R60, [R1+0x2aa8] ;  /* 0x002aa800013c7983 */ /* 0x000f220000300a00 */
[----:B-1----:R-:W-:-:S03]  /*f5a50*/  PRMT R2, R28, 0x7770, RZ ;  /* 0x000077701c027816 */ /* 0x002fc600000000ff */
[----:B------:R-:W4:Y:S06]  /*f5a60*/  LDL.LU.64 R54, [R1+0x2aa0] ;  /* 0x002aa00001367983 */ /* 0x000f2c0000300a00 */
[----:B---3--:R1:W-:Y:S04]  /*f5a70*/  @P0 STG.E.U8 desc[UR4][R46.64], R2 ;  /* 0x000000022e000986 */ /* 0x0083e8000c101104 */
[----:B-1----:R-:W3:Y:S01]  /*f5a80*/  LDL.LU.64 R46, [R1+0x2a98] ;  /* 0x002a9800012e7983 */ /* 0x002ee20000300a00 */
[----:B------:R-:W-:-:S02]  /*f5a90*/  LOP3.LUT P0, RZ, R17, 0x2000, RZ, 0xc0, !PT ;  /* 0x0000200011ff7812 */ /* 0x000fc4000780c0ff */
[----:B------:R-:W-:-:S11]  /*f5aa0*/  PRMT R2, R28, 0x7771, RZ ;  /* 0x000077711c027816 */ /* 0x000fd600000000ff */
[----:B--2---:R1:W-:Y:S01]  /*f5ab0*/  @P0 STG.E.U8 desc[UR4][R14.64], R2 ;  /* 0x000000020e000986 */ /* 0x0043e2000c101104 */
        /* <DEDUP_REMOVED lines=19> */
[----:B----4-:R1:W-:Y:S01]  /*f5bf0*/  @P0 STG.E.U8 desc[UR4][R34.64], R2 ;  /* 0x0000000222000986 */ /* 0x0103e2000c101104 */
[----:B------:R-:W-:Y:S02]  /*f5c00*/  LOP3.LUT P3, RZ, R41, 0x10, RZ, 0xc0, !PT ;  /* 0x0000001029ff7812 */ /* 0x000fe4000786c0ff */
[----:B-1----:R-:W-:-:S05]  /*f5c10*/  PRMT R2, R50, 0x7770, RZ ;  /* 0x0000777032027816 */ /* 0x002fca00000000ff */
[----:B------:R1:W-:Y:S01]  /*f5c20*/  @P1 STG.E.U8 desc[UR4][R32.64], R2 ;  /* 0x0000000220001986 */ /* 0x0003e2000c101104 */
[C---:B------:R-:W-:Y:S02]  /*f5c30*/  LOP3.LUT P4, RZ, R41.reuse, 0x20, RZ, 0xc0, !PT ;  /* 0x0000002029ff7812 */ /* 0x040fe4000788c0ff */
[C---:B-1----:R-:W-:Y:S01]  /*f5c40*/  PRMT R2, R50.reuse, 0x7771, RZ ;  /* 0x0000777132027816 */ /* 0x042fe200000000ff */
[----:B------:R-:W2:Y:S04]  /*f5c50*/  LDL.LU.64 R32, [R1+0x2ad0] ;  /* 0x002ad00001207983 */ /* 0x000ea80000300a00 */
[----:B------:R1:W-:Y:S01]  /*f5c60*/  @P2 STG.E.U8 desc[UR4][R38.64], R2 ;  /* 0x0000000226002986 */ /* 0x0003e2000c101104 */
[----:B------:R-:W-:Y:S02]  /*f5c70*/  LOP3.LUT P5, RZ, R41, 0x40, RZ, 0xc0, !PT ;  /* 0x0000004029ff7812 */ /* 0x000fe400078ac0ff */
[----:B-1----:R-:W-:-:S05]  /*f5c80*/  PRMT R2, R50, 0x7772, RZ ;  /* 0x0000777232027816 */ /* 0x002fca00000000ff */
[----:B------:R1:W-:Y:S01]  /*f5c90*/  @P3 STG.E.U8 desc[UR4][R36.64], R2 ;  /* 0x0000000224003986 */ /* 0x0003e2000c101104 */
[----:B------:R-:W-:Y:S02]  /*f5ca0*/  LOP3.LUT P6, RZ, R41, 0x80, RZ, 0xc0, !PT ;  /* 0x0000008029ff7812 */ /* 0x000fe400078cc0ff */
[----:B-1----:R-:W-:-:S05]  /*f5cb0*/  PRMT R2, R50, 0x7773, RZ ;  /* 0x0000777332027816 */ /* 0x002fca00000000ff */
[----:B------:R1:W-:Y:S02]  /*f5cc0*/  @P4 STG.E.U8 desc[UR4][R60.64], R2 ;  /* 0x000000023c004986 */ /* 0x0003e4000c101104 */
[----:B-1----:R-:W-:-:S05]  /*f5cd0*/  PRMT R2, R51, 0x7770, RZ ;  /* 0x0000777033027816 */ /* 0x002fca00000000ff */
[----:B------:R1:W-:Y:S02]  /*f5ce0*/  @P5 STG.E.U8 desc[UR4][R54.64], R2 ;  /* 0x0000000236005986 */ /* 0x0003e4000c101104 */
[----:B-1----:R-:W-:-:S05]  /*f5cf0*/  PRMT R2, R51, 0x7771, RZ ;  /* 0x0000777133027816 */ /* 0x002fca00000000ff */
[----:B---3--:R1:W-:Y:S04]  /*f5d00*/  @P6 STG.E.U8 desc[UR4][R46.64], R2 ;  /* 0x000000022e006986 */ /* 0x0083e8000c101104 */
[----:B-1----:R-:W3:Y:S04]  /*f5d10*/  LDL.LU.64 R46, [R1+0x2ac8] ;  /* 0x002ac800012e7983 */ /* 0x002ee80000300a00 */
[----:B------:R-:W4:Y:S04]  /*f5d20*/  LDL.LU.64 R38, [R1+0x2ac0] ;  /* 0x002ac00001267983 */ /* 0x000f280000300a00 */
[----:B------:R-:W4:Y:S04]  /*f5d30*/  LDL.LU.64 R36, [R1+0x2af8] ;  /* 0x002af80001247983 */ /* 0x000f280000300a00 */
[----:B------:R-:W4:Y:S04]  /*f5d40*/  LDL.LU.64 R60, [R1+0x2af0] ;  /* 0x002af000013c7983 */ /* 0x000f280000300a00 */
[----:B------:R-:W4:Y:S04]  /*f5d50*/  LDL.LU R50, [R1+0x57c] ;  /* 0x00057c0001327983 */ /* 0x000f280000300800 */
[----:B------:R-:W4:Y:S01]  /*f5d60*/  LDL.LU.64 R54, [R1+0x2ae8] ;  /* 0x002ae80001367983 */ /* 0x000f220000300a00 */
[----:B------:R-:W-:-:S02]  /*f5d70*/  LOP3.LUT P0, RZ, R41, 0x100000, RZ, 0xc0, !PT ;  /* 0x0010000029ff7812 */ /* 0x000fc4000780c0ff */
[----:B------:R-:W-:Y:S01]  /*f5d80*/  LOP3.LUT R18, R18, 0xbfffffff, RZ, 0xc0, !PT ;  /* 0xbfffffff12127812 */ /* 0x000fe200078ec0ff */
[----:B------:R-:W4:Y:S01]  /*f5d90*/  LDL.LU R21, [R1+0x56c] ;  /* 0x00056c0001157983 */ /* 0x000f220000300800 */
[C---:B------:R-:W-:Y:S02]  /*f5da0*/  LOP3.LUT P4, RZ, R41.reuse, 0x100, RZ, 0xc0, !PT ;  /* 0x0000010029ff7812 */ /* 0x040fe4000788c0ff */
[----:B------:R-:W-:-:S07]  /*f5db0*/  LOP3.LUT P5, RZ, R41, 0x200, RZ, 0xc0, !PT ;  /* 0x0000020029ff7812 */ /* 0x000fce00078ac0ff */
[----:B------:R-:W-:Y:S02]  /*f5dc0*/  @P0 LOP3.LUT R18, R18, 0x40000000, RZ, 0xfc, !PT ;  /* 0x4000000012120812 */ /* 0x000fe400078efcff */
[----:B------:R-:W-:Y:S02]  /*f5dd0*/  LOP3.LUT P0, RZ, R41, 0x80000, RZ, 0xc0, !PT ;  /* 0x0008000029ff7812 */ /* 0x000fe4000780c0ff */
[----:B------:R-:W-:Y:S02]  /*f5de0*/  PRMT R2, R51, 0x7772, RZ ;  /* 0x0000777233027816 */ /* 0x000fe400000000ff */
[----:B------:R-:W-:-:S09]  /*f5df0*/  LOP3.LUT R18, R18, 0x7fffffff, RZ, 0xc0, !PT ;  /* 0x7fffffff12127812 */ /* 0x000fd200078ec0ff */
        /* <DEDUP_REMOVED lines=9> */
[----:B--2---:R1:W-:Y:S02]  /*f5e90*/  @P4 STG.E.U8 desc[UR4][R32.64], R2 ;  /* 0x0000000220004986 */ /* 0x0043e4000c101104 */
[----:B-1----:R-:W-:-:S08]  /*f5ea0*/  PRMT R2, R51, 0x7773, RZ ;  /* 0x0000777333027816 */ /* 0x002fd000000000ff */
        /* <DEDUP_REMOVED lines=11> */
[----:B------:R-:W-:Y:S02]  /*f5f60*/  LOP3.LUT P0, RZ, R41, 0x1000, RZ, 0xc0, !PT ;  /* 0x0000100029ff7812 */ /* 0x000fe4000780c0ff */
[----:B------:R-:W-:Y:S01]  /*f5f70*/  LOP3.LUT R17, R17, 0xffffffbf, RZ, 0xc0, !PT ;  /* 0xffffffbf11117812 */ /* 0x000fe200078ec0ff */
[----:B---3--:R1:W-:Y:S04]  /*f5f80*/  @P5 STG.E.U8 desc[UR4][R46.64], R2 ;  /* 0x000000022e005986 */ /* 0x0083e8000c101104 */
[----:B-1----:R-:W2:Y:S04]  /*f5f90*/  LDL.LU.64 R46, [R1+0x2ae0] ;  /* 0x002ae000012e7983 */ /* 0x002ea80000300a00 */
[----:B------:R-:W3:Y:S04]  /*f5fa0*/  LDL.LU.64 R14, [R1+0x2ad8] ;  /* 0x002ad800010e7983 */ /* 0x000ee80000300a00 */
[----:B------:R-:W3:Y:S04]  /*f5fb0*/  LDL.LU.64 R22, [R1+0x2b10] ;  /* 0x002b100001167983 */ /* 0x000ee80000300a00 */
[----:B------:R-:W3:Y:S04]  /*f5fc0*/  LDL.LU.64 R26, [R1+0x2b08] ;  /* 0x002b0800011a7983 */ /* 0x000ee80000300a00 */
[----:B------:R-:W3:Y:S04]  /*f5fd0*/  LDL.LU.64 R24, [R1+0x2b00] ;  /* 0x002b000001187983 */ /* 0x000ee80000300a00 */
[----:B------:R-:W3:Y:S04]  /*f5fe0*/  LDL.LU R51, [R1+0x55c] ;  /* 0x00055c0001337983 */ /* 0x000ee80000300800 */
[----:B------:R-:W3:Y:S04]  /*f5ff0*/  LDL.LU.64 R30, [R1+0x2b38] ;  /* 0x002b3800011e7983 */ /* 0x000ee80000300a00 */
[----:B------:R-:W3:Y:S01]  /*f6000*/  LDL.LU.64 R28, [R1+0x2b30] ;  /* 0x002b3000011c7983 */ /* 0x000ee20000300a00 */
[----:B------:R-:W-:-:S03]  /*f6010*/  @P0 LOP3.LUT R17, R17, 0x40, RZ, 0xfc, !PT ;  /* 0x0000004011110812 */ /* 0x000fc600078efcff */
[----:B------:R-:W3:Y:S01]  /*f6020*/  LDL.LU.64 R34, [R1+0x2b28] ;  /* 0x002b280001227983 */ /* 0x000ee20000300a00 */
[----:B------:R-:W-:Y:S02]  /*f6030*/  LOP3.LUT P0, RZ, R41, 0x800, RZ, 0xc0, !PT ;  /* 0x0000080029ff7812 */ /* 0x000fe4000780c0ff */
[C---:B----4-:R-:W-:Y:S01]  /*f6040*/  PRMT R2, R50.reuse, 0x7770, RZ ;  /* 0x0000777032027816 */ /* 0x050fe200000000ff */
[----:B------:R-:W4:Y:S04]  /*f6050*/  LDL.LU.64 R32, [R1+0x2b20] ;  /* 0x002b200001207983 */ /* 0x000f280000300a00 */
[----:B------:R1:W-:Y:S02]  /*f6060*/  @P6 STG.E.U8 desc[UR4][R38.64], R2 ;  /* 0x0000000226006986 */ /* 0x0003e4000c101104 */
[----:B-1----:R-:W-:-:S02]  /*f6070*/  PRMT R2, R50, 0x7771, RZ ;  /* 0x0000777132027816 */ /* 0x002fc400000000ff */
[----:B------:R-:W4:Y:S04]  /*f6080*/  LDL.LU.64 R38, [R1+0x2b18] ;  /* 0x002b180001267983 */ /* 0x000f280000300a00 */
[----:B------:R1:W-:Y:S04]  /*f6090*/  @P0 STG.E.U8 desc[UR4][R36.64], R2 ;  /* 0x0000000224000986 */ /* 0x0003e8000c101104 */
[----:B-1----:R-:W4:Y:S01]  /*f60a0*/  LDL.LU.64 R36, [R1+0x2b50] ;  /* 0x002b500001247983 */ /* 0x002f220000300a00 */
[----:B------:R-:W-:Y:S02]  /*f60b0*/  LOP3.LUT P0, RZ, R17, 0x40, RZ, 0xc0, !PT ;  /* 0x0000004011ff7812 */ /* 0x000fe4000780c0ff */
[----:B------:R-:W-:-:S11]  /*f60c0*/  PRMT R2, R50, 0x7772, RZ ;  /* 0x0000777232027816 */ /* 0x000fd600000000ff */
[----:B------:R1:W-:Y:S01]  /*f60d0*/  @P0 STG.E.U8 desc[UR4][R60.64], R2 ;  /* 0x000000023c000986 */ /* 0x0003e2000c101104 */
[C---:B------:R-:W-:Y:S02]  /*f60e0*/  LOP3.LUT P0, RZ, R17.reuse, 0x20, RZ, 0xc0, !PT ;  /* 0x0000002011ff7812 */ /* 0x040fe4000780c0ff */
[----:B-1----:R-:W-:Y:S01]  /*f60f0*/  PRMT R2, R50, 0x7773, RZ ;  /* 0x0000777332027816 */ /* 0x002fe200000000ff */
        /* <DEDUP_REMOVED lines=11> */
[----:B------:R-:W-:Y:S02]  /*f61b0*/  LOP3.LUT P0, RZ, R17, 0x8, RZ, 0xc0, !PT ;  /* 0x0000000811ff7812 */ /* 0x000fe4000780c0ff */
        /* <DEDUP_REMOVED lines=21> */
[----:B----4-:R1:W-:Y:S02]  /*f6310*/  @P2 STG.E.U8 desc[UR4][R32.64], R2 ;  /* 0x0000000220002986 */ /* 0x0103e4000c101104 */
[----:B-1----:R-:W-:-:S05]  /*f6320*/  PRMT R2, R40, 0x7771, RZ ;  /* 0x0000777128027816 */ /* 0x002fca00000000ff */
[----:B------:R1:W-:Y:S02]  /*f6330*/  @P3 STG.E.U8 desc[UR4][R38.64], R2 ;  /* 0x0000000226003986 */ /* 0x0003e4000c101104 */
[----:B-1----:R-:W-:-:S05]  /*f6340*/  PRMT R2, R40, 0x7772, RZ ;  /* 0x0000777228027816 */ /* 0x002fca00000000ff */
[----:B------:R1:W-:Y:S02]  /*f6350*/  @P4 STG.E.U8 desc[UR4][R36.64], R2 ;  /* 0x0000000224004986 */ /* 0x0003e4000c101104 */
[----:B-1----:R-:W-:Y:S02]  /*f6360*/  PRMT R2, R40, 0x7773, RZ ;  /* 0x0000777328027816 */ /* 0x002fe400000000ff */
[----:B------:R-:W3:Y:S01]  /*f6370*/  LDL.LU R40, [R1+0x55a4] ;  /* 0x0055a40001287983 */ /* 0x000ee20000300800 */
[C---:B------:R-:W-:Y:S02]  /*f6380*/  LOP3.LUT P5, RZ, R41.reuse, 0x2000000, RZ, 0xc0, !PT ;  /* 0x0200000029ff7812 */ /* 0x040fe400078ac0ff */
[----:B------:R-:W-:Y:S01]  /*f6390*/  LOP3.LUT P6, RZ, R41, 0x4000000, RZ, 0xc0, !PT ;  /* 0x0400000029ff7812 */ /* 0x000fe200078cc0ff */
[----:B------:R-:W4:Y:S04]  /*f63a0*/  LDL.LU.64 R34, [R1+0x2b78] ;  /* 0x002b780001227983 */ /* 0x000f280000300a00 */
[----:B------:R-:W2:Y:S04]  /*f63b0*/  LDL.LU.64 R32, [R1+0x2b70] ;  /* 0x002b700001207983 */ /* 0x000ea80000300a00 */
[----:B------:R-:W2:Y:S04]  /*f63c0*/  LDL.LU.64 R38, [R1+0x2b68] ;  /* 0x002b680001267983 */ /* 0x000ea80000300a00 */
[----:B------:R1:W-:Y:S04]  /*f63d0*/  @P5 STG.E.U8 desc[UR4][R60.64], R2 ;  /* 0x000000023c005986 */ /* 0x0003e8000c101104 */
[----:B------:R-:W2:Y:S01]  /*f63e0*/  LDL.LU.64 R36, [R1+0x2b60] ;  /* 0x002b600001247983 */ /* 0x000ea20000300a00 */
[----:B-1----:R-:W-:-:S03]  /*f63f0*/  PRMT R2, R50, 0x7770, RZ ;  /* 0x0000777032027816 */ /* 0x002fc600000000ff */
[----:B------:R-:W2:Y:S04]  /*f6400*/  LDL.LU.64 R60, [R1+0x2b58] ;  /* 0x002b5800013c7983 */ /* 0x000ea80000300a00 */
[----:B------:R1:W-:Y:S04]  /*f6410*/  @P6 STG.E.U8 desc[UR4][R54.64], R2 ;  /* 0x0000000236006986 */ /* 0x0003e8000c101104 */
[----:B-1----:R-:W2:Y:S04]  /*f6420*/  LDL.LU.64 R54, [R1+0x2b90] ;  /* 0x002b900001367983 */ /* 0x002ea80000300a00 */
[----:B------:R-:W2:Y:S04]  /*f6430*/  LDL.LU R51, [R1+0x520] ;  /* 0x0005200001337983 */ /* 0x000ea80000300800 */
[----:B------:R-:W2:Y:S04]  /*f6440*/  LDL.LU.64 R14, [R1+0x2b88] ;  /* 0x002b8800010e7983 */ /* 0x000ea80000300a00 */
[----:B------:R-:W2:Y:S04]  /*f6450*/  LDL.LU.64 R22, [R1+0x2b80] ;  /* 0x002b800001167983 */ /* 0x000ea80000300a00 */
[----:B------:R-:W2:Y:S04]  /*f6460*/  LDL.LU.64 R20, [R1+0x2bb8] ;  /* 0x002bb80001147983 */ /* 0x000ea80000300a00 */
[----:B------:R-:W2:Y:S01]  /*f6470*/  LDL.LU.64 R26, [R1+0x2bb0] ;  /* 0x002bb000011a7983 */ /* 0x000ea20000300a00 */
[----:B------:R-:W-:-:S02]  /*f6480*/  LOP3.LUT R18, R18, 0xffdfffff, RZ, 0xc0, !PT ;  /* 0xffdfffff12127812 */ /* 0x000fc400078ec0ff */
[C---:B------:R-:W-:Y:S01]  /*f6490*/  LOP3.LUT P4, RZ, R41.reuse, 0x8000000, RZ, 0xc0, !PT ;  /* 0x0800000029ff7812 */ /* 0x040fe2000788c0ff */
[----:B------:R-:W2:Y:S01]  /*f64a0*/  LDL.LU.64 R24, [R1+0x2ba8] ;  /* 0x002ba80001187983 */ /* 0x000ea20000300a00 */
[C---:B------:R-:W-:Y:S02]  /*f64b0*/  LOP3.LUT P5, RZ, R41.reuse, 0x10000000, RZ, 0xc0, !PT ;  /* 0x1000000029ff7812 */ /* 0x040fe400078ac0ff */
[----:B------:R-:W-:Y:S02]  /*f64c0*/  PRMT R2, R50, 0x7771, RZ ;  /* 0x0000777132027816 */ /* 0x000fe400000000ff */
        /* <DEDUP_REMOVED lines=25> */
[----:B------:R-:W-:Y:S02]  /*f6660*/  LOP3.LUT P0, RZ, R41, 0x80000000, RZ, 0xc0, !PT ;  /* 0x8000000029ff7812 */ /* 0x000fe4000780c0ff */
[----:B------:R-:W-:Y:S02]  /*f6670*/  LOP3.LUT R18, R18, 0xdfffffff, RZ, 0xc0, !PT ;  /* 0xdfffffff12127812 */ /* 0x000fe400078ec0ff */
[----:B-1----:R-:W-:-:S05]  /*f6680*/  PRMT R2, R50, 0x7772, RZ ;  /* 0x0000777232027816 */ /* 0x002fca00000000ff */
[----:B--2---:R1:W-:Y:S04]  /*f6690*/  @P5 STG.E.U8 desc[UR4][R32.64], R2 ;  /* 0x0000000220005986 */ /* 0x0043e8000c101104 */
[----:B------:R-:W-:Y:S02]  /*f66a0*/  @P0 LOP3.LUT R18, R18, 0x20000000, RZ, 0xfc, !PT ;  /* 0x2000000012120812 */ /* 0x000fe400078efcff */
[----:B------:R-:W-:Y:S02]  /*f66b0*/  LOP3.LUT P0, RZ, R41, 0x40000000, RZ, 0xc0, !PT ;  /* 0x4000000029ff7812 */ /* 0x000fe4000780c0ff */
[----:B-1----:R-:W-:Y:S01]  /*f66c0*/  PRMT R2, R50, 0x7773, RZ ;  /* 0x0000777332027816 */ /* 0x002fe200000000ff */
[----:B------:R-:W2:Y:S04]  /*f66d0*/  LDL.LU R33, [R1+0x500] ;  /* 0x0005000001217983 */ /* 0x000ea80000300800 */
[----:B------:R1:W-:Y:S04]  /*f66e0*/  @P6 STG.E.U8 desc[UR4][R38.64], R2 ;  /* 0x0000000226006986 */ /* 0x0003e8000c101104 */
[----:B------:R-:W3:Y:S04]  /*f66f0*/  LDL.LU.64 R30, [R1+0x2ba0] ;  /* 0x002ba000011e7983 */ /* 0x000ee80000300a00 */
[----:B------:R-:W4:Y:S01]  /*f6700*/  LDL.LU.64 R28, [R1+0x2b98] ;  /* 0x002b9800011c7983 */ /* 0x000f220000300a00 */
[----:B-1----:R-:W-:-:S03]  /*f6710*/  PRMT R2, R51, 0x7770, RZ ;  /* 0x0000777033027816 */ /* 0x002fc600000000ff */
[----:B------:R-:W4:Y:S04]  /*f6720*/  LDL.LU.64 R34, [R1+0x2bd0] ;  /* 0x002bd00001227983 */ /* 0x000f280000300a00 */
[----:B------:R1:W-:Y:S01]  /*f6730*/  @P0 STG.E.U8 desc[UR4][R36.64], R2 ;  /* 0x0000000224000986 */ /* 0x0003e2000c101104 */
[----:B------:R-:W-:-:S03]  /*f6740*/  LOP3.LUT P0, RZ, R18, 0x20000000, RZ, 0xc0, !PT ;  /* 0x2000000012ff7812 */ /* 0x000fc6000780c0ff */
[----:B------:R-:W4:Y:S01]  /*f6750*/  LDL.LU.64 R38, [R1+0x2bc8] ;  /* 0x002bc80001267983 */ /* 0x000f220000300a00 */
[----:B-1----:R-:W-:-:S03]  /*f6760*/  PRMT R2, R51, 0x7771, RZ ;  /* 0x0000777133027816 */ /* 0x002fc600000000ff */
[----:B------:R-:W4:Y:S06]  /*f6770*/  LDL.LU.64 R36, [R1+0x2bc0] ;  /* 0x002bc00001247983 */ /* 0x000f2c0000300a00 */
        /* <DEDUP_REMOVED lines=10> */
[----:B------:R-:W4:Y:S01]  /*f6820*/  LDL.LU.64 R50, [R1+0x2be8] ;  /* 0x002be80001327983 */ /* 0x000f220000300a00 */
        /* <DEDUP_REMOVED lines=37> */
[----:B------:R-:W2:Y:S04]  /*f6a80*/  LDL.LU.64 R38, [R1+0x2c10] ;  /* 0x002c100001267983 */ /* 0x000ea80000300a00 */
[----:B------:R-:W2:Y:S01]  /*f6a90*/  LDL.LU R37, [R1+0x524] ;  /* 0x0005240001257983 */ /* 0x000ea20000300800 */
[----:B------:R-:W-:-:S13]  /*f6aa0*/  LOP3.LUT P6, RZ, R40, 0x2000, RZ, 0xc0, !PT ;  /* 0x0000200028ff7812 */ /* 0x000fda00078cc0ff */
[----:B------:R1:W-:Y:S04]  /*f6ab0*/  @P6 STG.E.U8 desc[UR4][R50.64], R2 ;  /* 0x0000000232006986 */ /* 0x0003e8000c101104 */
[----:B-1----:R-:W4:Y:S04]  /*f6ac0*/  LDL.LU.64 R50, [R1+0x2c08] ;  /* 0x002c080001327983 */ /* 0x002f280000300a00 */
[----:B------:R-:W4:Y:S04]  /*f6ad0*/  LDL.LU.64 R60, [R1+0x2c00] ;  /* 0x002c0000013c7983 */ /* 0x000f280000300a00 */
[----:B------:R-:W4:Y:S01]  /*f6ae0*/  LDL.LU R24, [R1+0x514] ;  /* 0x0005140001187983 */ /* 0x000f220000300800 */
[----:B------:R-:W-:-:S02]  /*f6af0*/  LOP3.LUT P4, RZ, R40, 0x4000, RZ, 0xc0, !PT ;  /* 0x0000400028ff7812 */ /* 0x000fc4000788c0ff */
        /* <DEDUP_REMOVED lines=18> */
[----:B--2---:R-:W-:-:S05]  /*f6c20*/  PRMT R2, R37, 0x7770, RZ ;  /* 0x0000777025027816 */ /* 0x004fca00000000ff */
[----:B---3--:R1:W-:Y:S04]  /*f6c30*/  @P4 STG.E.U8 desc[UR4][R54.64], R2 ;  /* 0x0000000236004986 */ /* 0x0083e8000c101104 */
[----:B-1----:R-:W2:Y:S04]  /*f6c40*/  LDL.LU.64 R54, [R1+0x2c38] ;  /* 0x002c380001367983 */ /* 0x002ea80000300a00 */
[----:B------:R-:W3:Y:S04]  /*f6c50*/  LDL.LU.64 R16, [R1+0x2c30] ;  /* 0x002c300001107983 */ /* 0x000ee80000300a00 */
[----:B------:R-:W3:Y:S01]  /*f6c60*/  LDL.LU.64 R14, [R1+0x2c28] ;  /* 0x002c2800010e7983 */ /* 0x000ee20000300a00 */
[----:B------:R-:W-:-:S03]  /*f6c70*/  LOP3.LUT P0, RZ, R40, 0x100000, RZ, 0xc0, !PT ;  /* 0x0010000028ff7812 */ /* 0x000fc6000780c0ff */
[----:B------:R-:W3:Y:S04]  /*f6c80*/  LDL.LU R25, [R1+0x504] ;  /* 0x0005040001197983 */ /* 0x000ee80000300800 */
[----:B------:R-:W3:Y:S01]  /*f6c90*/  LDL.LU.64 R22, [R1+0x2c20] ;  /* 0x002c200001167983 */ /* 0x000ee20000300a00 */
[----:B------:R-:W-:-:S03]  /*f6ca0*/  LOP3.LUT R18, R18, 0xfffbffff, RZ, 0xc0, !PT ;  /* 0xfffbffff12127812 */ /* 0x000fc600078ec0ff */
[----:B------:R-:W3:Y:S02]  /*f6cb0*/  LDL.LU.64 R20, [R1+0x2c18] ;  /* 0x002c180001147983 */ /* 0x000ee40000300a00 */
[----:B------:R-:W-:Y:S02]  /*f6cc0*/  @P0 LOP3.LUT R18, R18, 0x40000, RZ, 0xfc, !PT ;  /* 0x0004000012120812 */ /* 0x000fe400078efcff */
[----:B------:R-:W-:Y:S01]  /*f6cd0*/  LOP3.LUT P0, RZ, R40, 0x80000, RZ, 0xc0, !PT ;  /* 0x0008000028ff7812 */ /* 0x000fe2000780c0ff */
[----:B------:R-:W3:Y:S01]  /*f6ce0*/  LDL.LU.64 R26, [R1+0x2c50] ;  /* 0x002c5000011a7983 */ /* 0x000ee20000300a00 */
[----:B------:R-:W-:Y:S02]  /*f6cf0*/  LOP3.LUT R18, R18, 0xfff7ffff, RZ, 0xc0, !PT ;  /* 0xfff7ffff12127812 */ /* 0x000fe400078ec0ff */
[----:B------:R-:W-:Y:S01]  /*f6d00*/  LOP3.LUT P5, RZ, R40, 0x8000, RZ, 0xc0, !PT ;  /* 0x0000800028ff7812 */ /* 0x000fe200078ac0ff */
[----:B------:R-:W3:Y:S08]  /*f6d10*/  LDL.LU.64 R30, [R1+0x2c48] ;  /* 0x002c4800011e7983 */ /* 0x000ef00000300a00 */
[----:B------:R-:W-:-:S02]  /*f6d20*/  @P0 LOP3.LUT R18, R18, 0x80000, RZ, 0xfc, !PT ;  /* 0x0008000012120812 */ /* 0x000fc400078efcff */
[C---:B------:R-:W-:Y:S02]  /*f6d30*/  LOP3.LUT P0, RZ, R40.reuse, 0x40000, RZ, 0xc0, !PT ;  /* 0x0004000028ff7812 */ /* 0x040fe4000780c0ff */
[----:B------:R-:W-:Y:S02]  /*f6d40*/  LOP3.LUT P6, RZ, R40, 0x10000, RZ, 0xc0, !PT ;  /* 0x0001000028ff7812 */ /* 0x000fe400078cc0ff */
[----:B------:R-:W-:Y:S02]  /*f6d50*/  LOP3.LUT R18, R18, 0xffefffff, RZ, 0xc0, !PT ;  /* 0xffefffff12127812 */ /* 0x000fe400078ec0ff */
[----:B------:R-:W-:-:S05]  /*f6d60*/  PRMT R2, R37, 0x7771, RZ ;  /* 0x0000777125027816 */ /* 0x000fca00000000ff */
[----:B----4-:R1:W-:Y:S02]  /*f6d70*/  @P5 STG.E.U8 desc[UR4][R32.64], R2 ;  /* 0x0000000220005986 */ /* 0x0103e4000c101104 */
[----:B------:R-:W-:Y:S02]  /*f6d80*/  @P0 LOP3.LUT R18, R18, 0x100000, RZ, 0xfc, !PT ;  /* 0x0010000012120812 */ /* 0x000fe400078efcff */
[----:B------:R-:W-:Y:S02]  /*f6d90*/  LOP3.LUT P0, RZ, R40, 0x20000, RZ, 0xc0, !PT ;  /* 0x0002000028ff7812 */ /* 0x000fe4000780c0ff */
[----:B-1----:R-:W-:-:S05]  /*f6da0*/  PRMT R2, R37, 0x7772, RZ ;  /* 0x0000777225027816 */ /* 0x002fca00000000ff */
[----:B------:R1:W-:Y:S02]  /*f6db0*/  @P6 STG.E.U8 desc[UR4][R38.64], R2 ;  /* 0x0000000226006986 */ /* 0x0003e4000c101104 */
[----:B-1----:R-:W-:-:S05]  /*f6dc0*/  PRMT R2, R37, 0x7773, RZ ;  /* 0x0000777325027816 */ /* 0x002fca00000000ff */
[----:B------:R1:W-:Y:S04]  /*f6dd0*/  @P0 STG.E.U8 desc[UR4][R50.64], R2 ;  /* 0x0000000232000986 */ /* 0x0003e8000c101104 */
[----:B-1----:R-:W4:Y:S04]  /*f6de0*/  LDL.LU R51, [R1+0x538] ;  /* 0x0005380001337983 */ /* 0x002f280000300800 */
[----:B------:R-:W4:Y:S04]  /*f6df0*/  LDL.LU.64 R28, [R1+0x2c40] ;  /* 0x002c4000011c7983 */ /* 0x000f280000300a00 */
[----:B------:R-:W4:Y:S04]  /*f6e00*/  LDL.LU.64 R34, [R1+0x2c78] ;  /* 0x002c780001227983 */ /* 0x000f280000300a00 */
[----:B------:R-:W4:Y:S04]  /*f6e10*/  LDL.LU.64 R32, [R1+0x2c70] ;  /* 0x002c700001207983 */ /* 0x000f280000300a00 */
[----:B------:R-:W4:Y:S04]  /*f6e20*/  LDL.LU.64 R38, [R1+0x2c68] ;  /* 0x002c680001267983 */ /* 0x000f280000300a00 */
[----:B------:R-:W4:Y:S04]  /*f6e30*/  LDL.LU R50, [R1+0x528] ;  /* 0x0005280001327983 */ /* 0x000f280000300800 */
[----:B------:R-:W4:Y:S01]  /*f6e40*/  LDL.LU.64 R36, [R1+0x2c60] ;  /* 0x002c600001247983 */ /* 0x000f220000300a00 */
[----:B------:R-:W-:-:S02]  /*f6e50*/  LOP3.LUT P0, RZ, R18, 0x100000, RZ, 0xc0, !PT ;  /* 0x0010000012ff7812 */ /* 0x000fc4000780c0ff */
[----:B------:R-:W-:-:S11]  /*f6e60*/  PRMT R2, R24, 0x7770, RZ ;  /* 0x0000777018027816 */ /* 0x000fd600000000ff */
[----:B------:R1:W-:Y:S01]  /*f6e70*/  @P0 STG.E.U8 desc[UR4][R60.64], R2 ;  /* 0x000000023c000986 */ /* 0x0003e2000c101104 */
[----:B------:R-:W-:-:S03]  /*f6e80*/  LOP3.LUT P0, RZ, R18, 0x80000, RZ, 0xc0, !PT ;  /* 0x0008000012ff7812 */ /* 0x000fc6000780c0ff */
[----:B-1----:R-:W4:Y:S01]  /*f6e90*/  LDL.LU.64 R60, [R1+0x2c58] ;  /* 0x002c5800013c7983 */ /* 0x002f220000300a00 */
[----:B------:R-:W-:-:S09]  /*f6ea0*/  PRMT R2, R24, 0x7771, RZ ;  /* 0x0000777118027816 */ /* 0x000fd200000000ff */
[----:B--2---:R1:W-:Y:S04]  /*f6eb0*/  @P0 STG.E.U8 desc[UR4][R54.64], R2 ;  /* 0x0000000236000986 */ /* 0x0043e8000c101104 */
[----:B-1----:R-:W2:Y:S01]  /*f6ec0*/  LDL.LU.64 R54, [R1+0x2c90] ;  /* 0x002c900001367983 */ /* 0x002ea20000300a00 */
[----:B------:R-:W-:Y:S02]  /*f6ed0*/  LOP3.LUT P0, RZ, R18, 0x40000, RZ, 0xc0, !PT ;  /* 0x0004000012ff7812 */ /* 0x000fe4000780c0ff */
[----:B------:R-:W-:-:S11]  /*f6ee0*/  PRMT R2, R24, 0x7772, RZ ;  /* 0x0000777218027816 */ /* 0x000fd600000000ff */
        /* <DEDUP_REMOVED lines=19> */
[----:B----4-:R-:W-:-:S07]  /*f7020*/  PRMT R2, R51, 0x7770, RZ ;  /* 0x0000777033027816 */ /* 0x010fce00000000ff */
[----:B------:R1:W-:Y:S01]  /*f7030*/  @P0 STG.E.U8 desc[UR4][R28.64], R2 ;  /* 0x000000021c000986 */ /* 0x0003e2000c101104 */
[----:B------:R-:W-:Y:S02]  /*f7040*/  LOP3.LUT P3, RZ, R40, 0x20000000, RZ, 0xc0, !PT ;  /* 0x2000000028ff7812 */ /* 0x000fe4000786c0ff */
[----:B-1----:R-:W-:-:S05]  /*f7050*/  PRMT R2, R51, 0x7771, RZ ;  /* 0x0000777133027816 */ /* 0x002fca00000000ff */
[----:B------:R1:W-:Y:S01]  /*f7060*/  @P1 STG.E.U8 desc[UR4][R34.64], R2 ;  /* 0x0000000222001986 */ /* 0x0003e2000c101104 */
[----:B------:R-:W-:Y:S02]  /*f7070*/  LOP3.LUT P4, RZ, R40, 0x40000000, RZ, 0xc0, !PT ;  /* 0x4000000028ff7812 */ /* 0x000fe4000788c0ff */
[C---:B-1----:R-:W-:Y:S01]  /*f7080*/  PRMT R2, R51.reuse, 0x7772, RZ ;  /* 0x0000777233027816 */ /* 0x042fe200000000ff */
[----:B------:R-:W3:Y:S04]  /*f7090*/  LDL.LU.64 R34, [R1+0x2c88] ;  /* 0x002c880001227983 */ /* 0x000ee80000300a00 */
[----:B------:R1:W-:Y:S02]  /*f70a0*/  @P2 STG.E.U8 desc[UR4][R32.64], R2 ;  /* 0x0000000220002986 */ /* 0x0003e4000c101104 */
[----:B-1----:R-:W-:-:S02]  /*f70b0*/  PRMT R2, R51, 0x7773, RZ ;  /* 0x0000777333027816 */ /* 0x002fc400000000ff */
[----:B------:R-:W4:Y:S04]  /*f70c0*/  LDL.LU.64 R32, [R1+0x2c80] ;  /* 0x002c800001207983 */ /* 0x000f280000300a00 */
[----:B------:R1:W-:Y:S02]  /*f70d0*/  @P3 STG.E.U8 desc[UR4][R38.64], R2 ;  /* 0x0000000226003986 */ /* 0x0003e4000c101104 */
[----:B-1----:R-:W-:Y:S02]  /*f70e0*/  PRMT R2, R50, 0x7770, RZ ;  /* 0x0000777032027816 */ /* 0x002fe400000000ff */
[----:B------:R-:W4:Y:S04]  /*f70f0*/  LDL.LU.64 R38, [R1+0x2cb8] ;  /* 0x002cb80001267983 */ /* 0x000f280000300a00 */
[----:B------:R1:W-:Y:S04]  /*f7100*/  @P4 STG.E.U8 desc[UR4][R36.64], R2 ;  /* 0x0000000224004986 */ /* 0x0003e8000c101104 */
[----:B-1----:R-:W4:Y:S04]  /*f7110*/  LDL.LU.64 R36, [R1+0x2cb0] ;  /* 0x002cb00001247983 */ /* 0x002f280000300a00 */
[----:B------:R-:W4:Y:S01]  /*f7120*/  LDL.LU R51, [R1+0x518] ;  /* 0x0005180001337983 */ /* 0x000f220000300800 */
[----:B------:R-:W-:-:S02]  /*f7130*/  LOP3.LUT P5, RZ, R40, 0x80000000, RZ, 0xc0, !PT ;  /* 0x8000000028ff7812 */ /* 0x000fc400078ac0ff */
[----:B------:R-:W-:Y:S02]  /*f7140*/  PRMT R2, R50, 0x7771, RZ ;  /* 0x0000777132027816 */ /* 0x000fe400000000ff */
[----:B------:R-:W-:-:S09]  /*f7150*/  LOP3.LUT P6, RZ, R46, 0x1, RZ, 0xc0, !PT ;  /* 0x000000012eff7812 */ /* 0x000fd200078cc0ff */
[----:B------:R1:W-:Y:S04]  /*f7160*/  @P5 STG.E.U8 desc[UR4][R60.64], R2 ;  /* 0x000000023c005986 */ /* 0x0003e8000c101104 */
[----:B-1----:R-:W4:Y:S01]  /*f7170*/  LDL.LU.64 R60, [R1+0x2ca8] ;  /* 0x002ca800013c7983 */ /* 0x002f220000300a00 */
[----:B------:R-:W-:-:S05]  /*f7180*/  PRMT R2, R50, 0x7772, RZ ;  /* 0x0000777232027816 */ /* 0x000fca00000000ff */
[----:B--2---:R1:W-:Y:S04]  /*f7190*/  @P6 STG.E.U8 desc[UR4][R54.64], R2 ;  /* 0x0000000236006986 */ /* 0x0043e8000c101104 */
[----:B-1----:R-:W2:Y:S04]  /*f71a0*/  LDL.LU.64 R54, [R1+0x2ca0] ;  /* 0x002ca00001367983 */ /* 0x002ea80000300a00 */
[----:B------:R-:W2:Y:S04]  /*f71b0*/  LDL.LU.64 R14, [R1+0x2c98] ;  /* 0x002c9800010e7983 */ /* 0x000ea80000300a00 */
[----:B------:R-:W2:Y:S01]  /*f71c0*/  LDL.LU.64 R22, [R1+0x2cd0] ;  /* 0x002cd00001167983 */ /* 0x000ea20000300a00 */
[----:B------:R-:W-:-:S02]  /*f71d0*/  LOP3.LUT P0, RZ, R46, 0x2000, RZ, 0xc0, !PT ;  /* 0x000020002eff7812 */ /* 0x000fc4000780c0ff */
[----:B------:R-:W-:Y:S01]  /*f71e0*/  LOP3.LUT R18, R18, 0xfffffff7, RZ, 0xc0, !PT ;  /* 0xfffffff712127812 */ /* 0x000fe200078ec0ff */
[----:B------:R-:W2:Y:S10]  /*f71f0*/  LDL.LU.64 R20, [R1+0x2cc8] ;  /* 0x002cc80001147983 */ /* 0x000eb40000300a00 */
        /* <DEDUP_REMOVED lines=21> */
[C---:B------:R-:W-:Y:S02]  /*f7350*/  LOP3.LUT P4, RZ, R46.reuse, 0x2, RZ, 0xc0, !PT ;  /* 0x000000022eff7812 */ /* 0x040fe4000788c0ff */
[----:B------:R-:W-:Y:S02]  /*f7360*/  LOP3.LUT P5, RZ, R46, 0x4, RZ, 0xc0, !PT ;  /* 0x000000042eff7812 */ /* 0x000fe400078ac0ff */
[----:B------:R-:W-:-:S02]  /*f7370*/  PRMT R2, R50, 0x7773, RZ ;  /* 0x0000777332027816 */ /* 0x000fc400000000ff */
[----:B------:R-:W-:Y:S01]  /*f7380*/  LOP3.LUT P6, RZ, R46, 0x8, RZ, 0xc0, !PT ;  /* 0x000000082eff7812 */ /* 0x000fe200078cc0ff */
[----:B------:R-:W2:Y:S02]  /*f7390*/  LDL.LU R50, [R1+0x53c] ;  /* 0x00053c0001327983 */ /* 0x000ea40000300800 */
[----:B------:R-:W-:Y:S02]  /*f73a0*/  @P0 LOP3.LUT R18, R18, 0x400, RZ, 0xfc, !PT ;  /* 0x0000040012120812 */ /* 0x000fe400078efcff */
[----:B------:R-:W-:Y:S01]  /*f73b0*/  LOP3.LUT P0, RZ, R46, 0x20, RZ, 0xc0, !PT ;  /* 0x000000202eff7812 */ /* 0x000fe2000780c0ff */
[----:B------:R-:W2:Y:S01]  /*f73c0*/  LDL.LU.64 R26, [R1+0x2cc0] ;  /* 0x002cc000011a7983 */ /* 0x000ea20000300a00 */
[----:B------:R-:W-:-:S03]  /*f73d0*/  LOP3.LUT R18, R18, 0xfffff7ff, RZ, 0xc0, !PT ;  /* 0xfffff7ff12127812 */ /* 0x000fc600078ec0ff */
[----:B---3--:R1:W-:Y:S04]  /*f73e0*/  @P4 STG.E.U8 desc[UR4][R34.64], R2 ;  /* 0x0000000222004986 */ /* 0x0083e8000c101104 */
[----:B------:R-:W3:Y:S04]  /*f73f0*/  LDL.LU.64 R24, [R1+0x2cf8] ;  /* 0x002cf80001187983 */ /* 0x000ee80000300a00 */
[----:B------:R-:W-:Y:S01]  /*f7400*/  @P0 LOP3.LUT R18, R18, 0x800, RZ, 0xfc, !PT ;  /* 0x0000080012120812 */ /* 0x000fe200078efcff */
[----:B------:R-:W3:Y:S01]  /*f7410*/  LDL.LU.64 R30, [R1+0x2cf0] ;  /* 0x002cf000011e7983 */ /* 0x000ee20000300a00 */
[----:B------:R-:W-:-:S03]  /*f7420*/  LOP3.LUT P0, RZ, R46, 0x10, RZ, 0xc0, !PT ;  /* 0x000000102eff7812 */ /* 0x000fc6000780c0ff */
[----:B------:R-:W3:Y:S04]  /*f7430*/  LDL.LU.64 R28, [R1+0x2ce8] ;  /* 0x002ce800011c7983 */ /* 0x000ee80000300a00 */
[----:B-1----:R-:W3:Y:S01]  /*f7440*/  LDL.LU.64 R34, [R1+0x2ce0] ;  /* 0x002ce00001227983 */ /* 0x002ee20000300a00 */
[----:B----4-:R-:W-:-:S05]  /*f7450*/  PRMT R2, R51, 0x7770, RZ ;  /* 0x0000777033027816 */ /* 0x010fca00000000ff */
[----:B------:R1:W-:Y:S02]  /*f7460*/  @P5 STG.E.U8 desc[UR4][R32.64], R2 ;  /* 0x0000000220005986 */ /* 0x0003e4000c101104 */
[C---:B-1----:R-:W-:Y:S02]  /*f7470*/  PRMT R2, R51.reuse, 0x7771, RZ ;  /* 0x0000777133027816 */ /* 0x042fe400000000ff */
[----:B------:R-:W4:Y:S04]  /*f7480*/  LDL.LU.64 R32, [R1+0x2cd8] ;  /* 0x002cd80001207983 */ /* 0x000f280000300a00 */
[----:B------:R1:W-:Y:S02]  /*f7490*/  @P6 STG.E.U8 desc[UR4][R38.64], R2 ;  /* 0x0000000226006986 */ /* 0x0003e4000c101104 */
[----:B-1----:R-:W-:-:S02]  /*f74a0*/  PRMT R2, R51, 0x7772, RZ ;  /* 0x0000777233027816 */ /* 0x002fc400000000ff */
[----:B------:R-:W4:Y:S04]  /*f74b0*/  LDL.LU.64 R38, [R1+0x2d10] ;  /* 0x002d100001267983 */ /* 0x000f280000300a00 */
[----:B------:R1:W-:Y:S01]  /*f74c0*/  @P0 STG.E.U8 desc[UR4][R36.64], R2 ;  /* 0x0000000224000986 */ /* 0x0003e2000c101104 */
[C---:B------:R-:W-:Y:S02]  /*f74d0*/  LOP3.LUT P0, RZ, R18.reuse, 0x800, RZ, 0xc0, !PT ;  /* 0x0000080012ff7812 */ /* 0x040fe4000780c0ff */
[----:B-1----:R-:W-:Y:S02]  /*f74e0*/  PRMT R2, R51, 0x7773, RZ ;  /* 0x0000777333027816 */ /* 0x002fe400000000ff */
[----:B------:R-:W4:Y:S09]  /*f74f0*/  LDL.LU R51, [R1+0x51c] ;  /* 0x00051c0001337983 */ /* 0x000f320000300800 */
[----:B------:R1:W-:Y:S01]  /*f7500*/  @P0 STG.E.U8 desc[UR4][R60.64], R2 ;  /* 0x000000023c000986 */ /* 0x0003e2000c101104 */
[----:B------:R-:W-:-:S03]  /*f7510*/  LOP3.LUT P0, RZ, R18, 0x400, RZ, 0xc0, !PT ;  /* 0x0000040012ff7812 */ /* 0x000fc6000780c0ff */
[----:B------:R-:W4:Y:S01]  /*f7520*/  LDL.LU.64 R36, [R1+0x2d08] ;  /* 0x002d080001247983 */ /* 0x000f220000300a00 */
[----:B-1----:R-:W-:-:S03]  /*f7530*/  PRMT R2, R47, 0x7770, RZ ;  /* 0x000077702f027816 */ /* 0x002fc600000000ff */
[----:B------:R-:W4:Y:S06]  /*f7540*/  LDL.LU.64 R60, [R1+0x2d00] ;  /* 0x002d0000013c7983 */ /* 0x000f2c0000300a00 */
[----:B--2---:R1:W-:Y:S01]  /*f7550*/  @P0 STG.E.U8 desc[UR4][R54.64], R2 ;  /* 0x0000000236000986 */ /* 0x0043e2000c101104 */
[C---:B------:R-:W-:Y:S02]  /*f7560*/  LOP3.LUT P0, RZ, R18.reuse, 0x200, RZ, 0xc0, !PT ;  /* 0x0000020012ff7812 */ /* 0x040fe4000780c0ff */
        /* <DEDUP_REMOVED lines=11> */
[C---:B------:R-:W-:Y:S02]  /*f7620*/  LOP3.LUT P1, RZ, R46.reuse, 0x4000, RZ, 0xc0, !PT ;  /* 0x000040002eff7812 */ /* 0x040fe4000782c0ff */
[C---:B------:R-:W-:Y:S02]  /*f7630*/  LOP3.LUT P2, RZ, R46.reuse, 0x8000, RZ, 0xc0, !PT ;  /* 0x000080002eff7812 */ /* 0x040fe4000784c0ff */
[----:B------:R-:W-:Y:S02]  /*f7640*/  LOP3.LUT P3, RZ, R46, 0x10000, RZ, 0xc0, !PT ;  /* 0x000100002eff7812 */ /* 0x000fe4000786c0ff */
[----:B-1----:R-:W-:-:S05]  /*f7650*/  PRMT R2, R50, 0x7770, RZ ;  /* 0x0000777032027816 */ /* 0x002fca00000000ff */
        /* <DEDUP_REMOVED lines=10> */
[C---:B------:R-:W-:Y:S02]  /*f7700*/  LOP3.LUT P4, RZ, R46.reuse, 0x20000, RZ, 0xc0, !PT ;  /* 0x000200002eff7812 */ /* 0x040fe4000788c0ff */
[----:B------:R-:W-:Y:S02]  /*f7710*/  LOP3.LUT P5, RZ, R46, 0x40000, RZ, 0xc0, !PT ;  /* 0x000400002eff7812 */ /* 0x000fe400078ac0ff */
[----:B--2---:R-:W-:-:S05]  /*f7720*/  PRMT R2, R47, 0x7770, RZ ;  /* 0x000077702f027816 */ /* 0x004fca00000000ff */
[----:B------:R1:W-:Y:S02]  /*f7730*/  @P1 STG.E.U8 desc[UR4][R34.64], R2 ;  /* 0x0000000222001986 */ /* 0x0003e4000c101104 */
[----:B-1----:R-:W-:-:S05]  /*f7740*/  PRMT R2, R47, 0x7771, RZ ;  /* 0x000077712f027816 */ /* 0x002fca00000000ff */
[----:B----4-:R1:W-:Y:S02]  /*f7750*/  @P2 STG.E.U8 desc[UR4][R32.64], R2 ;  /* 0x0000000220002986 */ /* 0x0103e4000c101104 */
[----:B-1----:R-:W-:-:S05]  /*f7760*/  PRMT R2, R47, 0x7772, RZ ;  /* 0x000077722f027816 */ /* 0x002fca00000000ff */
[----:B------:R1:W-:Y:S02]  /*f7770*/  @P3 STG.E.U8 desc[UR4][R38.64], R2 ;  /* 0x0000000226003986 */ /* 0x0003e4000c101104 */
[----:B-1----:R-:W-:Y:S02]  /*f7780*/  PRMT R2, R47, 0x7773, RZ ;  /* 0x000077732f027816 */ /* 0x002fe400000000ff */
[----:B------:R-:W2:Y:S04]  /*f7790*/  LDL.LU R47, [R1+0x5594] ;  /* 0x00559400012f7983 */ /* 0x000ea80000300800 */
[----:B------:R-:W3:Y:S04]  /*f77a0*/  LDL.LU.64 R34, [R1+0x2d38] ;  /* 0x002d380001227983 */ /* 0x000ee80000300a00 */
[----:B------:R-:W4:Y:S04]  /*f77b0*/  LDL.LU.64 R32, [R1+0x2d30] ;  /* 0x002d300001207983 */ /* 0x000f280000300a00 */
[----:B------:R1:W-:Y:S04]  /*f77c0*/  @P4 STG.E.U8 desc[UR4][R36.64], R2 ;  /* 0x0000000224004986 */ /* 0x0003e8000c101104 */
[----:B------:R-:W3:Y:S01]  /*f77d0*/  LDL.LU.64 R38, [R1+0x2d28] ;  /* 0x002d280001267983 */ /* 0x000ee20000300a00 */
[----:B-1----:R-:W-:-:S03]  /*f77e0*/  PRMT R2, R51, 0x7770, RZ ;  /* 0x0000777033027816 */ /* 0x002fc600000000ff */
[----:B------:R-:W3:Y:S04]  /*f77f0*/  LDL.LU.64 R36, [R1+0x2d20] ;  /* 0x002d200001247983 */ /* 0x000ee80000300a00 */
[----:B------:R1:W-:Y:S04]  /*f7800*/  @P5 STG.E.U8 desc[UR4][R60.64], R2 ;  /* 0x000000023c005986 */ /* 0x0003e8000c101104 */
[----:B-1----:R-:W3:Y:S04]  /*f7810*/  LDL.LU.64 R60, [R1+0x2d50] ;  /* 0x002d5000013c7983 */ /* 0x002ee80000300a00 */
[----:B------:R-:W3:Y:S01]  /*f7820*/  LDL.LU R50, [R1+0x50c] ;  /* 0x00050c0001327983 */ /* 0x000ee20000300800 */
[----:B------:R-:W-:-:S02]  /*f7830*/  LOP3.LUT P6, RZ, R46, 0x80000, RZ, 0xc0, !PT ;  /* 0x000800002eff7812 */ /* 0x000fc400078cc0ff */
[----:B------:R-:W-:-:S11]  /*f7840*/  PRMT R2, R51, 0x7771, RZ ;  /* 0x0000777133027816 */ /* 0x000fd600000000ff */
[----:B------:R1:W-:Y:S04]  /*f7850*/  @P6 STG.E.U8 desc[UR4][R54.64], R2 ;  /* 0x0000000236006986 */ /* 0x0003e8000c101104 */
[----:B-1----:R-:W3:Y:S04]  /*f7860*/  LDL.LU.64 R54, [R1+0x2d48] ;  /* 0x002d480001367983 */ /* 0x002ee80000300a00 */
[----:B------:R-:W3:Y:S01]  /*f7870*/  LDL.LU R28, [R1+0x4f0] ;  /* 0x0004f000011c7983 */ /* 0x000ee20000300800 */
[----:B------:R-:W-:-:S03]  /*f7880*/  LOP3.LUT R19, R19, 0xfbffffff, RZ, 0xc0, !PT ;  /* 0xfbffffff13137812 */ /* 0x000fc600078ec0ff */
[----:B------:R-:W4:Y:S04]  /*f7890*/  LDL.LU.64 R16, [R1+0x2d40] ;  /* 0x002d400001107983 */ /* 0x000f280000300a00 */
[----:B------:R-:W4:Y:S04]  /*f78a0*/  LDL.LU.64 R14, [R1+0x2d78] ;  /* 0x002d7800010e7983 */ /* 0x000f280000300a00 */
[----:B------:R-:W4:Y:S04]  /*f78b0*/  LDL.LU.64 R22, [R1+0x2d70] ;  /* 0x002d700001167983 */ /* 0x000f280000300a00 */
[----:B------:R-:W4:Y:S04]  /*f78c0*/  LDL.LU.64 R20, [R1+0x2d68] ;  /* 0x002d680001147983 */ /* 0x000f280000300a00 */
[----:B------:R-:W4:Y:S04]  /*f78d0*/  LDL.LU R29, [R1+0x4e0] ;  /* 0x0004e000011d7983 */ /* 0x000f280000300800 */
[----:B------:R-:W4:Y:S01]  /*f78e0*/  LDL.LU.64 R26, [R1+0x2d60] ;  /* 0x002d6000011a7983 */ /* 0x000f220000300a00 */
[----:B------:R-:W-:-:S03]  /*f78f0*/  LOP3.LUT P4, RZ, R46, 0x100000, RZ, 0xc0, !PT ;  /* 0x001000002eff7812 */ /* 0x000fc6000788c0ff */
[----:B------:R-:W4:Y:S01]  /*f7900*/  LDL.LU.64 R24, [R1+0x2d58] ;  /* 0x002d580001187983 */ /* 0x000f220000300a00 */
[----:B------:R-:W-:Y:S02]  /*f7910*/  PRMT R2, R51, 0x7772, RZ ;  /* 0x0000777233027816 */ /* 0x000fe400000000ff */
[----:B------:R-:W-:Y:S02]  /*f7920*/  LOP3.LUT P5, RZ, R46, 0x200000, RZ, 0xc0, !PT ;  /* 0x002000002eff7812 */ /* 0x000fe400078ac0ff */
[----:B------:R-:W-:Y:S02]  /*f7930*/  LOP3.LUT R18, R18, 0xfffffffe, RZ, 0xc0, !PT ;  /* 0xfffffffe12127812 */ /* 0x000fe400078ec0ff */
        /* <DEDUP_REMOVED lines=20> */
[----:B-1----:R-:W-:Y:S02]  /*f7a80*/  PRMT R2, R51, 0x7773, RZ ;  /* 0x0000777333027816 */ /* 0x002fe400000000ff */
[----:B------:R-:W2:Y:S04]  /*f7a90*/  LDL.LU R51, [R1+0x4d0] ;  /* 0x0004d00001337983 */ /* 0x000ea80000300800 */
[----:B------:R-:W3:Y:S04]  /*f7aa0*/  LDL.LU.64 R30, [R1+0x2d90] ;  /* 0x002d9000011e7983 */ /* 0x000ee80000300a00 */
[----:B------:R-:W2:Y:S01]  /*f7ab0*/  LDL.LU.64 R34, [R1+0x2d88] ;  /* 0x002d880001227983 */ /* 0x000ea20000300a00 */
[----:B------:R-:W-:-:S02]  /*f7ac0*/  @P0 LOP3.LUT R18, R18, 0x1, RZ, 0xfc, !PT ;  /* 0x0000000112120812 */ /* 0x000fc400078efcff */
[----:B------:R-:W-:Y:S01]  /*f7ad0*/  LOP3.LUT P0, RZ, R46, 0x2000000, RZ, 0xc0, !PT ;  /* 0x020000002eff7812 */ /* 0x000fe2000780c0ff */
[----:B----4-:R1:W-:Y:S01]  /*f7ae0*/  @P5 STG.E.U8 desc[UR4][R32.64], R2 ;  /* 0x0000000220005986 */ /* 0x0103e2000c101104 */
[----:B------:R-:W-:-:S03]  /*f7af0*/  LOP3.LUT R18, R18, 0xfffffffd, RZ, 0xc0, !PT ;  /* 0xfffffffd12127812 */ /* 0x000fc600078ec0ff */
[----:B-1----:R-:W4:Y:S08]  /*f7b00*/  LDL.LU.64 R32, [R1+0x2d80] ;  /* 0x002d800001207983 */ /* 0x002f300000300a00 */
[----:B------:R-:W-:Y:S02]  /*f7b10*/  @P0 LOP3.LUT R18, R18, 0x2, RZ, 0xfc, !PT ;  /* 0x0000000212120812 */ /* 0x000fe400078efcff */
[----:B------:R-:W-:-:S02]  /*f7b20*/  LOP3.LUT P0, RZ, R46, 0x1000000, RZ, 0xc0, !PT ;  /* 0x010000002eff7812 */ /* 0x000fc4000780c0ff */
[----:B------:R-:W-:Y:S02]  /*f7b30*/  LOP3.LUT R18, R18, 0xfffffffb, RZ, 0xc0, !PT ;  /* 0xfffffffb12127812 */ /* 0x000fe400078ec0ff */
[----:B------:R-:W-:-:S09]  /*f7b40*/  PRMT R2, R50, 0x7770, RZ ;  /* 0x0000777032027816 */ /* 0x000fd200000000ff */
[----:B------:R-:W-:Y:S02]  /*f7b50*/  @P0 LOP3.LUT R18, R18, 0x4, RZ, 0xfc, !PT ;  /* 0x0000000412120812 */ /* 0x000fe400078efcff */
[----:B------:R-:W-:Y:S01]  /*f7b60*/  LOP3.LUT P0, RZ, R46, 0x800000, RZ, 0xc0, !PT ;  /* 0x008000002eff7812 */ /* 0x000fe2000780c0ff */
[----:B------:R1:W-:Y:S02]  /*f7b70*/  @P6 STG.E.U8 desc[UR4][R38.64], R2 ;  /* 0x0000000226006986 */ /* 0x0003e4000c101104 */
[----:B-1----:R-:W-:Y:S02]  /*f7b80*/  PRMT R2, R50, 0x7771, RZ ;  /* 0x0000777132027816 */ /* 0x002fe400000000ff */
[----:B------:R-:W4:Y:S08]  /*f7b90*/  LDL.LU.64 R38, [R1+0x2db8] ;  /* 0x002db80001267983 */ /* 0x000f300000300a00 */
        /* <DEDUP_REMOVED lines=8> */
[----:B------:R1:W-:Y:S04]  /*f7c20*/  @P0 STG.E.U8 desc[UR4][R54.64], R2 ;  /* 0x0000000236000986 */ /* 0x0003e8000c101104 */
[----:B-1----:R-:W4:Y:S04]  /*f7c30*/  LDL.LU.64 R54, [R1+0x2da0] ;  /* 0x002da00001367983 */ /* 0x002f280000300a00 */
[----:B------:R-:W4:Y:S01]  /*f7c40*/  LDL.LU R50, [R1+0x4c0] ;  /* 0x0004c00001327983 */ /* 0x000f220000300800 */
[----:B------:R-:W-:-:S02]  /*f7c50*/  LOP3.LUT P0, RZ, R18, 0x1, RZ, 0xc0, !PT ;  /* 0x0000000112ff7812 */ /* 0x000fc4000780c0ff */
        /* <DEDUP_REMOVED lines=23> */
[C---:B------:R-:W-:Y:S02]  /*f7dd0*/  LOP3.LUT P5, RZ, R47.reuse, 0x20, RZ, 0xc0, !PT ;  /* 0x000000202fff7812 */ /* 0x040fe400078ac0ff */
[----:B------:R-:W-:Y:S01]  /*f7de0*/  LOP3.LUT P6, RZ, R47, 0x40, RZ, 0xc0, !PT ;  /* 0x000000402fff7812 */ /* 0x000fe200078cc0ff */
[----:B---3--:R1:W-:Y:S02]  /*f7df0*/  @P0 STG.E.U8 desc[UR4][R30.64], R2 ;  /* 0x000000021e000986 */ /* 0x0083e4000c101104 */
[----:B-1----:R-:W-:-:S05]  /*f7e00*/  PRMT R2, R29, 0x7773, RZ ;  /* 0x000077731d027816 */ /* 0x002fca00000000ff */
[----:B--2---:R1:W-:Y:S02]  /*f7e10*/  @P1 STG.E.U8 desc[UR4][R34.64], R2 ;  /* 0x0000000222001986 */ /* 0x0043e4000c101104 */
[----:B-1----:R-:W-:-:S05]  /*f7e20*/  PRMT R2, R51, 0x7770, RZ ;  /* 0x0000777033027816 */ /* 0x002fca00000000ff */
[----:B----4-:R1:W-:Y:S04]  /*f7e30*/  @P2 STG.E.U8 desc[UR4][R32.64], R2 ;  /* 0x0000000220002986 */ /* 0x0103e8000c101104 */
[----:B-1----:R-:W2:Y:S01]  /*f7e40*/  LDL.LU.64 R32, [R1+0x2d98] ;  /* 0x002d980001207983 */ /* 0x002ea20000300a00 */
[----:B------:R-:W-:-:S03]  /*f7e50*/  PRMT R2, R51, 0x7771, RZ ;  /* 0x0000777133027816 */ /* 0x000fc600000000ff */
[----:B------:R-:W3:Y:S04]  /*f7e60*/  LDL.LU.64 R34, [R1+0x2dd0] ;  /* 0x002dd00001227983 */ /* 0x000ee80000300a00 */
[----:B------:R1:W-:Y:S02]  /*f7e70*/  @P3 STG.E.U8 desc[UR4][R38.64], R2 ;  /* 0x0000000226003986 */ /* 0x0003e4000c101104 */
[C---:B-1----:R-:W-:Y:S02]  /*f7e80*/  PRMT R2, R51.reuse, 0x7772, RZ ;  /* 0x0000777233027816 */ /* 0x042fe400000000ff */
[----:B------:R-:W4:Y:S04]  /*f7e90*/  LDL.LU.64 R38, [R1+0x2dc8] ;  /* 0x002dc80001267983 */ /* 0x000f280000300a00 */
[----:B------:R1:W-:Y:S02]  /*f7ea0*/  @P4 STG.E.U8 desc[UR4][R36.64], R2 ;  /* 0x0000000224004986 */ /* 0x0003e4000c101104 */
[----:B-1----:R-:W-:-:S02]  /*f7eb0*/  PRMT R2, R51, 0x7773, RZ ;  /* 0x0000777333027816 */ /* 0x002fc400000000ff */
[----:B------:R-:W3:Y:S04]  /*f7ec0*/  LDL.LU.64 R36, [R1+0x2dc0] ;  /* 0x002dc00001247983 */ /* 0x000ee80000300a00 */
[----:B------:R1:W-:Y:S04]  /*f7ed0*/  @P5 STG.E.U8 desc[UR4][R60.64], R2 ;  /* 0x000000023c005986 */ /* 0x0003e8000c101104 */
[----:B-1----:R-:W4:Y:S01]  /*f7ee0*/  LDL.LU.64 R60, [R1+0x2df8] ;  /* 0x002df800013c7983 */ /* 0x002f220000300a00 */
[----:B------:R-:W-:-:S05]  /*f7ef0*/  PRMT R2, R50, 0x7770, RZ ;  /* 0x0000777032027816 */ /* 0x000fca00000000ff */
[----:B------:R1:W-:Y:S04]  /*f7f00*/  @P6 STG.E.U8 desc[UR4][R54.64], R2 ;  /* 0x0000000236006986 */ /* 0x0003e8000c101104 */
[----:B-1----:R-:W4:Y:S04]  /*f7f10*/  LDL.LU.64 R54, [R1+0x2df0] ;  /* 0x002df00001367983 */ /* 0x002f280000300a00 */
[----:B------:R-:W4:Y:S01]  /*f7f20*/  LDL.LU R51, [R1+0x4f4] ;  /* 0x0004f40001337983 */ /* 0x000f220000300800 */
        /* <DEDUP_REMOVED lines=37> */
[----:B------:R-:W2:Y:S04]  /*f8180*/  LDL.LU.64 R26, [R1+0x2e10] ;  /* 0x002e1000011a7983 */ /* 0x000ea80000300a00 */
[----:B------:R-:W2:Y:S01]  /*f8190*/  LDL.LU.64 R24, [R1+0x2e08] ;  /* 0x002e080001187983 */ /* 0x000ea20000300a00 */
[----:B------:R-:W-:-:S03]  /*f81a0*/  PRMT R2, R50, 0x7772, RZ ;  /* 0x0000777232027816 */ /* 0x000fc600000000ff */
[----:B------:R-:W2:Y:S04]  /*f81b0*/  LDL.LU R33, [R1+0x4d4] ;  /* 0x0004d40001217983 */ /* 0x000ea80000300800 */
[----:B------:R-:W2:Y:S04]  /*f81c0*/  LDL.LU.64 R30, [R1+0x2e00] ;  /* 0x002e0000011e7983 */ /* 0x000ea80000300a00 */
[----:B---3--:R1:W-:Y:S04]  /*f81d0*/  @P5 STG.E.U8 desc[UR4][R34.64], R2 ;  /* 0x0000000222005986 */ /* 0x0083e8000c101104 */
[----:B------:R-:W3:Y:S01]  /*f81e0*/  LDL.LU.64 R28, [R1+0x2e38] ;  /* 0x002e3800011c7983 */ /* 0x000ee20000300a00 */
[----:B-1----:R-:W-:-:S03]  /*f81f0*/  PRMT R2, R50, 0x7773, RZ ;  /* 0x0000777332027816 */ /* 0x002fc600000000ff */
[----:B------:R-:W3:Y:S04]  /*f8200*/  LDL.LU.64 R34, [R1+0x2e30] ;  /* 0x002e300001227983 */ /* 0x000ee80000300a00 */
[----:B----4-:R1:W-:Y:S04]  /*f8210*/  @P6 STG.E.U8 desc[UR4][R38.64], R2 ;  /* 0x0000000226006986 */ /* 0x0103e8000c101104 */
[----:B-1----:R-:W4:Y:S01]  /*f8220*/  LDL.LU.64 R38, [R1+0x2e28] ;  /* 0x002e280001267983 */ /* 0x002f220000300a00 */
[----:B------:R-:W-:-:S05]  /*f8230*/  PRMT R2, R51, 0x7770, RZ ;  /* 0x0000777033027816 */ /* 0x000fca00000000ff */
[----:B------:R1:W-:Y:S01]  /*f8240*/  @P0 STG.E.U8 desc[UR4][R36.64], R2 ;  /* 0x0000000224000986 */ /* 0x0003e2000c101104 */
[----:B------:R-:W-:Y:S02]  /*f8250*/  LOP3.LUT P0, RZ, R19, 0x2000000, RZ, 0xc0, !PT ;  /* 0x0200000013ff7812 */ /* 0x000fe4000780c0ff */
[----:B-1----:R-:W-:Y:S01]  /*f8260*/  PRMT R2, R51, 0x7771, RZ ;  /* 0x0000777133027816 */ /* 0x002fe200000000ff */
[----:B------:R-:W3:Y:S10]  /*f8270*/  LDL.LU.64 R36, [R1+0x2e20] ;  /* 0x002e200001247983 */ /* 0x000ef40000300a00 */
[----:B------:R1:W-:Y:S01]  /*f8280*/  @P0 STG.E.U8 desc[UR4][R60.64], R2 ;  /* 0x000000023c000986 */ /* 0x0003e2000c101104 */
[----:B------:R-:W-:-:S02]  /*f8290*/  LOP3.LUT P0, RZ, R19, 0x1000000, RZ, 0xc0, !PT ;  /* 0x0100000013ff7812 */ /* 0x000fc4000780c0ff */
[C---:B-1----:R-:W-:Y:S01]  /*f82a0*/  PRMT R2, R51.reuse, 0x7772, RZ ;  /* 0x0000777233027816 */ /* 0x042fe200000000ff */
[----:B------:R-:W4:Y:S10]  /*f82b0*/  LDL.LU.64 R60, [R1+0x2e18] ;  /* 0x002e1800013c7983 */ /* 0x000f340000300a00 */
[----:B------:R1:W-:Y:S04]  /*f82c0*/  @P0 STG.E.U8 desc[UR4][R54.64], R2 ;  /* 0x0000000236000986 */ /* 0x0003e8000c101104 */
[----:B-1----:R-:W4:Y:S01]  /*f82d0*/  LDL.LU.64 R54, [R1+0x2e50] ;  /* 0x002e500001367983 */ /* 0x002f220000300a00 */
[----:B------:R-:W-:-:S03]  /*f82e0*/  PRMT R2, R51, 0x7773, RZ ;  /* 0x0000777333027816 */ /* 0x000fc600000000ff */
        /* <DEDUP_REMOVED lines=26> */
[----:B---3--:R1:W-:Y:S02]  /*f8490*/  @P0 STG.E.U8 desc[UR4][R28.64], R2 ;  /* 0x000000021c000986 */ /* 0x0083e4000c101104 */
        /* <DEDUP_REMOVED lines=13> */
[----:B-1----:R-:W3:Y:S04]  /*f8570*/  LDL.LU.64 R50, [R1+0x2e40] ;  /* 0x002e400001327983 */ /* 0x002ee80000300a00 */
[----:B------:R-:W4:Y:S04]  /*f8580*/  LDL.LU.64 R32, [R1+0x2e78] ;  /* 0x002e780001207983 */ /* 0x000f280000300a00 */
[----:B------:R-:W2:Y:S04]  /*f8590*/  LDL.LU.64 R38, [R1+0x2e70] ;  /* 0x002e700001267983 */ /* 0x000ea80000300a00 */
[----:B------:R-:W2:Y:S04]  /*f85a0*/  LDL.LU R37, [R1+0x4f8] ;  /* 0x0004f80001257983 */ /* 0x000ea80000300800 */
[----:B------:R-:W3:Y:S04]  /*f85b0*/  LDL.LU.64 R54, [R1+0x2e68] ;  /* 0x002e680001367983 */ /* 0x000ee80000300a00 */
[----:B------:R-:W4:Y:S04]  /*f85c0*/  LDL.LU.64 R60, [R1+0x2e60] ;  /* 0x002e6000013c7983 */ /* 0x000f280000300a00 */
[----:B------:R-:W4:Y:S01]  /*f85d0*/  LDL.LU R24, [R1+0x4e8] ;  /* 0x0004e80001187983 */ /* 0x000f220000300800 */
[----:B------:R-:W-:-:S02]  /*f85e0*/  LOP3.LUT P4, RZ, R47, 0x4000000, RZ, 0xc0, !PT ;  /* 0x040000002fff7812 */ /* 0x000fc4000788c0ff */
[----:B------:R-:W-:Y:S02]  /*f85f0*/  LOP3.LUT R19, R19, 0xfffffeff, RZ, 0xc0, !PT ;  /* 0xfffffeff13137812 */ /* 0x000fe400078ec0ff */
[C---:B------:R-:W-:Y:S02]  /*f8600*/  LOP3.LUT P5, RZ, R47.reuse, 0x8000000, RZ, 0xc0, !PT ;  /* 0x080000002fff7812 */ /* 0x040fe400078ac0ff */
[----:B------:R-:W-:Y:S02]  /*f8610*/  LOP3.LUT P6, RZ, R47, 0x10000000, RZ, 0xc0, !PT ;  /* 0x100000002fff7812 */ /* 0x000fe400078cc0ff */
[----:B--2---:R-:W-:-:S05]  /*f8620*/  PRMT R2, R37, 0x7770, RZ ;  /* 0x0000777025027816 */ /* 0x004fca00000000ff */
[----:B---3--:R1:W-:Y:S04]  /*f8630*/  @P4 STG.E.U8 desc[UR4][R50.64], R2 ;  /* 0x0000000232004986 */ /* 0x0083e8000c101104 */
[----:B-1----:R-:W2:Y:S01]  /*f8640*/  LDL.LU.64 R50, [R1+0x2e58] ;  /* 0x002e580001327983 */ /* 0x002ea20000300a00 */
[----:B------:R-:W-:-:S03]  /*f8650*/  LOP3.LUT P0, RZ, R48, 0x40, RZ, 0xc0, !PT ;  /* 0x0000004030ff7812 */ /* 0x000fc6000780c0ff */
[----:B------:R-:W3:Y:S04]  /*f8660*/  LDL.LU.64 R16, [R1+0x2e90] ;  /* 0x002e900001107983 */ /* 0x000ee80000300a00 */
[----:B------:R-:W3:Y:S04]  /*f8670*/  LDL.LU.64 R14, [R1+0x2e88] ;  /* 0x002e8800010e7983 */ /* 0x000ee80000300a00 */
[----:B------:R-:W3:Y:S02]  /*f8680*/  LDL.LU R25, [R1+0x4d8] ;  /* 0x0004d80001197983 */ /* 0x000ee40000300800 */
[----:B------:R-:W-:-:S02]  /*f8690*/  @P0 LOP3.LUT R19, R19, 0x100, RZ, 0xfc, !PT ;  /* 0x0000010013130812 */ /* 0x000fc400078efcff */
        /* <DEDUP_REMOVED lines=27> */
[----:B------:R-:W-:-:S05]  /*f8850*/  PRMT R2, R37, 0x7771, RZ ;  /* 0x0000777125027816 */ /* 0x000fca00000000ff */
[----:B----4-:R1:W-:Y:S04]  /*f8860*/  @P5 STG.E.U8 desc[UR4][R32.64], R2 ;  /* 0x0000000220005986 */ /* 0x0103e8000c101104 */
[----:B------:R-:W-:Y:S02]  /*f8870*/  @P0 LOP3.LUT R19, R19, 0x10000, RZ, 0xfc, !PT ;  /* 0x0001000013130812 */ /* 0x000fe400078efcff */
[----:B------:R-:W-:Y:S02]  /*f8880*/  LOP3.LUT P0, RZ, R47, 0x20000000, RZ, 0xc0, !PT ;  /* 0x200000002fff7812 */ /* 0x000fe4000780c0ff */
[----:B-1----:R-:W-:-:S05]  /*f8890*/  PRMT R2, R37, 0x7772, RZ ;  /* 0x0000777225027816 */ /* 0x002fca00000000ff */
[----:B------:R1:W-:Y:S02]  /*f88a0*/  @P6 STG.E.U8 desc[UR4][R38.64], R2 ;  /* 0x0000000226006986 */ /* 0x0003e4000c101104 */
[----:B-1----:R-:W-:-:S05]  /*f88b0*/  PRMT R2, R37, 0x7773, RZ ;  /* 0x0000777325027816 */ /* 0x002fca00000000ff */
[----:B------:R1:W-:Y:S04]  /*f88c0*/  @P0 STG.E.U8 desc[UR4][R54.64], R2 ;  /* 0x0000000236000986 */ /* 0x0003e8000c101104 */
[----:B-1----:R-:W4:Y:S04]  /*f88d0*/  LDL.LU R55, [R1+0x4c8] ;  /* 0x0004c80001377983 */ /* 0x002f280000300800 */
[----:B------:R-:W4:Y:S01]  /*f88e0*/  LDL.LU.64 R28, [R1+0x2ea0] ;  /* 0x002ea000011c7983 */ /* 0x000f220000300a00 */
[----:B------:R-:W-:-:S03]  /*f88f0*/  LOP3.LUT P0, RZ, R19, 0x10000, RZ, 0xc0, !PT ;  /* 0x0001000013ff7812 */ /* 0x000fc6000780c0ff */
[----:B------:R-:W4:Y:S04]  /*f8900*/  LDL.LU.64 R34, [R1+0x2e98] ;  /* 0x002e980001227983 */ /* 0x000f280000300a00 */
[----:B------:R-:W4:Y:S01]  /*f8910*/  LDL.LU.64 R32, [R1+0x2ed0] ;  /* 0x002ed00001207983 */ /* 0x000f220000300a00 */
[----:B------:R-:W-:-:S03]  /*f8920*/  PRMT R2, R24, 0x7770, RZ ;  /* 0x0000777018027816 */ /* 0x000fc600000000ff */
[----:B------:R-:W4:Y:S04]  /*f8930*/  LDL.LU.64 R38, [R1+0x2ec8] ;  /* 0x002ec80001267983 */ /* 0x000f280000300a00 */
[----:B------:R-:W4:Y:S04]  /*f8940*/  LDL.LU R54, [R1+0x4fc] ;  /* 0x0004fc0001367983 */ /* 0x000f280000300800 */
[----:B------:R1:W-:Y:S01]  /*f8950*/  @P0 STG.E.U8 desc[UR4][R60.64], R2 ;  /* 0x000000023c000986 */ /* 0x0003e2000c101104 */
[----:B------:R-:W-:-:S03]  /*f8960*/  LOP3.LUT P0, RZ, R19, 0x8000, RZ, 0xc0, !PT ;  /* 0x0000800013ff7812 */ /* 0x000fc6000780c0ff */
[----:B------:R-:W4:Y:S01]  /*f8970*/  LDL.LU.64 R36, [R1+0x2ec0] ;  /* 0x002ec00001247983 */ /* 0x000f220000300a00 */
[----:B-1----:R-:W-:-:S03]  /*f8980*/  PRMT R2, R24, 0x7771, RZ ;  /* 0x0000777118027816 */ /* 0x002fc600000000ff */
[----:B------:R-:W4:Y:S06]  /*f8990*/  LDL.LU.64 R60, [R1+0x2ee0] ;  /* 0x002ee000013c7983 */ /* 0x000f2c0000300a00 */
[----:B--2---:R1:W-:Y:S04]  /*f89a0*/  @P0 STG.E.U8 desc[UR4][R50.64], R2 ;  /* 0x0000000232000986 */ /* 0x0043e8000c101104 */
[----:B-1----:R-:W2:Y:S01]  /*f89b0*/  LDL.LU.64 R50, [R1+0x2ed8] ;  /* 0x002ed80001327983 */ /* 0x002ea20000300a00 */
[----:B------:R-:W-:-:S02]  /*f89c0*/  LOP3.LUT P0, RZ, R19, 0x4000, RZ, 0xc0, !PT ;  /* 0x0000400013ff7812 */ /* 0x000fc4000780c0ff */
        /* <DEDUP_REMOVED lines=24> */
[----:B----4-:R-:W-:-:S05]  /*f8b50*/  PRMT R2, R55, 0x7770, RZ ;  /* 0x0000777037027816 */ /* 0x010fca00000000ff */
[----:B------:R1:W-:Y:S02]  /*f8b60*/  @P0 STG.E.U8 desc[UR4][R28.64], R2 ;  /* 0x000000021c000986 */ /* 0x0003e4000c101104 */
[----:B-1----:R-:W-:-:S05]  /*f8b70*/  PRMT R2, R55, 0x7771, RZ ;  /* 0x0000777137027816 */ /* 0x002fca00000000ff */
[----:B------:R1:W-:Y:S02]  /*f8b80*/  @P1 STG.E.U8 desc[UR4][R34.64], R2 ;  /* 0x0000000222001986 */ /* 0x0003e4000c101104 */
[C---:B-1----:R-:W-:Y:S02]  /*f8b90*/  PRMT R2, R55.reuse, 0x7772, RZ ;  /* 0x0000777237027816 */ /* 0x042fe400000000ff */
[----:B------:R-:W3:Y:S04]  /*f8ba0*/  LDL.LU.64 R34, [R1+0x2ef8] ;  /* 0x002ef80001227983 */ /* 0x000ee80000300a00 */
        /* <DEDUP_REMOVED lines=11> */
[----:B------:R-:W2:Y:S04]  /*f8c60*/  LDL.LU.64 R38, [R1+0x2f10] ;  /* 0x002f100001267983 */ /* 0x000ea80000300a00 */
[----:B------:R-:W2:Y:S04]  /*f8c70*/  LDL.LU R55, [R1+0x4ec] ;  /* 0x0004ec0001377983 */ /* 0x000ea80000300800 */
[----:B------:R-:W4:Y:S04]  /*f8c80*/  LDL.LU.64 R36, [R1+0x2f08] ;  /* 0x002f080001247983 */ /* 0x000f280000300a00 */
[----:B------:R-:W4:Y:S04]  /*f8c90*/  LDL.LU R15, [R1+0x4dc] ;  /* 0x0004dc00010f7983 */ /* 0x000f280000300800 */
[----:B------:R-:W4:Y:S01]  /*f8ca0*/  LDL.LU.64 R60, [R1+0x2f00] ;  /* 0x002f0000013c7983 */ /* 0x000f220000300a00 */
[----:B------:R-:W-:-:S02]  /*f8cb0*/  LOP3.LUT P4, RZ, R48, 0x2000, RZ, 0xc0, !PT ;  /* 0x0000200030ff7812 */ /* 0x000fc4000788c0ff */
[----:B------:R-:W-:Y:S02]  /*f8cc0*/  LOP3.LUT P5, RZ, R48, 0x4000, RZ, 0xc0, !PT ;  /* 0x0000400030ff7812 */ /* 0x000fe400078ac0ff */
[----:B------:R-:W-:Y:S02]  /*f8cd0*/  PRMT R2, R54, 0x7773, RZ ;  /* 0x0000777336027816 */ /* 0x000fe400000000ff */
[----:B------:R-:W-:Y:S02]  /*f8ce0*/  LOP3.LUT P0, RZ, R48, 0x2000000, RZ, 0xc0, !PT ;  /* 0x0200000030ff7812 */ /* 0x000fe4000780c0ff */
[----:B------:R-:W-:Y:S02]  /*f8cf0*/  LOP3.LUT R40, R40, 0x7fffffff, RZ, 0xc0, !PT ;  /* 0x7fffffff28287812 */ /* 0x000fe400078ec0ff */
[----:B------:R-:W-:-:S09]  /*f8d00*/  LOP3.LUT P6, RZ, R48, 0x8000, RZ, 0xc0, !PT ;  /* 0x0000800030ff7812 */ /* 0x000fd200078cc0ff */
        /* <DEDUP_REMOVED lines=8> */
[----:B--2---:R-:W-:-:S05]  /*f8d90*/  PRMT R2, R55, 0x7770, RZ ;  /* 0x0000777037027816 */ /* 0x004fca00000000ff */
[----:B------:R1:W-:Y:S04]  /*f8da0*/  @P5 STG.E.U8 desc[UR4][R50.64], R2 ;  /* 0x0000000232005986 */ /* 0x0003e8000c101104 */
[----:B-1----:R-:W2:Y:S04]  /*f8db0*/  LDL.LU.64 R50, [R1+0x2f38] ;  /* 0x002f380001327983 */ /* 0x002ea80000300a00 */
[----:B------:R-:W3:Y:S04]  /*f8dc0*/  LDL.LU.64 R16, [R1+0x2f30] ;  /* 0x002f300001107983 */ /* 0x000ee80000300a00 */
[----:B------:R-:W3:Y:S04]  /*f8dd0*/  LDL.LU.64 R22, [R1+0x2f28] ;  /* 0x002f280001167983 */ /* 0x000ee80000300a00 */
[----:B------:R-:W3:Y:S04]  /*f8de0*/  LDL.LU R54, [R1+0x4cc] ;  /* 0x0004cc0001367983 */ /* 0x000ee80000300800 */
[----:B------:R-:W3:Y:S04]  /*f8df0*/  LDL.LU.64 R20, [R1+0x2f20] ;  /* 0x002f200001147983 */ /* 0x000ee80000300a00 */
[----:B------:R-:W3:Y:S04]  /*f8e00*/  LDL.LU.64 R26, [R1+0x2f18] ;  /* 0x002f1800011a7983 */ /* 0x000ee80000300a00 */
[----:B------:R-:W3:Y:S04]  /*f8e10*/  LDL.LU.64 R24, [R1+0x2f50] ;  /* 0x002f500001187983 */ /* 0x000ee80000300a00 */
[----:B------:R-:W3:Y:S04]  /*f8e20*/  LDL.LU.64 R30, [R1+0x2f48] ;  /* 0x002f4800011e7983 */ /* 0x000ee80000300a00 */
[----:B------:R-:W3:Y:S01]  /*f8e30*/  LDL.LU.64 R28, [R1+0x2f40] ;  /* 0x002f4000011c7983 */ /* 0x000ee20000300a00 */
[----:B------:R-:W-:-:S03]  /*f8e40*/  PRMT R2, R55, 0x7771, RZ ;  /* 0x0000777137027816 */ /* 0x000fc600000000ff */
[----:B------:R-:W3:Y:S04]  /*f8e50*/  LDL.LU.64 R34, [R1+0x2f78] ;  /* 0x002f780001227983 */ /* 0x000ee80000300a00 */
[----:B----4-:R1:W-:Y:S04]  /*f8e60*/  @P6 STG.E.U8 desc[UR4][R32.64], R2 ;  /* 0x0000000220006986 */ /* 0x0103e8000c101104 */
[----:B-1----:R-:W4:Y:S01]  /*f8e70*/  LDL.LU.64 R32, [R1+0x2f70] ;  /* 0x002f700001207983 */ /* 0x002f220000300a00 */
        /* <DEDUP_REMOVED lines=21> */
[----:B------:R-:W-:Y:S02]  /*f8fd0*/  LOP3.LUT P0, RZ, R19, 0x80, RZ, 0xc0, !PT ;  /* 0x0000008013ff7812 */ /* 0x000fe4000780c0ff */
        /* <DEDUP_REMOVED lines=10> */
[----:B------:R-:W-:Y:S02]  /*f9080*/  PRMT R2, R15, 0x7771, RZ ;  /* 0x000077710f027816 */ /* 0x000fe400000000ff */
[----:B------:R-:W-:-:S09]  /*f9090*/  LOP3.LUT P1, RZ, R48, 0x4000000, RZ, 0xc0, !PT ;  /* 0x0400000030ff7812 */ /* 0x000fd2000782c0ff */
        /* <DEDUP_REMOVED lines=18> */
[----:B------:R-:W-:Y:S02]  /*f91c0*/  LOP3.LUT P2, RZ, R48, 0x8000000, RZ, 0xc0, !PT ;  /* 0x0800000030ff7812 */ /* 0x000fe4000784c0ff */
[----:B-1----:R-:W-:-:S09]  /*f91d0*/  PRMT R2, R54, 0x7773, RZ ;  /* 0x0000777336027816 */ /* 0x002fd200000000ff */
[----:B------:R1:W-:Y:S01]  /*f91e0*/  @P0 STG.E.U8 desc[UR4][R30.64], R2 ;  /* 0x000000021e000986 */ /* 0x0003e2000c101104 */
[----:B------:R-:W-:Y:S02]  /*f91f0*/  LOP3.LUT P3, RZ, R48, 0x10000000, RZ, 0xc0, !PT ;  /* 0x1000000030ff7812 */ /* 0x000fe4000786c0ff */
[----:B-1----:R-:W-:-:S05]  /*f9200*/  PRMT R2, R49, 0x7770, RZ ;  /* 0x0000777031027816 */ /* 0x002fca00000000ff */
[----:B------:R1:W-:Y:S02]  /*f9210*/  @P1 STG.E.U8 desc[UR4][R28.64], R2 ;  /* 0x000000021c001986 */ /* 0x0003e4000c101104 */
[----:B-1----:R-:W-:-:S05]  /*f9220*/  PRMT R2, R49, 0x7771, RZ ;  /* 0x0000777131027816 */ /* 0x002fca00000000ff */
[----:B------:R1:W-:Y:S02]  /*f9230*/  @P2 STG.E.U8 desc[UR4][R34.64], R2 ;  /* 0x0000000222002986 */ /* 0x0003e4000c101104 */
[----:B-1----:R-:W-:-:S05]  /*f9240*/  PRMT R2, R49, 0x7772, RZ ;  /* 0x0000777231027816 */ /* 0x002fca00000000ff */
[----:B----4-:R1:W-:Y:S02]  /*f9250*/  @P3 STG.E.U8 desc[UR4][R32.64], R2 ;  /* 0x0000000220003986 */ /* 0x0103e4000c101104 */
[----:B-1----:R-:W-:Y:S02]  /*f9260*/  PRMT R2, R49, 0x7773, RZ ;  /* 0x0000777331027816 */ /* 0x002fe400000000ff */
[----:B------:R-:W3:Y:S01]  /*f9270*/  LDL.LU R49, [R1+0x5584] ;  /* 0x0055840001317983 */ /* 0x000ee20000300800 */
[C---:B------:R-:W-:Y:S02]  /*f9280*/  LOP3.LUT P4, RZ, R48.reuse, 0x20000000, RZ, 0xc0, !PT ;  /* 0x2000000030ff7812 */ /* 0x040fe4000788c0ff */
[----:B------:R-:W-:Y:S01]  /*f9290*/  LOP3.LUT P5, RZ, R48, 0x40000000, RZ, 0xc0, !PT ;  /* 0x4000000030ff7812 */ /* 0x000fe200078ac0ff */
[----:B------:R-:W4:Y:S04]  /*f92a0*/  LDL.LU.64 R28, [R1+0x2f90] ;  /* 0x002f9000011c7983 */ /* 0x000f280000300a00 */
        /* <DEDUP_REMOVED lines=8> */
[----:B------:R-:W-:-:S02]  /*f9330*/  LOP3.LUT P6, RZ, R48, 0x80000000, RZ, 0xc0, !PT ;  /* 0x8000000030ff7812 */ /* 0x000fc400078cc0ff */
[----:B------:R-:W-:-:S11]  /*f9340*/  PRMT R2, R55, 0x7771, RZ ;  /* 0x0000777137027816 */ /* 0x000fd600000000ff */
[----:B------:R1:W-:Y:S04]  /*f9350*/  @P6 STG.E.U8 desc[UR4][R60.64], R2 ;  /* 0x000000023c006986 */ /* 0x0003e8000c101104 */
[----:B-1----:R-:W2:Y:S04]  /*f9360*/  LDL.LU.64 R60, [R1+0x2fa8] ;  /* 0x002fa800013c7983 */ /* 0x002ea80000300a00 */
[----:B------:R-:W2:Y:S04]  /*f9370*/  LDL.LU.64 R16, [R1+0x2fa0] ;  /* 0x002fa00001107983 */ /* 0x000ea80000300a00 */
[----:B------:R-:W2:Y:S04]  /*f9380*/  LDL.LU.64 R14, [R1+0x2f98] ;  /* 0x002f9800010e7983 */ /* 0x000ea80000300a00 */
[----:B------:R-:W2:Y:S01]  /*f9390*/  LDL.LU.64 R22, [R1+0x2fd0] ;  /* 0x002fd00001167983 */ /* 0x000ea20000300a00 */
[----:B------:R-:W-:-:S02]  /*f93a0*/  LOP3.LUT R40, R40, 0xffbfffff, RZ, 0xc0, !PT ;  /* 0xffbfffff28287812 */ /* 0x000fc400078ec0ff */
[----:B------:R-:W-:Y:S01]  /*f93b0*/  PRMT R2, R55, 0x7772, RZ ;  /* 0x0000777237027816 */ /* 0x000fe200000000ff */
[----:B------:R-:W2:Y:S04]  /*f93c0*/  LDL.LU.64 R20, [R1+0x2fc8] ;  /* 0x002fc80001147983 */ /* 0x000ea80000300a00 */
[----:B------:R-:W2:Y:S01]  /*f93d0*/  LDL.LU.64 R26, [R1+0x2fc0] ;  /* 0x002fc000011a7983 */ /* 0x000ea20000300a00 */
        /* <DEDUP_REMOVED lines=25> */
[C---:B------:R-:W-:Y:S02]  /*f9570*/  LOP3.LUT P0, RZ, R49.reuse, 0x10, RZ, 0xc0, !PT ;  /* 0x0000001031ff7812 */ /* 0x040fe4000780c0ff */
[----:B------:R-:W-:Y:S01]  /*f9580*/  LOP3.LUT P6, RZ, R49, 0x4, RZ, 0xc0, !PT ;  /* 0x0000000431ff7812 */ /* 0x000fe200078cc0ff */
[----:B----4-:R1:W-:Y:S01]  /*f9590*/  @P4 STG.E.U8 desc[UR4][R28.64], R2 ;  /* 0x000000021c004986 */ /* 0x0103e2000c101104 */
[----:B------:R-:W-:Y:S02]  /*f95a0*/  LOP3.LUT R40, R40, 0xbfffffff, RZ, 0xc0, !PT ;  /* 0xbfffffff28287812 */ /* 0x000fe400078ec0ff */
[----:B-1----:R-:W-:-:S07]  /*f95b0*/  PRMT R2, R55, 0x7773, RZ ;  /* 0x0000777337027816 */ /* 0x002fce00000000ff */
[----:B------:R-:W-:Y:S01]  /*f95c0*/  @P0 LOP3.LUT R40, R40, 0x40000000, RZ, 0xfc, !PT ;  /* 0x4000000028280812 */ /* 0x000fe200078efcff */
[----:B------:R-:W3:Y:S01]  /*f95d0*/  LDL.LU R55, [R1+0x4b4] ;  /* 0x0004b40001377983 */ /* 0x000ee20000300800 */
[----:B------:R-:W-:-:S03]  /*f95e0*/  LOP3.LUT P0, RZ, R49, 0x8, RZ, 0xc0, !PT ;  /* 0x0000000831ff7812 */ /* 0x000fc6000780c0ff */
[----:B--2---:R1:W-:Y:S04]  /*f95f0*/  @P5 STG.E.U8 desc[UR4][R34.64], R2 ;  /* 0x0000000222005986 */ /* 0x0043e8000c101104 */
[----:B------:R-:W2:Y:S04]  /*f9600*/  LDL.LU.64 R24, [R1+0x2ff8] ;  /* 0x002ff80001187983 */ /* 0x000ea80000300a00 */
[----:B------:R-:W4:Y:S01]  /*f9610*/  LDL.LU.64 R30, [R1+0x2ff0] ;  /* 0x002ff000011e7983 */ /* 0x000f220000300a00 */
[----:B-1----:R-:W-:-:S03]  /*f9620*/  PRMT R2, R54, 0x7770, RZ ;  /* 0x0000777036027816 */ /* 0x002fc600000000ff */
[----:B------:R-:W2:Y:S04]  /*f9630*/  LDL.LU.64 R28, [R1+0x2fe8] ;  /* 0x002fe800011c7983 */ /* 0x000ea80000300a00 */
        /* <DEDUP_REMOVED lines=34> */
[----:B---3--:R-:W-:-:S05]  /*f9860*/  PRMT R2, R55, 0x7770, RZ ;  /* 0x0000777037027816 */ /* 0x008fca00000000ff */
[----:B------:R1:W-:Y:S01]  /*f9870*/  @P0 STG.E.U8 desc[UR4][R26.64], R2 ;  /* 0x000000021a000986 */ /* 0x0003e2000c101104 */
[----:B------:R-:W-:Y:S02]  /*f9880*/  LOP3.LUT P0, RZ, R40, 0x800000, RZ, 0xc0, !PT ;  /* 0x0080000028ff7812 */ /* 0x000fe4000780c0ff */
[----:B-1----:R-:W-:-:S11]  /*f9890*/  PRMT R2, R55, 0x7771, RZ ;  /* 0x0000777137027816 */ /* 0x002fd600000000ff */
[----:B--2---:R1:W-:Y:S01]  /*f98a0*/  @P0 STG.E.U8 desc[UR4][R24.64], R2 ;  /* 0x0000000218000986 */ /* 0x0043e2000c101104 */
        /* <DEDUP_REMOVED lines=39> */
[----:B-1----:R-:W3:Y:S04]  /*f9b20*/  LDL.LU.64 R36, [R1+0x3050] ;  /* 0x0030500001247983 */ /* 0x002ee80000300a00 */
[----:B------:R-:W3:Y:S04]  /*f9b30*/  LDL.LU R21, [R1+0x4b8] ;  /* 0x0004b80001157983 */ /* 0x000ee80000300800 */
[----:B------:R-:W3:Y:S01]  /*f9b40*/  LDL.LU.64 R18, [R1+0x3048] ;  /* 0x0030480001127983 */ /* 0x000ee20000300a00 */
[----:B------:R-:W-:-:S03]  /*f9b50*/  LOP3.LUT R40, R40, 0xfffdffff, RZ, 0xc0, !PT ;  /* 0xfffdffff28287812 */ /* 0x000fc600078ec0ff */
[----:B------:R-:W3:Y:S01]  /*f9b60*/  LDL.LU.64 R16, [R1+0x3040] ;  /* 0x0030400001107983 */ /* 0x000ee20000300a00 */
[----:B------:R-:W-:Y:S02]  /*f9b70*/  @P0 LOP3.LUT R40, R40, 0x20000, RZ, 0xfc, !PT ;  /* 0x0002000028280812 */ /* 0x000fe400078efcff */
[----:B------:R-:W-:Y:S01]  /*f9b80*/  LOP3.LUT P0, RZ, R49, 0x4000000, RZ, 0xc0, !PT ;  /* 0x0400000031ff7812 */ /* 0x000fe2000780c0ff */
[----:B------:R-:W3:Y:S01]  /*f9b90*/  LDL.LU.64 R14, [R1+0x3078] ;  /* 0x00307800010e7983 */ /* 0x000ee20000300a00 */
[----:B------:R-:W-:-:S03]  /*f9ba0*/  LOP3.LUT R40, R40, 0xfffbffff, RZ, 0xc0, !PT ;  /* 0xfffbffff28287812 */ /* 0x000fc600078ec0ff */
[----:B------:R-:W3:Y:S01]  /*f9bb0*/  LDL.LU.64 R22, [R1+0x3070] ;  /* 0x0030700001167983 */ /* 0x000ee20000300a00 */
[C---:B------:R-:W-:Y:S02]  /*f9bc0*/  LOP3.LUT P5, RZ, R49.reuse, 0x100000, RZ, 0xc0, !PT ;  /* 0x0010000031ff7812 */ /* 0x040fe400078ac0ff */
[C---:B------:R-:W-:Y:S01]  /*f9bd0*/  LOP3.LUT P6, RZ, R49.reuse, 0x200000, RZ, 0xc0, !PT ;  /* 0x0020000031ff7812 */ /* 0x040fe200078cc0ff */
[----:B------:R-:W3:Y:S04]  /*f9be0*/  LDL.LU.64 R26, [R1+0x3068] ;  /* 0x00306800011a7983 */ /* 0x000ee80000300a00 */
[----:B------:R-:W-:Y:S02]  /*f9bf0*/  @P0 LOP3.LUT R40, R40, 0x40000, RZ, 0xfc, !PT ;  /* 0x0004000028280812 */ /* 0x000fe400078efcff */
[----:B------:R-:W-:-:S02]  /*f9c00*/  LOP3.LUT P0, RZ, R49, 0x2000000, RZ, 0xc0, !PT ;  /* 0x0200000031ff7812 */ /* 0x000fc4000780c0ff */
        /* <DEDUP_REMOVED lines=8> */
[----:B-1----:R-:W-:Y:S02]  /*f9c90*/  PRMT R2, R54, 0x7773, RZ ;  /* 0x0000777336027816 */ /* 0x002fe400000000ff */
[----:B------:R-:W-:-:S03]  /*f9ca0*/  LOP3.LUT R40, R40, 0xffdfffff, RZ, 0xc0, !PT ;  /* 0xffdfffff28287812 */ /* 0x000fc600078ec0ff */
[----:B--2---:R1:W-:Y:S06]  /*f9cb0*/  @P6 STG.E.U8 desc[UR4][R60.64], R2 ;  /* 0x000000023c006986 */ /* 0x0043ec000c101104 */
[----:B------:R-:W-:Y:S02]  /*f9cc0*/  @P0 LOP3.LUT R40, R40, 0x200000, RZ, 0xfc, !PT ;  /* 0x0020000028280812 */ /* 0x000fe400078efcff */
[----:B------:R-:W-:Y:S01]  /*f9cd0*/  LOP3.LUT P0, RZ, R49, 0x400000, RZ, 0xc0, !PT ;  /* 0x0040000031ff7812 */ /* 0x000fe2000780c0ff */
[----:B-1----:R-:W2:Y:S04]  /*f9ce0*/  LDL.LU R60, [R1+0x4a8] ;  /* 0x0004a800013c7983 */ /* 0x002ea80000300800 */
[----:B------:R-:W4:Y:S01]  /*f9cf0*/  LDL.LU.64 R24, [R1+0x3060] ;  /* 0x0030600001187983 */ /* 0x000f220000300a00 */
[----:B------:R-:W-:-:S03]  /*f9d00*/  PRMT R2, R55, 0x7770, RZ ;  /* 0x0000777037027816 */ /* 0x000fc600000000ff */
[----:B------:R-:W2:Y:S04]  /*f9d10*/  LDL.LU.64 R30, [R1+0x3058] ;  /* 0x00305800011e7983 */ /* 0x000ea80000300a00 */
[----:B------:R1:W-:Y:S01]  /*f9d20*/  @P0 STG.E.U8 desc[UR4][R32.64], R2 ;  /* 0x0000000220000986 */ /* 0x0003e2000c101104 */
[----:B------:R-:W-:-:S03]  /*f9d30*/  LOP3.LUT P0, RZ, R40, 0x200000, RZ, 0xc0, !PT ;  /* 0x0020000028ff7812 */ /* 0x000fc6000780c0ff */
[----:B------:R-:W2:Y:S04]  /*f9d40*/  LDL.LU R61, [R1+0x498] ;  /* 0x00049800013d7983 */ /* 0x000ea80000300800 */
[----:B------:R-:W2:Y:S01]  /*f9d50*/  LDL.LU.64 R28, [R1+0x3090] ;  /* 0x00309000011c7983 */ /* 0x000ea20000300a00 */
[----:B-1----:R-:W-:-:S03]  /*f9d60*/  PRMT R2, R55, 0x7771, RZ ;  /* 0x0000777137027816 */ /* 0x002fc600000000ff */
[----:B------:R-:W2:Y:S04]  /*f9d70*/  LDL.LU.64 R34, [R1+0x3088] ;  /* 0x0030880001227983 */ /* 0x000ea80000300a00 */
[----:B------:R1:W-:Y:S01]  /*f9d80*/  @P0 STG.E.U8 desc[UR4][R38.64], R2 ;  /* 0x0000000226000986 */ /* 0x0003e2000c101104 */
[----:B------:R-:W-:-:S03]  /*f9d90*/  LOP3.LUT P0, RZ, R40, 0x100000, RZ, 0xc0, !PT ;  /* 0x0010000028ff7812 */ /* 0x000fc6000780c0ff */
[----:B------:R-:W4:Y:S01]  /*f9da0*/  LDL.LU.64 R32, [R1+0x3080] ;  /* 0x0030800001207983 */ /* 0x000f220000300a00 */
[----:B-1----:R-:W-:-:S03]  /*f9db0*/  PRMT R2, R55, 0x7772, RZ ;  /* 0x0000777237027816 */ /* 0x002fc600000000ff */
[----:B------:R-:W4:Y:S06]  /*f9dc0*/  LDL.LU.64 R38, [R1+0x30b8] ;  /* 0x0030b80001267983 */ /* 0x000f2c0000300a00 */
        /* <DEDUP_REMOVED lines=45> */
[----:B------:R-:W4:Y:S04]  /*fa0a0*/  LDL.LU.64 R38, [R1+0x30c8] ;  /* 0x0030c80001267983 */ /* 0x000f280000300a00 */
[----:B------:R-:W4:Y:S04]  /*fa0b0*/  LDL.LU.64 R36, [R1+0x30c0] ;  /* 0x0030c00001247983 */ /* 0x000f280000300a00 */
[----:B------:R-:W4:Y:S04]  /*fa0c0*/  LDL.LU.64 R60, [R1+0x30f8] ;  /* 0x0030f800013c7983 */ /* 0x000f280000300a00 */
[----:B------:R-:W4:Y:S01]  /*fa0d0*/  LDL.LU R3, [R1+0x4bc] ;  /* 0x0004bc0001037983 */ /* 0x000f220000300800 */
[----:B------:R-:W-:-:S03]  /*fa0e0*/  LOP3.LUT P4, RZ, R50, 0x40, RZ, 0xc0, !PT ;  /* 0x0000004032ff7812 */ /* 0x000fc6000788c0ff */
[----:B------:R-:W4:Y:S01]  /*fa0f0*/  LDL.LU.64 R16, [R1+0x30f0] ;  /* 0x0030f00001107983 */ /* 0x000f220000300a00 */
[C---:B------:R-:W-:Y:S02]  /*fa100*/  LOP3.LUT P5, RZ, R50.reuse, 0x80, RZ, 0xc0, !PT ;  /* 0x0000008032ff7812 */ /* 0x040fe400078ac0ff */
[----:B------:R-:W-:Y:S01]  /*fa110*/  PRMT R2, R51, 0x7770, RZ ;  /* 0x0000777033027816 */ /* 0x000fe200000000ff */
[----:B------:R-:W4:Y:S04]  /*fa120*/  LDL.LU.64 R14, [R1+0x30e8] ;  /* 0x0030e800010e7983 */ /* 0x000f280000300a00 */
[----:B------:R-:W4:Y:S01]  /*fa130*/  LDL.LU.64 R22, [R1+0x30e0] ;  /* 0x0030e00001167983 */ /* 0x000f220000300a00 */
[C---:B------:R-:W-:Y:S02]  /*fa140*/  LOP3.LUT P6, RZ, R50.reuse, 0x100, RZ, 0xc0, !PT ;  /* 0x0000010032ff7812 */ /* 0x040fe400078cc0ff */
[----:B------:R-:W-:-:S02]  /*fa150*/  LOP3.LUT P0, RZ, R50, 0x40000, RZ, 0xc0, !PT ;  /* 0x0004000032ff7812 */ /* 0x000fc4000780c0ff */
        /* <DEDUP_REMOVED lines=15> */
[----:B-1----:R-:W2:Y:S04]  /*fa250*/  LDL.LU R55, [R1+0x4ac] ;  /* 0x0004ac0001377983 */ /* 0x002ea80000300800 */
[----:B------:R-:W3:Y:S01]  /*fa260*/  LDL.LU.64 R20, [R1+0x30d8] ;  /* 0x0030d80001147983 */ /* 0x000ee20000300a00 */
[----:B------:R-:W-:-:S05]  /*fa270*/  PRMT R2, R51, 0x7772, RZ ;  /* 0x0000777233027816 */ /* 0x000fca00000000ff */
[----:B----4-:R1:W-:Y:S02]  /*fa280*/  @P6 STG.E.U8 desc[UR4][R32.64], R2 ;  /* 0x0000000220006986 */ /* 0x0103e4000c101104 */
[----:B-1----:R-:W-:Y:S02]  /*fa290*/  PRMT R2, R51, 0x7773, RZ ;  /* 0x0000777333027816 */ /* 0x002fe400000000ff */
[----:B------:R-:W4:Y:S04]  /*fa2a0*/  LDL.LU R51, [R1+0x5578] ;  /* 0x0055780001337983 */ /* 0x000f280000300800 */
[----:B------:R-:W4:Y:S04]  /*fa2b0*/  LDL.LU.64 R26, [R1+0x3110] ;  /* 0x00311000011a7983 */ /* 0x000f280000300a00 */
[----:B------:R-:W4:Y:S04]  /*fa2c0*/  LDL.LU.64 R24, [R1+0x3108] ;  /* 0x0031080001187983 */ /* 0x000f280000300a00 */
[----:B------:R-:W4:Y:S04]  /*fa2d0*/  LDL.LU.64 R30, [R1+0x3100] ;  /* 0x00310000011e7983 */ /* 0x000f280000300a00 */
[----:B------:R-:W4:Y:S04]  /*fa2e0*/  LDL.LU.64 R28, [R1+0x3138] ;  /* 0x00313800011c7983 */ /* 0x000f280000300a00 */
[----:B------:R-:W4:Y:S01]  /*fa2f0*/  LDL.LU.64 R34, [R1+0x3130] ;  /* 0x0031300001227983 */ /* 0x000f220000300a00 */
[----:B------:R-:W-:-:S03]  /*fa300*/  LOP3.LUT R40, R40, 0xfffffeff, RZ, 0xc0, !PT ;  /* 0xfffffeff28287812 */ /* 0x000fc600078ec0ff */
[----:B------:R-:W4:Y:S01]  /*fa310*/  LDL.LU.64 R32, [R1+0x3128] ;  /* 0x0031280001207983 */ /* 0x000f220000300a00 */
[----:B------:R-:W-:Y:S02]  /*fa320*/  @P0 LOP3.LUT R40, R40, 0x100, RZ, 0xfc, !PT ;  /* 0x0000010028280812 */ /* 0x000fe400078efcff */
[----:B------:R-:W-:Y:S01]  /*fa330*/  LOP3.LUT P0, RZ, R50, 0x2000, RZ, 0xc0, !PT ;  /* 0x0000200032ff7812 */ /* 0x000fe2000780c0ff */
[----:B------:R-:W4:Y:S01]  /*fa340*/  LDL.LU R54, [R1+0x48c] ;  /* 0x00048c0001367983 */ /* 0x000f220000300800 */
        /* <DEDUP_REMOVED lines=12> */
[----:B------:R1:W-:Y:S04]  /*fa410*/  @P0 STG.E.U8 desc[UR4][R38.64], R2 ;  /* 0x0000000226000986 */ /* 0x0003e8000c101104 */
[----:B-1----:R-:W4:Y:S01]  /*fa420*/  LDL.LU.64 R38, [R1+0x3120] ;  /* 0x0031200001267983 */ /* 0x002f220000300a00 */
[----:B------:R-:W-:Y:S02]  /*fa430*/  LOP3.LUT P0, RZ, R40, 0x1000, RZ, 0xc0, !PT ;  /* 0x0000100028ff7812 */ /* 0x000fe4000780c0ff */
[----:B------:R-:W-:-:S11]  /*fa440*/  PRMT R2, R3, 0x7770, RZ ;  /* 0x0000777003027816 */ /* 0x000fd600000000ff */
[----:B------:R1:W-:Y:S04]  /*fa450*/  @P0 STG.E.U8 desc[UR4][R36.64], R2 ;  /* 0x0000000224000986 */ /* 0x0003e8000c101104 */
[----:B-1----:R-:W4:Y:S01]  /*fa460*/  LDL.LU.64 R36, [R1+0x3118] ;  /* 0x0031180001247983 */ /* 0x002f220000300a00 */
[----:B------:R-:W-:Y:S02]  /*fa470*/  LOP3.LUT P0, RZ, R40, 0x800, RZ, 0xc0, !PT ;  /* 0x0000080028ff7812 */ /* 0x000fe4000780c0ff */
[----:B------:R-:W-:-:S11]  /*fa480*/  PRMT R2, R3, 0x7771, RZ ;  /* 0x0000777103027816 */ /* 0x000fd600000000ff */
[----:B------:R1:W-:Y:S01]  /*fa490*/  @P0 STG.E.U8 desc[UR4][R60.64], R2 ;  /* 0x000000023c000986 */ /* 0x0003e2000c101104 */
[----:B------:R-:W-:-:S03]  /*fa4a0*/  LOP3.LUT P0, RZ, R40, 0x400, RZ, 0xc0, !PT ;  /* 0x0000040028ff7812 */ /* 0x000fc6000780c0ff */
[----:B-1----:R-:W4:Y:S01]  /*fa4b0*/  LDL.LU.64 R60, [R1+0x3140] ;  /* 0x00314000013c7983 */ /* 0x002f220000300a00 */
[----:B------:R-:W-:-:S09]  /*fa4c0*/  PRMT R2, R3, 0x7772, RZ ;  /* 0x0000777203027816 */ /* 0x000fd200000000ff */
[----:B------:R1:W-:Y:S01]  /*fa4d0*/  @P0 STG.E.U8 desc[UR4][R16.64], R2 ;  /* 0x0000000210000986 */ /* 0x0003e2000c101104 */
[----:B------:R-:W-:Y:S02]  /*fa4e0*/  LOP3.LUT P0, RZ, R40, 0x200, RZ, 0xc0, !PT ;  /* 0x0000020028ff7812 */ /* 0x000fe4000780c0ff */
[----:B-1----:R-:W-:-:S11]  /*fa4f0*/  PRMT R2, R3, 0x7773, RZ ;  /* 0x0000777303027816 */ /* 0x002fd600000000ff */
[----:B------:R2:W-:Y:S01]  /*fa500*/  @P0 STG.E.U8 desc[UR4][R14.64], R2 ;  /* 0x000000020e000986 */ /* 0x0005e2000c101104 */
[----:B------:R-:W-:Y:S02]  /*fa510*/  LOP3.LUT P0, RZ, R40, 0x100, RZ, 0xc0, !PT ;  /* 0x0000010028ff7812 */ /* 0x000fe4000780c0ff */
[C---:B------:R-:W-:Y:S02]  /*fa520*/  LOP3.LUT P1, RZ, R50.reuse, 0x80000, RZ, 0xc0, !PT ;  /* 0x0008000032ff7812 */ /* 0x040fe4000782c0ff */
[----:B------:R-:W-:Y:S02]  /*fa530*/  LOP3.LUT P2, RZ, R50, 0x100000, RZ, 0xc0, !PT ;  /* 0x0010000032ff7812 */ /* 0x000fe4000784c0ff */
[----:B--2---:R-:W-:-:S07]  /*fa540*/  PRMT R2, R55, 0x7770, RZ ;  /* 0x0000777037027816 */ /* 0x004fce00000000ff */
        /* <DEDUP_REMOVED lines=20> */
[----:B------:R-:W-:Y:S01]  /*fa690*/  LOP3.LUT P4, RZ, R50, 0x400000, RZ, 0xc0, !PT ;  /* 0x0040000032ff7812 */ /* 0x000fe2000788c0ff */
[----:B------:R-:W3:Y:S04]  /*fa6a0*/  LDL.LU.64 R28, [R1+0x3150] ;  /* 0x00315000011c7983 */ /* 0x000ee80000300a00 */
[----:B------:R-:W4:Y:S06]  /*fa6b0*/  LDL.LU.64 R34, [R1+0x3148] ;  /* 0x0031480001227983 */ /* 0x000f2c0000300a00 */
[----:B------:R1:W-:Y:S02]  /*fa6c0*/  @P3 STG.E.U8 desc[UR4][R32.64], R2 ;  /* 0x0000000220003986 */ /* 0x0003e4000c101104 */
[----:B-1----:R-:W-:-:S02]  /*fa6d0*/  PRMT R2, R54, 0x7770, RZ ;  /* 0x0000777036027816 */ /* 0x002fc400000000ff */
[----:B------:R-:W3:Y:S04]  /*fa6e0*/  LDL.LU.64 R32, [R1+0x3178] ;  /* 0x0031780001207983 */ /* 0x000ee80000300a00 */
[----:B------:R1:W-:Y:S04]  /*fa6f0*/  @P4 STG.E.U8 desc[UR4][R38.64], R2 ;  /* 0x0000000226004986 */ /* 0x0003e8000c101104 */
[----:B-1----:R-:W3:Y:S04]  /*fa700*/  LDL.LU.64 R38, [R1+0x3170] ;  /* 0x0031700001267983 */ /* 0x002ee80000300a00 */
[----:B------:R-:W3:Y:S01]  /*fa710*/  LDL.LU R55, [R1+0x470] ;  /* 0x0004700001377983 */ /* 0x000ee20000300800 */
[----:B------:R-:W-:-:S02]  /*fa720*/  LOP3.LUT P5, RZ, R50, 0x800000, RZ, 0xc0, !PT ;  /* 0x0080000032ff7812 */ /* 0x000fc400078ac0ff */
[----:B------:R-:W-:-:S11]  /*fa730*/  PRMT R2, R54, 0x7771, RZ ;  /* 0x0000777136027816 */ /* 0x000fd600000000ff */
[----:B------:R1:W-:Y:S04]  /*fa740*/  @P5 STG.E.U8 desc[UR4][R36.64], R2 ;  /* 0x0000000224005986 */ /* 0x0003e8000c101104 */
[----:B-1----:R-:W3:Y:S01]  /*fa750*/  LDL.LU.64 R36, [R1+0x3168] ;  /* 0x0031680001247983 */ /* 0x002ee20000300a00 */
[----:B------:R-:W-:Y:S02]  /*fa760*/  LOP3.LUT P6, RZ, R50, 0x1000000, RZ, 0xc0, !PT ;  /* 0x0100000032ff7812 */ /* 0x000fe400078cc0ff */
[----:B------:R-:W-:Y:S01]  /*fa770*/  PRMT R2, R54, 0x7772, RZ ;  /* 0x0000777236027816 */ /* 0x000fe200000000ff */
[----:B------:R-:W3:Y:S10]  /*fa780*/  LDL.LU R15, [R1+0x460] ;  /* 0x00046000010f7983 */ /* 0x000ef40000300800 */
[----:B------:R1:W-:Y:S04]  /*fa790*/  @P6 STG.E.U8 desc[UR4][R60.64], R2 ;  /* 0x000000023c006986 */ /* 0x0003e8000c101104 */
[----:B-1----:R-:W3:Y:S01]  /*fa7a0*/  LDL.LU.64 R60, [R1+0x3160] ;  /* 0x00316000013c7983 */ /* 0x002ee20000300a00 */
[----:B------:R-:W-:-:S03]  /*fa7b0*/  LOP3.LUT R41, R41, 0xf7ffffff, RZ, 0xc0, !PT ;  /* 0xf7ffffff29297812 */ /* 0x000fc600078ec0ff */
[----:B------:R-:W3:Y:S04]  /*fa7c0*/  LDL.LU.64 R18, [R1+0x3158] ;  /* 0x0031580001127983 */ /* 0x000ee80000300a00 */
[----:B------:R-:W3:Y:S04]  /*fa7d0*/  LDL.LU.64 R16, [R1+0x3190] ;  /* 0x0031900001107983 */ /* 0x000ee80000300a00 */
[----:B------:R-:W4:Y:S01]  /*fa7e0*/  LDL.LU.64 R22, [R1+0x3188] ;  /* 0x0031880001167983 */ /* 0x000f220000300a00 */
[----:B------:R-:W-:-:S03]  /*fa7f0*/  PRMT R2, R54, 0x7773, RZ ;  /* 0x0000777336027816 */ /* 0x000fc600000000ff */
[----:B------:R-:W4:Y:S01]  /*fa800*/  LDL.LU R54, [R1+0x450] ;  /* 0x0004500001367983 */ /* 0x000f220000300800 */
[----:B------:R-:W-:-:S03]  /*fa810*/  LOP3.LUT R40, R40, 0xfffffffe, RZ, 0xc0, !PT ;  /* 0xfffffffe28287812 */ /* 0x000fc600078ec0ff */
[----:B------:R-:W4:Y:S04]  /*fa820*/  LDL.LU.64 R20, [R1+0x3180] ;  /* 0x0031800001147983 */ /* 0x000f280000300a00 */
[----:B------:R-:W4:Y:S01]  /*fa830*/  LDL.LU.64 R26, [R1+0x31b8] ;  /* 0x0031b800011a7983 */ /* 0x000f220000300a00 */
[----:B------:R-:W-:-:S03]  /*fa840*/  LOP3.LUT P4, RZ, R50, 0x2000000, RZ, 0xc0, !PT ;  /* 0x0200000032ff7812 */ /* 0x000fc6000788c0ff */
[----:B------:R-:W4:Y:S01]  /*fa850*/  LDL.LU.64 R24, [R1+0x31b0] ;  /* 0x0031b00001187983 */ /* 0x000f220000300a00 */
[C---:B------:R-:W-:Y:S02]  /*fa860*/  LOP3.LUT P5, RZ, R50.reuse, 0x4000000, RZ, 0xc0, !PT ;  /* 0x0400000032ff7812 */ /* 0x040fe400078ac0ff */
[----:B------:R-:W-:Y:S01]  /*fa870*/  LOP3.LUT P6, RZ, R50, 0x8000000, RZ, 0xc0, !PT ;  /* 0x0800000032ff7812 */ /* 0x000fe200078cc0ff */
        /* <DEDUP_REMOVED lines=71> */
[C---:B-1----:R-:W-:Y:S02]  /*facf0*/  PRMT R2, R52.reuse, 0x7770, RZ ;  /* 0x0000777034027816 */ /* 0x042fe400000000ff */
[C---:B------:R-:W-:Y:S02]  /*fad00*/  LOP3.LUT P4, RZ, R51.reuse, 0x200, RZ, 0xc0, !PT ;  /* 0x0000020033ff7812 */ /* 0x040fe4000788c0ff */
[C---:B------:R-:W-:Y:S02]  /*fad10*/  LOP3.LUT P5, RZ, R51.reuse, 0x400, RZ, 0xc0, !PT ;  /* 0x0000040033ff7812 */ /* 0x040fe400078ac0ff */
[----:B------:R-:W-:Y:S01]  /*fad20*/  LOP3.LUT P6, RZ, R51, 0x800, RZ, 0xc0, !PT ;  /* 0x0000080033ff7812 */ /* 0x000fe200078cc0ff */
[----:B--2---:R1:W-:Y:S02]  /*fad30*/  @P1 STG.E.U8 desc[UR4][R28.64], R2 ;  /* 0x000000021c001986 */ /* 0x0043e4000c101104 */
        /* <DEDUP_REMOVED lines=8> */
[----:B------:R-:W4:Y:S04]  /*fadc0*/  LDL.LU.64 R34, [R1+0x31e8] ;  /* 0x0031e80001227983 */ /* 0x000f280000300a00 */
[----:B------:R-:W2:Y:S01]  /*fadd0*/  LDL.LU.64 R32, [R1+0x31e0] ;  /* 0x0031e00001207983 */ /* 0x000ea20000300a00 */
[----:B-1----:R-:W-:-:S03]  /*fade0*/  PRMT R2, R55, 0x7770, RZ ;  /* 0x0000777037027816 */ /* 0x002fc600000000ff */
[----:B------:R-:W2:Y:S04]  /*fadf0*/  LDL.LU.64 R38, [R1+0x31d8] ;  /* 0x0031d80001267983 */ /* 0x000ea80000300a00 */
[----:B------:R1:W-:Y:S04]  /*fae00*/  @P5 STG.E.U8 desc[UR4][R36.64], R2 ;  /* 0x0000000224005986 */ /* 0x0003e8000c101104 */
[----:B-1----:R-:W2:Y:S04]  /*fae10*/  LDL.LU.64 R36, [R1+0x3210] ;  /* 0x0032100001247983 */ /* 0x002ea80000300a00 */
[----:B------:R-:W2:Y:S01]  /*fae20*/  LDL.LU R54, [R1+0x464] ;  /* 0x0004640001367983 */ /* 0x000ea20000300800 */
[----:B------:R-:W-:-:S05]  /*fae30*/  PRMT R2, R55, 0x7771, RZ ;  /* 0x0000777137027816 */ /* 0x000fca00000000ff */
[----:B------:R1:W-:Y:S04]  /*fae40*/  @P6 STG.E.U8 desc[UR4][R60.64], R2 ;  /* 0x000000023c006986 */ /* 0x0003e8000c101104 */
[----:B-1----:R-:W2:Y:S04]  /*fae50*/  LDL.LU.64 R60, [R1+0x3208] ;  /* 0x00320800013c7983 */ /* 0x002ea80000300a00 */
[----:B------:R-:W2:Y:S04]  /*fae60*/  LDL.LU.64 R16, [R1+0x3200] ;  /* 0x0032000001107983 */ /* 0x000ea80000300a00 */
[----:B------:R-:W2:Y:S04]  /*fae70*/  LDL.LU.64 R14, [R1+0x3238] ;  /* 0x00323800010e7983 */ /* 0x000ea80000300a00 */
[----:B------:R-:W2:Y:S01]  /*fae80*/  LDL.LU.64 R22, [R1+0x3230] ;  /* 0x0032300001167983 */ /* 0x000ea20000300a00 */
[----:B------:R-:W-:-:S02]  /*fae90*/  LOP3.LUT P0, RZ, R51, 0x1000000, RZ, 0xc0, !PT ;  /* 0x0100000033ff7812 */ /* 0x000fc4000780c0ff */
[----:B------:R-:W-:Y:S01]  /*faea0*/  LOP3.LUT R41, R41, 0xfffbffff, RZ, 0xc0, !PT ;  /* 0xfffbffff29297812 */ /* 0x000fe200078ec0ff */
[----:B------:R-:W2:Y:S01]  /*faeb0*/  LDL.LU.64 R20, [R1+0x3228] ;  /* 0x0032280001147983 */ /* 0x000ea20000300a00 */
[C---:B------:R-:W-:Y:S02]  /*faec0*/  LOP3.LUT P4, RZ, R51.reuse, 0x1000, RZ, 0xc0, !PT ;  /* 0x0000100033ff7812 */ /* 0x040fe4000788c0ff */
[----:B------:R-:W-:Y:S01]  /*faed0*/  LOP3.LUT P5, RZ, R51, 0x2000, RZ, 0xc0, !PT ;  /* 0x0000200033ff7812 */ /* 0x000fe200078ac0ff */
[----:B------:R-:W2:Y:S06]  /*faee0*/  LDL.LU.64 R26, [R1+0x3220] ;  /* 0x00322000011a7983 */ /* 0x000eac0000300a00 */
        /* <DEDUP_REMOVED lines=28> */
[----:B---3--:R1:W-:Y:S02]  /*fb0b0*/  @P4 STG.E.U8 desc[UR4][R28.64], R2 ;  /* 0x000000021c004986 */ /* 0x0083e4000c101104 */
[----:B-1----:R-:W-:Y:S02]  /*fb0c0*/  PRMT R2, R55, 0x7773, RZ ;  /* 0x0000777337027816 */ /* 0x002fe400000000ff */
[----:B------:R-:W3:Y:S04]  /*fb0d0*/  LDL.LU R55, [R1+0x444] ;  /* 0x0004440001377983 */ /* 0x000ee80000300800 */
[----:B----4-:R1:W-:Y:S04]  /*fb0e0*/  @P5 STG.E.U8 desc[UR4][R34.64], R2 ;  /* 0x0000000222005986 */ /* 0x0103e8000c101104 */
[----:B------:R-:W4:Y:S04]  /*fb0f0*/  LDL.LU.64 R24, [R1+0x3218] ;  /* 0x0032180001187983 */ /* 0x000f280000300a00 */
[----:B------:R-:W4:Y:S04]  /*fb100*/  LDL.LU.64 R30, [R1+0x3250] ;  /* 0x00325000011e7983 */ /* 0x000f280000300a00 */
[----:B------:R-:W4:Y:S04]  /*fb110*/  LDL.LU.64 R28, [R1+0x3248] ;  /* 0x00324800011c7983 */ /* 0x000f280000300a00 */
[----:B-1----:R-:W4:Y:S01]  /*fb120*/  LDL.LU.64 R34, [R1+0x3240] ;  /* 0x0032400001227983 */ /* 0x002f220000300a00 */
[----:B--2---:R-:W-:-:S05]  /*fb130*/  PRMT R2, R54, 0x7770, RZ ;  /* 0x0000777036027816 */ /* 0x004fca00000000ff */
[----:B------:R1:W-:Y:S02]  /*fb140*/  @P6 STG.E.U8 desc[UR4][R32.64], R2 ;  /* 0x0000000220006986 */ /* 0x0003e4000c101104 */
[C---:B-1----:R-:W-:Y:S02]  /*fb150*/  PRMT R2, R54.reuse, 0x7771, RZ ;  /* 0x0000777136027816 */ /* 0x042fe400000000ff */
[----:B------:R-:W2:Y:S04]  /*fb160*/  LDL.LU.64 R32, [R1+0x3278] ;  /* 0x0032780001207983 */ /* 0x000ea80000300a00 */
        /* <DEDUP_REMOVED lines=8> */
[----:B------:R1:W-:Y:S01]  /*fb1f0*/  @P0 STG.E.U8 desc[UR4][R60.64], R2 ;  /* 0x000000023c000986 */ /* 0x0003e2000c101104 */
[----:B------:R-:W-:-:S02]  /*fb200*/  LOP3.LUT P0, RZ, R41, 0x1000000, RZ, 0xc0, !PT ;  /* 0x0100000029ff7812 */ /* 0x000fc4000780c0ff */
[----:B-1----:R-:W-:Y:S01]  /*fb210*/  PRMT R2, R52, 0x7770, RZ ;  /* 0x0000777034027816 */ /* 0x002fe200000000ff */
[----:B------:R-:W2:Y:S10]  /*fb220*/  LDL.LU.64 R60, [R1+0x3260] ;  /* 0x00326000013c7983 */ /* 0x000eb40000300a00 */
[----:B------:R1:W-:Y:S01]  /*fb230*/  @P0 STG.E.U8 desc[UR4][R16.64], R2 ;  /* 0x0000000210000986 */ /* 0x0003e2000c101104 */
[----:B------:R-:W-:-:S03]  /*fb240*/  LOP3.LUT P0, RZ, R41, 0x800000, RZ, 0xc0, !PT ;  /* 0x0080000029ff7812 */ /* 0x000fc6000780c0ff */
[----:B------:R-:W2:Y:S01]  /*fb250*/  LDL.LU R54, [R1+0x468] ;  /* 0x0004680001367983 */ /* 0x000ea20000300800 */
[----:B-1----:R-:W-:-:S09]  /*fb260*/  PRMT R2, R52, 0x7771, RZ ;  /* 0x0000777134027816 */ /* 0x002fd200000000ff */
        /* <DEDUP_REMOVED lines=11> */
[C---:B------:R-:W-:Y:S02]  /*fb320*/  LOP3.LUT P3, RZ, R51.reuse, 0x8000000, RZ, 0xc0, !PT ;  /* 0x0800000033ff7812 */ /* 0x040fe4000786c0ff */
[----:B------:R-:W-:Y:S02]  /*fb330*/  LOP3.LUT P4, RZ, R51, 0x10000000, RZ, 0xc0, !PT ;  /* 0x1000000033ff7812 */ /* 0x000fe4000788c0ff */
[----:B---3--:R-:W-:-:S05]  /*fb340*/  PRMT R2, R55, 0x7770, RZ ;  /* 0x0000777037027816 */ /* 0x008fca00000000ff */
[----:B------:R1:W-:Y:S01]  /*fb350*/  @P0 STG.E.U8 desc[UR4][R26.64], R2 ;  /* 0x000000021a000986 */ /* 0x0003e2000c101104 */
[----:B------:R-:W-:Y:S02]  /*fb360*/  LOP3.LUT P0, RZ, R41, 0x80000, RZ, 0xc0, !PT ;  /* 0x0008000029ff7812 */ /* 0x000fe4000780c0ff */
[----:B-1----:R-:W-:-:S11]  /*fb370*/  PRMT R2, R55, 0x7771, RZ ;  /* 0x0000777137027816 */ /* 0x002fd600000000ff */
[----:B----4-:R1:W-:Y:S01]  /*fb380*/  @P0 STG.E.U8 desc[UR4][R24.64], R2 ;  /* 0x0000000218000986 */ /* 0x0103e2000c101104 */
[----:B------:R-:W-:Y:S02]  /*fb390*/  LOP3.LUT P0, RZ, R41, 0x40000, RZ, 0xc0, !PT ;  /* 0x0004000029ff7812 */ /* 0x000fe4000780c0ff */
[----:B-1----:R-:W-:-:S11]  /*fb3a0*/  PRMT R2, R55, 0x7772, RZ ;  /* 0x0000777237027816 */ /* 0x002fd600000000ff */
[----:B------:R1:W-:Y:S02]  /*fb3b0*/  @P0 STG.E.U8 desc[UR4][R30.64], R2 ;  /* 0x000000021e000986 */ /* 0x0003e4000c101104 */
[----:B-1----:R-:W-:-:S05]  /*fb3c0*/  PRMT R2, R55, 0x7773, RZ ;  /* 0x0000777337027816 */ /* 0x002fca00000000ff */
[----:B------:R2:W-:Y:S02]  /*fb3d0*/  @P1 STG.E.U8 desc[UR4][R28.64], R2 ;  /* 0x000000021c001986 */ /* 0x0005e4000c101104 */
[----:B--2---:R-:W-:-:S05]  /*fb3e0*/  PRMT R2, R52, 0x7770, RZ ;  /* 0x0000777034027816 */ /* 0x004fca00000000ff */
        /* <DEDUP_REMOVED lines=10> */
[----:B------:R-:W4:Y:S04]  /*fb490*/  LDL.LU.64 R34, [R1+0x3290] ;  /* 0x0032900001227983 */ /* 0x000f280000300a00 */
[----:B------:R-:W3:Y:S04]  /*fb4a0*/  LDL.LU.64 R32, [R1+0x3288] ;  /* 0x0032880001207983 */ /* 0x000ee80000300a00 */
[----:B------:R1:W-:Y:S04]  /*fb4b0*/  @P5 STG.E.U8 desc[UR4][R36.64], R2 ;  /* 0x0000000224005986 */ /* 0x0003e8000c101104 */
[----:B------:R-:W3:Y:S01]  /*fb4c0*/  LDL.LU.64 R38, [R1+0x3280] ;  /* 0x0032800001267983 */ /* 0x000ee20000300a00 */
[----:B-1----:R-:W-:-:S03]  /*fb4d0*/  PRMT R2, R54, 0x7770, RZ ;  /* 0x0000777036027816 */ /* 0x002fc600000000ff */
[----:B------:R-:W3:Y:S04]  /*fb4e0*/  LDL.LU.64 R36, [R1+0x32b8] ;  /* 0x0032b80001247983 */ /* 0x000ee80000300a00 */
[----:B------:R1:W-:Y:S04]  /*fb4f0*/  @P6 STG.E.U8 desc[UR4][R60.64], R2 ;  /* 0x000000023c006986 */ /* 0x0003e8000c101104 */
[----:B-1----:R-:W3:Y:S04]  /*fb500*/  LDL.LU.64 R60, [R1+0x32b0] ;  /* 0x0032b000013c7983 */ /* 0x002ee80000300a00 */
[----:B------:R-:W3:Y:S04]  /*fb510*/  LDL.LU R55, [R1+0x458] ;  /* 0x0004580001377983 */ /* 0x000ee80000300800 */
[----:B------:R-:W3:Y:S04]  /*fb520*/  LDL.LU.64 R16, [R1+0x32a8] ;  /* 0x0032a80001107983 */ /* 0x000ee80000300a00 */
[----:B------:R-:W3:Y:S04]  /*fb530*/  LDL.LU.64 R14, [R1+0x32a0] ;  /* 0x0032a000010e7983 */ /* 0x000ee80000300a00 */
[----:B------:R-:W3:Y:S04]  /*fb540*/  LDL.LU.64 R22, [R1+0x3298] ;  /* 0x0032980001167983 */ /* 0x000ee80000300a00 */
[----:B------:R-:W3:Y:S01]  /*fb550*/  LDL.LU.64 R20, [R1+0x32d0] ;  /* 0x0032d00001147983 */ /* 0x000ee20000300a00 */
[----:B------:R-:W-:-:S02]  /*fb560*/  LOP3.LUT R41, R41, 0xfffffdff, RZ, 0xc0, !PT ;  /* 0xfffffdff29297812 */ /* 0x000fc400078ec0ff */
[----:B------:R-:W-:Y:S01]  /*fb570*/  LOP3.LUT P4, RZ, R51, 0x80000000, RZ, 0xc0, !PT ;  /* 0x8000000033ff7812 */ /* 0x000fe2000788c0ff */
[----:B------:R-:W3:Y:S01]  /*fb580*/  LDL.LU.64 R26, [R1+0x32c8] ;  /* 0x0032c800011a7983 */ /* 0x000ee20000300a00 */
[----:B------:R-:W-:Y:S02]  /*fb590*/  PRMT R2, R54, 0x7771, RZ ;  /* 0x0000777136027816 */ /* 0x000fe400000000ff */
        /* <DEDUP_REMOVED lines=24> */
[C---:B------:R-:W-:Y:S01]  /*fb720*/  LOP3.LUT P0, RZ, R52.reuse, 0x8, RZ, 0xc0, !PT ;  /* 0x0000000834ff7812 */ /* 0x040fe2000780c0ff */
[----:B---3--:R1:W-:Y:S01]  /*fb730*/  @P4 STG.E.U8 desc[UR4][R28.64], R2 ;  /* 0x000000021c004986 */ /* 0x0083e2000c101104 */
[----:B------:R-:W-:Y:S02]  /*fb740*/  LOP3.LUT P6, RZ, R52, 0x2, RZ, 0xc0, !PT ;  /* 0x0000000234ff7812 */ /* 0x000fe400078cc0ff */
[----:B------:R-:W-:Y:S02]  /*fb750*/  LOP3.LUT R41, R41, 0xfffdffff, RZ, 0xc0, !PT ;  /* 0xfffdffff29297812 */ /* 0x000fe400078ec0ff */
[----:B-1----:R-:W-:-:S07]  /*fb760*/  PRMT R2, R54, 0x7772, RZ ;  /* 0x0000777236027816 */ /* 0x002fce00000000ff */
[----:B------:R-:W-:Y:S02]  /*fb770*/  @P0 LOP3.LUT R41, R41, 0x20000, RZ, 0xfc, !PT ;  /* 0x0002000029290812 */ /* 0x000fe400078efcff */
[----:B------:R-:W-:Y:S01]  /*fb780*/  LOP3.LUT P0, RZ, R52, 0x4, RZ, 0xc0, !PT ;  /* 0x0000000434ff7812 */ /* 0x000fe2000780c0ff */
[----:B----4-:R1:W-:Y:S02]  /*fb790*/  @P5 STG.E.U8 desc[UR4][R34.64], R2 ;  /* 0x0000000222005986 */ /* 0x0103e4000c101104 */
[----:B-1----:R-:W-:Y:S02]  /*fb7a0*/  PRMT R2, R54, 0x7773, RZ ;  /* 0x0000777336027816 */ /* 0x002fe400000000ff */
        /* <DEDUP_REMOVED lines=59> */
[----:B------:R-:W3:Y:S04]  /*fbb60*/  LDL.LU.64 R60, [R1+0x3300] ;  /* 0x00330000013c7983 */ /* 0x000ee80000300a00 */
[----:B-1----:R-:W4:Y:S04]  /*fbb70*/  LDL.LU.64 R54, [R1+0x3338] ;  /* 0x0033380001367983 */ /* 0x002f280000300a00 */
[----:B------:R-:W2:Y:S04]  /*fbb80*/  LDL.LU.64 R34, [R1+0x3330] ;  /* 0x0033300001227983 */ /* 0x000ea80000300a00 */
[----:B------:R-:W2:Y:S04]  /*fbb90*/  LDL.LU R33, [R1+0x45c] ;  /* 0x00045c0001217983 */ /* 0x000ea80000300800 */
[----:B------:R-:W3:Y:S04]  /*fbba0*/  LDL.LU.64 R36, [R1+0x3328] ;  /* 0x0033280001247983 */ /* 0x000ee80000300a00 */
        /* <DEDUP_REMOVED lines=21> */
[----:B--2---:R-:W-:-:S05]  /*fbd00*/  PRMT R2, R33, 0x7770, RZ ;  /* 0x0000777021027816 */ /* 0x004fca00000000ff */
[----:B---3--:R1:W-:Y:S04]  /*fbd10*/  @P4 STG.E.U8 desc[UR4][R60.64], R2 ;  /* 0x000000023c004986 */ /* 0x0083e8000c101104 */
[----:B-1----:R-:W2:Y:S01]  /*fbd20*/  LDL.LU.64 R60, [R1+0x3318] ;  /* 0x00331800013c7983 */ /* 0x002ea20000300a00 */
[----:B------:R-:W-:-:S05]  /*fbd30*/  PRMT R2, R33, 0x7771, RZ ;  /* 0x0000777121027816 */ /* 0x000fca00000000ff */
[----:B----4-:R1:W-:Y:S04]  /*fbd40*/  @P5 STG.E.U8 desc[UR4][R54.64], R2 ;  /* 0x0000000236005986 */ /* 0x0103e8000c101104 */
[----:B-1----:R-:W3:Y:S04]  /*fbd50*/  LDL.LU.64 R54, [R1+0x3350] ;  /* 0x0033500001367983 */ /* 0x002ee80000300a00 */
[----:B------:R-:W4:Y:S01]  /*fbd60*/  LDL.LU.64 R18, [R1+0x3348] ;  /* 0x0033480001127983 */ /* 0x000f220000300a00 */
[----:B------:R-:W-:Y:S02]  /*fbd70*/  @P0 LOP3.LUT R41, R41, 0x20, RZ, 0xfc, !PT ;  /* 0x0000002029290812 */ /* 0x000fe400078efcff */
[----:B------:R-:W-:Y:S01]  /*fbd80*/  LOP3.LUT P0, RZ, R52, 0x1000000, RZ, 0xc0, !PT ;  /* 0x0100000034ff7812 */ /* 0x000fe2000780c0ff */
[----:B------:R-:W3:Y:S04]  /*fbd90*/  LDL.LU R21, [R1+0x400] ;  /* 0x0004000001157983 */ /* 0x000ee80000300800 */
[----:B------:R-:W4:Y:S01]  /*fbda0*/  LDL.LU.64 R16, [R1+0x3340] ;  /* 0x0033400001107983 */ /* 0x000f220000300a00 */
[----:B------:R-:W-:-:S03]  /*fbdb0*/  LOP3.LUT R41, R41, 0xffffffbf, RZ, 0xc0, !PT ;  /* 0xffffffbf29297812 */ /* 0x000fc600078ec0ff */
[----:B------:R-:W4:Y:S04]  /*fbdc0*/  LDL.LU.64 R14, [R1+0x3378] ;  /* 0x00337800010e7983 */ /* 0x000f280000300a00 */
[----:B------:R-:W-:Y:S01]  /*fbdd0*/  @P0 LOP3.LUT R41, R41, 0x40, RZ, 0xfc, !PT ;  /* 0x0000004029290812 */ /* 0x000fe200078efcff */
[----:B------:R-:W4:Y:S01]  /*fbde0*/  LDL.LU.64 R22, [R1+0x3370] ;  /* 0x0033700001167983 */ /* 0x000f220000300a00 */
[C---:B------:R-:W-:Y:S02]  /*fbdf0*/  LOP3.LUT P0, RZ, R52.reuse, 0x800000, RZ, 0xc0, !PT ;  /* 0x0080000034ff7812 */ /* 0x040fe4000780c0ff */
[----:B------:R-:W-:Y:S01]  /*fbe00*/  LOP3.LUT R41, R41, 0xffffff7f, RZ, 0xc0, !PT ;  /* 0xffffff7f29297812 */ /* 0x000fe200078ec0ff */
[----:B------:R-:W4:Y:S01]  /*fbe10*/  LDL.LU.64 R26, [R1+0x3368] ;  /* 0x00336800011a7983 */ /* 0x000f220000300a00 */
[----:B------:R-:W-:-:S09]  /*fbe20*/  LOP3.LUT P6, RZ, R52, 0x100000, RZ, 0xc0, !PT ;  /* 0x0010000034ff7812 */ /* 0x000fd200078cc0ff */
[----:B------:R-:W-:Y:S02]  /*fbe30*/  @P0 LOP3.LUT R41, R41, 0x80, RZ, 0xfc, !PT ;  /* 0x0000008029290812 */ /* 0x000fe400078efcff */
[----:B------:R-:W-:Y:S02]  /*fbe40*/  LOP3.LUT P0, RZ, R52, 0x400000, RZ, 0xc0, !PT ;  /* 0x0040000034ff7812 */ /* 0x000fe4000780c0ff */
[----:B------:R-:W-:Y:S02]  /*fbe50*/  LOP3.LUT R41, R41, 0xfffffeff, RZ, 0xc0, !PT ;  /* 0xfffffeff29297812 */ /* 0x000fe400078ec0ff */
[----:B------:R-:W-:-:S09]  /*fbe60*/  PRMT R2, R33, 0x7772, RZ ;  /* 0x0000777221027816 */ /* 0x000fd200000000ff */
[----:B------:R-:W-:Y:S02]  /*fbe70*/  @P0 LOP3.LUT R41, R41, 0x100, RZ, 0xfc, !PT ;  /* 0x0000010029290812 */ /* 0x000fe400078efcff */
[----:B------:R-:W-:Y:S01]  /*fbe80*/  LOP3.LUT P0, RZ, R52, 0x200000, RZ, 0xc0, !PT ;  /* 0x0020000034ff7812 */ /* 0x000fe2000780c0ff */
[----:B------:R1:W-:Y:S02]  /*fbe90*/  @P6 STG.E.U8 desc[UR4][R34.64], R2 ;  /* 0x0000000222006986 */ /* 0x0003e4000c101104 */
[----:B-1----:R-:W-:-:S10]  /*fbea0*/  PRMT R2, R33, 0x7773, RZ ;  /* 0x0000777321027816 */ /* 0x002fd400000000ff */
        /* <DEDUP_REMOVED lines=19> */
[C---:B------:R-:W-:Y:S02]  /*fbfe0*/  LOP3.LUT P0, RZ, R41.reuse, 0x20, RZ, 0xc0, !PT ;  /* 0x0000002029ff7812 */ /* 0x040fe4000780c0ff */
[----:B-1----:R-:W-:Y:S01]  /*fbff0*/  PRMT R2, R20, 0x7773, RZ ;  /* 0x0000777314027816 */ /* 0x002fe200000000ff */
[----:B------:R-:W3:Y:S10]  /*fc000*/  LDL.LU.64 R54, [R1+0x5558] ;  /* 0x0055580001367983 */ /* 0x000ef40000300a00 */
[----:B----4-:R1:W-:Y:S01]  /*fc010*/  @P0 STG.E.U8 desc[UR4][R18.64], R2 ;  /* 0x0000000212000986 */ /* 0x0103e2000c101104 */
        /* <DEDUP_REMOVED lines=24> */
[----:B-1----:R-:W-:Y:S01]  /*fc1a0*/  PRMT R2, R36, 0x7773, RZ ;  /* 0x0000777324027816 */ /* 0x002fe200000000ff */
[----:B------:R-:W4:Y:S04]  /*fc1b0*/  LDL.LU.64 R28, [R1+0x33b8] ;  /* 0x0033b800011c7983 */ /* 0x000f280000300a00 */
        /* <DEDUP_REMOVED lines=9> */
[----:B------:R-:W2:Y:S04]  /*fc250*/  LDL.LU.64 R34, [R1+0x33a8] ;  /* 0x0033a80001227983 */ /* 0x000ea80000300a00 */
[----:B------:R-:W2:Y:S04]  /*fc260*/  LDL.LU.64 R32, [R1+0x33d0] ;  /* 0x0033d00001207983 */ /* 0x000ea80000300a00 */
[----:B------:R-:W2:Y:S01]  /*fc270*/  LDL.LU.64 R38, [R1+0x33c8] ;  /* 0x0033c80001267983 */ /* 0x000ea20000300a00 */
[----:B------:R-:W-:-:S02]  /*fc280*/  LOP3.LUT P0, RZ, R53, 0x20000, RZ, 0xc0, !PT ;  /* 0x0002000035ff7812 */ /* 0x000fc4000780c0ff */
[----:B------:R-:W-:Y:S01]  /*fc290*/  LOP3.LUT R42, R42, 0xff7fffff, RZ, 0xc0, !PT ;  /* 0xff7fffff2a2a7812 */ /* 0x000fe200078ec0ff */
[----:B------:R-:W2:Y:S10]  /*fc2a0*/  LDL.LU R3, [R1+0x404] ;  /* 0x0004040001037983 */ /* 0x000eb40000300800 */
[----:B------:R-:W-:-:S02]  /*fc2b0*/  @P0 LOP3.LUT R42, R42, 0x800000, RZ, 0xfc, !PT ;  /* 0x008000002a2a0812 */ /* 0x000fc400078efcff */
[----:B------:R-:W-:Y:S02]  /*fc2c0*/  LOP3.LUT P0, RZ, R53, 0x10000, RZ, 0xc0, !PT ;  /* 0x0001000035ff7812 */ /* 0x000fe4000780c0ff */
[----:B------:R-:W-:Y:S02]  /*fc2d0*/  LOP3.LUT R42, R42, 0xfeffffff, RZ, 0xc0, !PT ;  /* 0xfeffffff2a2a7812 */ /* 0x000fe400078ec0ff */
[----:B------:R-:W-:Y:S02]  /*fc2e0*/  PRMT R2, R37, 0x7773, RZ ;  /* 0x0000777325027816 */ /* 0x000fe400000000ff */
[----:B------:R-:W2:Y:S04]  /*fc2f0*/  LDL.LU.64 R36, [R1+0x33c0] ;  /* 0x0033c00001247983 */ /* 0x000ea80000300a00 */
[----:B------:R-:W2:Y:S03]  /*fc300*/  LDL.LU.64 R18, [R1+0x33f8] ;  /* 0x0033f80001127983 */ /* 0x000ea60000300a00 */
[----:B------:R-:W-:Y:S01]  /*fc310*/  @P0 LOP3.LUT R42, R42, 0x1000000, RZ, 0xfc, !PT ;  /* 0x010000002a2a0812 */ /* 0x000fe200078efcff */
        /* <DEDUP_REMOVED lines=21> */
[----:B----4-:R3:W-:Y:S02]  /*fc470*/  @P4 STG.E.U8 desc[UR4][R28.64], R2 ;  /* 0x000000021c004986 */ /* 0x0107e4000c101104 */
[----:B---3--:R-:W-:-:S08]  /*fc480*/  PRMT R2, R54, 0x7770, RZ ;  /* 0x0000777036027816 */ /* 0x008fd000000000ff */
        /* <DEDUP_REMOVED lines=8> */
[----:B------:R-:W3:Y:S04]  /*fc510*/  LDL.LU.64 R22, [R1+0x33e0] ;  /* 0x0033e00001167983 */ /* 0x000ee80000300a00 */
[----:B------:R-:W4:Y:S01]  /*fc520*/  LDL.LU.64 R20, [R1+0x33d8] ;  /* 0x0033d80001147983 */ /* 0x000f220000300a00 */
[----:B------:R-:W-:-:S03]  /*fc530*/  PRMT R2, R54, 0x7771, RZ ;  /* 0x0000777136027816 */ /* 0x000fc600000000ff */
[----:B------:R-:W4:Y:S04]  /*fc540*/  LDL.LU.64 R26, [R1+0x3410] ;  /* 0x00341000011a7983 */ /* 0x000f280000300a00 */
[----:B------:R1:W-:Y:S02]  /*fc550*/  @P6 STG.E.U8 desc[UR4][R34.64], R2 ;  /* 0x0000000222006986 */ /* 0x0003e4000c101104 */
[----:B-1----:R-:W-:-:S05]  /*fc560*/  PRMT R2, R54, 0x7772, RZ ;  /* 0x0000777236027816 */ /* 0x002fca00000000ff */
[----:B------:R1:W-:Y:S02]  /*fc570*/  @P0 STG.E.U8 desc[UR4][R32.64], R2 ;  /* 0x0000000220000986 */ /* 0x0003e4000c101104 */
[----:B-1----:R-:W-:Y:S02]  /*fc580*/  PRMT R2, R54, 0x7773, RZ ;  /* 0x0000777336027816 */ /* 0x002fe400000000ff */
[----:B------:R-:W4:Y:S04]  /*fc590*/  LDL.LU R54, [R1+0x5550] ;  /* 0x0055500001367983 */ /* 0x000f280000300800 */
[----:B------:R-:W4:Y:S04]  /*fc5a0*/  LDL.LU.64 R24, [R1+0x3408] ;  /* 0x0034080001187983 */ /* 0x000f280000300a00 */
[----:B------:R-:W4:Y:S04]  /*fc5b0*/  LDL.LU.64 R30, [R1+0x3400] ;  /* 0x00340000011e7983 */ /* 0x000f280000300a00 */
[----:B------:R-:W4:Y:S04]  /*fc5c0*/  LDL.LU.64 R28, [R1+0x3438] ;  /* 0x00343800011c7983 */ /* 0x000f280000300a00 */
[----:B------:R-:W4:Y:S01]  /*fc5d0*/  LDL.LU.64 R34, [R1+0x3430] ;  /* 0x0034300001227983 */ /* 0x000f220000300a00 */
[----:B------:R-:W-:-:S03]  /*fc5e0*/  LOP3.LUT P0, RZ, R42, 0x80000000, RZ, 0xc0, !PT ;  /* 0x800000002aff7812 */ /* 0x000fc6000780c0ff */
[----:B------:R-:W4:Y:S04]  /*fc5f0*/  LDL.LU R61, [R1+0x394] ;  /* 0x00039400013d7983 */ /* 0x000f280000300800 */
[----:B------:R-:W4:Y:S06]  /*fc600*/  LDL.LU.64 R32, [R1+0x3428] ;  /* 0x0034280001207983 */ /* 0x000f2c0000300a00 */
        /* <DEDUP_REMOVED lines=18> */
[----:B------:R-:W-:Y:S02]  /*fc730*/  LOP3.LUT P3, RZ, R53, 0x100000, RZ, 0xc0, !PT ;  /* 0x0010000035ff7812 */ /* 0x000fe4000786c0ff */
[----:B--2---:R-:W-:-:S05]  /*fc740*/  PRMT R2, R60, 0x7770, RZ ;  /* 0x000077703c027816 */ /* 0x004fca00000000ff */
        /* <DEDUP_REMOVED lines=19> */
[----:B------:R-:W4:Y:S01]  /*fc880*/  LDL.LU.64 R28, [R1+0x3448] ;  /* 0x00344800011c7983 */ /* 0x000f220000300a00 */
[----:B------:R-:W-:-:S02]  /*fc890*/  LOP3.LUT P4, RZ, R53, 0x200000, RZ, 0xc0, !PT ;  /* 0x0020000035ff7812 */ /* 0x000fc4000788c0ff */
[----:B------:R-:W-:Y:S01]  /*fc8a0*/  LOP3.LUT P5, RZ, R53, 0x400000, RZ, 0xc0, !PT ;  /* 0x0040000035ff7812 */ /* 0x000fe200078ac0ff */
[----:B------:R-:W3:Y:S10]  /*fc8b0*/  LDL.LU.64 R34, [R1+0x3440] ;  /* 0x0034400001227983 */ /* 0x000ef40000300a00 */
        /* <DEDUP_REMOVED lines=9> */
[----:B-1----:R-:W4:Y:S04]  /*fc950*/  LDL.LU.64 R36, [R1+0x3468] ;  /* 0x0034680001247983 */ /* 0x002f280000300a00 */
[----:B------:R-:W4:Y:S01]  /*fc960*/  LDL.LU R24, [R1+0x3d8] ;  /* 0x0003d80001187983 */ /* 0x000f220000300800 */
        /* <DEDUP_REMOVED lines=10> */
[C---:B------:R-:W-:Y:S02]  /*fca10*/  LOP3.LUT P5, RZ, R53.reuse, 0x2000000, RZ, 0xc0, !PT ;  /* 0x0200000035ff7812 */ /* 0x040fe400078ac0ff */
        /* <DEDUP_REMOVED lines=21> */
[----:B------:R-:W2:Y:S01]  /*fcb70*/  LDL.LU R61, [R1+0x398] ;  /* 0x00039800013d7983 */ /* 0x000ea20000300800 */
[----:B------:R-:W-:-:S03]  /*fcb80*/  LOP3.LUT R42, R42, 0xffefffff, RZ, 0xc0, !PT ;  /* 0xffefffff2a2a7812 */ /* 0x000fc600078ec0ff */
[----:B------:R-:W3:Y:S04]  /*fcb90*/  LDL.LU.64 R26, [R1+0x34b0] ;  /* 0x0034b000011a7983 */ /* 0x000ee80000300a00 */
[----:B------:R-:W2:Y:S01]  /*fcba0*/  LDL.LU.64 R30, [R1+0x34a8] ;  /* 0x0034a800011e7983 */ /* 0x000ea20000300a00 */
[----:B------:R-:W-:Y:S02]  /*fcbb0*/  @P0 LOP3.LUT R42, R42, 0x100000, RZ, 0xfc, !PT ;  /* 0x001000002a2a0812 */ /* 0x000fe400078efcff */
        /* <DEDUP_REMOVED lines=120> */
[C---:B------:R-:W-:Y:S02]  /*fd340*/  LOP3.LUT P0, RZ, R42.reuse, 0x2000, RZ, 0xc0, !PT ;  /* 0x000020002aff7812 */ /* 0x040fe4000780c0ff */
        /* <DEDUP_REMOVED lines=50> */
[----:B------:R-:W3:Y:S04]  /*fd670*/  LDL.LU R32, [R1+0x370] ;  /* 0x0003700001207983 */ /* 0x000ee80000300800 */
[----:B------:R-:W3:Y:S01]  /*fd680*/  LDL.LU.64 R38, [R1+0x3588] ;  /* 0x0035880001267983 */ /* 0x000ee20000300a00 */
[----:B------:R-:W-:-:S03]  /*fd690*/  LOP3.LUT P6, RZ, R54, 0x20000000, RZ, 0xc0, !PT ;  /* 0x2000000036ff7812 */ /* 0x000fc600078cc0ff */
[----:B------:R-:W3:Y:S10]  /*fd6a0*/  LDL.LU.64 R36, [R1+0x3580] ;  /* 0x0035800001247983 */ /* 0x000ef40000300a00 */
[----:B------:R1:W-:Y:S04]  /*fd6b0*/  @P6 STG.E.U8 desc[UR4][R60.64], R2 ;  /* 0x000000023c006986 */ /* 0x0003e8000c101104 */
[----:B-1----:R-:W3:Y:S04]  /*fd6c0*/  LDL.LU.64 R60, [R1+0x35b8] ;  /* 0x0035b800013c7983 */ /* 0x002ee80000300a00 */
[----:B------:R-:W3:Y:S01]  /*fd6d0*/  LDL.LU.64 R18, [R1+0x35b0] ;  /* 0x0035b00001127983 */ /* 0x000ee20000300a00 */
[----:B------:R-:W-:-:S02]  /*fd6e0*/  LOP3.LUT R43, R43, 0xefffffff, RZ, 0xc0, !PT ;  /* 0xefffffff2b2b7812 */ /* 0x000fc400078ec0ff */
[----:B------:R-:W-:Y:S01]  /*fd6f0*/  LOP3.LUT R42, R42, 0xfffffffe, RZ, 0xc0, !PT ;  /* 0xfffffffe2a2a7812 */ /* 0x000fe200078ec0ff */
[----:B------:R-:W3:Y:S01]  /*fd700*/  LDL.LU.64 R16, [R1+0x35a8] ;  /* 0x0035a80001107983 */ /* 0x000ee20000300a00 */
[C---:B------:R-:W-:Y:S02]  /*fd710*/  LOP3.LUT P4, RZ, R54.reuse, 0x40000000, RZ, 0xc0, !PT ;  /* 0x4000000036ff7812 */ /* 0x040fe4000788c0ff */
[----:B------:R-:W-:Y:S01]  /*fd720*/  LOP3.LUT P5, RZ, R54, 0x80000000, RZ, 0xc0, !PT ;  /* 0x8000000036ff7812 */ /* 0x000fe200078ac0ff */
[----:B------:R-:W3:Y:S04]  /*fd730*/  LDL.LU.64 R14, [R1+0x35a0] ;  /* 0x0035a000010e7983 */ /* 0x000ee80000300a00 */
[----:B------:R-:W3:Y:S04]  /*fd740*/  LDL.LU R33, [R1+0x350] ;  /* 0x0003500001217983 */ /* 0x000ee80000300800 */
[----:B------:R-:W3:Y:S04]  /*fd750*/  LDL.LU.64 R22, [R1+0x3598] ;  /* 0x0035980001167983 */ /* 0x000ee80000300a00 */
[----:B------:R-:W3:Y:S04]  /*fd760*/  LDL.LU.64 R20, [R1+0x35d0] ;  /* 0x0035d00001147983 */ /* 0x000ee80000300a00 */
[----:B------:R-:W3:Y:S04]  /*fd770*/  LDL.LU.64 R26, [R1+0x35c8] ;  /* 0x0035c800011a7983 */ /* 0x000ee80000300a00 */
[----:B------:R-:W3:Y:S01]  /*fd780*/  LDL.LU.64 R24, [R1+0x35c0] ;  /* 0x0035c00001187983 */ /* 0x000ee20000300a00 */
        /* <DEDUP_REMOVED lines=23> */
[C---:B------:R-:W-:Y:S01]  /*fd900*/  LOP3.LUT P0, RZ, R55.reuse, 0x4, RZ, 0xc0, !PT ;  /* 0x0000000437ff7812 */ /* 0x040fe2000780c0ff */
[----:B------:R1:W-:Y:S01]  /*fd910*/  @P4 STG.E.U8 desc[UR4][R30.64], R2 ;  /* 0x000000021e004986 */ /* 0x0003e2000c101104 */
[----:B------:R-:W-:Y:S02]  /*fd920*/  LOP3.LUT P6, RZ, R55, 0x1, RZ, 0xc0, !PT ;  /* 0x0000000137ff7812 */ /* 0x000fe400078cc0ff */
[----:B------:R-:W-:Y:S02]  /*fd930*/  LOP3.LUT R42, R42, 0xffffffef, RZ, 0xc0, !PT ;  /* 0xffffffef2a2a7812 */ /* 0x000fe400078ec0ff */
[----:B-1----:R-:W-:Y:S01]  /*fd940*/  PRMT R2, R32, 0x7771, RZ ;  /* 0x0000777120027816 */ /* 0x002fe200000000ff */
[----:B------:R-:W2:Y:S06]  /*fd950*/  LDL.LU.64 R30, [R1+0x35f8] ;  /* 0x0035f800011e7983 */ /* 0x000eac0000300a00 */
[----:B------:R-:W-:-:S02]  /*fd960*/  @P0 LOP3.LUT R42, R42, 0x10, RZ, 0xfc, !PT ;  /* 0x000000102a2a0812 */ /* 0x000fc400078efcff */
[----:B------:R-:W-:Y:S01]  /*fd970*/  LOP3.LUT P0, RZ, R55, 0x2, RZ, 0xc0, !PT ;  /* 0x0000000237ff7812 */ /* 0x000fe2000780c0ff */
[----:B----4-:R1:W-:Y:S02]  /*fd980*/  @P5 STG.E.U8 desc[UR4][R28.64], R2 ;  /* 0x000000021c005986 */ /* 0x0103e4000c101104 */
[C---:B-1----:R-:W-:Y:S02]  /*fd990*/  PRMT R2, R32.reuse, 0x7772, RZ ;  /* 0x0000777220027816 */ /* 0x042fe400000000ff */
[----:B------:R-:W3:Y:S04]  /*fd9a0*/  LDL.LU.64 R28, [R1+0x35f0] ;  /* 0x0035f000011c7983 */ /* 0x000ee80000300a00 */
[----:B------:R1:W-:Y:S02]  /*fd9b0*/  @P6 STG.E.U8 desc[UR4][R34.64], R2 ;  /* 0x0000000222006986 */ /* 0x0003e4000c101104 */
[----:B-1----:R-:W-:-:S02]  /*fd9c0*/  PRMT R2, R32, 0x7773, RZ ;  /* 0x0000777320027816 */ /* 0x002fc400000000ff */
[----:B------:R-:W4:Y:S04]  /*fd9d0*/  LDL.LU.64 R34, [R1+0x35e8] ;  /* 0x0035e80001227983 */ /* 0x000f280000300a00 */
[----:B------:R1:W-:Y:S01]  /*fd9e0*/  @P0 STG.E.U8 desc[UR4][R38.64], R2 ;  /* 0x0000000226000986 */ /* 0x0003e2000c101104 */
[----:B------:R-:W-:-:S03]  /*fd9f0*/  LOP3.LUT P0, RZ, R42, 0x10, RZ, 0xc0, !PT ;  /* 0x000000102aff7812 */ /* 0x000fc6000780c0ff */
[----:B------:R-:W2:Y:S01]  /*fda00*/  LDL.LU R32, [R1+0x374] ;  /* 0x0003740001207983 */ /* 0x000ea20000300800 */
        /* <DEDUP_REMOVED lines=42> */
[----:B----4-:R1:W-:Y:S02]  /*fdcb0*/  @P3 STG.E.U8 desc[UR4][R34.64], R2 ;  /* 0x0000000222003986 */ /* 0x0103e4000c101104 */
[----:B-1----:R-:W-:-:S05]  /*fdcc0*/  PRMT R2, R32, 0x7770, RZ ;  /* 0x0000777020027816 */ /* 0x002fca00000000ff */
[----:B------:R1:W-:Y:S02]  /*fdcd0*/  @P4 STG.E.U8 desc[UR4][R38.64], R2 ;  /* 0x0000000226004986 */ /* 0x0003e4000c101104 */
[----:B-1----:R-:W-:-:S05]  /*fdce0*/  PRMT R2, R32, 0x7771, RZ ;  /* 0x0000777120027816 */ /* 0x002fca00000000ff */
[----:B------:R1:W-:Y:S04]  /*fdcf0*/  @P5 STG.E.U8 desc[UR4][R36.64], R2 ;  /* 0x0000000224005986 */ /* 0x0003e8000c101104 */
[----:B-1----:R-:W3:Y:S01]  /*fdd00*/  LDL.LU.64 R36, [R1+0x3600] ;  /* 0x0036000001247983 */ /* 0x002ee20000300a00 */
[----:B------:R-:W-:-:S05]  /*fdd10*/  PRMT R2, R32, 0x7772, RZ ;  /* 0x0000777220027816 */ /* 0x000fca00000000ff */
[----:B------:R1:W-:Y:S04]  /*fdd20*/  @P6 STG.E.U8 desc[UR4][R60.64], R2 ;  /* 0x000000023c006986 */ /* 0x0003e8000c101104 */
[----:B-1----:R-:W4:Y:S04]  /*fdd30*/  LDL.LU.64 R60, [R1+0x3610] ;  /* 0x00361000013c7983 */ /* 0x002f280000300a00 */
[----:B------:R-:W2:Y:S04]  /*fdd40*/  LDL.LU.64 R24, [R1+0x3618] ;  /* 0x0036180001187983 */ /* 0x000ea80000300a00 */
[----:B------:R-:W2:Y:S04]  /*fdd50*/  LDL.LU.64 R28, [R1+0x3620] ;  /* 0x00362000011c7983 */ /* 0x000ea80000300a00 */
[----:B------:R-:W2:Y:S01]  /*fdd60*/  LDL.LU R33, [R1+0x364] ;  /* 0x0003640001217983 */ /* 0x000ea20000300800 */
[----:B------:R-:W-:-:S03]  /*fdd70*/  LOP3.LUT P4, RZ, R55, 0x20000, RZ, 0xc0, !PT ;  /* 0x0002000037ff7812 */ /* 0x000fc6000788c0ff */
[----:B------:R-:W4:Y:S01]  /*fdd80*/  LDL.LU.64 R38, [R1+0x3628] ;  /* 0x0036280001267983 */ /* 0x000f220000300a00 */
[----:B------:R-:W-:-:S03]  /*fdd90*/  PRMT R2, R32, 0x7773, RZ ;  /* 0x0000777320027816 */ /* 0x000fc600000000ff */
[----:B------:R-:W4:Y:S01]  /*fdda0*/  LDL.LU R30, [R1+0x354] ;  /* 0x00035400011e7983 */ /* 0x000f220000300800 */
        /* <DEDUP_REMOVED lines=16> */
[----:B-1----:R-:W3:Y:S01]  /*fdeb0*/  LDL.LU.64 R36, [R1+0x3630] ;  /* 0x0036300001247983 */ /* 0x002ee20000300a00 */
[----:B--2---:R-:W-:-:S05]  /*fdec0*/  PRMT R2, R33, 0x7770, RZ ;  /* 0x0000777021027816 */ /* 0x004fca00000000ff */
[----:B----4-:R1:W-:Y:S04]  /*fded0*/  @P5 STG.E.U8 desc[UR4][R60.64], R2 ;  /* 0x000000023c005986 */ /* 0x0103e8000c101104 */
[----:B-1----:R-:W2:Y:S04]  /*fdee0*/  LDL.LU.64 R60, [R1+0x3638] ;  /* 0x00363800013c7983 */ /* 0x002ea80000300a00 */
[----:B------:R-:W4:Y:S01]  /*fdef0*/  LDL.LU.64 R40, [R1+0x3640] ;  /* 0x0036400001287983 */ /* 0x000f220000300a00 */
[----:B------:R-:W-:Y:S02]  /*fdf00*/  @P0 LOP3.LUT R43, R43, 0x800000, RZ, 0xfc, !PT ;  /* 0x008000002b2b0812 */ /* 0x000fe400078efcff */
[----:B------:R-:W-:Y:S01]  /*fdf10*/  LOP3.LUT P0, RZ, R55, 0x1000000, RZ, 0xc0, !PT ;  /* 0x0100000037ff7812 */ /* 0x000fe2000780c0ff */
[----:B------:R-:W4:Y:S01]  /*fdf20*/  LDL.LU R34, [R1+0x388] ;  /* 0x0003880001227983 */ /* 0x000f220000300800 */
        /* <DEDUP_REMOVED lines=8> */
[----:B------:R-:W-:Y:S02]  /*fdfb0*/  LOP3.LUT P6, RZ, R55, 0x80000, RZ, 0xc0, !PT ;  /* 0x0008000037ff7812 */ /* 0x000fe400078cc0ff */
[----:B------:R-:W-:Y:S01]  /*fdfc0*/  PRMT R2, R33, 0x7771, RZ ;  /* 0x0000777121027816 */ /* 0x000fe200000000ff */
[----:B------:R-:W4:Y:S04]  /*fdfd0*/  LDL.LU R35, [R1+0x378] ;  /* 0x0003780001237983 */ /* 0x000f280000300800 */
[----:B------:R-:W4:Y:S02]  /*fdfe0*/  LDL.LU.64 R20, [R1+0x3668] ;  /* 0x0036680001147983 */ /* 0x000f240000300a00 */
[----:B------:R-:W-:-:S02]  /*fdff0*/  @P0 LOP3.LUT R43, R43, 0x2000000, RZ, 0xfc, !PT ;  /* 0x020000002b2b0812 */ /* 0x000fc400078efcff */
[----:B------:R-:W-:Y:S01]  /*fe000*/  LOP3.LUT P0, RZ, R55, 0x400000, RZ, 0xc0, !PT ;  /* 0x0040000037ff7812 */ /* 0x000fe2000780c0ff */
[----:B------:R-:W4:Y:S01]  /*fe010*/  LDL.LU.64 R26, [R1+0x3670] ;  /* 0x00367000011a7983 */ /* 0x000f220000300a00 */
        /* <DEDUP_REMOVED lines=19> */
[----:B---3--:R1:W-:Y:S04]  /*fe150*/  @P0 STG.E.U8 desc[UR4][R36.64], R2 ;  /* 0x0000000224000986 */ /* 0x0083e8000c101104 */
[----:B-1----:R-:W3:Y:S01]  /*fe160*/  LDL.LU.64 R36, [R1+0x3698] ;  /* 0x0036980001247983 */ /* 0x002ee20000300a00 */
[----:B------:R-:W-:Y:S02]  /*fe170*/  LOP3.LUT P0, RZ, R43, 0x2000000, RZ, 0xc0, !PT ;  /* 0x020000002bff7812 */ /* 0x000fe4000780c0ff */
[----:B------:R-:W-:-:S11]  /*fe180*/  PRMT R2, R30, 0x7771, RZ ;  /* 0x000077711e027816 */ /* 0x000fd600000000ff */
[----:B--2---:R1:W-:Y:S01]  /*fe190*/  @P0 STG.E.U8 desc[UR4][R60.64], R2 ;  /* 0x000000023c000986 */ /* 0x0043e2000c101104 */
[C---:B------:R-:W-:Y:S02]  /*fe1a0*/  LOP3.LUT P0, RZ, R43.reuse, 0x1000000, RZ, 0xc0, !PT ;  /* 0x010000002bff7812 */ /* 0x040fe4000780c0ff */
[----:B-1----:R-:W-:Y:S01]  /*fe1b0*/  PRMT R2, R30, 0x7772, RZ ;  /* 0x000077721e027816 */ /* 0x002fe200000000ff */
[----:B------:R-:W2:Y:S10]  /*fe1c0*/  LDL.LU.64 R60, [R1+0x5538] ;  /* 0x00553800013c7983 */ /* 0x000eb40000300a00 */
        /* <DEDUP_REMOVED lines=26> */
[----:B------:R-:W4:Y:S04]  /*fe370*/  LDL.LU.64 R24, [R1+0x36a0] ;  /* 0x0036a00001187983 */ /* 0x000f280000300a00 */
[----:B------:R1:W-:Y:S01]  /*fe380*/  @P3 STG.E.U8 desc[UR4][R28.64], R2 ;  /* 0x000000021c003986 */ /* 0x0003e2000c101104 */
[----:B------:R-:W-:Y:S02]  /*fe390*/  LOP3.LUT P6, RZ, R56, 0x8, RZ, 0xc0, !PT ;  /* 0x0000000838ff7812 */ /* 0x000fe400078cc0ff */
[----:B-1----:R-:W-:Y:S01]  /*fe3a0*/  PRMT R2, R35, 0x7773, RZ ;  /* 0x0000777323027816 */ /* 0x002fe200000000ff */
[----:B------:R-:W2:Y:S04]  /*fe3b0*/  LDL.LU.64 R28, [R1+0x36a8] ;  /* 0x0036a800011c7983 */ /* 0x000ea80000300a00 */
[----:B------:R1:W-:Y:S02]  /*fe3c0*/  @P4 STG.E.U8 desc[UR4][R32.64], R2 ;  /* 0x0000000220004986 */ /* 0x0003e4000c101104 */
[----:B-1----:R-:W-:-:S05]  /*fe3d0*/  PRMT R2, R31, 0x7770, RZ ;  /* 0x000077701f027816 */ /* 0x002fca00000000ff */
[----:B------:R1:W-:Y:S02]  /*fe3e0*/  @P5 STG.E.U8 desc[UR4][R38.64], R2 ;  /* 0x0000000226005986 */ /* 0x0003e4000c101104 */
[----:B-1----:R-:W-:-:S05]  /*fe3f0*/  PRMT R2, R31, 0x7771, RZ ;  /* 0x000077711f027816 */ /* 0x002fca00000000ff */
[----:B---3--:R1:W-:Y:S04]  /*fe400*/  @P6 STG.E.U8 desc[UR4][R36.64], R2 ;  /* 0x0000000224006986 */ /* 0x0083e8000c101104 */
[----:B-1----:R-:W3:Y:S04]  /*fe410*/  LDL.LU.64 R36, [R1+0x36b0] ;  /* 0x0036b00001247983 */ /* 0x002ee80000300a00 */
[----:B------:R-:W3:Y:S04]  /*fe420*/  LDL.LU.64 R34, [R1+0x36b8] ;  /* 0x0036b80001227983 */ /* 0x000ee80000300a00 */
[----:B------:R-:W3:Y:S01]  /*fe430*/  LDL.LU.64 R32, [R1+0x36c0] ;  /* 0x0036c00001207983 */ /* 0x000ee20000300a00 */
[----:B------:R-:W-:-:S03]  /*fe440*/  LOP3.LUT P0, RZ, R56, 0x10000, RZ, 0xc0, !PT ;  /* 0x0001000038ff7812 */ /* 0x000fc6000780c0ff */
[----:B------:R-:W3:Y:S01]  /*fe450*/  LDL.LU.64 R38, [R1+0x36c8] ;  /* 0x0036c80001267983 */ /* 0x000ee20000300a00 */
[----:B------:R-:W-:-:S03]  /*fe460*/  LOP3.LUT R43, R43, 0xfffffbff, RZ, 0xc0, !PT ;  /* 0xfffffbff2b2b7812 */ /* 0x000fc600078ec0ff */
[----:B------:R-:W3:Y:S04]  /*fe470*/  LDL.LU R3, [R1+0x38c] ;  /* 0x00038c0001037983 */ /* 0x000ee80000300800 */
[----:B------:R-:W3:Y:S02]  /*fe480*/  LDL.LU.64 R40, [R1+0x36d0] ;  /* 0x0036d00001287983 */ /* 0x000ee40000300a00 */
[----:B------:R-:W-:Y:S02]  /*fe490*/  @P0 LOP3.LUT R43, R43, 0x400, RZ, 0xfc, !PT ;  /* 0x000004002b2b0812 */ /* 0x000fe400078efcff */
[----:B------:R-:W-:Y:S01]  /*fe4a0*/  LOP3.LUT P0, RZ, R56, 0x8000, RZ, 0xc0, !PT ;  /* 0x0000800038ff7812 */ /* 0x000fe2000780c0ff */
[----:B------:R-:W3:Y:S01]  /*fe4b0*/  LDL.LU.64 R18, [R1+0x36d8] ;  /* 0x0036d80001127983 */ /* 0x000ee20000300a00 */
[----:B------:R-:W-:-:S02]  /*fe4c0*/  LOP3.LUT R43, R43, 0xfffff7ff, RZ, 0xc0, !PT ;  /* 0xfffff7ff2b2b7812 */ /* 0x000fc400078ec0ff */
[C---:B------:R-:W-:Y:S01]  /*fe4d0*/  LOP3.LUT P4, RZ, R56.reuse, 0x10, RZ, 0xc0, !PT ;  /* 0x0000001038ff7812 */ /* 0x040fe2000788c0ff */
[----:B------:R-:W3:Y:S01]  /*fe4e0*/  LDL.LU.64 R16, [R1+0x36e0] ;  /* 0x0036e00001107983 */ /* 0x000ee20000300a00 */
[C---:B------:R-:W-:Y:S02]  /*fe4f0*/  LOP3.LUT P5, RZ, R56.reuse, 0x20, RZ, 0xc0, !PT ;  /* 0x0000002038ff7812 */ /* 0x040fe400078ac0ff */
[----:B------:R-:W-:Y:S01]  /*fe500*/  PRMT R2, R31, 0x7772, RZ ;  /* 0x000077721f027816 */ /* 0x000fe200000000ff */
        /* <DEDUP_REMOVED lines=25> */
[----:B-1----:R-:W-:-:S05]  /*fe6a0*/  PRMT R2, R31, 0x7773, RZ ;  /* 0x000077731f027816 */ /* 0x002fca00000000ff */
[----:B--2---:R1:W-:Y:S02]  /*fe6b0*/  @P5 STG.E.U8 desc[UR4][R28.64], R2 ;  /* 0x000000021c005986 */ /* 0x0043e4000c101104 */
[----:B-1----:R-:W-:Y:S02]  /*fe6c0*/  PRMT R2, R57, 0x7770, RZ ;  /* 0x0000777039027816 */ /* 0x002fe400000000ff */
[----:B------:R-:W-:Y:S02]  /*fe6d0*/  @P0 LOP3.LUT R43, R43, 0x40000, RZ, 0xfc, !PT ;  /* 0x000400002b2b0812 */ /* 0x000fe400078efcff */
[----:B------:R-:W-:Y:S01]  /*fe6e0*/  LOP3.LUT P0, RZ, R56, 0x80, RZ, 0xc0, !PT ;  /* 0x0000008038ff7812 */ /* 0x000fe2000780c0ff */
[----:B---3--:R1:W-:Y:S04]  /*fe6f0*/  @P6 STG.E.U8 desc[UR4][R36.64], R2 ;  /* 0x0000000224006986 */ /* 0x0083e8000c101104 */
[----:B-1----:R-:W2:Y:S01]  /*fe700*/  LDL.LU R37, [R1+0x37c] ;  /* 0x00037c0001257983 */ /* 0x002ea20000300800 */
[----:B------:R-:W-:-:S03]  /*fe710*/  PRMT R2, R57, 0x7771, RZ ;  /* 0x0000777139027816 */ /* 0x000fc600000000ff */
[----:B------:R-:W3:Y:S04]  /*fe720*/  LDL.LU.64 R20, [R1+0x36f8] ;  /* 0x0036f80001147983 */ /* 0x000ee80000300a00 */
[----:B------:R1:W-:Y:S01]  /*fe730*/  @P0 STG.E.U8 desc[UR4][R34.64], R2 ;  /* 0x0000000222000986 */ /* 0x0003e2000c101104 */
[----:B------:R-:W-:-:S03]  /*fe740*/  LOP3.LUT P0, RZ, R43, 0x40000, RZ, 0xc0, !PT ;  /* 0x000400002bff7812 */ /* 0x000fc6000780c0ff */
[----:B------:R-:W4:Y:S04]  /*fe750*/  LDL.LU.64 R26, [R1+0x3700] ;  /* 0x00370000011a7983 */ /* 0x000f280000300a00 */
[----:B------:R-:W3:Y:S01]  /*fe760*/  LDL.LU.64 R24, [R1+0x3708] ;  /* 0x0037080001187983 */ /* 0x000ee20000300a00 */
        /* <DEDUP_REMOVED lines=47> */
[----:B------:R-:W3:Y:S01]  /*fea60*/  LDL.LU.64 R30, [R1+0x3738] ;  /* 0x00373800011e7983 */ /* 0x000ee20000300a00 */
[C---:B------:R-:W-:Y:S02]  /*fea70*/  LOP3.LUT P5, RZ, R56.reuse, 0x200000, RZ, 0xc0, !PT ;  /* 0x0020000038ff7812 */ /* 0x040fe400078ac0ff */
[----:B------:R-:W-:Y:S01]  /*fea80*/  LOP3.LUT P6, RZ, R56, 0x400000, RZ, 0xc0, !PT ;  /* 0x0040000038ff7812 */ /* 0x000fe200078cc0ff */
[----:B------:R-:W4:Y:S04]  /*fea90*/  LDL.LU.64 R24, [R1+0x3740] ;  /* 0x0037400001187983 */ /* 0x000f280000300a00 */
[----:B------:R-:W3:Y:S04]  /*feaa0*/  LDL.LU.64 R28, [R1+0x3748] ;  /* 0x00374800011c7983 */ /* 0x000ee80000300a00 */
[----:B------:R-:W3:Y:S04]  /*feab0*/  LDL.LU.64 R34, [R1+0x3750] ;  /* 0x0037500001227983 */ /* 0x000ee80000300a00 */
[----:B------:R1:W-:Y:S02]  /*feac0*/  @P5 STG.E.U8 desc[UR4][R32.64], R2 ;  /* 0x0000000220005986 */ /* 0x0003e4000c101104 */
[----:B-1----:R-:W-:-:S02]  /*fead0*/  PRMT R2, R36, 0x7770, RZ ;  /* 0x0000777024027816 */ /* 0x002fc400000000ff */
[----:B------:R-:W3:Y:S04]  /*feae0*/  LDL.LU.64 R32, [R1+0x3758] ;  /* 0x0037580001207983 */ /* 0x000ee80000300a00 */
[----:B------:R1:W-:Y:S04]  /*feaf0*/  @P6 STG.E.U8 desc[UR4][R38.64], R2 ;  /* 0x0000000226006986 */ /* 0x0003e8000c101104 */
[----:B-1----:R-:W4:Y:S04]  /*feb00*/  LDL.LU.64 R38, [R1+0x3760] ;  /* 0x0037600001267983 */ /* 0x002f280000300a00 */
[----:B------:R-:W4:Y:S01]  /*feb10*/  LDL.LU R37, [R1+0x340] ;  /* 0x0003400001257983 */ /* 0x000f220000300800 */
[----:B------:R-:W-:-:S02]  /*feb20*/  LOP3.LUT R43, R43, 0xfffffffd, RZ, 0xc0, !PT ;  /* 0xfffffffd2b2b7812 */ /* 0x000fc400078ec0ff */
[----:B------:R-:W-:Y:S01]  /*feb30*/  LOP3.LUT P4, RZ, R56, 0x800000, RZ, 0xc0, !PT ;  /* 0x0080000038ff7812 */ /* 0x000fe2000788c0ff */
        /* <DEDUP_REMOVED lines=17> */
[----:B-1----:R-:W2:Y:S01]  /*fec50*/  LDL.LU R30, [R1+0x330] ;  /* 0x00033000011e7983 */ /* 0x002ea20000300800 */
[----:B------:R-:W-:-:S03]  /*fec60*/  LOP3.LUT R43, R43, 0xffffffdf, RZ, 0xc0, !PT ;  /* 0xffffffdf2b2b7812 */ /* 0x000fc600078ec0ff */
[----:B------:R-:W3:Y:S04]  /*fec70*/  LDL.LU.64 R18, [R1+0x3770] ;  /* 0x0037700001127983 */ /* 0x000ee80000300a00 */
[----:B------:R-:W3:Y:S04]  /*fec80*/  LDL.LU.64 R16, [R1+0x3778] ;  /* 0x0037780001107983 */ /* 0x000ee80000300a00 */
[----:B------:R-:W-:Y:S01]  /*fec90*/  @P0 LOP3.LUT R43, R43, 0x20, RZ, 0xfc, !PT ;  /* 0x000000202b2b0812 */ /* 0x000fe200078efcff */
[----:B------:R-:W3:Y:S01]  /*feca0*/  LDL.LU.64 R14, [R1+0x3780] ;  /* 0x00378000010e7983 */ /* 0x000ee20000300a00 */
[----:B------:R-:W-:-:S02]  /*fecb0*/  LOP3.LUT P0, RZ, R56, 0x40000000, RZ, 0xc0, !PT ;  /* 0x4000000038ff7812 */ /* 0x000fc4000780c0ff */
[----:B------:R-:W-:Y:S01]  /*fecc0*/  LOP3.LUT R43, R43, 0xffffffbf, RZ, 0xc0, !PT ;  /* 0xffffffbf2b2b7812 */ /* 0x000fe200078ec0ff */
[----:B------:R-:W3:Y:S01]  /*fecd0*/  LDL.LU.64 R22, [R1+0x3788] ;  /* 0x0037880001167983 */ /* 0x000ee20000300a00 */
[----:B------:R-:W-:-:S03]  /*fece0*/  PRMT R2, R36, 0x7772, RZ ;  /* 0x0000777224027816 */ /* 0x000fc600000000ff */
[----:B------:R-:W3:Y:S04]  /*fecf0*/  LDL.LU R31, [R1+0x320] ;  /* 0x00032000011f7983 */ /* 0x000ee80000300800 */
[----:B------:R-:W3:Y:S02]  /*fed00*/  LDL.LU.64 R20, [R1+0x3790] ;  /* 0x0037900001147983 */ /* 0x000ee40000300a00 */
[----:B------:R-:W-:Y:S02]  /*fed10*/  @P0 LOP3.LUT R43, R43, 0x40, RZ, 0xfc, !PT ;  /* 0x000000402b2b0812 */ /* 0x000fe400078efcff */
[----:B------:R-:W-:Y:S01]  /*fed20*/  LOP3.LUT P0, RZ, R56, 0x20000000, RZ, 0xc0, !PT ;  /* 0x2000000038ff7812 */ /* 0x000fe2000780c0ff */
[----:B----4-:R1:W-:Y:S01]  /*fed30*/  @P5 STG.E.U8 desc[UR4][R24.64], R2 ;  /* 0x0000000218005986 */ /* 0x0103e2000c101104 */
[----:B------:R-:W-:-:S03]  /*fed40*/  LOP3.LUT R43, R43, 0xffffff7f, RZ, 0xc0, !PT ;  /* 0xffffff7f2b2b7812 */ /* 0x000fc600078ec0ff */
[----:B------:R-:W4:Y:S08]  /*fed50*/  LDL.LU.64 R26, [R1+0x3798] ;  /* 0x00379800011a7983 */ /* 0x000f300000300a00 */
[----:B------:R-:W-:Y:S01]  /*fed60*/  @P0 LOP3.LUT R43, R43, 0x80, RZ, 0xfc, !PT ;  /* 0x000000802b2b0812 */ /* 0x000fe200078efcff */
[----:B-1----:R-:W4:Y:S01]  /*fed70*/  LDL.LU.64 R24, [R1+0x37a0] ;  /* 0x0037a00001187983 */ /* 0x002f220000300a00 */
        /* <DEDUP_REMOVED lines=69> */
[----:B------:R-:W4:Y:S04]  /*ff1d0*/  LDL.LU R3, [R1+0x334] ;  /* 0x0003340001037983 */ /* 0x000f280000300800 */
[----:B------:R-:W4:Y:S04]  /*ff1e0*/  LDL.LU.64 R40, [R1+0x3808] ;  /* 0x0038080001287983 */ /* 0x000f280000300a00 */
[----:B------:R-:W4:Y:S04]  /*ff1f0*/  LDL.LU.64 R18, [R1+0x3810] ;  /* 0x0038100001127983 */ /* 0x000f280000300a00 */
[----:B------:R-:W4:Y:S04]  /*ff200*/  LDL.LU.64 R16, [R1+0x3818] ;  /* 0x0038180001107983 */ /* 0x000f280000300a00 */
[----:B------:R-:W4:Y:S04]  /*ff210*/  LDL.LU R36, [R1+0x324] ;  /* 0x0003240001247983 */ /* 0x000f280000300800 */
[----:B------:R-:W4:Y:S01]  /*ff220*/  LDL.LU.64 R14, [R1+0x3820] ;  /* 0x00382000010e7983 */ /* 0x000f220000300a00 */
[----:B------:R-:W-:-:S03]  /*ff230*/  LOP3.LUT P0, RZ, R57, 0x400000, RZ, 0xc0, !PT ;  /* 0x0040000039ff7812 */ /* 0x000fc6000780c0ff */
[----:B------:R-:W4:Y:S01]  /*ff240*/  LDL.LU.64 R22, [R1+0x3828] ;  /* 0x0038280001167983 */ /* 0x000f220000300a00 */
[----:B------:R-:W-:-:S03]  /*ff250*/  LOP3.LUT R44, R44, 0xfeffffff, RZ, 0xc0, !PT ;  /* 0xfeffffff2c2c7812 */ /* 0x000fc600078ec0ff */
[----:B------:R-:W4:Y:S01]  /*ff260*/  LDL.LU.64 R20, [R1+0x3830] ;  /* 0x0038300001147983 */ /* 0x000f220000300a00 */
[C---:B------:R-:W-:Y:S02]  /*ff270*/  LOP3.LUT P4, RZ, R57.reuse, 0x400, RZ, 0xc0, !PT ;  /* 0x0000040039ff7812 */ /* 0x040fe4000788c0ff */
[C---:B------:R-:W-:Y:S01]  /*ff280*/  LOP3.LUT P5, RZ, R57.reuse, 0x800, RZ, 0xc0, !PT ;  /* 0x0000080039ff7812 */ /* 0x040fe200078ac0ff */
[----:B------:R-:W4:Y:S02]  /*ff290*/  LDL.LU.64 R26, [R1+0x3838] ;  /* 0x00383800011a7983 */ /* 0x000f240000300a00 */
        /* <DEDUP_REMOVED lines=27> */
[----:B--2---:R-:W-:-:S05]  /*ff450*/  PRMT R2, R37, 0x7770, RZ ;  /* 0x0000777025027816 */ /* 0x004fca00000000ff */
[----:B---3--:R1:W-:Y:S02]  /*ff460*/  @P4 STG.E.U8 desc[UR4][R24.64], R2 ;  /* 0x0000000218004986 */ /* 0x0083e4000c101104 */
[C---:B-1----:R-:W-:Y:S02]  /*ff470*/  PRMT R2, R37.reuse, 0x7771, RZ ;  /* 0x0000777125027816 */ /* 0x042fe400000000ff */
[----:B------:R-:W2:Y:S04]  /*ff480*/  LDL.LU.64 R24, [R1+0x3840] ;  /* 0x0038400001187983 */ /* 0x000ea80000300a00 */
[----:B----4-:R1:W-:Y:S04]  /*ff490*/  @P5 STG.E.U8 desc[UR4][R30.64], R2 ;  /* 0x000000021e005986 */ /* 0x0103e8000c101104 */
[----:B-1----:R-:W3:Y:S01]  /*ff4a0*/  LDL.LU.64 R30, [R1+0x3848] ;  /* 0x00384800011e7983 */ /* 0x002ee20000300a00 */
[----:B------:R-:W-:-:S05]  /*ff4b0*/  PRMT R2, R37, 0x7772, RZ ;  /* 0x0000777225027816 */ /* 0x000fca00000000ff */
[----:B------:R1:W-:Y:S02]  /*ff4c0*/  @P6 STG.E.U8 desc[UR4][R28.64], R2 ;  /* 0x000000021c006986 */ /* 0x0003e4000c101104 */
[----:B-1----:R-:W-:Y:S02]  /*ff4d0*/  PRMT R2, R37, 0x7773, RZ ;  /* 0x0000777325027816 */ /* 0x002fe400000000ff */
[----:B------:R-:W4:Y:S04]  /*ff4e0*/  LDL.LU.64 R28, [R1+0x3850] ;  /* 0x00385000011c7983 */ /* 0x000f280000300a00 */
[----:B------:R1:W-:Y:S01]  /*ff4f0*/  @P0 STG.E.U8 desc[UR4][R34.64], R2 ;  /* 0x0000000222000986 */ /* 0x0003e2000c101104 */
[----:B------:R-:W-:-:S03]  /*ff500*/  LOP3.LUT P0, RZ, R43, 0x1, RZ, 0xc0, !PT ;  /* 0x000000012bff7812 */ /* 0x000fc6000780c0ff */
[----:B------:R-:W4:Y:S01]  /*ff510*/  LDL.LU R37, [R1+0x348] ;  /* 0x0003480001257983 */ /* 0x000f220000300800 */
[----:B-1----:R-:W-:-:S03]  /*ff520*/  PRMT R2, R3, 0x7770, RZ ;  /* 0x0000777003027816 */ /* 0x002fc600000000ff */
[----:B------:R-:W4:Y:S06]  /*ff530*/  LDL.LU.64 R34, [R1+0x3858] ;  /* 0x0038580001227983 */ /* 0x000f2c0000300a00 */
[----:B------:R1:W-:Y:S01]  /*ff540*/  @P0 STG.E.U8 desc[UR4][R32.64], R2 ;  /* 0x0000000220000986 */ /* 0x0003e2000c101104 */
[C---:B------:R-:W-:Y:S02]  /*ff550*/  LOP3.LUT P0, RZ, R44.reuse, 0x80000000, RZ, 0xc0, !PT ;  /* 0x800000002cff7812 */ /* 0x040fe4000780c0ff */
        /* <DEDUP_REMOVED lines=26> */
[----:B------:R1:W-:Y:S02]  /*ff700*/  @P0 STG.E.U8 desc[UR4][R26.64], R2 ;  /* 0x000000021a000986 */ /* 0x0003e4000c101104 */
[----:B-1----:R-:W-:-:S05]  /*ff710*/  PRMT R2, R59, 0x7771, RZ ;  /* 0x000077713b027816 */ /* 0x002fca00000000ff */
[----:B--2---:R1:W-:Y:S02]  /*ff720*/  @P1 STG.E.U8 desc[UR4][R24.64], R2 ;  /* 0x0000000218001986 */ /* 0x0043e4000c101104 */
[----:B-1----:R-:W-:-:S05]  /*ff730*/  PRMT R2, R59, 0x7772, RZ ;  /* 0x000077723b027816 */ /* 0x002fca00000000ff */
[----:B---3--:R1:W-:Y:S02]  /*ff740*/  @P2 STG.E.U8 desc[UR4][R30.64], R2 ;  /* 0x000000021e002986 */ /* 0x0083e4000c101104 */
[----:B-1----:R-:W-:Y:S02]  /*ff750*/  PRMT R2, R59, 0x7773, RZ ;  /* 0x000077733b027816 */ /* 0x002fe400000000ff */
[----:B------:R-:W2:Y:S01]  /*ff760*/  LDL.LU R59, [R1+0x5528] ;  /* 0x00552800013b7983 */ /* 0x000ea20000300800 */
[C---:B------:R-:W-:Y:S02]  /*ff770*/  LOP3.LUT P3, RZ, R57.reuse, 0x2000000, RZ, 0xc0, !PT ;  /* 0x0200000039ff7812 */ /* 0x040fe4000786c0ff */
[C---:B------:R-:W-:Y:S01]  /*ff780*/  LOP3.LUT P4, RZ, R57.reuse, 0x4000000, RZ, 0xc0, !PT ;  /* 0x0400000039ff7812 */ /* 0x040fe2000788c0ff */
[----:B------:R-:W3:Y:S01]  /*ff790*/  LDL.LU.64 R24, [R1+0x3870] ;  /* 0x0038700001187983 */ /* 0x000ee20000300a00 */
[C---:B------:R-:W-:Y:S02]  /*ff7a0*/  LOP3.LUT P5, RZ, R57.reuse, 0x8000000, RZ, 0xc0, !PT ;  /* 0x0800000039ff7812 */ /* 0x040fe400078ac0ff */
[----:B------:R-:W-:Y:S01]  /*ff7b0*/  LOP3.LUT P6, RZ, R57, 0x10000000, RZ, 0xc0, !PT ;  /* 0x1000000039ff7812 */ /* 0x000fe200078cc0ff */
[----:B------:R-:W3:Y:S06]  /*ff7c0*/  LDL.LU.64 R30, [R1+0x3878] ;  /* 0x00387800011e7983 */ /* 0x000eec0000300a00 */
[----:B----4-:R1:W-:Y:S02]  /*ff7d0*/  @P3 STG.E.U8 desc[UR4][R28.64], R2 ;  /* 0x000000021c003986 */ /* 0x0103e4000c101104 */
[----:B-1----:R-:W-:-:S02]  /*ff7e0*/  PRMT R2, R37, 0x7770, RZ ;  /* 0x0000777025027816 */ /* 0x002fc400000000ff */
[----:B------:R-:W4:Y:S04]  /*ff7f0*/  LDL.LU.64 R28, [R1+0x3880] ;  /* 0x00388000011c7983 */ /* 0x000f280000300a00 */
        /* <DEDUP_REMOVED lines=50> */
[----:B------:R1:W-:Y:S04]  /*ffb20*/  @P5 STG.E.U8 desc[UR4][R30.64], R2 ;  /* 0x000000021e005986 */ /* 0x0003e8000c101104 */
[----:B------:R-:W-:Y:S02]  /*ffb30*/  @P0 LOP3.LUT R44, R44, 0x800000, RZ, 0xfc, !PT ;  /* 0x008000002c2c0812 */ /* 0x000fe400078efcff */
[----:B------:R-:W-:Y:S02]  /*ffb40*/  LOP3.LUT P0, RZ, R59, 0x1, RZ, 0xc0, !PT ;  /* 0x000000013bff7812 */ /* 0x000fe4000780c0ff */
[C---:B-1----:R-:W-:Y:S01]  /*ffb50*/  PRMT R2, R38.reuse, 0x7771, RZ ;  /* 0x0000777126027816 */ /* 0x042fe200000000ff */
[----:B------:R-:W3:Y:S04]  /*ffb60*/  LDL.LU.64 R30, [R1+0x38e0] ;  /* 0x0038e000011e7983 */ /* 0x000ee80000300a00 */
[----:B----4-:R1:W-:Y:S02]  /*ffb70*/  @P6 STG.E.U8 desc[UR4][R28.64], R2 ;  /* 0x000000021c006986 */ /* 0x0103e4000c101104 */
[----:B-1----:R-:W-:-:S02]  /*ffb80*/  PRMT R2, R38, 0x7772, RZ ;  /* 0x0000777226027816 */ /* 0x002fc400000000ff */
[----:B------:R-:W4:Y:S04]  /*ffb90*/  LDL.LU.64 R28, [R1+0x38e8] ;  /* 0x0038e800011c7983 */ /* 0x000f280000300a00 */
[----:B------:R1:W-:Y:S01]  /*ffba0*/  @P0 STG.E.U8 desc[UR4][R34.64], R2 ;  /* 0x0000000222000986 */ /* 0x0003e2000c101104 */
[----:B------:R-:W-:Y:S02]  /*ffbb0*/  LOP3.LUT P0, RZ, R44, 0x800000, RZ, 0xc0, !PT ;  /* 0x008000002cff7812 */ /* 0x000fe4000780c0ff */
        /* <DEDUP_REMOVED lines=113> */
[C---:B------:R-:W-:Y:S02]  /*1002d0*/  LOP3.LUT P0, RZ, R44.reuse, 0x2000, RZ, 0xc0, !PT ;  /* 0x000020002cff7812 */ /* 0x040fe4000780c0ff */
        /* <DEDUP_REMOVED lines=36> */
[C---:B------:R-:W-:Y:S02]  /*100520*/  LOP3.LUT P4, RZ, R60.reuse, 0x1, RZ, 0xc0, !PT ;  /* 0x000000013cff7812 */ /* 0x040fe4000788c0ff */
        /* <DEDUP_REMOVED lines=73> */
[----:B------:R-:W4:Y:S01]  /*1009c0*/  LDL.LU R61, [R1+0x551c] ;  /* 0x00551c00013d7983 */ /* 0x000f220000300800 */
[----:B------:R-:W-:Y:S02]  /*1009d0*/  LOP3.LUT P0, RZ, R44, 0x8, RZ, 0xc0, !PT ;  /* 0x000000082cff7812 */ /* 0x000fe4000780c0ff */
[----:B------:R-:W-:Y:S01]  /*1009e0*/  LOP3.LUT P1, RZ, R60, 0x10000, RZ, 0xc0, !PT ;  /* 0x000100003cff7812 */ /* 0x000fe2000782c0ff */
[----:B------:R-:W4:Y:S10]  /*1009f0*/  LDL.LU.64 R36, [R1+0x3a30] ;  /* 0x003a300001247983 */ /* 0x000f340000300a00 */
[----:B------:R2:W-:Y:S01]  /*100a00*/  @P0 STG.E.U8 desc[UR4][R40.64], R2 ;  /* 0x0000000228000986 */ /* 0x0005e2000c101104 */
[----:B------:R-:W-:-:S02]  /*100a10*/  LOP3.LUT P0, RZ, R44, 0x4, RZ, 0xc0, !PT ;  /* 0x000000042cff7812 */ /* 0x000fc4000780c0ff */
        /* <DEDUP_REMOVED lines=135> */
[----:B------:R-:W4:Y:S04]  /*101290*/  LDL.LU.64 R24, [R1+0x3ad0] ;  /* 0x003ad00001187983 */ /* 0x000f280000300a00 */
        /* <DEDUP_REMOVED lines=12> */
[----:B------:R-:W2:Y:S04]  /*101360*/  LDL.LU R37, [R1+0x30c] ;  /* 0x00030c0001257983 */ /* 0x000ea80000300800 */
[----:B------:R-:W3:Y:S04]  /*101370*/  LDL.LU.64 R34, [R1+0x3af0] ;  /* 0x003af00001227983 */ /* 0x000ee80000300a00 */
[----:B------:R-:W3:Y:S04]  /*101380*/  LDL.LU.64 R32, [R1+0x3af8] ;  /* 0x003af80001207983 */ /* 0x000ee80000300a00 */
[----:B------:R-:W3:Y:S01]  /*101390*/  LDL.LU R3, [R1+0x2fc] ;  /* 0x0002fc0001037983 */ /* 0x000ee20000300800 */
[----:B------:R-:W-:-:S02]  /*1013a0*/  LOP3.LUT P4, RZ, R61, 0x200, RZ, 0xc0, !PT ;  /* 0x000002003dff7812 */ /* 0x000fc4000788c0ff */
[C---:B------:R-:W-:Y:S02]  /*1013b0*/  LOP3.LUT P5, RZ, R61.reuse, 0x400, RZ, 0xc0, !PT ;  /* 0x000004003dff7812 */ /* 0x040fe400078ac0ff */
        /* <DEDUP_REMOVED lines=14> */
[----:B----4-:R2:W-:Y:S01]  /*1014a0*/  @P4 STG.E.U8 desc[UR4][R24.64], R2 ;  /* 0x0000000218004986 */ /* 0x0105e2000c101104 */
[----:B------:R-:W-:-:S11]  /*1014b0*/  LOP3.LUT R45, R45, 0xffff7fff, RZ, 0xc0, !PT ;  /* 0xffff7fff2d2d7812 */ /* 0x000fd600078ec0ff */
[----:B------:R-:W-:Y:S02]  /*1014c0*/  @P0 LOP3.LUT R45, R45, 0x8000, RZ, 0xfc, !PT ;  /* 0x000080002d2d0812 */ /* 0x000fe400078efcff */
[----:B------:R-:W-:Y:S02]  /*1014d0*/  LOP3.LUT P0, RZ, R61, 0x10000, RZ, 0xc0, !PT ;  /* 0x000100003dff7812 */ /* 0x000fe4000780c0ff */
[----:B------:R-:W-:Y:S02]  /*1014e0*/  LOP3.LUT R45, R45, 0xfffeffff, RZ, 0xc0, !PT ;  /* 0xfffeffff2d2d7812 */ /* 0x000fe400078ec0ff */
[----:B--2---:R-:W-:-:S05]  /*1014f0*/  PRMT R2, R37, 0x7770, RZ ;  /* 0x0000777025027816 */ /* 0x004fca00000000ff */
[----:B------:R1:W-:Y:S04]  /*101500*/  @P5 STG.E.U8 desc[UR4][R38.64], R2 ;  /* 0x0000000226005986 */ /* 0x0003e8000c101104 */
[----:B-1----:R-:W2:Y:S04]  /*101510*/  LDL.LU.64 R38, [R1+0x3b00] ;  /* 0x003b000001267983 */ /* 0x002ea80000300a00 */
[----:B------:R-:W4:Y:S01]  /*101520*/  LDL.LU.64 R42, [R1+0x3b08] ;  /* 0x003b0800012a7983 */ /* 0x000f220000300a00 */
[----:B------:R-:W-:Y:S02]  /*101530*/  @P0 LOP3.LUT R45, R45, 0x10000, RZ, 0xfc, !PT ;  /* 0x000100002d2d0812 */ /* 0x000fe400078efcff */
[----:B------:R-:W-:Y:S01]  /*101540*/  LOP3.LUT P0, RZ, R61, 0x8000, RZ, 0xc0, !PT ;  /* 0x000080003dff7812 */ /* 0x000fe2000780c0ff */
[----:B------:R-:W4:Y:S01]  /*101550*/  LDL.LU.64 R40, [R1+0x3b10] ;  /* 0x003b100001287983 */ /* 0x000f220000300a00 */
[----:B------:R-:W-:-:S03]  /*101560*/  LOP3.LUT R45, R45, 0xfffdffff, RZ, 0xc0, !PT ;  /* 0xfffdffff2d2d7812 */ /* 0x000fc600078ec0ff */
[----:B------:R-:W4:Y:S04]  /*101570*/  LDL.LU.64 R18, [R1+0x3b18] ;  /* 0x003b180001127983 */ /* 0x000f280000300a00 */
[----:B------:R-:W4:Y:S04]  /*101580*/  LDL.LU R24, [R1+0x2ec] ;  /* 0x0002ec0001187983 */ /* 0x000f280000300800 */
        /* <DEDUP_REMOVED lines=12> */
[----:B------:R-:W-:-:S03]  /*101650*/  LOP3.LUT R45, R45, 0xfff7ffff, RZ, 0xc0, !PT ;  /* 0xfff7ffff2d2d7812 */ /* 0x000fc600078ec0ff */
[----:B------:R1:W-:Y:S08]  /*101660*/  @P6 STG.E.U8 desc[UR4][R30.64], R2 ;  /* 0x000000021e006986 */ /* 0x0003f0000c101104 */
[----:B------:R-:W-:Y:S02]  /*101670*/  @P0 LOP3.LUT R45, R45, 0x80000, RZ, 0xfc, !PT ;  /* 0x000800002d2d0812 */ /* 0x000fe400078efcff */
[----:B------:R-:W-:-:S02]  /*101680*/  LOP3.LUT P0, RZ, R61, 0x1000, RZ, 0xc0, !PT ;  /* 0x000010003dff7812 */ /* 0x000fc4000780c0ff */
[----:B-1----:R-:W-:Y:S01]  /*101690*/  PRMT R2, R37, 0x7772, RZ ;  /* 0x0000777225027816 */ /* 0x002fe200000000ff */
[----:B------:R-:W4:Y:S10]  /*1016a0*/  LDL.LU.64 R30, [R1+0x3b40] ;  /* 0x003b4000011e7983 */ /* 0x000f340000300a00 */
[----:B------:R1:W-:Y:S01]  /*1016b0*/  @P0 STG.E.U8 desc[UR4][R28.64], R2 ;  /* 0x000000021c000986 */ /* 0x0003e2000c101104 */
[----:B------:R-:W-:-:S02]  /*1016c0*/  LOP3.LUT P0, RZ, R45, 0x80000, RZ, 0xc0, !PT ;  /* 0x000800002dff7812 */ /* 0x000fc4000780c0ff */
[----:B-1----:R-:W-:Y:S01]  /*1016d0*/  PRMT R2, R37, 0x7773, RZ ;  /* 0x0000777325027816 */ /* 0x002fe200000000ff */
[----:B------:R-:W4:Y:S10]  /*1016e0*/  LDL.LU.64 R28, [R1+0x3b48] ;  /* 0x003b4800011c7983 */ /* 0x000f340000300a00 */
[----:B---3--:R1:W-:Y:S01]  /*1016f0*/  @P0 STG.E.U8 desc[UR4][R34.64], R2 ;  /* 0x0000000222000986 */ /* 0x0083e2000c101104 */
[----:B------:R-:W-:-:S02]  /*101700*/  LOP3.LUT P0, RZ, R45, 0x40000, RZ, 0xc0, !PT ;  /* 0x000400002dff7812 */ /* 0x000fc4000780c0ff */
[----:B-1----:R-:W-:Y:S01]  /*101710*/  PRMT R2, R3, 0x7770, RZ ;  /* 0x0000777003027816 */ /* 0x002fe200000000ff */
[----:B------:R-:W3:Y:S10]  /*101720*/  LDL.LU.64 R34, [R1+0x3b50] ;  /* 0x003b500001227983 */ /* 0x000ef40000300a00 */
[----:B------:R1:W-:Y:S04]  /*101730*/  @P0 STG.E.U8 desc[UR4][R32.64], R2 ;  /* 0x0000000220000986 */ /* 0x0003e8000c101104 */
[----:B-1----:R-:W3:Y:S04]  /*101740*/  LDL.LU.64 R32, [R1+0x3b58] ;  /* 0x003b580001207983 */ /* 0x002ee80000300a00 */
[----:B------:R-:W3:Y:S01]  /*101750*/  LDL.LU R37, [R1+0x2c0] ;  /* 0x0002c00001257983 */ /* 0x000ee20000300800 */
[----:B------:R-:W-:-:S02]  /*101760*/  LOP3.LUT P0, RZ, R45, 0x20000, RZ, 0xc0, !PT ;  /* 0x000200002dff7812 */ /* 0x000fc4000780c0ff */
[----:B------:R-:W-:Y:S02]  /*101770*/  PRMT R2, R3, 0x7771, RZ ;  /* 0x0000777103027816 */ /* 0x000fe400000000ff */
[C---:B------:R-:W-:Y:S02]  /*101780*/  LOP3.LUT P1, RZ, R61.reuse, 0x400000, RZ, 0xc0, !PT ;  /* 0x004000003dff7812 */ /* 0x040fe4000782c0ff */
[C---:B------:R-:W-:Y:S02]  /*101790*/  LOP3.LUT P2, RZ, R61.reuse, 0x800000, RZ, 0xc0, !PT ;  /* 0x008000003dff7812 */ /* 0x040fe4000784c0ff */
[----:B------:R-:W-:-:S05]  /*1017a0*/  LOP3.LUT P3, RZ, R61, 0x1000000, RZ, 0xc0, !PT ;  /* 0x010000003dff7812 */ /* 0x000fca000786c0ff */
[----:B--2---:R1:W-:Y:S04]  /*1017b0*/  @P0 STG.E.U8 desc[UR4][R38.64], R2 ;  /* 0x0000000226000986 */ /* 0x0043e8000c101104 */
[----:B-1----:R-:W2:Y:S04]  /*1017c0*/  LDL.LU.64 R38, [R1+0x3b60] ;  /* 0x003b600001267983 */ /* 0x002ea80000300a00 */
[----:B------:R-:W2:Y:S01]  /*1017d0*/  LDL.LU R25, [R1+0x1c4] ;  /* 0x0001c40001197983 */ /* 0x000ea20000300800 */
[----:B------:R-:W-:Y:S02]  /*1017e0*/  LOP3.LUT P0, RZ, R45, 0x10000, RZ, 0xc0, !PT ;  /* 0x000100002dff7812 */ /* 0x000fe4000780c0ff */
[----:B------:R-:W-:-:S11]  /*1017f0*/  PRMT R2, R3, 0x7772, RZ ;  /* 0x0000777203027816 */ /* 0x000fd600000000ff */
        /* <DEDUP_REMOVED lines=17> */
[----:B-1----:R-:W-:-:S05]  /*101910*/  PRMT R2, R36, 0x7770, RZ ;  /* 0x0000777024027816 */ /* 0x002fca00000000ff */
[----:B------:R1:W-:Y:S01]  /*101920*/  @P1 STG.E.U8 desc[UR4][R26.64], R2 ;  /* 0x000000021a001986 */ /* 0x0003e2000c101104 */
[----:B------:R-:W-:Y:S02]  /*101930*/  LOP3.LUT P5, RZ, R61, 0x4000000, RZ, 0xc0, !PT ;  /* 0x040000003dff7812 */ /* 0x000fe400078ac0ff */
[C---:B-1----:R-:W-:Y:S01]  /*101940*/  PRMT R2, R36.reuse, 0x7771, RZ ;  /* 0x0000777124027816 */ /* 0x042fe200000000ff */
[----:B------:R-:W4:Y:S04]  /*101950*/  LDL.LU.64 R26, [R1+0x3b68] ;  /* 0x003b6800011a7983 */ /* 0x000f280000300a00 */
[----:B------:R1:W-:Y:S02]  /*101960*/  @P2 STG.E.U8 desc[UR4][R30.64], R2 ;  /* 0x000000021e002986 */ /* 0x0003e4000c101104 */
[----:B-1----:R-:W-:-:S02]  /*101970*/  PRMT R2, R36, 0x7772, RZ ;  /* 0x0000777224027816 */ /* 0x002fc400000000ff */
[----:B------:R-:W4:Y:S04]  /*101980*/  LDL.LU.64 R30, [R1+0x3b70] ;  /* 0x003b7000011e7983 */ /* 0x000f280000300a00 */
[----:B------:R1:W-:Y:S02]  /*101990*/  @P3 STG.E.U8 desc[UR4][R28.64], R2 ;  /* 0x000000021c003986 */ /* 0x0003e4000c101104 */
[----:B-1----:R-:W-:Y:S02]  /*1019a0*/  PRMT R2, R36, 0x7773, RZ ;  /* 0x0000777324027816 */ /* 0x002fe400000000ff */
[----:B------:R-:W4:Y:S04]  /*1019b0*/  LDL.LU.64 R28, [R1+0x3b78] ;  /* 0x003b7800011c7983 */ /* 0x000f280000300a00 */
[----:B---3--:R1:W-:Y:S02]  /*1019c0*/  @P4 STG.E.U8 desc[UR4][R34.64], R2 ;  /* 0x0000000222004986 */ /* 0x0083e4000c101104 */
[----:B-1----:R-:W-:-:S02]  /*1019d0*/  PRMT R2, R37, 0x7770, RZ ;  /* 0x0000777025027816 */ /* 0x002fc400000000ff */
[----:B------:R-:W3:Y:S04]  /*1019e0*/  LDL.LU.64 R34, [R1+0x3b80] ;  /* 0x003b800001227983 */ /* 0x000ee80000300a00 */
[----:B------:R1:W-:Y:S04]  /*1019f0*/  @P5 STG.E.U8 desc[UR4][R32.64], R2 ;  /* 0x0000000220005986 */ /* 0x0003e8000c101104 */
[----:B-1----:R-:W3:Y:S04]  /*101a00*/  LDL.LU.64 R32, [R1+0x3b88] ;  /* 0x003b880001207983 */ /* 0x002ee80000300a00 */
[----:B------:R-:W3:Y:S01]  /*101a10*/  LDL.LU R36, [R1+0x2b0] ;  /* 0x0002b00001247983 */ /* 0x000ee20000300800 */
[----:B------:R-:W-:-:S02]  /*101a20*/  LOP3.LUT R45, R45, 0xfffffffb, RZ, 0xc0, !PT ;  /* 0xfffffffb2d2d7812 */ /* 0x000fc400078ec0ff */
[----:B------:R-:W-:Y:S02]  /*101a30*/  LOP3.LUT P6, RZ, R61, 0x8000000, RZ, 0xc0, !PT ;  /* 0x080000003dff7812 */ /* 0x000fe400078cc0ff */
        /* <DEDUP_REMOVED lines=18> */
[----:B------:R-:W-:Y:S01]  /*101b60*/  @P0 LOP3.LUT R45, R45, 0x80, RZ, 0xfc, !PT ;  /* 0x000000802d2d0812 */ /* 0x000fe200078efcff */
[----:B-1----:R-:W2:Y:S01]  /*101b70*/  LDL.LU.64 R38, [R1+0x3b90] ;  /* 0x003b900001267983 */ /* 0x002ea20000300a00 */
[----:B------:R-:W-:-:S02]  /*101b80*/  LOP3.LUT P0, RZ, R25, 0x4, RZ, 0xc0, !PT ;  /* 0x0000000419ff7812 */ /* 0x000fc4000780c0ff */
[----:B------:R-:W-:Y:S01]  /*101b90*/  LOP3.LUT R45, R45, 0xfffffeff, RZ, 0xc0, !PT ;  /* 0xfffffeff2d2d7812 */ /* 0x000fe200078ec0ff */
[----:B------:R-:W2:Y:S04]  /*101ba0*/  LDL.LU R3, [R1+0x2a0] ;  /* 0x0002a00001037983 */ /* 0x000ea80000300800 */
[----:B------:R-:W2:Y:S06]  /*101bb0*/  LDL.LU.64 R20, [R1+0x3b98] ;  /* 0x003b980001147983 */ /* 0x000eac0000300a00 */
[----:B------:R-:W-:-:S02]  /*101bc0*/  @P0 LOP3.LUT R45, R45, 0x100, RZ, 0xfc, !PT ;  /* 0x000001002d2d0812 */ /* 0x000fc400078efcff */
[----:B------:R-:W-:Y:S02]  /*101bd0*/  LOP3.LUT P0, RZ, R25, 0x2, RZ, 0xc0, !PT ;  /* 0x0000000219ff7812 */ /* 0x000fe4000780c0ff */
[----:B------:R-:W-:-:S11]  /*101be0*/  LOP3.LUT R45, R45, 0xfffffdff, RZ, 0xc0, !PT ;  /* 0xfffffdff2d2d7812 */ /* 0x000fd600078ec0ff */
[----:B------:R-:W-:Y:S02]  /*101bf0*/  @P0 LOP3.LUT R45, R45, 0x200, RZ, 0xfc, !PT ;  /* 0x000002002d2d0812 */ /* 0x000fe400078efcff */
[----:B------:R-:W-:Y:S02]  /*101c00*/  LOP3.LUT P0, RZ, R25, 0x1, RZ, 0xc0, !PT ;  /* 0x0000000119ff7812 */ /* 0x000fe4000780c0ff */
[----:B------:R-:W-:Y:S02]  /*101c10*/  LOP3.LUT R45, R45, 0xfffffbff, RZ, 0xc0, !PT ;  /* 0xfffffbff2d2d7812 */ /* 0x000fe400078ec0ff */
[C---:B------:R-:W-:Y:S02]  /*101c20*/  LOP3.LUT P4, RZ, R61.reuse, 0x10000000, RZ, 0xc0, !PT ;  /* 0x100000003dff7812 */ /* 0x040fe4000788c0ff */
[C---:B------:R-:W-:Y:S02]  /*101c30*/  LOP3.LUT P5, RZ, R61.reuse, 0x20000000, RZ, 0xc0, !PT ;  /* 0x200000003dff7812 */ /* 0x040fe400078ac0ff */
[----:B------:R-:W-:-:S05]  /*101c40*/  LOP3.LUT P6, RZ, R61, 0x40000000, RZ, 0xc0, !PT ;  /* 0x400000003dff7812 */ /* 0x000fca00078cc0ff */
[----:B------:R-:W-:Y:S02]  /*101c50*/  @P0 LOP3.LUT R45, R45, 0x400, RZ, 0xfc, !PT ;  /* 0x000004002d2d0812 */ /* 0x000fe400078efcff */
[----:B------:R-:W-:Y:S02]  /*101c60*/  LOP3.LUT P0, RZ, R61, 0x80000000, RZ, 0xc0, !PT ;  /* 0x800000003dff7812 */ /* 0x000fe4000780c0ff */
[----:B------:R-:W2:Y:S04]  /*101c70*/  LDL.LU.64 R60, [R1+0x3ba0] ;  /* 0x003ba000013c7983 */ /* 0x000ea80000300a00 */
[----:B------:R-:W2:Y:S04]  /*101c80*/  LDL.LU.64 R42, [R1+0x3ba8] ;  /* 0x003ba800012a7983 */ /* 0x000ea80000300a00 */
[----:B------:R-:W2:Y:S04]  /*101c90*/  LDL.LU.64 R40, [R1+0x3bb0] ;  /* 0x003bb00001287983 */ /* 0x000ea80000300a00 */
[----:B------:R-:W2:Y:S04]  /*101ca0*/  LDL.LU R24, [R1+0x290] ;  /* 0x0002900001187983 */ /* 0x000ea80000300800 */
[----:B------:R-:W2:Y:S04]  /*101cb0*/  LDL.LU.64 R18, [R1+0x3bb8] ;  /* 0x003bb80001127983 */ /* 0x000ea80000300a00 */
[----:B------:R-:W2:Y:S01]  /*101cc0*/  LDL.LU.64 R16, [R1+0x3bc0] ;  /* 0x003bc00001107983 */ /* 0x000ea20000300a00 */
[----:B------:R-:W-:-:S05]  /*101cd0*/  PRMT R2, R37, 0x7772, RZ ;  /* 0x0000777225027816 */ /* 0x000fca00000000ff */
[----:B----4-:R1:W-:Y:S02]  /*101ce0*/  @P4 STG.E.U8 desc[UR4][R26.64], R2 ;  /* 0x000000021a004986 */ /* 0x0103e4000c101104 */
[----:B-1----:R-:W-:Y:S02]  /*101cf0*/  PRMT R2, R37, 0x7773, RZ ;  /* 0x0000777325027816 */ /* 0x002fe400000000ff */
[----:B------:R-:W4:Y:S04]  /*101d00*/  LDL.LU R37, [R1+0x2c4] ;  /* 0x0002c40001257983 */ /* 0x000f280000300800 */
[----:B------:R-:W4:Y:S04]  /*101d10*/  LDL.LU.64 R22, [R1+0x3bc8] ;  /* 0x003bc80001167983 */ /* 0x000f280000300a00 */
[----:B------:R1:W-:Y:S04]  /*101d20*/  @P5 STG.E.U8 desc[UR4][R30.64], R2 ;  /* 0x000000021e005986 */ /* 0x0003e8000c101104 */
[----:B------:R-:W4:Y:S04]  /*101d30*/  LDL.LU.64 R26, [R1+0x3bd0] ;  /* 0x003bd000011a7983 */ /* 0x000f280000300a00 */
[----:B-1----:R-:W4:Y:S01]  /*101d40*/  LDL.LU.64 R30, [R1+0x3bd8] ;  /* 0x003bd800011e7983 */ /* 0x002f220000300a00 */
[----:B---3--:R-:W-:-:S05]  /*101d50*/  PRMT R2, R36, 0x7770, RZ ;  /* 0x0000777024027816 */ /* 0x008fca00000000ff */
[----:B------:R1:W-:Y:S02]  /*101d60*/  @P6 STG.E.U8 desc[UR4][R28.64], R2 ;  /* 0x000000021c006986 */ /* 0x0003e4000c101104 */
[C---:B-1----:R-:W-:Y:S02]  /*101d70*/  PRMT R2, R36.reuse, 0x7771, RZ ;  /* 0x0000777124027816 */ /* 0x042fe400000000ff */
[----:B------:R-:W3:Y:S04]  /*101d80*/  LDL.LU.64 R28, [R1+0x3be0] ;  /* 0x003be000011c7983 */ /* 0x000ee80000300a00 */
[----:B------:R1:W-:Y:S01]  /*101d90*/  @P0 STG.E.U8 desc[UR4][R34.64], R2 ;  /* 0x0000000222000986 */ /* 0x0003e2000c101104 */
[C---:B------:R-:W-:Y:S02]  /*101da0*/  LOP3.LUT P0, RZ, R45.reuse, 0x400, RZ, 0xc0, !PT ;  /* 0x000004002dff7812 */ /* 0x040fe4000780c0ff */
[----:B-1----:R-:W-:Y:S01]  /*101db0*/  PRMT R2, R36, 0x7772, RZ ;  /* 0x0000777224027816 */ /* 0x002fe200000000ff */
[----:B------:R-:W3:Y:S10]  /*101dc0*/  LDL.LU.64 R34, [R1+0x3be8] ;  /* 0x003be80001227983 */ /* 0x000ef40000300a00 */
[----:B------:R1:W-:Y:S04]  /*101dd0*/  @P0 STG.E.U8 desc[UR4][R32.64], R2 ;  /* 0x0000000220000986 */ /* 0x0003e8000c101104 */
[----:B-1----:R-:W3:Y:S01]  /*101de0*/  LDL.LU.64 R32, [R1+0x3bf0] ;  /* 0x003bf00001207983 */ /* 0x002ee20000300a00 */
[----:B------:R-:W-:-:S02]  /*101df0*/  LOP3.LUT P0, RZ, R45, 0x200, RZ, 0xc0, !PT ;  /* 0x000002002dff7812 */ /* 0x000fc4000780c0ff */
[----:B------:R-:W-:Y:S02]  /*101e00*/  PRMT R2, R36, 0x7773, RZ ;  /* 0x0000777324027816 */ /* 0x000fe400000000ff */
[C---:B------:R-:W-:Y:S02]  /*101e10*/  LOP3.LUT P1, RZ, R25.reuse, 0x200, RZ, 0xc0, !PT ;  /* 0x0000020019ff7812 */ /* 0x040fe4000782c0ff */
[C---:B------:R-:W-:Y:S02]  /*101e20*/  LOP3.LUT P2, RZ, R25.reuse, 0x400, RZ, 0xc0, !PT ;  /* 0x0000040019ff7812 */ /* 0x040fe4000784c0ff */
[C---:B------:R-:W-:Y:S02]  /*101e30*/  LOP3.LUT P3, RZ, R25.reuse, 0x800, RZ, 0xc0, !PT ;  /* 0x0000080019ff7812 */ /* 0x040fe4000786c0ff */
[----:B------:R-:W-:-:S03]  /*101e40*/  LOP3.LUT P4, RZ, R25, 0x1000, RZ, 0xc0, !PT ;  /* 0x0000100019ff7812 */ /* 0x000fc6000788c0ff */
[----:B--2---:R1:W-:Y:S04]  /*101e50*/  @P0 STG.E.U8 desc[UR4][R38.64], R2 ;  /* 0x0000000226000986 */ /* 0x0043e8000c101104 */
[----:B-1----:R-:W2:Y:S04]  /*101e60*/  LDL.LU.64 R38, [R1+0x3bf8] ;  /* 0x003bf80001267983 */ /* 0x002ea80000300a00 */
[----:B------:R-:W2:Y:S01]  /*101e70*/  LDL.LU R36, [R1+0x2b4] ;  /* 0x0002b40001247983 */ /* 0x000ea20000300800 */
[----:B------:R-:W-:Y:S02]  /*101e80*/  LOP3.LUT P0, RZ, R45, 0x100, RZ, 0xc0, !PT ;  /* 0x000001002dff7812 */ /* 0x000fe4000780c0ff */
[----:B------:R-:W-:-:S11]  /*101e90*/  PRMT R2, R3, 0x7770, RZ ;  /* 0x0000777003027816 */ /* 0x000fd600000000ff */
[----:B------:R1:W-:Y:S01]  /*101ea0*/  @P0 STG.E.U8 desc[UR4][R20.64], R2 ;  /* 0x0000000214000986 */ /* 0x0003e2000c101104 */
[----:B------:R-:W-:Y:S02]  /*101eb0*/  LOP3.LUT P0, RZ, R45, 0x80, RZ, 0xc0, !PT ;  /* 0x000000802dff7812 */ /* 0x000fe4000780c0ff */
[----:B-1----:R-:W-:Y:S01]  /*101ec0*/  PRMT R2, R3, 0x7771, RZ ;  /* 0x0000777103027816 */ /* 0x002fe200000000ff */
[----:B------:R-:W2:Y:S10]  /*101ed0*/  LDL.LU.64 R20, [R1+0x5508] ;  /* 0x0055080001147983 */ /* 0x000eb40000300a00 */
        /* <DEDUP_REMOVED lines=17> */
[----:B------:R1:W-:Y:S01]  /*101ff0*/  @P1 STG.E.U8 desc[UR4][R26.64], R2 ;  /* 0x000000021a001986 */ /* 0x0003e2000c101104 */
[----:B------:R-:W-:Y:S02]  /*102000*/  LOP3.LUT P5, RZ, R25, 0x2000, RZ, 0xc0, !PT ;  /* 0x0000200019ff7812 */ /* 0x000fe400078ac0ff */
[----:B-1----:R-:W-:-:S05]  /*102010*/  PRMT R2, R37, 0x7770, RZ ;  /* 0x0000777025027816 */ /* 0x002fca00000000ff */
[----:B------:R1:W-:Y:S02]  /*102020*/  @P2 STG.E.U8 desc[UR4][R30.64], R2 ;  /* 0x000000021e002986 */ /* 0x0003e4000c101104 */
[----:B-1----:R-:W-:-:S05]  /*102030*/  PRMT R2, R37, 0x7771, RZ ;  /* 0x0000777125027816 */ /* 0x002fca00000000ff */
[----:B---3--:R1:W-:Y:S02]  /*102040*/  @P3 STG.E.U8 desc[UR4][R28.64], R2 ;  /* 0x000000021c003986 */ /* 0x0083e4000c101104 */
[----:B-1----:R-:W-:-:S05]  /*102050*/  PRMT R2, R37, 0x7772, RZ ;  /* 0x0000777225027816 */ /* 0x002fca00000000ff */
[----:B------:R1:W-:Y:S02]  /*102060*/  @P4 STG.E.U8 desc[UR4][R34.64], R2 ;  /* 0x0000000222004986 */ /* 0x0003e4000c101104 */
[----:B-1----:R-:W-:-:S05]  /*102070*/  PRMT R2, R37, 0x7773, RZ ;  /* 0x0000777325027816 */ /* 0x002fca00000000ff */
[----:B------:R1:W-:Y:S04]  /*102080*/  @P5 STG.E.U8 desc[UR4][R32.64], R2 ;  /* 0x0000000220005986 */ /* 0x0003e8000c101104 */
[----:B-1----:R-:W3:Y:S01]  /*102090*/  LDL.LU.64 R32, [R1+0x3c00] ;  /* 0x003c000001207983 */ /* 0x002ee20000300a00 */
[----:B------:R-:W-:-:S03]  /*1020a0*/  LOP3.LUT P6, RZ, R25, 0x4000, RZ, 0xc0, !PT ;  /* 0x0000400019ff7812 */ /* 0x000fc600078cc0ff */
[----:B------:R-:W4:Y:S01]  /*1020b0*/  LDL.LU.64 R26, [R1+0x3c08] ;  /* 0x003c0800011a7983 */ /* 0x000f220000300a00 */
[----:B--2---:R-:W-:-:S09]  /*1020c0*/  PRMT R2, R36, 0x7770, RZ ;  /* 0x0000777024027816 */ /* 0x004fd200000000ff */
[----:B------:R1:W-:Y:S04]  /*1020d0*/  @P6 STG.E.U8 desc[UR4][R38.64], R2 ;  /* 0x0000000226006986 */ /* 0x0003e8000c101104 */
[----:B-1----:R-:W2:Y:S04]  /*1020e0*/  LDL.LU.64 R38, [R1+0x3c10] ;  /* 0x003c100001267983 */ /* 0x002ea80000300a00 */
[----:B------:R-:W2:Y:S04]  /*1020f0*/  LDL.LU.64 R30, [R1+0x3c18] ;  /* 0x003c1800011e7983 */ /* 0x000ea80000300a00 */
[----:B------:R-:W2:Y:S04]  /*102100*/  LDL.LU.64 R34, [R1+0x3c20] ;  /* 0x003c200001227983 */ /* 0x000ea80000300a00 */
[----:B------:R-:W2:Y:S01]  /*102110*/  LDL.LU R37, [R1+0x2a4] ;  /* 0x0002a40001257983 */ /* 0x000ea20000300800 */
[----:B------:R-:W-:-:S02]  /*102120*/  LOP3.LUT P4, RZ, R25, 0x8000, RZ, 0xc0, !PT ;  /* 0x0000800019ff7812 */ /* 0x000fc4000788c0ff */
[----:B------:R-:W-:Y:S01]  /*102130*/  PRMT R2, R36, 0x7771, RZ ;  /* 0x0000777124027816 */ /* 0x000fe200000000ff */
[----:B------:R-:W2:Y:S01]  /*102140*/  LDL.LU R28, [R1+0x1c8] ;  /* 0x0001c800011c7983 */ /* 0x000ea20000300800 */
        /* <DEDUP_REMOVED lines=17> */
[----:B-1----:R-:W3:Y:S01]  /*102260*/  LDL.LU.64 R32, [R1+0x3c28] ;  /* 0x003c280001207983 */ /* 0x002ee20000300a00 */
[----:B------:R-:W-:Y:S02]  /*102270*/  LOP3.LUT R46, R46, 0xbfffffff, RZ, 0xc0, !PT ;  /* 0xbfffffff2e2e7812 */ /* 0x000fe400078ec0ff */
[----:B------:R-:W-:Y:S01]  /*102280*/  LOP3.LUT R45, R45, 0xfffffffe, RZ, 0xc0, !PT ;  /* 0xfffffffe2d2d7812 */ /* 0x000fe200078ec0ff */
[----:B------:R-:W3:Y:S04]  /*102290*/  LDL.LU R29, [R1+0x294] ;  /* 0x00029400011d7983 */ /* 0x000ee80000300800 */
[----:B------:R-:W-:-:S02]  /*1022a0*/  @P0 LOP3.LUT R46, R46, 0x40000000, RZ, 0xfc, !PT ;  /* 0x400000002e2e0812 */ /* 0x000fc400078efcff */
[C---:B------:R-:W-:Y:S01]  /*1022b0*/  LOP3.LUT P0, RZ, R25.reuse, 0x200000, RZ, 0xc0, !PT ;  /* 0x0020000019ff7812 */ /* 0x040fe2000780c0ff */
[----:B------:R-:W3:Y:S01]  /*1022c0*/  LDL.LU.64 R60, [R1+0x3c38] ;  /* 0x003c3800013c7983 */ /* 0x000ee20000300a00 */
[----:B------:R-:W-:Y:S02]  /*1022d0*/  LOP3.LUT R46, R46, 0x7fffffff, RZ, 0xc0, !PT ;  /* 0x7fffffff2e2e7812 */ /* 0x000fe400078ec0ff */
[C---:B------:R-:W-:Y:S01]  /*1022e0*/  LOP3.LUT P5, RZ, R25.reuse, 0x10000, RZ, 0xc0, !PT ;  /* 0x0001000019ff7812 */ /* 0x040fe200078ac0ff */
[----:B------:R-:W3:Y:S01]  /*1022f0*/  LDL.LU.64 R42, [R1+0x3c40] ;  /* 0x003c4000012a7983 */ /* 0x000ee20000300a00 */
[C---:B------:R-:W-:Y:S02]  /*102300*/  LOP3.LUT P6, RZ, R25.reuse, 0x20000, RZ, 0xc0, !PT ;  /* 0x0002000019ff7812 */ /* 0x040fe400078cc0ff */
[----:B------:R-:W-:Y:S01]  /*102310*/  PRMT R2, R36, 0x7772, RZ ;  /* 0x0000777224027816 */ /* 0x000fe200000000ff */
[----:B------:R-:W3:Y:S04]  /*102320*/  LDL.LU.64 R40, [R1+0x3c48] ;  /* 0x003c480001287983 */ /* 0x000ee80000300a00 */
[----:B------:R-:W-:Y:S01]  /*102330*/  @P0 LOP3.LUT R46, R46, 0x80000000, RZ, 0xfc, !PT ;  /* 0x800000002e2e0812 */ /* 0x000fe200078efcff */
[----:B------:R-:W3:Y:S01]  /*102340*/  LDL.LU.64 R18, [R1+0x3c50] ;  /* 0x003c500001127983 */ /* 0x000ee20000300a00 */
[----:B------:R-:W-:-:S13]  /*102350*/  LOP3.LUT P0, RZ, R25, 0x100000, RZ, 0xc0, !PT ;  /* 0x0010000019ff7812 */ /* 0x000fda000780c0ff */
[----:B------:R-:W-:Y:S02]  /*102360*/  @P0 LOP3.LUT R45, R45, 0x1, RZ, 0xfc, !PT ;  /* 0x000000012d2d0812 */ /* 0x000fe400078efcff */
[----:B------:R-:W-:Y:S02]  /*102370*/  LOP3.LUT P0, RZ, R25, 0x80000, RZ, 0xc0, !PT ;  /* 0x0008000019ff7812 */ /* 0x000fe4000780c0ff */
[----:B------:R-:W-:Y:S01]  /*102380*/  LOP3.LUT R45, R45, 0xfffffffd, RZ, 0xc0, !PT ;  /* 0xfffffffd2d2d7812 */ /* 0x000fe200078ec0ff */
[----:B----4-:R1:W-:Y:S10]  /*102390*/  @P5 STG.E.U8 desc[UR4][R26.64], R2 ;  /* 0x000000021a005986 */ /* 0x0103f4000c101104 */
[----:B------:R-:W-:-:S02]  /*1023a0*/  @P0 LOP3.LUT R45, R45, 0x2, RZ, 0xfc, !PT ;  /* 0x000000022d2d0812 */ /* 0x000fc400078efcff */
[C---:B------:R-:W-:Y:S02]  /*1023b0*/  LOP3.LUT P0, RZ, R25.reuse, 0x40000, RZ, 0xc0, !PT ;  /* 0x0004000019ff7812 */ /* 0x040fe4000780c0ff */
[----:B-1----:R-:W-:Y:S02]  /*1023c0*/  PRMT R2, R36, 0x7773, RZ ;  /* 0x0000777324027816 */ /* 0x002fe400000000ff */
[C---:B------:R-:W-:Y:S02]  /*1023d0*/  LOP3.LUT P1, RZ, R25.reuse, 0x10000000, RZ, 0xc0, !PT ;  /* 0x1000000019ff7812 */ /* 0x040fe4000782c0ff */
[C---:B------:R-:W-:Y:S02]  /*1023e0*/  LOP3.LUT P2, RZ, R25.reuse, 0x20000000, RZ, 0xc0, !PT ;  /* 0x2000000019ff7812 */ /* 0x040fe4000784c0ff */
[C---:B------:R-:W-:Y:S02]  /*1023f0*/  LOP3.LUT P3, RZ, R25.reuse, 0x40000000, RZ, 0xc0, !PT ;  /* 0x4000000019ff7812 */ /* 0x040fe4000786c0ff */
[----:B------:R-:W-:Y:S01]  /*102400*/  LOP3.LUT P4, RZ, R25, 0x80000000, RZ, 0xc0, !PT ;  /* 0x8000000019ff7812 */ /* 0x000fe2000788c0ff */
[----:B--2---:R1:W-:Y:S02]  /*102410*/  @P6 STG.E.U8 desc[UR4][R38.64], R2 ;  /* 0x0000000226006986 */ /* 0x0043e4000c101104 */
[----:B-1----:R-:W-:-:S02]  /*102420*/  PRMT R2, R37, 0x7770, RZ ;  /* 0x0000777025027816 */ /* 0x002fc400000000ff */
[----:B------:R-:W2:Y:S04]  /*102430*/  LDL.LU R38, [R1+0x2c8] ;  /* 0x0002c80001267983 */ /* 0x000ea80000300800 */
[----:B------:R1:W-:Y:S01]  /*102440*/  @P0 STG.E.U8 desc[UR4][R30.64], R2 ;  /* 0x000000021e000986 */ /* 0x0003e2000c101104 */
[----:B------:R-:W-:-:S03]  /*102450*/  LOP3.LUT P0, RZ, R45, 0x2, RZ, 0xc0, !PT ;  /* 0x000000022dff7812 */ /* 0x000fc6000780c0ff */
[----:B------:R-:W4:Y:S04]  /*102460*/  LDL.LU.64 R16, [R1+0x3c58] ;  /* 0x003c580001107983 */ /* 0x000f280000300a00 */
[----:B------:R-:W2:Y:S01]  /*102470*/  LDL.LU.64 R22, [R1+0x3c60] ;  /* 0x003c600001167983 */ /* 0x000ea20000300a00 */
[----:B-1----:R-:W-:-:S03]  /*102480*/  PRMT R2, R37, 0x7771, RZ ;  /* 0x0000777125027816 */ /* 0x002fc600000000ff */
[----:B------:R-:W2:Y:S04]  /*102490*/  LDL.LU R39, [R1+0x2b8] ;  /* 0x0002b80001277983 */ /* 0x000ea80000300800 */
[----:B------:R-:W2:Y:S04]  /*1024a0*/  LDL.LU.64 R26, [R1+0x3c68] ;  /* 0x003c6800011a7983 */ /* 0x000ea80000300a00 */
[----:B------:R1:W-:Y:S01]  /*1024b0*/  @P0 STG.E.U8 desc[UR4][R34.64], R2 ;  /* 0x0000000222000986 */ /* 0x0003e2000c101104 */
[----:B------:R-:W-:-:S03]  /*1024c0*/  LOP3.LUT P0, RZ, R45, 0x1, RZ, 0xc0, !PT ;  /* 0x000000012dff7812 */ /* 0x000fc6000780c0ff */
[----:B------:R-:W2:Y:S04]  /*1024d0*/  LDL.LU.64 R24, [R1+0x3c70] ;  /* 0x003c700001187983 */ /* 0x000ea80000300a00 */
[----:B------:R-:W2:Y:S04]  /*1024e0*/  LDL.LU.64 R30, [R1+0x3c78] ;  /* 0x003c7800011e7983 */ /* 0x000ea80000300a00 */
[----:B------:R-:W2:Y:S01]  /*1024f0*/  LDL.LU.64 R44, [R1+0x3c30] ;  /* 0x003c3000012c7983 */ /* 0x000ea20000300a00 */
[----:B-1----:R-:W-:-:S03]  /*102500*/  PRMT R2, R37, 0x7772, RZ ;  /* 0x0000777225027816 */ /* 0x002fc600000000ff */
[----:B------:R-:W4:Y:S04]  /*102510*/  LDL.LU.64 R34, [R1+0x3c80] ;  /* 0x003c800001227983 */ /* 0x000f280000300a00 */
[----:B---3--:R1:W-:Y:S04]  /*102520*/  @P0 STG.E.U8 desc[UR4][R32.64], R2 ;  /* 0x0000000220000986 */ /* 0x0083e8000c101104 */
[----:B-1----:R-:W3:Y:S01]  /*102530*/  LDL.LU.64 R32, [R1+0x3c88] ;  /* 0x003c880001207983 */ /* 0x002ee20000300a00 */
[----:B------:R-:W-:Y:S02]  /*102540*/  LOP3.LUT P0, RZ, R46, 0x80000000, RZ, 0xc0, !PT ;  /* 0x800000002eff7812 */ /* 0x000fe4000780c0ff */
[----:B------:R-:W-:-:S02]  /*102550*/  PRMT R2, R37, 0x7773, RZ ;  /* 0x0000777325027816 */ /* 0x000fc400000000ff */
[----:B------:R-:W3:Y:S01]  /*102560*/  LDL.LU.64 R36, [R1+0x3c90] ;  /* 0x003c900001247983 */ /* 0x000ee20000300a00 */
[----:B------:R-:W-:-:S08]  /*102570*/  LOP3.LUT P5, RZ, R28, 0x1, RZ, 0xc0, !PT ;  /* 0x000000011cff7812 */ /* 0x000fd000078ac0ff */
        /* <DEDUP_REMOVED lines=21> */
[----:B-1----:R-:W-:Y:S02]  /*1026d0*/  PRMT R2, R38, 0x7773, RZ ;  /* 0x0000777326027816 */ /* 0x002fe400000000ff */
[----:B------:R-:W2:Y:S04]  /*1026e0*/  LDL.LU.64 R26, [R1+0x3c98] ;  /* 0x003c9800011a7983 */ /* 0x000ea80000300a00 */
[----:B------:R1:W-:Y:S02]  /*1026f0*/  @P2 STG.E.U8 desc[UR4][R24.64], R2 ;  /* 0x0000000218002986 */ /* 0x0003e4000c101104 */
[----:B-1----:R-:W-:-:S05]  /*102700*/  PRMT R2, R39, 0x7770, RZ ;  /* 0x0000777027027816 */ /* 0x002fca00000000ff */
[----:B------:R1:W-:Y:S02]  /*102710*/  @P3 STG.E.U8 desc[UR4][R30.64], R2 ;  /* 0x000000021e003986 */ /* 0x0003e4000c101104 */
[----:B-1----:R-:W-:-:S05]  /*102720*/  PRMT R2, R39, 0x7771, RZ ;  /* 0x0000777127027816 */ /* 0x002fca00000000ff */
[----:B------:R1:W-:Y:S02]  /*102730*/  @P4 STG.E.U8 desc[UR4][R34.64], R2 ;  /* 0x0000000222004986 */ /* 0x0003e4000c101104 */
[----:B-1----:R-:W-:-:S05]  /*102740*/  PRMT R2, R39, 0x7772, RZ ;  /* 0x0000777227027816 */ /* 0x002fca00000000ff */
[----:B---3--:R1:W-:Y:S02]  /*102750*/  @P5 STG.E.U8 desc[UR4][R32.64], R2 ;  /* 0x0000000220005986 */ /* 0x0083e4000c101104 */
[----:B-1----:R-:W-:Y:S02]  /*102760*/  PRMT R2, R39, 0x7773, RZ ;  /* 0x0000777327027816 */ /* 0x002fe400000000ff */
[----:B------:R-:W3:Y:S04]  /*102770*/  LDL.LU.64 R38, [R1+0x3ca0] ;  /* 0x003ca00001267983 */ /* 0x000ee80000300a00 */
[----:B------:R-:W4:Y:S04]  /*102780*/  LDL.LU.64 R24, [R1+0x3ca8] ;  /* 0x003ca80001187983 */ /* 0x000f280000300a00 */
[----:B------:R-:W2:Y:S01]  /*102790*/  LDL.LU R31, [R1+0x2a8] ;  /* 0x0002a800011f7983 */ /* 0x000ea20000300800 */
[----:B------:R-:W-:-:S13]  /*1027a0*/  LOP3.LUT P6, RZ, R28, 0x2, RZ, 0xc0, !PT ;  /* 0x000000021cff7812 */ /* 0x000fda00078cc0ff */
[----:B------:R1:W-:Y:S04]  /*1027b0*/  @P6 STG.E.U8 desc[UR4][R36.64], R2 ;  /* 0x0000000224006986 */ /* 0x0003e8000c101104 */
[----:B-1----:R-:W4:Y:S04]  /*1027c0*/  LDL.LU.64 R36, [R1+0x3cb0] ;  /* 0x003cb00001247983 */ /* 0x002f280000300a00 */
[----:B------:R-:W4:Y:S04]  /*1027d0*/  LDL.LU.64 R34, [R1+0x3cb8] ;  /* 0x003cb80001227983 */ /* 0x000f280000300a00 */
[----:B------:R-:W4:Y:S04]  /*1027e0*/  LDL.LU.64 R32, [R1+0x3cc0] ;  /* 0x003cc00001207983 */ /* 0x000f280000300a00 */
[----:B------:R-:W4:Y:S01]  /*1027f0*/  LDL.LU R29, [R1+0x298] ;  /* 0x00029800011d7983 */ /* 0x000f220000300800 */
[----:B------:R-:W-:-:S02]  /*102800*/  LOP3.LUT P4, RZ, R28, 0x4, RZ, 0xc0, !PT ;  /* 0x000000041cff7812 */ /* 0x000fc4000788c0ff */
[C---:B------:R-:W-:Y:S02]  /*102810*/  LOP3.LUT P5, RZ, R28.reuse, 0x8, RZ, 0xc0, !PT ;  /* 0x000000081cff7812 */ /* 0x040fe400078ac0ff */
        /* <DEDUP_REMOVED lines=15> */
[----:B-1----:R-:W-:-:S05]  /*102910*/  PRMT R2, R31, 0x7771, RZ ;  /* 0x000077711f027816 */ /* 0x002fca00000000ff */
[----:B---3--:R1:W-:Y:S04]  /*102920*/  @P5 STG.E.U8 desc[UR4][R38.64], R2 ;  /* 0x0000000226005986 */ /* 0x0083e8000c101104 */
[----:B-1----:R-:W2:Y:S01]  /*102930*/  LDL.LU.64 R38, [R1+0x3cc8] ;  /* 0x003cc80001267983 */ /* 0x002ea20000300a00 */
[----:B------:R-:W-:-:S03]  /*102940*/  LOP3.LUT R46, R46, 0xffefffff, RZ, 0xc0, !PT ;  /* 0xffefffff2e2e7812 */ /* 0x000fc600078ec0ff */
[----:B------:R-:W3:Y:S01]  /*102950*/  LDL.LU.64 R60, [R1+0x3cd0] ;  /* 0x003cd000013c7983 */ /* 0x000ee20000300a00 */
[----:B------:R-:W-:Y:S02]  /*102960*/  @P0 LOP3.LUT R46, R46, 0x100000, RZ, 0xfc, !PT ;  /* 0x001000002e2e0812 */ /* 0x000fe400078efcff */
[----:B------:R-:W-:Y:S01]  /*102970*/  LOP3.LUT P0, RZ, R28, 0x200, RZ, 0xc0, !PT ;  /* 0x000002001cff7812 */ /* 0x000fe2000780c0ff */
[----:B------:R-:W3:Y:S01]  /*102980*/  LDL.LU R3, [R1+0x2cc] ;  /* 0x0002cc0001037983 */ /* 0x000ee20000300800 */
[----:B------:R-:W-:-:S03]  /*102990*/  LOP3.LUT R46, R46, 0xffdfffff, RZ, 0xc0, !PT ;  /* 0xffdfffff2e2e7812 */ /* 0x000fc600078ec0ff */
[----:B------:R-:W3:Y:S04]  /*1029a0*/  LDL.LU.64 R42, [R1+0x3cd8] ;  /* 0x003cd800012a7983 */ /* 0x000ee80000300a00 */
[----:B------:R-:W3:Y:S04]  /*1029b0*/  LDL.LU.64 R40, [R1+0x3ce0] ;  /* 0x003ce00001287983 */ /* 0x000ee80000300a00 */
[----:B------:R-:W-:Y:S01]  /*1029c0*/  @P0 LOP3.LUT R46, R46, 0x200000, RZ, 0xfc, !PT ;  /* 0x002000002e2e0812 */ /* 0x000fe200078efcff */
[----:B------:R-:W3:Y:S01]  /*1029d0*/  LDL.LU.64 R18, [R1+0x3ce8] ;  /* 0x003ce80001127983 */ /* 0x000ee20000300a00 */
[----:B------:R-:W-:-:S02]  /*1029e0*/  LOP3.LUT P0, RZ, R28, 0x100, RZ, 0xc0, !PT ;  /* 0x000001001cff7812 */ /* 0x000fc4000780c0ff */
[----:B------:R-:W-:Y:S01]  /*1029f0*/  LOP3.LUT R46, R46, 0xffbfffff, RZ, 0xc0, !PT ;  /* 0xffbfffff2e2e7812 */ /* 0x000fe200078ec0ff */
[----:B------:R-:W3:Y:S10]  /*102a00*/  LDL.LU.64 R16, [R1+0x3cf0] ;  /* 0x003cf00001107983 */ /* 0x000ef40000300a00 */
[----:B------:R-:W-:-:S02]  /*102a10*/  @P0 LOP3.LUT R46, R46, 0x400000, RZ, 0xfc, !PT ;  /* 0x004000002e2e0812 */ /* 0x000fc400078efcff */
        /* <DEDUP_REMOVED lines=8> */
[----:B------:R-:W-:Y:S01]  /*102aa0*/  LOP3.LUT P0, RZ, R28, 0x20, RZ, 0xc0, !PT ;  /* 0x000000201cff7812 */ /* 0x000fe2000780c0ff */
[----:B----4-:R1:W-:Y:S02]  /*102ab0*/  @P6 STG.E.U8 desc[UR4][R24.64], R2 ;  /* 0x0000000218006986 */ /* 0x0103e4000c101104 */
[----:B-1----:R-:W-:-:S10]  /*102ac0*/  PRMT R2, R31, 0x7773, RZ ;  /* 0x000077731f027816 */ /* 0x002fd400000000ff */
[----:B------:R1:W-:Y:S01]  /*102ad0*/  @P0 STG.E.U8 desc[UR4][R36.64], R2 ;  /* 0x0000000224000986 */ /* 0x0003e2000c101104 */
[----:B------:R-:W-:-:S03]  /*102ae0*/  LOP3.LUT P0, RZ, R46, 0x1000000, RZ, 0xc0, !PT ;  /* 0x010000002eff7812 */ /* 0x000fc6000780c0ff */
[----:B-1----:R-:W4:Y:S01]  /*102af0*/  LDL.LU R37, [R1+0x2bc] ;  /* 0x0002bc0001257983 */ /* 0x002f220000300800 */
[----:B------:R-:W-:-:S03]  /*102b00*/  PRMT R2, R29, 0x7770, RZ ;  /* 0x000077701d027816 */ /* 0x000fc600000000ff */
[----:B------:R-:W4:Y:S04]  /*102b10*/  LDL.LU.64 R22, [R1+0x3cf8] ;  /* 0x003cf80001167983 */ /* 0x000f280000300a00 */
[----:B------:R-:W4:Y:S04]  /*102b20*/  LDL.LU.64 R26, [R1+0x3d00] ;  /* 0x003d0000011a7983 */ /* 0x000f280000300a00 */
[----:B------:R1:W-:Y:S01]  /*102b30*/  @P0 STG.E.U8 desc[UR4][R34.64], R2 ;  /* 0x0000000222000986 */ /* 0x0003e2000c101104 */
[----:B------:R-:W-:-:S03]  /*102b40*/  LOP3.LUT P0, RZ, R46, 0x800000, RZ, 0xc0, !PT ;  /* 0x008000002eff7812 */ /* 0x000fc6000780c0ff */
[----:B------:R-:W4:Y:S04]  /*102b50*/  LDL.LU.64 R24, [R1+0x3d08] ;  /* 0x003d080001187983 */ /* 0x000f280000300a00 */
[----:B------:R-:W4:Y:S01]  /*102b60*/  LDL.LU R36, [R1+0x2ac] ;  /* 0x0002ac0001247983 */ /* 0x000f220000300800 */
[----:B-1----:R-:W-:-:S03]  /*102b70*/  PRMT R2, R29, 0x7771, RZ ;  /* 0x000077711d027816 */ /* 0x002fc600000000ff */
[----:B------:R-:W4:Y:S04]  /*102b80*/  LDL.LU.64 R30, [R1+0x3d10] ;  /* 0x003d1000011e7983 */ /* 0x000f280000300a00 */
[----:B------:R1:W-:Y:S01]  /*102b90*/  @P0 STG.E.U8 desc[UR4][R32.64], R2 ;  /* 0x0000000220000986 */ /* 0x0003e2000c101104 */
[----:B------:R-:W-:-:S03]  /*102ba0*/  LOP3.LUT P0, RZ, R46, 0x400000, RZ, 0xc0, !PT ;  /* 0x004000002eff7812 */ /* 0x000fc6000780c0ff */
[----:B------:R-:W4:Y:S04]  /*102bb0*/  LDL.LU.64 R34, [R1+0x3d18] ;  /* 0x003d180001227983 */ /* 0x000f280000300a00 */
[----:B-1----:R-:W4:Y:S01]  /*102bc0*/  LDL.LU.64 R32, [R1+0x3d20] ;  /* 0x003d200001207983 */ /* 0x002f220000300a00 */
[----:B------:R-:W-:-:S05]  /*102bd0*/  PRMT R2, R29, 0x7772, RZ ;  /* 0x000077721d027816 */ /* 0x000fca00000000ff */
[----:B--2---:R1:W-:Y:S04]  /*102be0*/  @P0 STG.E.U8 desc[UR4][R38.64], R2 ;  /* 0x0000000226000986 */ /* 0x0043e8000c101104 */
[----:B-1----:R-:W2:Y:S01]  /*102bf0*/  LDL.LU.64 R38, [R1+0x3d28] ;  /* 0x003d280001267983 */ /* 0x002ea20000300a00 */
[----:B------:R-:W-:Y:S02]  /*102c00*/  LOP3.LUT P0, RZ, R46, 0x200000, RZ, 0xc0, !PT ;  /* 0x002000002eff7812 */ /* 0x000fe4000780c0ff */
[----:B------:R-:W-:Y:S02]  /*102c10*/  PRMT R2, R29, 0x7773, RZ ;  /* 0x000077731d027816 */ /* 0x000fe400000000ff */
[----:B------:R-:W-:Y:S01]  /*102c20*/  LOP3.LUT P1, RZ, R28, 0x8000, RZ, 0xc0, !PT ;  /* 0x000080001cff7812 */ /* 0x000fe2000782c0ff */
[----:B------:R-:W2:Y:S08]  /*102c30*/  LDL.LU R29, [R1+0x1cc] ;  /* 0x0001cc00011d7983 */ /* 0x000eb00000300800 */
        /* <DEDUP_REMOVED lines=15> */
[----:B----4-:R-:W-:-:S09]  /*102d30*/  PRMT R2, R37, 0x7770, RZ ;  /* 0x0000777025027816 */ /* 0x010fd200000000ff */
        /* <DEDUP_REMOVED lines=25> */
[----:B------:R-:W3:Y:S01]  /*102ed0*/  LDL.LU R3, [R1+0x280] ;  /* 0x0002800001037983 */ /* 0x000ee20000300800 */
        /* <DEDUP_REMOVED lines=20> */
[----:B--2---:R1:W-:Y:S04]  /*103020*/  @P4 STG.E.U8 desc[UR4][R38.64], R2 ;  /* 0x0000000226004986 */ /* 0x0043e8000c101104 */
[----:B-1----:R-:W2:Y:S06]  /*103030*/  LDL.LU.64 R38, [R1+0x3d58] ;  /* 0x003d580001267983 */ /* 0x002eac0000300a00 */
[----:B------:R-:W-:-:S02]  /*103040*/  @P0 LOP3.LUT R46, R46, 0x2000, RZ, 0xfc, !PT ;  /* 0x000020002e2e0812 */ /* 0x000fc400078efcff */
[----:B------:R-:W-:Y:S01]  /*103050*/  LOP3.LUT P0, RZ, R28, 0x4000000, RZ, 0xc0, !PT ;  /* 0x040000001cff7812 */ /* 0x000fe2000780c0ff */
[----:B------:R-:W2:Y:S01]  /*103060*/  LDL.LU.64 R44, [R1+0x3d60] ;  /* 0x003d6000012c7983 */ /* 0x000ea20000300a00 */
[----:B------:R-:W-:-:S03]  /*103070*/  LOP3.LUT R46, R46, 0xffffbfff, RZ, 0xc0, !PT ;  /* 0xffffbfff2e2e7812 */ /* 0x000fc600078ec0ff */
[----:B------:R-:W2:Y:S08]  /*103080*/  LDL.LU.64 R60, [R1+0x3d68] ;  /* 0x003d6800013c7983 */ /* 0x000eb00000300a00 */
[----:B------:R-:W-:Y:S02]  /*103090*/  @P0 LOP3.LUT R46, R46, 0x4000, RZ, 0xfc, !PT ;  /* 0x000040002e2e0812 */ /* 0x000fe400078efcff */
[----:B------:R-:W-:-:S02]  /*1030a0*/  LOP3.LUT P0, RZ, R28, 0x2000000, RZ, 0xc0, !PT ;  /* 0x020000001cff7812 */ /* 0x000fc4000780c0ff */
[----:B------:R-:W-:Y:S02]  /*1030b0*/  LOP3.LUT R46, R46, 0xffff7fff, RZ, 0xc0, !PT ;  /* 0xffff7fff2e2e7812 */ /* 0x000fe400078ec0ff */
[C---:B------:R-:W-:Y:S02]  /*1030c0*/  LOP3.LUT P5, RZ, R28.reuse, 0x400000, RZ, 0xc0, !PT ;  /* 0x004000001cff7812 */ /* 0x040fe400078ac0ff */
[----:B------:R-:W-:-:S07]  /*1030d0*/  LOP3.LUT P6, RZ, R28, 0x800000, RZ, 0xc0, !PT ;  /* 0x008000001cff7812 */ /* 0x000fce00078cc0ff */
[----:B------:R-:W-:Y:S02]  /*1030e0*/  @P0 LOP3.LUT R46, R46, 0x8000, RZ, 0xfc, !PT ;  /* 0x000080002e2e0812 */ /* 0x000fe400078efcff */
[----:B------:R-:W-:Y:S02]  /*1030f0*/  LOP3.LUT P0, RZ, R28, 0x1000000, RZ, 0xc0, !PT ;  /* 0x010000001cff7812 */ /* 0x000fe4000780c0ff */
[----:B------:R-:W2:Y:S04]  /*103100*/  LDL.LU R28, [R1+0x270] ;  /* 0x00027000011c7983 */ /* 0x000ea80000300800 */
[----:B------:R-:W2:Y:S04]  /*103110*/  LDL.LU.64 R42, [R1+0x3d70] ;  /* 0x003d7000012a7983 */ /* 0x000ea80000300a00 */
[----:B------:R-:W2:Y:S04]  /*103120*/  LDL.LU.64 R40, [R1+0x3d78] ;  /* 0x003d780001287983 */ /* 0x000ea80000300a00 */
[----:B------:R-:W2:Y:S04]  /*103130*/  LDL.LU.64 R18, [R1+0x3d80] ;  /* 0x003d800001127983 */ /* 0x000ea80000300a00 */
[----:B------:R-:W2:Y:S01]  /*103140*/  LDL.LU.64 R16, [R1+0x3d88] ;  /* 0x003d880001107983 */ /* 0x000ea20000300a00 */
[----:B---3--:R-:W-:-:S03]  /*103150*/  PRMT R2, R37, 0x7770, RZ ;  /* 0x0000777025027816 */ /* 0x008fc600000000ff */
[----:B------:R-:W3:Y:S04]  /*103160*/  LDL.LU R36, [R1+0x260] ;  /* 0x0002600001247983 */ /* 0x000ee80000300800 */
[----:B------:R1:W-:Y:S04]  /*103170*/  @P5 STG.E.U8 desc[UR4][R24.64], R2 ;  /* 0x0000000218005986 */ /* 0x0003e8000c101104 */
[----:B------:R-:W3:Y:S04]  /*103180*/  LDL.LU.64 R22, [R1+0x3d90] ;  /* 0x003d900001167983 */ /* 0x000ee80000300a00 */
[----:B------:R-:W3:Y:S01]  /*103190*/  LDL.LU.64 R26, [R1+0x3d98] ;  /* 0x003d9800011a7983 */ /* 0x000ee20000300a00 */
[----:B-1----:R-:W-:-:S03]  /*1031a0*/  PRMT R2, R37, 0x7771, RZ ;  /* 0x0000777125027816 */ /* 0x002fc600000000ff */
[----:B------:R-:W3:Y:S04]  /*1031b0*/  LDL.LU.64 R24, [R1+0x3da0] ;  /* 0x003da00001187983 */ /* 0x000ee80000300a00 */
[----:B----4-:R1:W-:Y:S02]  /*1031c0*/  @P6 STG.E.U8 desc[UR4][R30.64], R2 ;  /* 0x000000021e006986 */ /* 0x0103e4000c101104 */
[----:B-1----:R-:W-:Y:S02]  /*1031d0*/  PRMT R2, R37, 0x7772, RZ ;  /* 0x0000777225027816 */ /* 0x002fe400000000ff */
[----:B------:R-:W4:Y:S04]  /*1031e0*/  LDL.LU.64 R30, [R1+0x3da8] ;  /* 0x003da800011e7983 */ /* 0x000f280000300a00 */
[----:B------:R1:W-:Y:S01]  /*1031f0*/  @P0 STG.E.U8 desc[UR4][R34.64], R2 ;  /* 0x0000000222000986 */ /* 0x0003e2000c101104 */
[----:B------:R-:W-:-:S02]  /*103200*/  LOP3.LUT P0, RZ, R46, 0x8000, RZ, 0xc0, !PT ;  /* 0x000080002eff7812 */ /* 0x000fc4000780c0ff */
[----:B-1----:R-:W-:Y:S02]  /*103210*/  PRMT R2, R37, 0x7773, RZ ;  /* 0x0000777325027816 */ /* 0x002fe400000000ff */
[----:B------:R-:W3:Y:S09]  /*103220*/  LDL.LU R37, [R1+0x250] ;  /* 0x0002500001257983 */ /* 0x000ef20000300800 */
[----:B------:R1:W-:Y:S01]  /*103230*/  @P0 STG.E.U8 desc[UR4][R32.64], R2 ;  /* 0x0000000220000986 */ /* 0x0003e2000c101104 */
[----:B------:R-:W-:-:S03]  /*103240*/  LOP3.LUT P0, RZ, R46, 0x4000, RZ, 0xc0, !PT ;  /* 0x000040002eff7812 */ /* 0x000fc6000780c0ff */
[----:B------:R-:W3:Y:S01]  /*103250*/  LDL.LU.64 R34, [R1+0x3db0] ;  /* 0x003db00001227983 */ /* 0x000ee20000300a00 */
[----:B-1----:R-:W-:-:S03]  /*103260*/  PRMT R2, R3, 0x7770, RZ ;  /* 0x0000777003027816 */ /* 0x002fc600000000ff */
[----:B------:R-:W4:Y:S06]  /*103270*/  LDL.LU.64 R32, [R1+0x3db8] ;  /* 0x003db80001207983 */ /* 0x000f2c0000300a00 */
[----:B--2---:R1:W-:Y:S04]  /*103280*/  @P0 STG.E.U8 desc[UR4][R38.64], R2 ;  /* 0x0000000226000986 */ /* 0x0043e8000c101104 */
[----:B-1----:R-:W2:Y:S01]  /*103290*/  LDL.LU.64 R38, [R1+0x3dc0] ;  /* 0x003dc00001267983 */ /* 0x002ea20000300a00 */
        /* <DEDUP_REMOVED lines=22> */
[----:B---3--:R1:W-:Y:S01]  /*103400*/  @P0 STG.E.U8 desc[UR4][R22.64], R2 ;  /* 0x0000000216000986 */ /* 0x0083e2000c101104 */
[----:B------:R-:W-:Y:S02]  /*103410*/  LOP3.LUT P3, RZ, R29, 0x10, RZ, 0xc0, !PT ;  /* 0x000000101dff7812 */ /* 0x000fe4000786c0ff */
[----:B-1----:R-:W-:-:S05]  /*103420*/  PRMT R2, R36, 0x7770, RZ ;  /* 0x0000777024027816 */ /* 0x002fca00000000ff */
[----:B------:R1:W-:Y:S01]  /*103430*/  @P1 STG.E.U8 desc[UR4][R26.64], R2 ;  /* 0x000000021a001986 */ /* 0x0003e2000c101104 */
[C---:B------:R-:W-:Y:S02]  /*103440*/  LOP3.LUT P4, RZ, R29.reuse, 0x20, RZ, 0xc0, !PT ;  /* 0x000000201dff7812 */ /* 0x040fe4000788c0ff */
[C---:B-1----:R-:W-:Y:S01]  /*103450*/  PRMT R2, R36.reuse, 0x7771, RZ ;  /* 0x0000777124027816 */ /* 0x042fe200000000ff */
[----:B------:R-:W3:Y:S04]  /*103460*/  LDL.LU.64 R26, [R1+0x3dc8] ;  /* 0x003dc800011a7983 */ /* 0x000ee80000300a00 */
[----:B------:R1:W-:Y:S01]  /*103470*/  @P2 STG.E.U8 desc[UR4][R24.64], R2 ;  /* 0x0000000218002986 */ /* 0x0003e2000c101104 */
[----:B------:R-:W-:Y:S02]  /*103480*/  LOP3.LUT P5, RZ, R29, 0x40, RZ, 0xc0, !PT ;  /* 0x000000401dff7812 */ /* 0x000fe400078ac0ff */
[----:B-1----:R-:W-:-:S05]  /*103490*/  PRMT R2, R36, 0x7772, RZ ;  /* 0x0000777224027816 */ /* 0x002fca00000000ff */
[----:B----4-:R1:W-:Y:S01]  /*1034a0*/  @P3 STG.E.U8 desc[UR4][R30.64], R2 ;  /* 0x000000021e003986 */ /* 0x0103e2000c101104 */
        /* <DEDUP_REMOVED lines=10> */
[----:B------:R-:W4:Y:S04]  /*103550*/  LDL.LU.64 R34, [R1+0x3de8] ;  /* 0x003de80001227983 */ /* 0x000f280000300a00 */
[----:B------:R-:W4:Y:S04]  /*103560*/  LDL.LU R36, [R1+0x284] ;  /* 0x0002840001247983 */ /* 0x000f280000300800 */
[----:B------:R-:W4:Y:S01]  /*103570*/  LDL.LU.64 R32, [R1+0x3df0] ;  /* 0x003df00001207983 */ /* 0x000f220000300a00 */
[----:B------:R-:W-:-:S02]  /*103580*/  LOP3.LUT P0, RZ, R29, 0x100000, RZ, 0xc0, !PT ;  /* 0x001000001dff7812 */ /* 0x000fc4000780c0ff */
[----:B------:R-:W-:Y:S01]  /*103590*/  LOP3.LUT R47, R47, 0xbfffffff, RZ, 0xc0, !PT ;  /* 0xbfffffff2f2f7812 */ /* 0x000fe200078ec0ff */
[----:B------:R-:W4:Y:S10]  /*1035a0*/  LDL.LU R22, [R1+0x274] ;  /* 0x0002740001167983 */ /* 0x000f340000300800 */
[----:B------:R-:W-:-:S02]  /*1035b0*/  @P0 LOP3.LUT R47, R47, 0x40000000, RZ, 0xfc, !PT ;  /* 0x400000002f2f0812 */ /* 0x000fc400078efcff */
[----:B------:R-:W-:Y:S02]  /*1035c0*/  LOP3.LUT P0, RZ, R29, 0x80000, RZ, 0xc0, !PT ;  /* 0x000800001dff7812 */ /* 0x000fe4000780c0ff */
[----:B------:R-:W-:Y:S02]  /*1035d0*/  LOP3.LUT R47, R47, 0x7fffffff, RZ, 0xc0, !PT ;  /* 0x7fffffff2f2f7812 */ /* 0x000fe400078ec0ff */
[----:B------:R-:W-:-:S09]  /*1035e0*/  LOP3.LUT P4, RZ, R29, 0x100, RZ, 0xc0, !PT ;  /* 0x000001001dff7812 */ /* 0x000fd2000788c0ff */
[----:B------:R-:W-:Y:S02]  /*1035f0*/  @P0 LOP3.LUT R47, R47, 0x80000000, RZ, 0xfc, !PT ;  /* 0x800000002f2f0812 */ /* 0x000fe400078efcff */
[C---:B------:R-:W-:Y:S02]  /*103600*/  LOP3.LUT P0, RZ, R29.reuse, 0x40000, RZ, 0xc0, !PT ;  /* 0x000400001dff7812 */ /* 0x040fe4000780c0ff */
        /* <DEDUP_REMOVED lines=12> */
[----:B---3--:R1:W-:Y:S02]  /*1036d0*/  @P4 STG.E.U8 desc[UR4][R26.64], R2 ;  /* 0x000000021a004986 */ /* 0x0083e4000c101104 */
[----:B-1----:R-:W-:-:S08]  /*1036e0*/  PRMT R2, R37, 0x7773, RZ ;  /* 0x0000777325027816 */ /* 0x002fd000000000ff */
        /* <DEDUP_REMOVED lines=15> */
[----:B------:R-:W3:Y:S04]  /*1037e0*/  LDL.LU.64 R60, [R1+0x3e08] ;  /* 0x003e0800013c7983 */ /* 0x000ee80000300a00 */
[----:B------:R-:W3:Y:S04]  /*1037f0*/  LDL.LU.64 R42, [R1+0x3e10] ;  /* 0x003e1000012a7983 */ /* 0x000ee80000300a00 */
[----:B------:R-:W3:Y:S04]  /*103800*/  LDL.LU R23, [R1+0x264] ;  /* 0x0002640001177983 */ /* 0x000ee80000300800 */
[----:B------:R-:W3:Y:S04]  /*103810*/  LDL.LU.64 R40, [R1+0x3e18] ;  /* 0x003e180001287983 */ /* 0x000ee80000300a00 */
[----:B------:R-:W3:Y:S01]  /*103820*/  LDL.LU.64 R18, [R1+0x3e20] ;  /* 0x003e200001127983 */ /* 0x000ee20000300a00 */
[----:B----4-:R-:W-:-:S03]  /*103830*/  PRMT R2, R36, 0x7770, RZ ;  /* 0x0000777024027816 */ /* 0x010fc600000000ff */
[----:B------:R-:W4:Y:S04]  /*103840*/  LDL.LU.64 R16, [R1+0x3e28] ;  /* 0x003e280001107983 */ /* 0x000f280000300a00 */
[----:B------:R1:W-:Y:S04]  /*103850*/  @P6 STG.E.U8 desc[UR4][R24.64], R2 ;  /* 0x0000000218006986 */ /* 0x0003e8000c101104 */
[----:B------:R-:W4:Y:S04]  /*103860*/  LDL.LU R37, [R1+0x254] ;  /* 0x0002540001257983 */ /* 0x000f280000300800 */
        /* <DEDUP_REMOVED lines=14> */
[----:B------:R-:W-:Y:S01]  /*103950*/  PRMT R2, R22, 0x7770, RZ ;  /* 0x0000777016027816 */ /* 0x000fe200000000ff */
[----:B------:R-:W4:Y:S01]  /*103960*/  LDL.LU R36, [R1+0x288] ;  /* 0x0002880001247983 */ /* 0x000f220000300800 */
[C---:B------:R-:W-:Y:S02]  /*103970*/  LOP3.LUT P1, RZ, R29.reuse, 0x200000, RZ, 0xc0, !PT ;  /* 0x002000001dff7812 */ /* 0x040fe4000782c0ff */
[C---:B------:R-:W-:Y:S02]  /*103980*/  LOP3.LUT P2, RZ, R29.reuse, 0x400000, RZ, 0xc0, !PT ;  /* 0x004000001dff7812 */ /* 0x040fe4000784c0ff */
[C---:B------:R-:W-:Y:S02]  /*103990*/  LOP3.LUT P3, RZ, R29.reuse, 0x800000, RZ, 0xc0, !PT ;  /* 0x008000001dff7812 */ /* 0x040fe4000786c0ff */
[C---:B------:R-:W-:Y:S02]  /*1039a0*/  LOP3.LUT P4, RZ, R29.reuse, 0x1000000, RZ, 0xc0, !PT ;  /* 0x010000001dff7812 */ /* 0x040fe4000788c0ff */
[----:B------:R-:W-:Y:S01]  /*1039b0*/  LOP3.LUT P5, RZ, R29, 0x2000000, RZ, 0xc0, !PT ;  /* 0x020000001dff7812 */ /* 0x000fe200078ac0ff */
[----:B--2---:R1:W-:Y:S01]  /*1039c0*/  @P0 STG.E.U8 desc[UR4][R38.64], R2 ;  /* 0x0000000226000986 */ /* 0x0043e2000c101104 */
[----:B------:R-:W-:-:S02]  /*1039d0*/  LOP3.LUT P0, RZ, R46, 0x8, RZ, 0xc0, !PT ;  /* 0x000000082eff7812 */ /* 0x000fc4000780c0ff */
[----:B-1----:R-:W-:Y:S01]  /*1039e0*/  PRMT R2, R22, 0x7771, RZ ;  /* 0x0000777116027816 */ /* 0x002fe200000000ff */
[----:B------:R-:W2:Y:S10]  /*1039f0*/  LDL.LU.64 R38, [R1+0x3e58] ;  /* 0x003e580001267983 */ /* 0x000eb40000300a00 */
[----:B---3--:R1:W-:Y:S01]  /*103a00*/  @P0 STG.E.U8 desc[UR4][R44.64], R2 ;  /* 0x000000022c000986 */ /* 0x0083e2000c101104 */
[----:B------:R-:W-:-:S03]  /*103a10*/  LOP3.LUT P0, RZ, R46, 0x4, RZ, 0xc0, !PT ;  /* 0x000000042eff7812 */ /* 0x000fc6000780c0ff */
[----:B------:R-:W3:Y:S01]  /*103a20*/  LDL.LU R28, [R1+0x3a0] ;  /* 0x0003a000011c7983 */ /* 0x000ee20000300800 */
[----:B-1----:R-:W-:-:S09]  /*103a30*/  PRMT R2, R22, 0x7772, RZ ;  /* 0x0000777216027816 */ /* 0x002fd200000000ff */
        /* <DEDUP_REMOVED lines=23> */
[----:B-1----:R-:W4:Y:S01]  /*103bb0*/  LDL.LU.64 R32, [R1+0x3e60] ;  /* 0x003e600001207983 */ /* 0x002f220000300a00 */
[C---:B------:R-:W-:Y:S02]  /*103bc0*/  LOP3.LUT P6, RZ, R29.reuse, 0x4000000, RZ, 0xc0, !PT ;  /* 0x040000001dff7812 */ /* 0x040fe400078cc0ff */
[----:B------:R-:W-:Y:S01]  /*103bd0*/  PRMT R2, R36, 0x7770, RZ ;  /* 0x0000777024027816 */ /* 0x000fe200000000ff */
[----:B------:R-:W4:Y:S01]  /*103be0*/  LDL.LU.64 R24, [R1+0x3e68] ;  /* 0x003e680001187983 */ /* 0x000f220000300a00 */
[----:B------:R-:W-:-:S09]  /*103bf0*/  LOP3.LUT P4, RZ, R29, 0x8000000, RZ, 0xc0, !PT ;  /* 0x080000001dff7812 */ /* 0x000fd2000788c0ff */
[----:B--2---:R1:W-:Y:S04]  /*103c00*/  @P6 STG.E.U8 desc[UR4][R38.64], R2 ;  /* 0x0000000226006986 */ /* 0x0043e8000c101104 */
[----:B-1----:R-:W2:Y:S04]  /*103c10*/  LDL.LU.64 R38, [R1+0x3e70] ;  /* 0x003e700001267983 */ /* 0x002ea80000300a00 */
[----:B------:R-:W2:Y:S04]  /*103c20*/  LDL.LU.64 R30, [R1+0x3e78] ;  /* 0x003e7800011e7983 */ /* 0x000ea80000300a00 */
[----:B------:R-:W2:Y:S04]  /*103c30*/  LDL.LU.64 R34, [R1+0x3e80] ;  /* 0x003e800001227983 */ /* 0x000ea80000300a00 */
[----:B------:R-:W2:Y:S01]  /*103c40*/  LDL.LU R37, [R1+0x278] ;  /* 0x0002780001257983 */ /* 0x000ea20000300800 */
[----:B------:R-:W-:-:S02]  /*103c50*/  PRMT R2, R36, 0x7771, RZ ;  /* 0x0000777124027816 */ /* 0x000fc400000000ff */
[----:B---3--:R-:W-:Y:S02]  /*103c60*/  LOP3.LUT P0, RZ, R28, 0x80, RZ, 0xc0, !PT ;  /* 0x000000801cff7812 */ /* 0x008fe4000780c0ff */
        /* <DEDUP_REMOVED lines=10> */
[----:B----4-:R1:W-:Y:S04]  /*103d10*/  @P4 STG.E.U8 desc[UR4][R32.64], R2 ;  /* 0x0000000220004986 */ /* 0x0103e8000c101104 */
[----:B-1----:R-:W3:Y:S06]  /*103d20*/  LDL.LU.64 R32, [R1+0x3e88] ;  /* 0x003e880001207983 */ /* 0x002eec0000300a00 */
        /* <DEDUP_REMOVED lines=16> */
[----:B------:R-:W-:-:S07]  /*103e30*/  LOP3.LUT P6, RZ, R29, 0x20000000, RZ, 0xc0, !PT ;  /* 0x200000001dff7812 */ /* 0x000fce00078cc0ff */
[----:B------:R-:W-:Y:S02]  /*103e40*/  @P0 LOP3.LUT R47, R47, 0x20000000, RZ, 0xfc, !PT ;  /* 0x200000002f2f0812 */ /* 0x000fe400078efcff */
[----:B------:R-:W-:Y:S02]  /*103e50*/  LOP3.LUT P0, RZ, R29, 0x40000000, RZ, 0xc0, !PT ;  /* 0x400000001dff7812 */ /* 0x000fe4000780c0ff */
[----:B------:R-:W4:Y:S04]  /*103e60*/  LDL.LU R29, [R1+0x268] ;  /* 0x00026800011d7983 */ /* 0x000f280000300800 */
[----:B------:R-:W4:Y:S04]  /*103e70*/  LDL.LU.64 R44, [R1+0x3e90] ;  /* 0x003e9000012c7983 */ /* 0x000f280000300a00 */
[----:B------:R-:W4:Y:S04]  /*103e80*/  LDL.LU.64 R60, [R1+0x3e98] ;  /* 0x003e9800013c7983 */ /* 0x000f280000300a00 */
[----:B------:R-:W4:Y:S04]  /*103e90*/  LDL.LU.64 R42, [R1+0x3ea0] ;  /* 0x003ea000012a7983 */ /* 0x000f280000300a00 */
[----:B------:R-:W4:Y:S01]  /*103ea0*/  LDL.LU.64 R40, [R1+0x3ea8] ;  /* 0x003ea80001287983 */ /* 0x000f220000300a00 */
[----:B------:R-:W-:-:S03]  /*103eb0*/  PRMT R2, R36, 0x7772, RZ ;  /* 0x0000777224027816 */ /* 0x000fc600000000ff */
[----:B------:R-:W4:Y:S04]  /*103ec0*/  LDL.LU.64 R18, [R1+0x3eb0] ;  /* 0x003eb00001127983 */ /* 0x000f280000300a00 */
[----:B------:R1:W-:Y:S02]  /*103ed0*/  @P5 STG.E.U8 desc[UR4][R24.64], R2 ;  /* 0x0000000218005986 */ /* 0x0003e4000c101104 */
[----:B-1----:R-:W-:-:S05]  /*103ee0*/  PRMT R2, R36, 0x7773, RZ ;  /* 0x0000777324027816 */ /* 0x002fca00000000ff */
[----:B--2---:R1:W-:Y:S04]  /*103ef0*/  @P6 STG.E.U8 desc[UR4][R38.64], R2 ;  /* 0x0000000226006986 */ /* 0x0043e8000c101104 */
[----:B-1----:R-:W2:Y:S04]  /*103f00*/  LDL.LU R38, [R1+0x258] ;  /* 0x0002580001267983 */ /* 0x002ea80000300800 */
[----:B------:R-:W2:Y:S01]  /*103f10*/  LDL.LU.64 R16, [R1+0x3eb8] ;  /* 0x003eb80001107983 */ /* 0x000ea20000300a00 */
        /* <DEDUP_REMOVED lines=10> */
[----:B------:R-:W2:Y:S01]  /*103fc0*/  LDL.LU.64 R30, [R1+0x3ed8] ;  /* 0x003ed800011e7983 */ /* 0x000ea20000300a00 */
[----:B-1----:R-:W-:-:S03]  /*103fd0*/  PRMT R2, R37, 0x7772, RZ ;  /* 0x0000777225027816 */ /* 0x002fc600000000ff */
[----:B------:R-:W2:Y:S06]  /*103fe0*/  LDL.LU.64 R34, [R1+0x3ee0] ;  /* 0x003ee00001227983 */ /* 0x000eac0000300a00 */
[----:B---3--:R1:W-:Y:S04]  /*103ff0*/  @P0 STG.E.U8 desc[UR4][R32.64], R2 ;  /* 0x0000000220000986 */ /* 0x0083e8000c101104 */
[----:B-1----:R-:W3:Y:S01]  /*104000*/  LDL.LU.64 R32, [R1+0x3ee8] ;  /* 0x003ee80001207983 */ /* 0x002ee20000300a00 */
[----:B------:R-:W-:-:S02]  /*104010*/  LOP3.LUT P0, RZ, R47, 0x8000000, RZ, 0xc0, !PT ;  /* 0x080000002fff7812 */ /* 0x000fc4000780c0ff */
[----:B------:R-:W-:Y:S02]  /*104020*/  PRMT R2, R37, 0x7773, RZ ;  /* 0x0000777325027816 */ /* 0x000fe400000000ff */
[----:B------:R-:W-:Y:S01]  /*104030*/  LOP3.LUT P1, RZ, R28, 0x100, RZ, 0xc0, !PT ;  /* 0x000001001cff7812 */ /* 0x000fe2000782c0ff */
[----:B------:R-:W3:Y:S08]  /*104040*/  LDL.LU.64 R36, [R1+0x3ef0] ;  /* 0x003ef00001247983 */ /* 0x000ef00000300a00 */
        /* <DEDUP_REMOVED lines=15> */
[----:B------:R1:W-:Y:S01]  /*104140*/  @P0 STG.E.U8 desc[UR4][R16.64], R2 ;  /* 0x0000000210000986 */ /* 0x0003e2000c101104 */
[----:B------:R-:W-:Y:S02]  /*104150*/  LOP3.LUT P0, RZ, R47, 0x200000, RZ, 0xc0, !PT ;  /* 0x002000002fff7812 */ /* 0x000fe4000780c0ff */
[----:B------:R-:W-:Y:S02]  /*104160*/  LOP3.LUT P2, RZ, R28, 0x200, RZ, 0xc0, !PT ;  /* 0x000002001cff7812 */ /* 0x000fe4000784c0ff */
[----:B-1----:R-:W-:-:S09]  /*104170*/  PRMT R2, R38, 0x7771, RZ ;  /* 0x0000777126027816 */ /* 0x002fd200000000ff */
        /* <DEDUP_REMOVED lines=14> */
[----:B-1----:R-:W2:Y:S04]  /*104260*/  LDL.LU.64 R32, [R1+0x3ef8] ;  /* 0x003ef80001207983 */ /* 0x002ea80000300a00 */
[----:B------:R-:W3:Y:S04]  /*104270*/  LDL.LU.64 R24, [R1+0x3f00] ;  /* 0x003f000001187983 */ /* 0x000ee80000300a00 */
[----:B------:R-:W4:Y:S04]  /*104280*/  LDL.LU.64 R30, [R1+0x3f08] ;  /* 0x003f0800011e7983 */ /* 0x000f280000300a00 */
[----:B------:R-:W2:Y:S01]  /*104290*/  LDL.LU R29, [R1+0x27c] ;  /* 0x00027c00011d7983 */ /* 0x000ea20000300800 */
[----:B------:R-:W-:-:S02]  /*1042a0*/  LOP3.LUT P6, RZ, R28, 0x2000, RZ, 0xc0, !PT ;  /* 0x000020001cff7812 */ /* 0x000fc400078cc0ff */
[----:B------:R-:W-:-:S11]  /*1042b0*/  PRMT R2, R39, 0x7773, RZ ;  /* 0x0000777327027816 */ /* 0x000fd600000000ff */
[----:B------:R1:W-:Y:S04]  /*1042c0*/  @P6 STG.E.U8 desc[UR4][R36.64], R2 ;  /* 0x0000000224006986 */ /* 0x0003e8000c101104 */
[----:B-1----:R-:W3:Y:S04]  /*1042d0*/  LDL.LU.64 R36, [R1+0x3f10] ;  /* 0x003f100001247983 */ /* 0x002ee80000300a00 */
[----:B------:R-:W3:Y:S04]  /*1042e0*/  LDL.LU.64 R34, [R1+0x3f18] ;  /* 0x003f180001227983 */ /* 0x000ee80000300a00 */
[----:B------:R-:W3:Y:S01]  /*1042f0*/  LDL.LU R3, [R1+0x26c] ;  /* 0x00026c0001037983 */ /* 0x000ee20000300800 */
[----:B------:R-:W-:-:S03]  /*104300*/  LOP3.LUT P4, RZ, R28, 0x4000, RZ, 0xc0, !PT ;  /* 0x000040001cff7812 */ /* 0x000fc6000788c0ff */
        /* <DEDUP_REMOVED lines=16> */
[----:B------:R1:W-:Y:S04]  /*104410*/  @P4 STG.E.U8 desc[UR4][R32.64], R2 ;  /* 0x0000000220004986 */ /* 0x0003e8000c101104 */
[----:B-1----:R-:W2:Y:S04]  /*104420*/  LDL.LU.64 R32, [R1+0x3f20] ;  /* 0x003f200001207983 */ /* 0x002ea80000300a00 */
[----:B------:R-:W2:Y:S01]  /*104430*/  LDL.LU.64 R44, [R1+0x3f28] ;  /* 0x003f2800012c7983 */ /* 0x000ea20000300a00 */
[----:B------:R-:W-:Y:S02]  /*104440*/  @P0 LOP3.LUT R47, R47, 0x10000, RZ, 0xfc, !PT ;  /* 0x000100002f2f0812 */ /* 0x000fe400078efcff */
[----:B------:R-:W-:Y:S01]  /*104450*/  LOP3.LUT P0, RZ, R28, 0x200000, RZ, 0xc0, !PT ;  /* 0x002000001cff7812 */ /* 0x000fe2000780c0ff */
[----:B------:R-:W2:Y:S01]  /*104460*/  LDL.LU.64 R60, [R1+0x3f30] ;  /* 0x003f3000013c7983 */ /* 0x000ea20000300a00 */
[----:B------:R-:W-:-:S03]  /*104470*/  LOP3.LUT R47, R47, 0xfffdffff, RZ, 0xc0, !PT ;  /* 0xfffdffff2f2f7812 */ /* 0x000fc600078ec0ff */
[----:B------:R-:W2:Y:S04]  /*104480*/  LDL.LU R38, [R1+0x25c] ;  /* 0x00025c0001267983 */ /* 0x000ea80000300800 */
[----:B------:R-:W2:Y:S04]  /*104490*/  LDL.LU.64 R42, [R1+0x3f38] ;  /* 0x003f3800012a7983 */ /* 0x000ea80000300a00 */
[----:B------:R-:W-:Y:S01]  /*1044a0*/  @P0 LOP3.LUT R47, R47, 0x20000, RZ, 0xfc, !PT ;  /* 0x000200002f2f0812 */ /* 0x000fe200078efcff */
        /* <DEDUP_REMOVED lines=12> */
[----:B------:R-:W-:Y:S02]  /*104570*/  LOP3.LUT R47, R47, 0xffefffff, RZ, 0xc0, !PT ;  /* 0xffefffff2f2f7812 */ /* 0x000fe400078ec0ff */
[----:B------:R-:W-:-:S05]  /*104580*/  PRMT R2, R29, 0x7771, RZ ;  /* 0x000077711d027816 */ /* 0x000fca00000000ff */
[----:B---3--:R1:W-:Y:S04]  /*104590*/  @P5 STG.E.U8 desc[UR4][R24.64], R2 ;  /* 0x0000000218005986 */ /* 0x0083e8000c101104 */
[----:B------:R-:W-:Y:S02]  /*1045a0*/  @P0 LOP3.LUT R47, R47, 0x100000, RZ, 0xfc, !PT ;  /* 0x001000002f2f0812 */ /* 0x000fe400078efcff */
[----:B------:R-:W-:Y:S02]  /*1045b0*/  LOP3.LUT P0, RZ, R28, 0x20000, RZ, 0xc0, !PT ;  /* 0x000200001cff7812 */ /* 0x000fe4000780c0ff */
[----:B-1----:R-:W-:-:S05]  /*1045c0*/  PRMT R2, R29, 0x7772, RZ ;  /* 0x000077721d027816 */ /* 0x002fca00000000ff */
[----:B----4-:R1:W-:Y:S02]  /*1045d0*/  @P6 STG.E.U8 desc[UR4][R30.64], R2 ;  /* 0x000000021e006986 */ /* 0x0103e4000c101104 */
[----:B-1----:R-:W-:-:S05]  /*1045e0*/  PRMT R2, R29, 0x7773, RZ ;  /* 0x000077731d027816 */ /* 0x002fca00000000ff */
[----:B------:R1:W-:Y:S04]  /*1045f0*/  @P0 STG.E.U8 desc[UR4][R36.64], R2 ;  /* 0x0000000224000986 */ /* 0x0003e8000c101104 */
[----:B-1----:R-:W3:Y:S04]  /*104600*/  LDL.LU R37, [R1+0x240] ;  /* 0x0002400001257983 */ /* 0x002ee80000300800 */
[----:B------:R-:W4:Y:S01]  /*104610*/  LDL.LU.64 R22, [R1+0x3f58] ;  /* 0x003f580001167983 */ /* 0x000f220000300a00 */
[----:B------:R-:W-:-:S03]  /*104620*/  LOP3.LUT P0, RZ, R47, 0x100000, RZ, 0xc0, !PT ;  /* 0x001000002fff7812 */ /* 0x000fc6000780c0ff */
[----:B------:R-:W3:Y:S04]  /*104630*/  LDL.LU.64 R26, [R1+0x3f60] ;  /* 0x003f6000011a7983 */ /* 0x000ee80000300a00 */
[----:B------:R-:W3:Y:S01]  /*104640*/  LDL.LU.64 R24, [R1+0x3f68] ;  /* 0x003f680001187983 */ /* 0x000ee20000300a00 */
[----:B------:R-:W-:-:S03]  /*104650*/  PRMT R2, R3, 0x7770, RZ ;  /* 0x0000777003027816 */ /* 0x000fc600000000ff */
[----:B------:R-:W3:Y:S04]  /*104660*/  LDL.LU.64 R30, [R1+0x3f70] ;  /* 0x003f7000011e7983 */ /* 0x000ee80000300a00 */
[----:B------:R-:W4:Y:S01]  /*104670*/  LDL.LU R36, [R1+0x230] ;  /* 0x0002300001247983 */ /* 0x000f220000300800 */
[----:B------:R-:W-:-:S03]  /*104680*/  LOP3.LUT P1, RZ, R28, 0x8000000, RZ, 0xc0, !PT ;  /* 0x080000001cff7812 */ /* 0x000fc6000782c0ff */
[----:B------:R1:W-:Y:S01]  /*104690*/  @P0 STG.E.U8 desc[UR4][R34.64], R2 ;  /* 0x0000000222000986 */ /* 0x0003e2000c101104 */
[----:B------:R-:W-:Y:S02]  /*1046a0*/  LOP3.LUT P0, RZ, R47, 0x80000, RZ, 0xc0, !PT ;  /* 0x000800002fff7812 */ /* 0x000fe4000780c0ff */
[C---:B------:R-:W-:Y:S02]  /*1046b0*/  LOP3.LUT P2, RZ, R28.reuse, 0x10000000, RZ, 0xc0, !PT ;  /* 0x100000001cff7812 */ /* 0x040fe4000784c0ff */
[C---:B------:R-:W-:Y:S02]  /*1046c0*/  LOP3.LUT P3, RZ, R28.reuse, 0x20000000, RZ, 0xc0, !PT ;  /* 0x200000001cff7812 */ /* 0x040fe4000786c0ff */
[C---:B------:R-:W-:Y:S02]  /*1046d0*/  LOP3.LUT P4, RZ, R28.reuse, 0x40000000, RZ, 0xc0, !PT ;  /* 0x400000001cff7812 */ /* 0x040fe4000788c0ff */
[----:B------:R-:W-:Y:S02]  /*1046e0*/  LOP3.LUT P5, RZ, R28, 0x80000000, RZ, 0xc0, !PT ;  /* 0x800000001cff7812 */ /* 0x000fe400078ac0ff */
        /* <DEDUP_REMOVED lines=25> */
[----:B----4-:R1:W-:Y:S02]  /*104880*/  @P0 STG.E.U8 desc[UR4][R22.64], R2 ;  /* 0x0000000216000986 */ /* 0x0103e4000c101104 */
[C---:B-1----:R-:W-:Y:S02]  /*104890*/  PRMT R2, R37.reuse, 0x7771, RZ ;  /* 0x0000777125027816 */ /* 0x042fe400000000ff */
[----:B------:R-:W3:Y:S04]  /*1048a0*/  LDL.LU.64 R22, [R1+0x3f90] ;  /* 0x003f900001167983 */ /* 0x000ee80000300a00 */
[----:B------:R1:W-:Y:S02]  /*1048b0*/  @P1 STG.E.U8 desc[UR4][R26.64], R2 ;  /* 0x000000021a001986 */ /* 0x0003e4000c101104 */
        /* <DEDUP_REMOVED lines=15> */
[----:B------:R-:W4:Y:S01]  /*1049b0*/  LDL.LU.64 R28, [R1+0x3fb0] ;  /* 0x003fb000011c7983 */ /* 0x000f220000300a00 */
[----:B------:R-:W-:-:S03]  /*1049c0*/  LOP3.LUT P4, RZ, R39, 0x2, RZ, 0xc0, !PT ;  /* 0x0000000227ff7812 */ /* 0x000fc6000788c0ff */
[----:B------:R-:W4:Y:S04]  /*1049d0*/  LDL.LU.64 R34, [R1+0x3fb8] ;  /* 0x003fb80001227983 */ /* 0x000f280000300a00 */
[----:B------:R-:W4:Y:S01]  /*1049e0*/  LDL.LU R24, [R1+0x210] ;  /* 0x0002100001187983 */ /* 0x000f220000300800 */
[----:B------:R-:W-:Y:S02]  /*1049f0*/  LOP3.LUT P5, RZ, R39, 0x4, RZ, 0xc0, !PT ;  /* 0x0000000427ff7812 */ /* 0x000fe400078ac0ff */
[----:B------:R-:W-:-:S05]  /*104a00*/  PRMT R2, R36, 0x7773, RZ ;  /* 0x0000777324027816 */ /* 0x000fca00000000ff */
[----:B---3--:R2:W-:Y:S01]  /*104a10*/  @P4 STG.E.U8 desc[UR4][R22.64], R2 ;  /* 0x0000000216004986 */ /* 0x0085e2000c101104 */
        /* <DEDUP_REMOVED lines=11> */
[----:B------:R-:W3:Y:S01]  /*104ad0*/  LDL.LU.64 R22, [R1+0x3fc8] ;  /* 0x003fc80001167983 */ /* 0x000ee20000300a00 */
[----:B------:R-:W-:Y:S02]  /*104ae0*/  @P0 LOP3.LUT R47, R47, 0x20, RZ, 0xfc, !PT ;  /* 0x000000202f2f0812 */ /* 0x000fe400078efcff */
[----:B------:R-:W-:Y:S01]  /*104af0*/  LOP3.LUT P0, RZ, R39, 0x400, RZ, 0xc0, !PT ;  /* 0x0000040027ff7812 */ /* 0x000fe2000780c0ff */
[----:B------:R-:W3:Y:S01]  /*104b00*/  LDL.LU.64 R44, [R1+0x3fd0] ;  /* 0x003fd000012c7983 */ /* 0x000ee20000300a00 */
[----:B------:R-:W-:-:S02]  /*104b10*/  LOP3.LUT R47, R47, 0xffffffbf, RZ, 0xc0, !PT ;  /* 0xffffffbf2f2f7812 */ /* 0x000fc400078ec0ff */
[----:B------:R-:W-:Y:S01]  /*104b20*/  LOP3.LUT P6, RZ, R39, 0x8, RZ, 0xc0, !PT ;  /* 0x0000000827ff7812 */ /* 0x000fe200078cc0ff */
[----:B------:R-:W3:Y:S01]  /*104b30*/  LDL.LU.64 R60, [R1+0x3fd8] ;  /* 0x003fd800013c7983 */ /* 0x000ee20000300a00 */
[----:B------:R-:W-:-:S03]  /*104b40*/  PRMT R2, R37, 0x7771, RZ ;  /* 0x0000777125027816 */ /* 0x000fc600000000ff */
[----:B------:R-:W3:Y:S04]  /*104b50*/  LDL.LU R38, [R1+0x244] ;  /* 0x0002440001267983 */ /* 0x000ee80000300800 */
[----:B------:R-:W-:Y:S01]  /*104b60*/  @P0 LOP3.LUT R47, R47, 0x40, RZ, 0xfc, !PT ;  /* 0x000000402f2f0812 */ /* 0x000fe200078efcff */
[----:B------:R-:W3:Y:S01]  /*104b70*/  LDL.LU.64 R42, [R1+0x3fe0] ;  /* 0x003fe000012a7983 */ /* 0x000ee20000300a00 */
[----:B------:R-:W-:Y:S02]  /*104b80*/  LOP3.LUT P0, RZ, R39, 0x200, RZ, 0xc0, !PT ;  /* 0x0000020027ff7812 */ /* 0x000fe4000780c0ff */
[----:B------:R-:W-:Y:S01]  /*104b90*/  LOP3.LUT R47, R47, 0xffffff7f, RZ, 0xc0, !PT ;  /* 0xffffff7f2f2f7812 */ /* 0x000fe200078ec0ff */
[----:B----4-:R1:W-:Y:S04]  /*104ba0*/  @P6 STG.E.U8 desc[UR4][R26.64], R2 ;  /* 0x000000021a006986 */ /* 0x0103e8000c101104 */
[----:B------:R-:W4:Y:S06]  /*104bb0*/  LDL.LU.64 R40, [R1+0x3fe8] ;  /* 0x003fe80001287983 */ /* 0x000f2c0000300a00 */
        /* <DEDUP_REMOVED lines=12> */
[----:B-1----:R-:W-:-:S09]  /*104c80*/  PRMT R2, R37, 0x7772, RZ ;  /* 0x0000777225027816 */ /* 0x002fd200000000ff */
[----:B------:R-:W-:Y:S02]  /*104c90*/  @P0 LOP3.LUT R47, R47, 0x800, RZ, 0xfc, !PT ;  /* 0x000008002f2f0812 */ /* 0x000fe400078efcff */
[----:B------:R-:W-:-:S13]  /*104ca0*/  LOP3.LUT P0, RZ, R39, 0x10, RZ, 0xc0, !PT ;  /* 0x0000001027ff7812 */ /* 0x000fda000780c0ff */
[----:B------:R1:W-:Y:S01]  /*104cb0*/  @P0 STG.E.U8 desc[UR4][R30.64], R2 ;  /* 0x000000021e000986 */ /* 0x0003e2000c101104 */
[----:B------:R-:W-:Y:S02]  /*104cc0*/  LOP3.LUT P0, RZ, R47, 0x800, RZ, 0xc0, !PT ;  /* 0x000008002fff7812 */ /* 0x000fe4000780c0ff */
[----:B-1----:R-:W-:Y:S02]  /*104cd0*/  PRMT R2, R37, 0x7773, RZ ;  /* 0x0000777325027816 */ /* 0x002fe400000000ff */
[----:B------:R-:W4:Y:S09]  /*104ce0*/  LDL.LU R37, [R1+0x234] ;  /* 0x0002340001257983 */ /* 0x000f320000300800 */
[----:B------:R1:W-:Y:S01]  /*104cf0*/  @P0 STG.E.U8 desc[UR4][R28.64], R2 ;  /* 0x000000021c000986 */ /* 0x0003e2000c101104 */
[----:B------:R-:W-:-:S03]  /*104d00*/  LOP3.LUT P0, RZ, R47, 0x400, RZ, 0xc0, !PT ;  /* 0x000004002fff7812 */ /* 0x000fc6000780c0ff */
[----:B------:R-:W4:Y:S04]  /*104d10*/  LDL.LU.64 R18, [R1+0x3ff0] ;  /* 0x003ff00001127983 */ /* 0x000f280000300a00 */
[----:B------:R-:W4:Y:S01]  /*104d20*/  LDL.LU.64 R16, [R1+0x3ff8] ;  /* 0x003ff80001107983 */ /* 0x000f220000300a00 */
[----:B-1----:R-:W-:-:S03]  /*104d30*/  PRMT R2, R24, 0x7770, RZ ;  /* 0x0000777018027816 */ /* 0x002fc600000000ff */
[----:B------:R-:W4:Y:S04]  /*104d40*/  LDL.LU.64 R26, [R1+0x4000] ;  /* 0x00400000011a7983 */ /* 0x000f280000300a00 */
[----:B------:R1:W-:Y:S01]  /*104d50*/  @P0 STG.E.U8 desc[UR4][R34.64], R2 ;  /* 0x0000000222000986 */ /* 0x0003e2000c101104 */
[----:B------:R-:W-:-:S03]  /*104d60*/  LOP3.LUT P0, RZ, R47, 0x200, RZ, 0xc0, !PT ;  /* 0x000002002fff7812 */ /* 0x000fc6000780c0ff */
[----:B------:R-:W4:Y:S04]  /*104d70*/  LDL.LU.64 R30, [R1+0x4008] ;  /* 0x00400800011e7983 */ /* 0x000f280000300a00 */
[----:B------:R-:W4:Y:S01]  /*104d80*/  LDL.LU.64 R28, [R1+0x4010] ;  /* 0x00401000011c7983 */ /* 0x000f220000300a00 */
[----:B-1----:R-:W-:-:S03]  /*104d90*/  PRMT R2, R24, 0x7771, RZ ;  /* 0x0000777118027816 */ /* 0x002fc600000000ff */
[----:B------:R-:W4:Y:S04]  /*104da0*/  LDL.LU.64 R34, [R1+0x4018] ;  /* 0x0040180001227983 */ /* 0x000f280000300a00 */
[----:B------:R-:W4:Y:S04]  /*104db0*/  LDL.LU R36, [R1+0x224] ;  /* 0x0002240001247983 */ /* 0x000f280000300800 */
[----:B--2---:R1:W-:Y:S01]  /*104dc0*/  @P0 STG.E.U8 desc[UR4][R32.64], R2 ;  /* 0x0000000220000986 */ /* 0x0043e2000c101104 */
[C---:B------:R-:W-:Y:S02]  /*104dd0*/  LOP3.LUT P0, RZ, R47.reuse, 0x100, RZ, 0xc0, !PT ;  /* 0x000001002fff7812 */ /* 0x040fe4000780c0ff */
[----:B-1----:R-:W-:Y:S01]  /*104de0*/  PRMT R2, R24, 0x7772, RZ ;  /* 0x0000777218027816 */ /* 0x002fe200000000ff */
[----:B------:R-:W2:Y:S10]  /*104df0*/  LDL.LU.64 R32, [R1+0x4020] ;  /* 0x0040200001207983 */ /* 0x000eb40000300a00 */
[----:B---3--:R1:W-:Y:S04]  /*104e00*/  @P0 STG.E.U8 desc[UR4][R22.64], R2 ;  /* 0x0000000216000986 */ /* 0x0083e8000c101104 */
[----:B-1----:R-:W3:Y:S04]  /*104e10*/  LDL.LU.64 R22, [R1+0x5500] ;  /* 0x0055000001167983 */ /* 0x002ee80000300a00 */
[----:B------:R-:W2:Y:S01]  /*104e20*/  LDL.LU R25, [R1+0x3a8] ;  /* 0x0003a80001197983 */ /* 0x000ea20000300800 */
        /* <DEDUP_REMOVED lines=13> */
[----:B-1----:R-:W-:Y:S02]  /*104f00*/  PRMT R2, R38, 0x7773, RZ ;  /* 0x0000777326027816 */ /* 0x002fe400000000ff */
[----:B------:R-:W-:-:S09]  /*104f10*/  LOP3.LUT R48, R48, 0xfbffffff, RZ, 0xc0, !PT ;  /* 0xfbffffff30307812 */ /* 0x000fd200078ec0ff */
[----:B------:R1:W-:Y:S01]  /*104f20*/  @P0 STG.E.U8 desc[UR4][R18.64], R2 ;  /* 0x0000000212000986 */ /* 0x0003e2000c101104 */
[C---:B------:R-:W-:Y:S02]  /*104f30*/  LOP3.LUT P1, RZ, R39.reuse, 0x4000, RZ, 0xc0, !PT ;  /* 0x0000400027ff7812 */ /* 0x040fe4000782c0ff */
        /* <DEDUP_REMOVED lines=8> */
[----:B-1----:R-:W-:Y:S01]  /*104fc0*/  PRMT R2, R37, 0x7772, RZ ;  /* 0x0000777225027816 */ /* 0x002fe200000000ff */
[----:B------:R-:W4:Y:S04]  /*104fd0*/  LDL.LU.64 R26, [R1+0x4028] ;  /* 0x00402800011a7983 */ /* 0x000f280000300a00 */
[----:B------:R1:W-:Y:S01]  /*104fe0*/  @P3 STG.E.U8 desc[UR4][R30.64], R2 ;  /* 0x000000021e003986 */ /* 0x0003e2000c101104 */
[----:B------:R-:W-:Y:S02]  /*104ff0*/  LOP3.LUT P6, RZ, R39, 0x80000, RZ, 0xc0, !PT ;  /* 0x0008000027ff7812 */ /* 0x000fe400078cc0ff */
[----:B-1----:R-:W-:Y:S01]  /*105000*/  PRMT R2, R37, 0x7773, RZ ;  /* 0x0000777325027816 */ /* 0x002fe200000000ff */
[----:B------:R-:W3:Y:S04]  /*105010*/  LDL.LU.64 R30, [R1+0x4030] ;  /* 0x00403000011e7983 */ /* 0x000ee80000300a00 */
[----:B------:R1:W-:Y:S02]  /*105020*/  @P4 STG.E.U8 desc[UR4][R28.64], R2 ;  /* 0x000000021c004986 */ /* 0x0003e4000c101104 */
[----:B-1----:R-:W-:-:S02]  /*105030*/  PRMT R2, R36, 0x7770, RZ ;  /* 0x0000777024027816 */ /* 0x002fc400000000ff */
[----:B------:R-:W3:Y:S04]  /*105040*/  LDL.LU.64 R28, [R1+0x4038] ;  /* 0x00403800011c7983 */ /* 0x000ee80000300a00 */
[----:B------:R1:W-:Y:S02]  /*105050*/  @P5 STG.E.U8 desc[UR4][R34.64], R2 ;  /* 0x0000000222005986 */ /* 0x0003e4000c101104 */
[----:B-1----:R-:W-:Y:S02]  /*105060*/  PRMT R2, R36, 0x7771, RZ ;  /* 0x0000777124027816 */ /* 0x002fe400000000ff */
[----:B------:R-:W3:Y:S01]  /*105070*/  LDL.LU.64 R34, [R1+0x4040] ;  /* 0x0040400001227983 */ /* 0x000ee20000300a00 */
[----:B------:R-:W-:Y:S02]  /*105080*/  LOP3.LUT R47, R47, 0xfffffffe, RZ, 0xc0, !PT ;  /* 0xfffffffe2f2f7812 */ /* 0x000fe400078ec0ff */
        /* <DEDUP_REMOVED lines=19> */
[----:B-1----:R-:W2:Y:S04]  /*1051c0*/  LDL.LU.64 R32, [R1+0x4048] ;  /* 0x0040480001207983 */ /* 0x002ea80000300a00 */
[----:B------:R-:W2:Y:S08]  /*1051d0*/  LDL.LU R37, [R1+0x214] ;  /* 0x0002140001257983 */ /* 0x000eb00000300800 */
        /* <DEDUP_REMOVED lines=11> */
[----:B------:R-:W2:Y:S01]  /*105290*/  LDL.LU.64 R38, [R1+0x4050] ;  /* 0x0040500001267983 */ /* 0x000ea20000300a00 */
[----:B------:R-:W-:-:S03]  /*1052a0*/  PRMT R2, R36, 0x7772, RZ ;  /* 0x0000777224027816 */ /* 0x000fc600000000ff */
[----:B------:R-:W2:Y:S04]  /*1052b0*/  LDL.LU R3, [R1+0x248] ;  /* 0x0002480001037983 */ /* 0x000ea80000300800 */
[----:B------:R-:W2:Y:S04]  /*1052c0*/  LDL.LU.64 R44, [R1+0x4060] ;  /* 0x00406000012c7983 */ /* 0x000ea80000300a00 */
[----:B----4-:R1:W-:Y:S04]  /*1052d0*/  @P4 STG.E.U8 desc[UR4][R26.64], R2 ;  /* 0x000000021a004986 */ /* 0x0103e8000c101104 */
[----:B------:R-:W4:Y:S04]  /*1052e0*/  LDL.LU.64 R60, [R1+0x4068] ;  /* 0x00406800013c7983 */ /* 0x000f280000300a00 */
[----:B------:R-:W4:Y:S01]  /*1052f0*/  LDL.LU.64 R42, [R1+0x4070] ;  /* 0x00407000012a7983 */ /* 0x000f220000300a00 */
[----:B-1----:R-:W-:-:S03]  /*105300*/  PRMT R2, R36, 0x7773, RZ ;  /* 0x0000777324027816 */ /* 0x002fc600000000ff */
[----:B------:R-:W4:Y:S04]  /*105310*/  LDL.LU R24, [R1+0x238] ;  /* 0x0002380001187983 */ /* 0x000f280000300800 */
[----:B---3--:R1:W-:Y:S04]  /*105320*/  @P5 STG.E.U8 desc[UR4][R30.64], R2 ;  /* 0x000000021e005986 */ /* 0x0083e8000c101104 */
[----:B------:R-:W3:Y:S04]  /*105330*/  LDL.LU.64 R40, [R1+0x4078] ;  /* 0x0040780001287983 */ /* 0x000ee80000300a00 */
[----:B------:R-:W3:Y:S04]  /*105340*/  LDL.LU.64 R18, [R1+0x4080] ;  /* 0x0040800001127983 */ /* 0x000ee80000300a00 */
[----:B------:R-:W3:Y:S04]  /*105350*/  LDL.LU R36, [R1+0x228] ;  /* 0x0002280001247983 */ /* 0x000ee80000300800 */
[----:B------:R-:W3:Y:S04]  /*105360*/  LDL.LU.64 R16, [R1+0x4088] ;  /* 0x0040880001107983 */ /* 0x000ee80000300a00 */
[----:B------:R-:W3:Y:S04]  /*105370*/  LDL.LU.64 R26, [R1+0x4090] ;  /* 0x00409000011a7983 */ /* 0x000ee80000300a00 */
[----:B-1----:R-:W3:Y:S01]  /*105380*/  LDL.LU.64 R30, [R1+0x4098] ;  /* 0x00409800011e7983 */ /* 0x002ee20000300a00 */
[----:B--2---:R-:W-:-:S05]  /*105390*/  PRMT R2, R37, 0x7770, RZ ;  /* 0x0000777025027816 */ /* 0x004fca00000000ff */
[----:B------:R1:W-:Y:S02]  /*1053a0*/  @P6 STG.E.U8 desc[UR4][R28.64], R2 ;  /* 0x000000021c006986 */ /* 0x0003e4000c101104 */
[----:B-1----:R-:W-:Y:S02]  /*1053b0*/  PRMT R2, R37, 0x7771, RZ ;  /* 0x0000777125027816 */ /* 0x002fe400000000ff */
[----:B------:R-:W2:Y:S04]  /*1053c0*/  LDL.LU.64 R28, [R1+0x40a0] ;  /* 0x0040a000011c7983 */ /* 0x000ea80000300a00 */
[----:B------:R1:W-:Y:S01]  /*1053d0*/  @P0 STG.E.U8 desc[UR4][R34.64], R2 ;  /* 0x0000000222000986 */ /* 0x0003e2000c101104 */
[----:B------:R-:W-:Y:S02]  /*1053e0*/  LOP3.LUT P0, RZ, R47, 0x4, RZ, 0xc0, !PT ;  /* 0x000000042fff7812 */ /* 0x000fe4000780c0ff */
        /* <DEDUP_REMOVED lines=8> */
[----:B-1----:R-:W2:Y:S04]  /*105470*/  LDL.LU.64 R38, [R1+0x40b8] ;  /* 0x0040b80001267983 */ /* 0x002ea80000300a00 */
[----:B------:R-:W2:Y:S04]  /*105480*/  LDL.LU R37, [R1+0x218] ;  /* 0x0002180001257983 */ /* 0x000ea80000300800 */
[----:B------:R-:W2:Y:S01]  /*105490*/  LDL.LU.64 R46, [R1+0x4058] ;  /* 0x00405800012e7983 */ /* 0x000ea20000300a00 */
[----:B------:R-:W-:Y:S02]  /*1054a0*/  PRMT R2, R3, 0x7770, RZ ;  /* 0x0000777003027816 */ /* 0x000fe400000000ff */
[----:B------:R-:W-:-:S02]  /*1054b0*/  LOP3.LUT P1, RZ, R25, 0x2, RZ, 0xc0, !PT ;  /* 0x0000000219ff7812 */ /* 0x000fc4000782c0ff */
[C---:B------:R-:W-:Y:S02]  /*1054c0*/  LOP3.LUT P2, RZ, R25.reuse, 0x4, RZ, 0xc0, !PT ;  /* 0x0000000419ff7812 */ /* 0x040fe4000784c0ff */
[C---:B------:R-:W-:Y:S02]  /*1054d0*/  LOP3.LUT P3, RZ, R25.reuse, 0x8, RZ, 0xc0, !PT ;  /* 0x0000000819ff7812 */ /* 0x040fe4000786c0ff */
[C---:B------:R-:W-:Y:S02]  /*1054e0*/  LOP3.LUT P4, RZ, R25.reuse, 0x10, RZ, 0xc0, !PT ;  /* 0x0000001019ff7812 */ /* 0x040fe4000788c0ff */
[C---:B------:R-:W-:Y:S02]  /*1054f0*/  LOP3.LUT P5, RZ, R25.reuse, 0x20, RZ, 0xc0, !PT ;  /* 0x0000002019ff7812 */ /* 0x040fe400078ac0ff */
[----:B------:R-:W-:Y:S01]  /*105500*/  LOP3.LUT P6, RZ, R25, 0x40, RZ, 0xc0, !PT ;  /* 0x0000004019ff7812 */ /* 0x000fe200078cc0ff */
[----:B--2---:R1:W-:Y:S01]  /*105510*/  @P0 STG.E.U8 desc[UR4][R46.64], R2 ;  /* 0x000000022e000986 */ /* 0x0043e2000c101104 */
[----:B------:R-:W-:-:S02]  /*105520*/  LOP3.LUT P0, RZ, R48, 0x80000000, RZ, 0xc0, !PT ;  /* 0x8000000030ff7812 */ /* 0x000fc4000780c0ff */
[----:B-1----:R-:W-:-:S11]  /*105530*/  PRMT R2, R3, 0x7771, RZ ;  /* 0x0000777103027816 */ /* 0x002fd600000000ff */
[----:B------:R1:W-:Y:S01]  /*105540*/  @P0 STG.E.U8 desc[UR4][R44.64], R2 ;  /* 0x000000022c000986 */ /* 0x0003e2000c101104 */
        /* <DEDUP_REMOVED lines=31> */
[----:B------:R-:W3:Y:S04]  /*105740*/  LDL.LU.64 R34, [R1+0x40e0] ;  /* 0x0040e00001227983 */ /* 0x000ee80000300a00 */
[----:B------:R-:W3:Y:S04]  /*105750*/  LDL.LU.64 R32, [R1+0x40e8] ;  /* 0x0040e80001207983 */ /* 0x000ee80000300a00 */
[----:B------:R-:W3:Y:S01]  /*105760*/  LDL.LU R36, [R1+0x24c] ;  /* 0x00024c0001247983 */ /* 0x000ee20000300800 */
        /* <DEDUP_REMOVED lines=20> */
[----:B------:R-:W2:Y:S01]  /*1058b0*/  LDL.LU R3, [R1+0x23c] ;  /* 0x00023c0001037983 */ /* 0x000ea20000300800 */
[----:B------:R-:W-:-:S03]  /*1058c0*/  LOP3.LUT R48, R48, 0xffbfffff, RZ, 0xc0, !PT ;  /* 0xffbfffff30307812 */ /* 0x000fc600078ec0ff */
[----:B------:R-:W2:Y:S01]  /*1058d0*/  LDL.LU.64 R44, [R1+0x40f8] ;  /* 0x0040f800012c7983 */ /* 0x000ea20000300a00 */
[----:B------:R-:W-:Y:S02]  /*1058e0*/  @P0 LOP3.LUT R48, R48, 0x400000, RZ, 0xfc, !PT ;  /* 0x0040000030300812 */ /* 0x000fe400078efcff */
[----:B------:R-:W-:Y:S01]  /*1058f0*/  LOP3.LUT P0, RZ, R25, 0x2000, RZ, 0xc0, !PT ;  /* 0x0000200019ff7812 */ /* 0x000fe2000780c0ff */
[----:B------:R-:W2:Y:S01]  /*105900*/  LDL.LU.64 R60, [R1+0x4100] ;  /* 0x00410000013c7983 */ /* 0x000ea20000300a00 */
[----:B------:R-:W-:-:S03]  /*105910*/  LOP3.LUT R48, R48, 0xff7fffff, RZ, 0xc0, !PT ;  /* 0xff7fffff30307812 */ /* 0x000fc600078ec0ff */
[----:B------:R-:W2:Y:S01]  /*105920*/  LDL.LU.64 R42, [R1+0x4108] ;  /* 0x00410800012a7983 */ /* 0x000ea20000300a00 */
[----:B------:R-:W-:-:S03]  /*105930*/  LOP3.LUT P5, RZ, R25, 0x100, RZ, 0xc0, !PT ;  /* 0x0000010019ff7812 */ /* 0x000fc600078ac0ff */
[----:B------:R-:W2:Y:S04]  /*105940*/  LDL.LU R24, [R1+0x22c] ;  /* 0x00022c0001187983 */ /* 0x000ea80000300800 */
[----:B------:R-:W-:Y:S01]  /*105950*/  @P0 LOP3.LUT R48, R48, 0x800000, RZ, 0xfc, !PT ;  /* 0x0080000030300812 */ /* 0x000fe200078efcff */
[----:B------:R-:W2:Y:S01]  /*105960*/  LDL.LU.64 R40, [R1+0x4110] ;  /* 0x0041100001287983 */ /* 0x000ea20000300a00 */
[C---:B------:R-:W-:Y:S02]  /*105970*/  LOP3.LUT P0, RZ, R25.reuse, 0x1000, RZ, 0xc0, !PT ;  /* 0x0000100019ff7812 */ /* 0x040fe4000780c0ff */
[----:B------:R-:W-:Y:S01]  /*105980*/  LOP3.LUT R48, R48, 0xfeffffff, RZ, 0xc0, !PT ;  /* 0xfeffffff30307812 */ /* 0x000fe200078ec0ff */
[----:B------:R-:W2:Y:S01]  /*105990*/  LDL.LU.64 R18, [R1+0x4118] ;  /* 0x0041180001127983 */ /* 0x000ea20000300a00 */
[----:B------:R-:W-:-:S02]  /*1059a0*/  LOP3.LUT P6, RZ, R25, 0x200, RZ, 0xc0, !PT ;  /* 0x0000020019ff7812 */ /* 0x000fc400078cc0ff */
[----:B------:R-:W-:Y:S01]  /*1059b0*/  PRMT R2, R37, 0x7772, RZ ;  /* 0x0000777225027816 */ /* 0x000fe200000000ff */
[----:B------:R-:W2:Y:S06]  /*1059c0*/  LDL.LU.64 R16, [R1+0x4120] ;  /* 0x0041200001107983 */ /* 0x000eac0000300a00 */
[----:B------:R-:W-:Y:S02]  /*1059d0*/  @P0 LOP3.LUT R48, R48, 0x1000000, RZ, 0xfc, !PT ;  /* 0x0100000030300812 */ /* 0x000fe400078efcff */
[----:B------:R-:W-:Y:S02]  /*1059e0*/  LOP3.LUT P0, RZ, R25, 0x800, RZ, 0xc0, !PT ;  /* 0x0000080019ff7812 */ /* 0x000fe4000780c0ff */
[----:B------:R-:W-:Y:S01]  /*1059f0*/  LOP3.LUT R48, R48, 0xfdffffff, RZ, 0xc0, !PT ;  /* 0xfdffffff30307812 */ /* 0x000fe200078ec0ff */
[----:B---3--:R1:W-:Y:S10]  /*105a00*/  @P5 STG.E.U8 desc[UR4][R26.64], R2 ;  /* 0x000000021a005986 */ /* 0x0083f4000c101104 */
[----:B------:R-:W-:-:S02]  /*105a10*/  @P0 LOP3.LUT R48, R48, 0x2000000, RZ, 0xfc, !PT ;  /* 0x0200000030300812 */ /* 0x000fc400078efcff */
[----:B------:R-:W-:Y:S01]  /*105a20*/  LOP3.LUT P0, RZ, R25, 0x400, RZ, 0xc0, !PT ;  /* 0x0000040019ff7812 */ /* 0x000fe2000780c0ff */
[----:B-1----:R-:W3:Y:S01]  /*105a30*/  LDL.LU.64 R26, [R1+0x4128] ;  /* 0x00412800011a7983 */ /* 0x002ee20000300a00 */
[----:B------:R-:W-:-:S05]  /*105a40*/  PRMT R2, R37, 0x7773, RZ ;  /* 0x0000777325027816 */ /* 0x000fca00000000ff */
[----:B----4-:R1:W-:Y:S02]  /*105a50*/  @P6 STG.E.U8 desc[UR4][R30.64], R2 ;  /* 0x000000021e006986 */ /* 0x0103e4000c101104 */
[----:B-1----:R-:W-:Y:S02]  /*105a60*/  PRMT R2, R36, 0x7770, RZ ;  /* 0x0000777024027816 */ /* 0x002fe400000000ff */
[----:B------:R-:W4:Y:S04]  /*105a70*/  LDL.LU.64 R30, [R1+0x4130] ;  /* 0x00413000011e7983 */ /* 0x000f280000300a00 */
[----:B------:R1:W-:Y:S01]  /*105a80*/  @P0 STG.E.U8 desc[UR4][R28.64], R2 ;  /* 0x000000021c000986 */ /* 0x0003e2000c101104 */
[----:B------:R-:W-:-:S03]  /*105a90*/  LOP3.LUT P0, RZ, R48, 0x2000000, RZ, 0xc0, !PT ;  /* 0x0200000030ff7812 */ /* 0x000fc6000780c0ff */
[----:B------:R-:W3:Y:S01]  /*105aa0*/  LDL.LU R37, [R1+0x21c] ;  /* 0x00021c0001257983 */ /* 0x000ee20000300800 */
[----:B-1----:R-:W-:-:S03]  /*105ab0*/  PRMT R2, R36, 0x7771, RZ ;  /* 0x0000777124027816 */ /* 0x002fc600000000ff */
[----:B------:R-:W3:Y:S06]  /*105ac0*/  LDL.LU.64 R28, [R1+0x4138] ;  /* 0x00413800011c7983 */ /* 0x000eec0000300a00 */
[----:B------:R1:W-:Y:S01]  /*105ad0*/  @P0 STG.E.U8 desc[UR4][R34.64], R2 ;  /* 0x0000000222000986 */ /* 0x0003e2000c101104 */
[----:B------:R-:W-:Y:S02]  /*105ae0*/  LOP3.LUT P0, RZ, R48, 0x1000000, RZ, 0xc0, !PT ;  /* 0x0100000030ff7812 */ /* 0x000fe4000780c0ff */
[----:B-1----:R-:W-:Y:S01]  /*105af0*/  PRMT R2, R36, 0x7772, RZ ;  /* 0x0000777224027816 */ /* 0x002fe200000000ff */
[----:B------:R-:W3:Y:S10]  /*105b00*/  LDL.LU.64 R34, [R1+0x4140] ;  /* 0x0041400001227983 */ /* 0x000ef40000300a00 */
[----:B------:R1:W-:Y:S01]  /*105b10*/  @P0 STG.E.U8 desc[UR4][R32.64], R2 ;  /* 0x0000000220000986 */ /* 0x0003e2000c101104 */
[----:B------:R-:W-:-:S02]  /*105b20*/  LOP3.LUT P0, RZ, R48, 0x800000, RZ, 0xc0, !PT ;  /* 0x0080000030ff7812 */ /* 0x000fc4000780c0ff */
[----:B-1----:R-:W-:Y:S01]  /*105b30*/  PRMT R2, R36, 0x7773, RZ ;  /* 0x0000777324027816 */ /* 0x002fe200000000ff */
[----:B------:R-:W4:Y:S10]  /*105b40*/  LDL.LU.64 R32, [R1+0x4148] ;  /* 0x0041480001207983 */ /* 0x000f340000300a00 */
[----:B--2---:R1:W-:Y:S04]  /*105b50*/  @P0 STG.E.U8 desc[UR4][R38.64], R2 ;  /* 0x0000000226000986 */ /* 0x0043e8000c101104 */
[----:B-1----:R-:W2:Y:S01]  /*105b60*/  LDL.LU.64 R38, [R1+0x4150] ;  /* 0x0041500001267983 */ /* 0x002ea20000300a00 */
[----:B------:R-:W-:-:S02]  /*105b70*/  LOP3.LUT P0, RZ, R48, 0x400000, RZ, 0xc0, !PT ;  /* 0x0040000030ff7812 */ /* 0x000fc4000780c0ff */
[----:B------:R-:W-:Y:S01]  /*105b80*/  PRMT R2, R3, 0x7770, RZ ;  /* 0x0000777003027816 */ /* 0x000fe200000000ff */
[----:B------:R-:W2:Y:S10]  /*105b90*/  LDL.LU R36, [R1+0x3ac] ;  /* 0x0003ac0001247983 */ /* 0x000eb40000300800 */
        /* <DEDUP_REMOVED lines=20> */
[----:B---3--:R1:W-:Y:S01]  /*105ce0*/  @P1 STG.E.U8 desc[UR4][R26.64], R2 ;  /* 0x000000021a001986 */ /* 0x0083e2000c101104 */
[----:B------:R-:W-:Y:S02]  /*105cf0*/  LOP3.LUT P4, RZ, R25, 0x800000, RZ, 0xc0, !PT ;  /* 0x0080000019ff7812 */ /* 0x000fe4000788c0ff */
[----:B-1----:R-:W-:-:S05]  /*105d00*/  PRMT R2, R24, 0x7773, RZ ;  /* 0x0000777318027816 */ /* 0x002fca00000000ff */
[----:B----4-:R1:W-:Y:S01]  /*105d10*/  @P2 STG.E.U8 desc[UR4][R30.64], R2 ;  /* 0x000000021e002986 */ /* 0x0103e2000c101104 */
        /* <DEDUP_REMOVED lines=13> */
[----:B------:R-:W2:Y:S04]  /*105df0*/  LDL.LU R37, [R1+0x200] ;  /* 0x0002000001257983 */ /* 0x000ea80000300800 */
[----:B------:R-:W3:Y:S04]  /*105e00*/  LDL.LU.64 R34, [R1+0x4170] ;  /* 0x0041700001227983 */ /* 0x000ee80000300a00 */
[----:B------:R-:W3:Y:S04]  /*105e10*/  LDL.LU.64 R32, [R1+0x4178] ;  /* 0x0041780001207983 */ /* 0x000ee80000300a00 */
[----:B------:R-:W3:Y:S01]  /*105e20*/  LDL.LU R3, [R1+0x1f0] ;  /* 0x0001f00001037983 */ /* 0x000ee20000300800 */
        /* <DEDUP_REMOVED lines=18> */
[----:B------:R1:W-:Y:S04]  /*105f50*/  @P4 STG.E.U8 desc[UR4][R38.64], R2 ;  /* 0x0000000226004986 */ /* 0x0003e8000c101104 */
[----:B-1----:R-:W2:Y:S04]  /*105f60*/  LDL.LU.64 R38, [R1+0x4180] ;  /* 0x0041800001267983 */ /* 0x002ea80000300a00 */
[----:B------:R-:W2:Y:S04]  /*105f70*/  LDL.LU.64 R46, [R1+0x4188] ;  /* 0x00418800012e7983 */ /* 0x000ea80000300a00 */
[----:B------:R-:W2:Y:S04]  /*105f80*/  LDL.LU.64 R44, [R1+0x4190] ;  /* 0x00419000012c7983 */ /* 0x000ea80000300a00 */
        /* <DEDUP_REMOVED lines=8> */
[C---:B------:R-:W-:Y:S02]  /*106010*/  LOP3.LUT P5, RZ, R25.reuse, 0x8000000, RZ, 0xc0, !PT ;  /* 0x0800000019ff7812 */ /* 0x040fe400078ac0ff */
[C---:B------:R-:W-:Y:S01]  /*106020*/  LOP3.LUT P6, RZ, R25.reuse, 0x10000000, RZ, 0xc0, !PT ;  /* 0x1000000019ff7812 */ /* 0x040fe200078cc0ff */
[----:B------:R-:W2:Y:S04]  /*106030*/  LDL.LU.64 R18, [R1+0x41b0] ;  /* 0x0041b00001127983 */ /* 0x000ea80000300a00 */
[----:B------:R-:W-:Y:S02]  /*106040*/  @P0 LOP3.LUT R48, R48, 0x4000, RZ, 0xfc, !PT ;  /* 0x0000400030300812 */ /* 0x000fe400078efcff */
[----:B------:R-:W-:-:S02]  /*106050*/  LOP3.LUT P0, RZ, R25, 0x80000000, RZ, 0xc0, !PT ;  /* 0x8000000019ff7812 */ /* 0x000fc4000780c0ff */
[----:B------:R-:W-:Y:S02]  /*106060*/  LOP3.LUT R48, R48, 0xffff7fff, RZ, 0xc0, !PT ;  /* 0xffff7fff30307812 */ /* 0x000fe400078ec0ff */
[----:B------:R-:W-:-:S09]  /*106070*/  PRMT R2, R37, 0x7771, RZ ;  /* 0x0000777125027816 */ /* 0x000fd200000000ff */
[----:B------:R-:W-:Y:S02]  /*106080*/  @P0 LOP3.LUT R48, R48, 0x8000, RZ, 0xfc, !PT ;  /* 0x0000800030300812 */ /* 0x000fe400078efcff */
[----:B------:R-:W-:Y:S01]  /*106090*/  LOP3.LUT P0, RZ, R25, 0x40000000, RZ, 0xc0, !PT ;  /* 0x4000000019ff7812 */ /* 0x000fe2000780c0ff */
[----:B---3--:R1:W-:Y:S01]  /*1060a0*/  @P5 STG.E.U8 desc[UR4][R30.64], R2 ;  /* 0x000000021e005986 */ /* 0x0083e2000c101104 */
[----:B------:R-:W-:Y:S02]  /*1060b0*/  LOP3.LUT R48, R48, 0xfffeffff, RZ, 0xc0, !PT ;  /* 0xfffeffff30307812 */ /* 0x000fe400078ec0ff */
[----:B-1----:R-:W-:-:S09]  /*1060c0*/  PRMT R2, R37, 0x7772, RZ ;  /* 0x0000777225027816 */ /* 0x002fd200000000ff */
[----:B------:R-:W-:Y:S02]  /*1060d0*/  @P0 LOP3.LUT R48, R48, 0x10000, RZ, 0xfc, !PT ;  /* 0x0001000030300812 */ /* 0x000fe400078efcff */
[----:B------:R-:W-:Y:S01]  /*1060e0*/  LOP3.LUT P0, RZ, R25, 0x20000000, RZ, 0xc0, !PT ;  /* 0x2000000019ff7812 */ /* 0x000fe2000780c0ff */
[----:B----4-:R1:W-:Y:S02]  /*1060f0*/  @P6 STG.E.U8 desc[UR4][R28.64], R2 ;  /* 0x000000021c006986 */ /* 0x0103e4000c101104 */
[----:B-1----:R-:W-:Y:S02]  /*106100*/  PRMT R2, R37, 0x7773, RZ ;  /* 0x0000777325027816 */ /* 0x002fe400000000ff */
[----:B------:R-:W3:Y:S04]  /*106110*/  LDL.LU R37, [R1+0x1d0] ;  /* 0x0001d00001257983 */ /* 0x000ee80000300800 */
[----:B------:R-:W4:Y:S04]  /*106120*/  LDL.LU.64 R16, [R1+0x41b8] ;  /* 0x0041b80001107983 */ /* 0x000f280000300a00 */
[----:B------:R-:W3:Y:S04]  /*106130*/  LDL.LU.64 R24, [R1+0x41c0] ;  /* 0x0041c00001187983 */ /* 0x000ee80000300a00 */
[----:B------:R1:W-:Y:S01]  /*106140*/  @P0 STG.E.U8 desc[UR4][R34.64], R2 ;  /* 0x0000000222000986 */ /* 0x0003e2000c101104 */
[----:B------:R-:W-:-:S03]  /*106150*/  LOP3.LUT P0, RZ, R48, 0x10000, RZ, 0xc0, !PT ;  /* 0x0001000030ff7812 */ /* 0x000fc6000780c0ff */
[----:B------:R-:W3:Y:S04]  /*106160*/  LDL.LU.64 R30, [R1+0x41c8] ;  /* 0x0041c800011e7983 */ /* 0x000ee80000300a00 */
[----:B------:R-:W3:Y:S01]  /*106170*/  LDL.LU.64 R28, [R1+0x41d0] ;  /* 0x0041d000011c7983 */ /* 0x000ee20000300a00 */
[----:B-1----:R-:W-:-:S03]  /*106180*/  PRMT R2, R3, 0x7770, RZ ;  /* 0x0000777003027816 */ /* 0x002fc600000000ff */
[----:B------:R-:W3:Y:S04]  /*106190*/  LDL.LU R27, [R1+0x204] ;  /* 0x00020400011b7983 */ /* 0x000ee80000300800 */
        /* <DEDUP_REMOVED lines=28> */
[----:B---3--:R-:W-:-:S07]  /*106360*/  PRMT R2, R37, 0x7770, RZ ;  /* 0x0000777025027816 */ /* 0x008fce00000000ff */
[----:B----4-:R1:W-:Y:S01]  /*106370*/  @P0 STG.E.U8 desc[UR4][R16.64], R2 ;  /* 0x0000000210000986 */ /* 0x0103e2000c101104 */
        /* <DEDUP_REMOVED lines=22> */
[----:B------:R-:W4:Y:S04]  /*1064e0*/  LDL.LU.64 R32, [R1+0x4270] ;  /* 0x0042700001207983 */ /* 0x000f280000300a00 */
[----:B------:R-:W4:Y:S01]  /*1064f0*/  LDL.LU R3, [R1+0x1e4] ;  /* 0x0001e40001037983 */ /* 0x000f220000300800 */
[----:B------:R-:W-:-:S02]  /*106500*/  LOP3.LUT P0, RZ, R36, 0x2000000, RZ, 0xc0, !PT ;  /* 0x0200000024ff7812 */ /* 0x000fc4000780c0ff */
        /* <DEDUP_REMOVED lines=18> */
[----:B---3--:R2:W-:Y:S01]  /*106630*/  @P4 STG.E.U8 desc[UR4][R24.64], R2 ;  /* 0x0000000218004986 */ /* 0x0085e2000c101104 */
        /* <DEDUP_REMOVED lines=13> */
[C---:B------:R-:W-:Y:S02]  /*106710*/  LOP3.LUT P1, RZ, R36.reuse, 0x4000000, RZ, 0xc0, !PT ;  /* 0x0400000024ff7812 */ /* 0x040fe4000782c0ff */
[C---:B------:R-:W-:Y:S02]  /*106720*/  LOP3.LUT P2, RZ, R36.reuse, 0x8000000, RZ, 0xc0, !PT ;  /* 0x0800000024ff7812 */ /* 0x040fe4000784c0ff */
[C---:B------:R-:W-:Y:S02]  /*106730*/  LOP3.LUT P3, RZ, R36.reuse, 0x10000000, RZ, 0xc0, !PT ;  /* 0x1000000024ff7812 */ /* 0x040fe4000786c0ff */
[----:B------:R-:W-:-:S02]  /*106740*/  LOP3.LUT P4, RZ, R36, 0x20000000, RZ, 0xc0, !PT ;  /* 0x2000000024ff7812 */ /* 0x000fc4000788c0ff */
[----:B--2---:R-:W-:-:S05]  /*106750*/  PRMT R2, R37, 0x7770, RZ ;  /* 0x0000777025027816 */ /* 0x004fca00000000ff */
[----:B------:R1:W-:Y:S04]  /*106760*/  @P5 STG.E.U8 desc[UR4][R38.64], R2 ;  /* 0x0000000226005986 */ /* 0x0003e8000c101104 */
[----:B-1----:R-:W2:Y:S04]  /*106770*/  LDL.LU.64 R38, [R1+0x4298] ;  /* 0x0042980001267983 */ /* 0x002ea80000300a00 */
[----:B------:R-:W3:Y:S01]  /*106780*/  LDL.LU.64 R44, [R1+0x42a8] ;  /* 0x0042a800012c7983 */ /* 0x000ee20000300a00 */
[----:B------:R-:W-:-:S03]  /*106790*/  PRMT R2, R37, 0x7771, RZ ;  /* 0x0000777125027816 */ /* 0x000fc600000000ff */
[----:B------:R-:W3:Y:S04]  /*1067a0*/  LDL.LU.64 R60, [R1+0x42b8] ;  /* 0x0042b800013c7983 */ /* 0x000ee80000300a00 */
[----:B----4-:R1:W-:Y:S04]  /*1067b0*/  @P6 STG.E.U8 desc[UR4][R34.64], R2 ;  /* 0x0000000222006986 */ /* 0x0103e8000c101104 */
[----:B-1----:R-:W4:Y:S04]  /*1067c0*/  LDL.LU R34, [R1+0x1d4] ;  /* 0x0001d40001227983 */ /* 0x002f280000300800 */
[----:B------:R-:W3:Y:S04]  /*1067d0*/  LDL.LU.64 R42, [R1+0x42d0] ;  /* 0x0042d000012a7983 */ /* 0x000ee80000300a00 */
[----:B------:R-:W4:Y:S04]  /*1067e0*/  LDL.LU.64 R40, [R1+0x42e8] ;  /* 0x0042e80001287983 */ /* 0x000f280000300a00 */
[----:B------:R-:W4:Y:S01]  /*1067f0*/  LDL.LU.64 R18, [R1+0x4310] ;  /* 0x0043100001127983 */ /* 0x000f220000300a00 */
[----:B------:R-:W-:-:S02]  /*106800*/  PRMT R2, R37, 0x7772, RZ ;  /* 0x0000777225027816 */ /* 0x000fc400000000ff */
[----:B------:R-:W-:-:S03]  /*106810*/  LOP3.LUT P5, RZ, R36, 0x40000000, RZ, 0xc0, !PT ;  /* 0x4000000024ff7812 */ /* 0x000fc600078ac0ff */
[----:B------:R1:W-:Y:S01]  /*106820*/  @P0 STG.E.U8 desc[UR4][R30.64], R2 ;  /* 0x000000021e000986 */ /* 0x0003e2000c101104 */
[----:B------:R-:W-:Y:S02]  /*106830*/  LOP3.LUT P0, RZ, R48, 0x80, RZ, 0xc0, !PT ;  /* 0x0000008030ff7812 */ /* 0x000fe4000780c0ff */
[----:B------:R-:W-:Y:S02]  /*106840*/  LOP3.LUT P6, RZ, R36, 0x80000000, RZ, 0xc0, !PT ;  /* 0x8000000024ff7812 */ /* 0x000fe400078cc0ff */
[----:B------:R-:W4:Y:S04]  /*106850*/  LDL.LU R36, [R1+0x208] ;  /* 0x0002080001247983 */ /* 0x000f280000300800 */
        /* <DEDUP_REMOVED lines=9> */
[----:B------:R1:W-:Y:S04]  /*1068f0*/  @P0 STG.E.U8 desc[UR4][R32.64], R2 ;  /* 0x0000000220000986 */ /* 0x0003e8000c101104 */
[----:B-1----:R-:W4:Y:S04]  /*106900*/  LDL.LU.64 R32, [R1+0x4398] ;  /* 0x0043980001207983 */ /* 0x002f280000300a00 */
[----:B------:R-:W4:Y:S01]  /*106910*/  LDL.LU R37, [R1+0x1f8] ;  /* 0x0001f80001257983 */ /* 0x000f220000300800 */
[----:B------:R-:W-:-:S02]  /*106920*/  LOP3.LUT P0, RZ, R48, 0x20, RZ, 0xc0, !PT ;  /* 0x0000002030ff7812 */ /* 0x000fc4000780c0ff */
[----:B------:R-:W-:-:S11]  /*106930*/  PRMT R2, R3, 0x7771, RZ ;  /* 0x0000777103027816 */ /* 0x000fd600000000ff */
[----:B--2---:R1:W-:Y:S04]  /*106940*/  @P0 STG.E.U8 desc[UR4][R38.64], R2 ;  /* 0x0000000226000986 */ /* 0x0043e8000c101104 */
[----:B-1----:R-:W2:Y:S04]  /*106950*/  LDL.LU.64 R38, [R1+0x43a8] ;  /* 0x0043a80001267983 */ /* 0x002ea80000300a00 */
[----:B------:R-:W2:Y:S01]  /*106960*/  LDL.LU R35, [R1+0x3c0] ;  /* 0x0003c00001237983 */ /* 0x000ea20000300800 */
[----:B------:R-:W-:Y:S02]  /*106970*/  LOP3.LUT P0, RZ, R48, 0x10, RZ, 0xc0, !PT ;  /* 0x0000001030ff7812 */ /* 0x000fe4000780c0ff */
[----:B------:R-:W-:-:S11]  /*106980*/  PRMT R2, R3, 0x7772, RZ ;  /* 0x0000777203027816 */ /* 0x000fd600000000ff */
[----:B---3--:R1:W-:Y:S01]  /*106990*/  @P0 STG.E.U8 desc[UR4][R44.64], R2 ;  /* 0x000000022c000986 */ /* 0x0083e2000c101104 */
        /* <DEDUP_REMOVED lines=18> */
[----:B------:R-:W3:Y:S04]  /*106ac0*/  LDL.LU.64 R26, [R1+0x43d0] ;  /* 0x0043d000011a7983 */ /* 0x000ee80000300a00 */
[----:B------:R1:W-:Y:S02]  /*106ad0*/  @P2 STG.E.U8 desc[UR4][R24.64], R2 ;  /* 0x0000000218002986 */ /* 0x0003e4000c101104 */
[----:B-1----:R-:W-:-:S02]  /*106ae0*/  PRMT R2, R36, 0x7772, RZ ;  /* 0x0000777224027816 */ /* 0x002fc400000000ff */
[----:B------:R-:W4:Y:S04]  /*106af0*/  LDL.LU.64 R24, [R1+0x43e0] ;  /* 0x0043e00001187983 */ /* 0x000f280000300a00 */
[----:B------:R1:W-:Y:S02]  /*106b00*/  @P3 STG.E.U8 desc[UR4][R30.64], R2 ;  /* 0x000000021e003986 */ /* 0x0003e4000c101104 */
[----:B-1----:R-:W-:Y:S02]  /*106b10*/  PRMT R2, R36, 0x7773, RZ ;  /* 0x0000777324027816 */ /* 0x002fe400000000ff */
[----:B------:R-:W4:Y:S04]  /*106b20*/  LDL.LU.64 R30, [R1+0x43f8] ;  /* 0x0043f800011e7983 */ /* 0x000f280000300a00 */
[----:B------:R1:W-:Y:S02]  /*106b30*/  @P4 STG.E.U8 desc[UR4][R28.64], R2 ;  /* 0x000000021c004986 */ /* 0x0003e4000c101104 */
[----:B-1----:R-:W-:-:S02]  /*106b40*/  PRMT R2, R37, 0x7770, RZ ;  /* 0x0000777025027816 */ /* 0x002fc400000000ff */
[----:B------:R-:W4:Y:S04]  /*106b50*/  LDL.LU.64 R28, [R1+0x4410] ;  /* 0x00441000011c7983 */ /* 0x000f280000300a00 */
[----:B------:R1:W-:Y:S04]  /*106b60*/  @P5 STG.E.U8 desc[UR4][R32.64], R2 ;  /* 0x0000000220005986 */ /* 0x0003e8000c101104 */
[----:B-1----:R-:W4:Y:S04]  /*106b70*/  LDL.LU.64 R32, [R1+0x4428] ;  /* 0x0044280001207983 */ /* 0x002f280000300a00 */
[----:B------:R-:W4:Y:S01]  /*106b80*/  LDL.LU R36, [R1+0x1e8] ;  /* 0x0001e80001247983 */ /* 0x000f220000300800 */
[----:B------:R-:W-:-:S02]  /*106b90*/  LOP3.LUT R49, R49, 0xffbfffff, RZ, 0xc0, !PT ;  /* 0xffbfffff31317812 */ /* 0x000fc400078ec0ff */
[----:B------:R-:W-:Y:S02]  /*106ba0*/  PRMT R2, R37, 0x7771, RZ ;  /* 0x0000777125027816 */ /* 0x000fe400000000ff */
[----:B--2---:R-:W-:-:S03]  /*106bb0*/  LOP3.LUT P0, RZ, R35, 0x1000, RZ, 0xc0, !PT ;  /* 0x0000100023ff7812 */ /* 0x004fc6000780c0ff */
[----:B------:R1:W-:Y:S10]  /*106bc0*/  @P6 STG.E.U8 desc[UR4][R38.64], R2 ;  /* 0x0000000226006986 */ /* 0x0003f4000c101104 */
[----:B------:R-:W-:Y:S01]  /*106bd0*/  @P0 LOP3.LUT R49, R49, 0x400000, RZ, 0xfc, !PT ;  /* 0x0040000031310812 */ /* 0x000fe200078efcff */
[----:B-1----:R-:W2:Y:S01]  /*106be0*/  LDL.LU.64 R38, [R1+0x4438] ;  /* 0x0044380001267983 */ /* 0x002ea20000300a00 */
[----:B------:R-:W-:-:S02]  /*106bf0*/  LOP3.LUT P0, RZ, R35, 0x800, RZ, 0xc0, !PT ;  /* 0x0000080023ff7812 */ /* 0x000fc4000780c0ff */
[----:B------:R-:W-:Y:S01]  /*106c00*/  LOP3.LUT R49, R49, 0xff7fffff, RZ, 0xc0, !PT ;  /* 0xff7fffff31317812 */ /* 0x000fe200078ec0ff */
[----:B------:R-:W2:Y:S04]  /*106c10*/  LDL.LU R3, [R1+0x1d8] ;  /* 0x0001d80001037983 */ /* 0x000ea80000300800 */
[----:B------:R-:W2:Y:S04]  /*106c20*/  LDL.LU.64 R46, [R1+0x4450] ;  /* 0x00445000012e7983 */ /* 0x000ea80000300a00 */
[----:B------:R-:W2:Y:S02]  /*106c30*/  LDL.LU.64 R44, [R1+0x4460] ;  /* 0x00446000012c7983 */ /* 0x000ea40000300a00 */
[----:B------:R-:W-:-:S02]  /*106c40*/  @P0 LOP3.LUT R49, R49, 0x800000, RZ, 0xfc, !PT ;  /* 0x0080000031310812 */ /* 0x000fc400078efcff */
[----:B------:R-:W-:Y:S01]  /*106c50*/  LOP3.LUT P0, RZ, R35, 0x400, RZ, 0xc0, !PT ;  /* 0x0000040023ff7812 */ /* 0x000fe2000780c0ff */
[----:B------:R-:W2:Y:S01]  /*106c60*/  LDL.LU.64 R60, [R1+0x4478] ;  /* 0x00447800013c7983 */ /* 0x000ea20000300a00 */
[----:B------:R-:W-:-:S03]  /*106c70*/  LOP3.LUT R49, R49, 0xfeffffff, RZ, 0xc0, !PT ;  /* 0xfeffffff31317812 */ /* 0x000fc600078ec0ff */
[----:B------:R-:W2:Y:S04]  /*106c80*/  LDL.LU.64 R42, [R1+0x4488] ;  /* 0x00448800012a7983 */ /* 0x000ea80000300a00 */
[----:B------:R-:W2:Y:S04]  /*106c90*/  LDL.LU R34, [R1+0x20c] ;  /* 0x00020c0001227983 */ /* 0x000ea80000300800 */
        /* <DEDUP_REMOVED lines=19> */
[----:B------:R-:W-:-:S05]  /*106dd0*/  PRMT R2, R37, 0x7772, RZ ;  /* 0x0000777225027816 */ /* 0x000fca00000000ff */
[----:B------:R-:W-:Y:S02]  /*106de0*/  @P0 LOP3.LUT R49, R49, 0x20000000, RZ, 0xfc, !PT ;  /* 0x2000000031310812 */ /* 0x000fe400078efcff */
[C---:B------:R-:W-:Y:S02]  /*106df0*/  LOP3.LUT P0, RZ, R35.reuse, 0x10, RZ, 0xc0, !PT ;  /* 0x0000001023ff7812 */ /* 0x040fe4000780c0ff */
[----:B------:R-:W-:Y:S02]  /*106e00*/  LOP3.LUT P6, RZ, R35, 0x4, RZ, 0xc0, !PT ;  /* 0x0000000423ff7812 */ /* 0x000fe400078cc0ff */
[----:B------:R-:W-:Y:S01]  /*106e10*/  LOP3.LUT R49, R49, 0xbfffffff, RZ, 0xc0, !PT ;  /* 0xbfffffff31317812 */ /* 0x000fe200078ec0ff */
[----:B---3--:R1:W-:Y:S08]  /*106e20*/  @P4 STG.E.U8 desc[UR4][R26.64], R2 ;  /* 0x000000021a004986 */ /* 0x0083f0000c101104 */
[----:B------:R-:W-:-:S02]  /*106e30*/  @P0 LOP3.LUT R49, R49, 0x40000000, RZ, 0xfc, !PT ;  /* 0x4000000031310812 */ /* 0x000fc400078efcff */
[----:B------:R-:W-:Y:S02]  /*106e40*/  LOP3.LUT P0, RZ, R35, 0x8, RZ, 0xc0, !PT ;  /* 0x0000000823ff7812 */ /* 0x000fe4000780c0ff */
[----:B-1----:R-:W-:Y:S02]  /*106e50*/  PRMT R2, R37, 0x7773, RZ ;  /* 0x0000777325027816 */ /* 0x002fe400000000ff */
[----:B------:R-:W3:Y:S04]  /*106e60*/  LDL.LU R37, [R1+0x1fc] ;  /* 0x0001fc0001257983 */ /* 0x000ee80000300800 */
[----:B------:R-:W3:Y:S04]  /*106e70*/  LDL.LU.64 R16, [R1+0x44c8] ;  /* 0x0044c80001107983 */ /* 0x000ee80000300a00 */
[----:B----4-:R1:W-:Y:S04]  /*106e80*/  @P5 STG.E.U8 desc[UR4][R24.64], R2 ;  /* 0x0000000218005986 */ /* 0x0103e8000c101104 */
[----:B------:R-:W4:Y:S04]  /*106e90*/  LDL.LU.64 R26, [R1+0x44d8] ;  /* 0x0044d800011a7983 */ /* 0x000f280000300a00 */
[----:B-1----:R-:W4:Y:S01]  /*106ea0*/  LDL.LU.64 R24, [R1+0x44e8] ;  /* 0x0044e80001187983 */ /* 0x002f220000300a00 */
[----:B------:R-:W-:-:S05]  /*106eb0*/  PRMT R2, R36, 0x7770, RZ ;  /* 0x0000777024027816 */ /* 0x000fca00000000ff */
[----:B------:R1:W-:Y:S02]  /*106ec0*/  @P6 STG.E.U8 desc[UR4][R30.64], R2 ;  /* 0x000000021e006986 */ /* 0x0003e4000c101104 */
[C---:B-1----:R-:W-:Y:S02]  /*106ed0*/  PRMT R2, R36.reuse, 0x7771, RZ ;  /* 0x0000777124027816 */ /* 0x042fe400000000ff */
[----:B------:R-:W4:Y:S04]  /*106ee0*/  LDL.LU.64 R30, [R1+0x44f8] ;  /* 0x0044f800011e7983 */ /* 0x000f280000300a00 */
        /* <DEDUP_REMOVED lines=8> */
[----:B--2---:R1:W-:Y:S01]  /*106f70*/  @P0 STG.E.U8 desc[UR4][R38.64], R2 ;  /* 0x0000000226000986 */ /* 0x0043e2000c101104 */
[----:B------:R-:W-:Y:S02]  /*106f80*/  LOP3.LUT P0, RZ, R49, 0x10000000, RZ, 0xc0, !PT ;  /* 0x1000000031ff7812 */ /* 0x000fe4000780c0ff */
        /* <DEDUP_REMOVED lines=24> */
[----:B------:R-:W-:-:S03]  /*107110*/  LOP3.LUT P4, RZ, R35, 0x10000, RZ, 0xc0, !PT ;  /* 0x0001000023ff7812 */ /* 0x000fc6000788c0ff */
[----:B---3--:R1:W-:Y:S02]  /*107120*/  @P0 STG.E.U8 desc[UR4][R16.64], R2 ;  /* 0x0000000210000986 */ /* 0x0083e4000c101104 */
        /* <DEDUP_REMOVED lines=11> */
[----:B-1----:R-:W3:Y:S01]  /*1071e0*/  LDL.LU.64 R32, [R1+0x4550] ;  /* 0x0045500001207983 */ /* 0x002ee20000300a00 */
[----:B------:R-:W-:-:S03]  /*1071f0*/  LOP3.LUT P6, RZ, R35, 0x40000, RZ, 0xc0, !PT ;  /* 0x0004000023ff7812 */ /* 0x000fc600078cc0ff */
[----:B------:R-:W4:Y:S01]  /*107200*/  LDL.LU.64 R24, [R1+0x4560] ;  /* 0x0045600001187983 */ /* 0x000f220000300a00 */
[----:B------:R-:W-:Y:S02]  /*107210*/  LOP3.LUT P4, RZ, R35, 0x80000, RZ, 0xc0, !PT ;  /* 0x0008000023ff7812 */ /* 0x000fe4000788c0ff */
[----:B--2---:R-:W-:-:S07]  /*107220*/  PRMT R2, R36, 0x7770, RZ ;  /* 0x0000777024027816 */ /* 0x004fce00000000ff */
[----:B------:R1:W-:Y:S04]  /*107230*/  @P6 STG.E.U8 desc[UR4][R38.64], R2 ;  /* 0x0000000226006986 */ /* 0x0003e8000c101104 */
[----:B-1----:R-:W2:Y:S04]  /*107240*/  LDL.LU.64 R38, [R1+0x4570] ;  /* 0x0045700001267983 */ /* 0x002ea80000300a00 */
[----:B------:R-:W2:Y:S04]  /*107250*/  LDL.LU.64 R30, [R1+0x4580] ;  /* 0x00458000011e7983 */ /* 0x000ea80000300a00 */
[----:B------:R-:W2:Y:S04]  /*107260*/  LDL.LU.64 R28, [R1+0x4598] ;  /* 0x00459800011c7983 */ /* 0x000ea80000300a00 */
[----:B------:R-:W2:Y:S01]  /*107270*/  LDL.LU R37, [R1+0x1dc] ;  /* 0x0001dc0001257983 */ /* 0x000ea20000300800 */
[----:B------:R-:W-:-:S03]  /*107280*/  PRMT R2, R36, 0x7771, RZ ;  /* 0x0000777124027816 */ /* 0x000fc600000000ff */
        /* <DEDUP_REMOVED lines=33> */
[----:B------:R-:W3:Y:S04]  /*1074a0*/  LDL.LU R35, [R1+0x1b0] ;  /* 0x0001b00001237983 */ /* 0x000ee80000300800 */
[----:B------:R-:W3:Y:S04]  /*1074b0*/  LDL.LU.64 R46, [R1+0x45c0] ;  /* 0x0045c000012e7983 */ /* 0x000ee80000300a00 */
[----:B------:R-:W3:Y:S04]  /*1074c0*/  LDL.LU.64 R44, [R1+0x45d0] ;  /* 0x0045d000012c7983 */ /* 0x000ee80000300a00 */
[----:B------:R-:W3:Y:S04]  /*1074d0*/  LDL.LU.64 R60, [R1+0x45e8] ;  /* 0x0045e800013c7983 */ /* 0x000ee80000300a00 */
[----:B------:R-:W3:Y:S01]  /*1074e0*/  LDL.LU.64 R42, [R1+0x4600] ;  /* 0x00460000012a7983 */ /* 0x000ee20000300a00 */
[----:B------:R-:W-:-:S03]  /*1074f0*/  PRMT R2, R36, 0x7772, RZ ;  /* 0x0000777224027816 */ /* 0x000fc600000000ff */
[----:B------:R-:W3:Y:S04]  /*107500*/  LDL.LU.64 R40, [R1+0x4610] ;  /* 0x0046100001287983 */ /* 0x000ee80000300a00 */
[----:B----4-:R1:W-:Y:S02]  /*107510*/  @P5 STG.E.U8 desc[UR4][R24.64], R2 ;  /* 0x0000000218005986 */ /* 0x0103e4000c101104 */
[----:B-1----:R-:W-:-:S05]  /*107520*/  PRMT R2, R36, 0x7773, RZ ;  /* 0x0000777324027816 */ /* 0x002fca00000000ff */
[----:B--2---:R1:W-:Y:S04]  /*107530*/  @P6 STG.E.U8 desc[UR4][R38.64], R2 ;  /* 0x0000000226006986 */ /* 0x0043e8000c101104 */
        /* <DEDUP_REMOVED lines=55> */
[----:B---3--:R1:W-:Y:S02]  /*1078b0*/  @P5 STG.E.U8 desc[UR4][R32.64], R2 ;  /* 0x0000000220005986 */ /* 0x0083e4000c101104 */
[----:B-1----:R-:W-:Y:S02]  /*1078c0*/  PRMT R2, R39, 0x7773, RZ ;  /* 0x0000777327027816 */ /* 0x002fe400000000ff */
[----:B------:R-:W3:Y:S04]  /*1078d0*/  LDL.LU.64 R38, [R1+0x4698] ;  /* 0x0046980001267983 */ /* 0x000ee80000300a00 */
[----:B------:R1:W-:Y:S04]  /*1078e0*/  @P6 STG.E.U8 desc[UR4][R36.64], R2 ;  /* 0x0000000224006986 */ /* 0x0003e8000c101104 */
[----:B------:R-:W4:Y:S04]  /*1078f0*/  LDL.LU.64 R24, [R1+0x46a0] ;  /* 0x0046a00001187983 */ /* 0x000f280000300a00 */
[----:B-1----:R-:W2:Y:S04]  /*107900*/  LDL.LU R36, [R1+0x180] ;  /* 0x0001800001247983 */ /* 0x002ea80000300800 */
[----:B------:R-:W3:Y:S04]  /*107910*/  LDL.LU.64 R30, [R1+0x46a8] ;  /* 0x0046a800011e7983 */ /* 0x000ee80000300a00 */
[----:B------:R-:W3:Y:S04]  /*107920*/  LDL.LU.64 R28, [R1+0x46b0] ;  /* 0x0046b000011c7983 */ /* 0x000ee80000300a00 */
[----:B------:R-:W3:Y:S04]  /*107930*/  LDL.LU.64 R32, [R1+0x46b8] ;  /* 0x0046b80001207983 */ /* 0x000ee80000300a00 */
[----:B------:R-:W3:Y:S01]  /*107940*/  LDL.LU R37, [R1+0x1b4] ;  /* 0x0001b40001257983 */ /* 0x000ee20000300800 */
        /* <DEDUP_REMOVED lines=36> */
[----:B------:R-:W-:Y:S02]  /*107b90*/  LOP3.LUT P6, RZ, R34, 0x100, RZ, 0xc0, !PT ;  /* 0x0000010022ff7812 */ /* 0x000fe400078cc0ff */
[----:B------:R-:W-:Y:S01]  /*107ba0*/  PRMT R2, R36, 0x7772, RZ ;  /* 0x0000777224027816 */ /* 0x000fe200000000ff */
[----:B------:R-:W3:Y:S04]  /*107bb0*/  LDL.LU R35, [R1+0x194] ;  /* 0x0001940001237983 */ /* 0x000ee80000300800 */
[----:B------:R-:W3:Y:S02]  /*107bc0*/  LDL.LU.64 R16, [R1+0x46f0] ;  /* 0x0046f00001107983 */ /* 0x000ee40000300a00 */
[----:B------:R-:W-:-:S02]  /*107bd0*/  @P0 LOP3.LUT R49, R49, 0x800, RZ, 0xfc, !PT ;  /* 0x0000080031310812 */ /* 0x000fc400078efcff */
[----:B------:R-:W-:Y:S01]  /*107be0*/  LOP3.LUT P0, RZ, R34, 0x400, RZ, 0xc0, !PT ;  /* 0x0000040022ff7812 */ /* 0x000fe2000780c0ff */
[----:B------:R-:W3:Y:S01]  /*107bf0*/  LDL.LU.64 R26, [R1+0x46f8] ;  /* 0x0046f800011a7983 */ /* 0x000ee20000300a00 */
[----:B------:R-:W-:-:S03]  /*107c00*/  LOP3.LUT R49, R49, 0xffffefff, RZ, 0xc0, !PT ;  /* 0xffffefff31317812 */ /* 0x000fc600078ec0ff */
[----:B----4-:R1:W-:Y:S08]  /*107c10*/  @P6 STG.E.U8 desc[UR4][R24.64], R2 ;  /* 0x0000000218006986 */ /* 0x0103f0000c101104 */
[----:B------:R-:W-:Y:S02]  /*107c20*/  @P0 LOP3.LUT R49, R49, 0x1000, RZ, 0xfc, !PT ;  /* 0x0000100031310812 */ /* 0x000fe400078efcff */
[----:B------:R-:W-:-:S02]  /*107c30*/  LOP3.LUT P0, RZ, R34, 0x200, RZ, 0xc0, !PT ;  /* 0x0000020022ff7812 */ /* 0x000fc4000780c0ff */
[----:B-1----:R-:W-:Y:S01]  /*107c40*/  PRMT R2, R36, 0x7773, RZ ;  /* 0x0000777324027816 */ /* 0x002fe200000000ff */
[----:B------:R-:W4:Y:S04]  /*107c50*/  LDL.LU.64 R24, [R1+0x4700] ;  /* 0x0047000001187983 */ /* 0x000f280000300a00 */
[----:B------:R-:W4:Y:S06]  /*107c60*/  LDL.LU R36, [R1+0x184] ;  /* 0x0001840001247983 */ /* 0x000f2c0000300800 */
        /* <DEDUP_REMOVED lines=10> */
[----:B-1----:R-:W4:Y:S01]  /*107d10*/  LDL.LU.64 R32, [R1+0x4718] ;  /* 0x0047180001207983 */ /* 0x002f220000300a00 */
[----:B------:R-:W-:-:S09]  /*107d20*/  PRMT R2, R37, 0x7772, RZ ;  /* 0x0000777225027816 */ /* 0x000fd200000000ff */
        /* <DEDUP_REMOVED lines=64> */
[----:B-1----:R-:W2:Y:S01]  /*108130*/  LDL.LU.64 R38, [R1+0x4750] ;  /* 0x0047500001267983 */ /* 0x002ea20000300a00 */
[----:B---3--:R-:W-:-:S05]  /*108140*/  PRMT R2, R35, 0x7770, RZ ;  /* 0x0000777023027816 */ /* 0x008fca00000000ff */
[----:B------:R1:W-:Y:S04]  /*108150*/  @P5 STG.E.U8 desc[UR4][R24.64], R2 ;  /* 0x0000000218005986 */ /* 0x0003e8000c101104 */
[----:B-1----:R-:W3:Y:S04]  /*108160*/  LDL.LU.64 R24, [R1+0x4758] ;  /* 0x0047580001187983 */ /* 0x002ee80000300a00 */
        /* <DEDUP_REMOVED lines=19> */
[----:B------:R-:W-:-:S11]  /*1082a0*/  LOP3.LUT R49, R49, 0xfffffffb, RZ, 0xc0, !PT ;  /* 0xfffffffb31317812 */ /* 0x000fd600078ec0ff */
        /* <DEDUP_REMOVED lines=22> */
[----:B---3--:R1:W-:Y:S01]  /*108410*/  @P0 STG.E.U8 desc[UR4][R24.64], R2 ;  /* 0x0000000218000986 */ /* 0x0083e2000c101104 */
[----:B------:R-:W-:Y:S02]  /*108420*/  LOP3.LUT P0, RZ, R49, 0x1, RZ, 0xc0, !PT ;  /* 0x0000000131ff7812 */ /* 0x000fe4000780c0ff */
        /* <DEDUP_REMOVED lines=23> */
[C---:B------:R-:W-:Y:S02]  /*1085a0*/  LOP3.LUT P4, RZ, R37.reuse, 0x200, RZ, 0xc0, !PT ;  /* 0x0000020025ff7812 */ /* 0x040fe4000788c0ff */
[C---:B-1----:R-:W-:Y:S01]  /*1085b0*/  PRMT R2, R36.reuse, 0x7771, RZ ;  /* 0x0000777124027816 */ /* 0x042fe200000000ff */
[----:B------:R-:W3:Y:S04]  /*1085c0*/  LDL.LU.64 R16, [R1+0x47c0] ;  /* 0x0047c00001107983 */ /* 0x000ee80000300a00 */
        /* <DEDUP_REMOVED lines=21> */
[C---:B------:R-:W-:Y:S02]  /*108720*/  LOP3.LUT P0, RZ, R37.reuse, 0x800000, RZ, 0xc0, !PT ;  /* 0x0080000025ff7812 */ /* 0x040fe4000780c0ff */
        /* <DEDUP_REMOVED lines=19> */
[C---:B------:R-:W-:Y:S02]  /*108860*/  LOP3.LUT P0, RZ, R37.reuse, 0x40000, RZ, 0xc0, !PT ;  /* 0x0004000025ff7812 */ /* 0x040fe4000780c0ff */
[----:B------:R-:W-:Y:S02]  /*108870*/  LOP3.LUT P6, RZ, R37, 0x4000, RZ, 0xc0, !PT ;  /* 0x0000400025ff7812 */ /* 0x000fe400078cc0ff */
        /* <DEDUP_REMOVED lines=13> */
[----:B----4-:R-:W-:-:S03]  /*108950*/  PRMT R2, R36, 0x7770, RZ ;  /* 0x0000777024027816 */ /* 0x010fc600000000ff */
[----:B------:R-:W4:Y:S04]  /*108960*/  LDL.LU.64 R44, [R1+0x4808] ;  /* 0x00480800012c7983 */ /* 0x000f280000300a00 */
[----:B------:R1:W-:Y:S04]  /*108970*/  @P6 STG.E.U8 desc[UR4][R34.64], R2 ;  /* 0x0000000222006986 */ /* 0x0003e8000c101104 */
[----:B-1----:R-:W4:Y:S04]  /*108980*/  LDL.LU R34, [R1+0x18c] ;  /* 0x00018c0001227983 */ /* 0x002f280000300800 */
[----:B------:R-:W4:Y:S04]  /*108990*/  LDL.LU.64 R60, [R1+0x4810] ;  /* 0x00481000013c7983 */ /* 0x000f280000300a00 */
[----:B------:R-:W4:Y:S01]  /*1089a0*/  LDL.LU.64 R42, [R1+0x4818] ;  /* 0x00481800012a7983 */ /* 0x000f220000300a00 */
[----:B------:R-:W-:-:S03]  /*1089b0*/  PRMT R2, R36, 0x7771, RZ ;  /* 0x0000777124027816 */ /* 0x000fc600000000ff */
[----:B------:R-:W4:Y:S04]  /*1089c0*/  LDL.LU.64 R40, [R1+0x4820] ;  /* 0x0048200001287983 */ /* 0x000f280000300a00 */
[----:B------:R1:W-:Y:S01]  /*1089d0*/  @P0 STG.E.U8 desc[UR4][R30.64], R2 ;  /* 0x000000021e000986 */ /* 0x0003e2000c101104 */
[----:B------:R-:W-:-:S03]  /*1089e0*/  LOP3.LUT P0, RZ, R50, 0x4000000, RZ, 0xc0, !PT ;  /* 0x0400000032ff7812 */ /* 0x000fc6000780c0ff */
[----:B------:R-:W4:Y:S04]  /*1089f0*/  LDL.LU R35, [R1+0x170] ;  /* 0x0001700001237983 */ /* 0x000f280000300800 */
        /* <DEDUP_REMOVED lines=61> */
[----:B------:R-:W-:Y:S01]  /*108dd0*/  LOP3.LUT R50, R50, 0xfffffdff, RZ, 0xc0, !PT ;  /* 0xfffffdff32327812 */ /* 0x000fe200078ec0ff */
[----:B----4-:R1:W-:Y:S04]  /*108de0*/  @P4 STG.E.U8 desc[UR4][R32.64], R2 ;  /* 0x0000000220004986 */ /* 0x0103e8000c101104 */
[----:B-1----:R-:W3:Y:S06]  /*108df0*/  LDL.LU.64 R32, [R1+0x4880] ;  /* 0x0048800001207983 */ /* 0x002eec0000300a00 */
[----:B------:R-:W-:-:S02]  /*108e00*/  @P0 LOP3.LUT R50, R50, 0x200, RZ, 0xfc, !PT ;  /* 0x0000020032320812 */ /* 0x000fc400078efcff */
        /* <DEDUP_REMOVED lines=10> */
[C---:B------:R-:W-:Y:S02]  /*108eb0*/  LOP3.LUT P5, RZ, R27.reuse, 0x1, RZ, 0xc0, !PT ;  /* 0x000000011bff7812 */ /* 0x040fe400078ac0ff */
[----:B------:R-:W-:Y:S01]  /*108ec0*/  LOP3.LUT P6, RZ, R27, 0x2, RZ, 0xc0, !PT ;  /* 0x000000021bff7812 */ /* 0x000fe200078cc0ff */
        /* <DEDUP_REMOVED lines=17> */
[----:B------:R1:W-:Y:S04]  /*108fe0*/  @P5 STG.E.U8 desc[UR4][R30.64], R2 ;  /* 0x000000021e005986 */ /* 0x0003e8000c101104 */
        /* <DEDUP_REMOVED lines=24> */
[----:B------:R-:W-:-:S03]  /*109170*/  PRMT R2, R37, 0x7773, RZ ;  /* 0x0000777325027816 */ /* 0x000fc600000000ff */
[----:B------:R-:W3:Y:S01]  /*109180*/  LDL.LU.64 R36, [R1+0x48e8] ;  /* 0x0048e80001247983 */ /* 0x000ee20000300a00 */
[----:B------:R-:W-:-:S13]  /*109190*/  LOP3.LUT P0, RZ, R50, 0x8000, RZ, 0xc0, !PT ;  /* 0x0000800032ff7812 */ /* 0x000fda000780c0ff */
        /* <DEDUP_REMOVED lines=34> */
[----:B---3--:R1:W-:Y:S02]  /*1093c0*/  @P5 STG.E.U8 desc[UR4][R32.64], R2 ;  /* 0x0000000220005986 */ /* 0x0083e4000c101104 */
[----:B-1----:R-:W-:-:S05]  /*1093d0*/  PRMT R2, R39, 0x7773, RZ ;  /* 0x0000777327027816 */ /* 0x002fca00000000ff */
[----:B------:R1:W-:Y:S04]  /*1093e0*/  @P6 STG.E.U8 desc[UR4][R36.64], R2 ;  /* 0x0000000224006986 */ /* 0x0003e8000c101104 */
        /* <DEDUP_REMOVED lines=8> */
[----:B------:R-:W-:Y:S01]  /*109470*/  LOP3.LUT R50, R50, 0xfffffffe, RZ, 0xc0, !PT ;  /* 0xfffffffe32327812 */ /* 0x000fe200078ec0ff */
[----:B------:R-:W3:Y:S01]  /*109480*/  LDL.LU R39, [R1+0x3e0] ;  /* 0x0003e00001277983 */ /* 0x000ee20000300800 */
        /* <DEDUP_REMOVED lines=30> */
[----:B--2---:R-:W-:-:S05]  /*109670*/  PRMT R2, R38, 0x7770, RZ ;  /* 0x0000777026027816 */ /* 0x004fca00000000ff */
[----:B------:R1:W-:Y:S04]  /*109680*/  @P4 STG.E.U8 desc[UR4][R36.64], R2 ;  /* 0x0000000224004986 */ /* 0x0003e8000c101104 */
[----:B-1----:R-:W2:Y:S04]  /*109690*/  LDL.LU.64 R36, [R1+0x4918] ;  /* 0x0049180001247983 */ /* 0x002ea80000300a00 */
[----:B------:R-:W2:Y:S04]  /*1096a0*/  LDL.LU.64 R48, [R1+0x4920] ;  /* 0x0049200001307983 */ /* 0x000ea80000300a00 */
[----:B------:R-:W2:Y:S04]  /*1096b0*/  LDL.LU.64 R46, [R1+0x4928] ;  /* 0x00492800012e7983 */ /* 0x000ea80000300a00 */
[----:B------:R-:W2:Y:S04]  /*1096c0*/  LDL.LU R40, [R1+0x178] ;  /* 0x0001780001287983 */ /* 0x000ea80000300800 */
[----:B------:R-:W2:Y:S04]  /*1096d0*/  LDL.LU.64 R44, [R1+0x4930] ;  /* 0x00493000012c7983 */ /* 0x000ea80000300a00 */
[----:B------:R-:W2:Y:S04]  /*1096e0*/  LDL.LU.64 R60, [R1+0x4938] ;  /* 0x00493800013c7983 */ /* 0x000ea80000300a00 */
[----:B------:R-:W2:Y:S01]  /*1096f0*/  LDL.LU.64 R42, [R1+0x4940] ;  /* 0x00494000012a7983 */ /* 0x000ea20000300a00 */
[----:B------:R-:W-:-:S03]  /*109700*/  PRMT R2, R38, 0x7771, RZ ;  /* 0x0000777126027816 */ /* 0x000fc600000000ff */
[----:B------:R-:W2:Y:S04]  /*109710*/  LDL.LU.64 R18, [R1+0x4948] ;  /* 0x0049480001127983 */ /* 0x000ea80000300a00 */
[----:B---3--:R1:W-:Y:S02]  /*109720*/  @P5 STG.E.U8 desc[UR4][R30.64], R2 ;  /* 0x000000021e005986 */ /* 0x0083e4000c101104 */
[----:B-1----:R-:W-:-:S05]  /*109730*/  PRMT R2, R38, 0x7772, RZ ;  /* 0x0000777226027816 */ /* 0x002fca00000000ff */
[----:B----4-:R1:W-:Y:S02]  /*109740*/  @P6 STG.E.U8 desc[UR4][R28.64], R2 ;  /* 0x000000021c006986 */ /* 0x0103e4000c101104 */
[----:B-1----:R-:W-:Y:S02]  /*109750*/  PRMT R2, R38, 0x7773, RZ ;  /* 0x0000777326027816 */ /* 0x002fe400000000ff */
[----:B------:R-:W3:Y:S04]  /*109760*/  LDL.LU R38, [R1+0x168] ;  /* 0x0001680001267983 */ /* 0x000ee80000300800 */
[----:B------:R-:W4:Y:S04]  /*109770*/  LDL.LU.64 R16, [R1+0x4950] ;  /* 0x0049500001107983 */ /* 0x000f280000300a00 */
[----:B------:R-:W3:Y:S04]  /*109780*/  LDL.LU.64 R26, [R1+0x4958] ;  /* 0x00495800011a7983 */ /* 0x000ee80000300a00 */
[----:B------:R-:W3:Y:S04]  /*109790*/  LDL.LU.64 R30, [R1+0x4960] ;  /* 0x00496000011e7983 */ /* 0x000ee80000300a00 */
[----:B------:R1:W-:Y:S01]  /*1097a0*/  @P0 STG.E.U8 desc[UR4][R34.64], R2 ;  /* 0x0000000222000986 */ /* 0x0003e2000c101104 */
[----:B------:R-:W-:-:S03]  /*1097b0*/  LOP3.LUT P0, RZ, R50, 0x100, RZ, 0xc0, !PT ;  /* 0x0000010032ff7812 */ /* 0x000fc6000780c0ff */
[----:B------:R-:W3:Y:S04]  /*1097c0*/  LDL.LU.64 R28, [R1+0x4968] ;  /* 0x00496800011c7983 */ /* 0x000ee80000300a00 */
[----:B------:R-:W3:Y:S01]  /*1097d0*/  LDL.LU R3, [R1+0x158] ;  /* 0x0001580001037983 */ /* 0x000ee20000300800 */
[----:B-1----:R-:W-:-:S03]  /*1097e0*/  PRMT R2, R41, 0x7770, RZ ;  /* 0x0000777029027816 */ /* 0x002fc600000000ff */
[----:B------:R-:W3:Y:S04]  /*1097f0*/  LDL.LU.64 R34, [R1+0x4970] ;  /* 0x0049700001227983 */ /* 0x000ee80000300a00 */
[----:B------:R1:W-:Y:S04]  /*109800*/  @P0 STG.E.U8 desc[UR4][R32.64], R2 ;  /* 0x0000000220000986 */ /* 0x0003e8000c101104 */
[----:B-1----:R-:W3:Y:S01]  /*109810*/  LDL.LU.64 R32, [R1+0x4978] ;  /* 0x0049780001207983 */ /* 0x002ee20000300a00 */
[----:B------:R-:W-:Y:S02]  /*109820*/  LOP3.LUT P0, RZ, R50, 0x80, RZ, 0xc0, !PT ;  /* 0x0000008032ff7812 */ /* 0x000fe4000780c0ff */
[----:B------:R-:W-:-:S02]  /*109830*/  PRMT R2, R41, 0x7771, RZ ;  /* 0x0000777129027816 */ /* 0x000fc400000000ff */
        /* <DEDUP_REMOVED lines=37> */
[----:B------:R1:W-:Y:S04]  /*109a90*/  @P5 STG.E.U8 desc[UR4][R32.64], R2 ;  /* 0x0000000220005986 */ /* 0x0003e8000c101104 */
[----:B-1----:R-:W4:Y:S04]  /*109aa0*/  LDL.LU.64 R32, [R1+0x4990] ;  /* 0x0049900001207983 */ /* 0x002f280000300a00 */
[----:B------:R-:W4:Y:S04]  /*109ab0*/  LDL.LU.64 R30, [R1+0x4998] ;  /* 0x00499800011e7983 */ /* 0x000f280000300a00 */
[----:B------:R-:W4:Y:S04]  /*109ac0*/  LDL.LU.64 R28, [R1+0x49a0] ;  /* 0x0049a000011c7983 */ /* 0x000f280000300a00 */
[----:B------:R-:W4:Y:S01]  /*109ad0*/  LDL.LU R38, [R1+0x148] ;  /* 0x0001480001267983 */ /* 0x000f220000300800 */
[----:B------:R-:W-:-:S03]  /*109ae0*/  LOP3.LUT P6, RZ, R39, 0x10, RZ, 0xc0, !PT ;  /* 0x0000001027ff7812 */ /* 0x000fc600078cc0ff */
[----:B------:R-:W4:Y:S01]  /*109af0*/  LDL.LU.64 R34, [R1+0x49a8] ;  /* 0x0049a80001227983 */ /* 0x000f220000300a00 */
[----:B------:R-:W-:Y:S02]  /*109b00*/  PRMT R2, R3, 0x7772, RZ ;  /* 0x0000777203027816 */ /* 0x000fe400000000ff */
[C---:B------:R-:W-:Y:S02]  /*109b10*/  LOP3.LUT P4, RZ, R39.reuse, 0x20, RZ, 0xc0, !PT ;  /* 0x0000002027ff7812 */ /* 0x040fe4000788c0ff */
[----:B------:R-:W-:-:S05]  /*109b20*/  LOP3.LUT P5, RZ, R39, 0x40, RZ, 0xc0, !PT ;  /* 0x0000004027ff7812 */ /* 0x000fca00078ac0ff */
[----:B--2---:R1:W-:Y:S04]  /*109b30*/  @P6 STG.E.U8 desc[UR4][R36.64], R2 ;  /* 0x0000000224006986 */ /* 0x0043e8000c101104 */
[----:B-1----:R-:W2:Y:S04]  /*109b40*/  LDL.LU.64 R36, [R1+0x49b0] ;  /* 0x0049b00001247983 */ /* 0x002ea80000300a00 */
[----:B------:R-:W2:Y:S01]  /*109b50*/  LDL.LU R59, [R1+0x17c] ;  /* 0x00017c00013b7983 */ /* 0x000ea20000300800 */
[----:B------:R-:W-:-:S05]  /*109b60*/  PRMT R2, R3, 0x7773, RZ ;  /* 0x0000777303027816 */ /* 0x000fca00000000ff */
[----:B---3--:R4:W-:Y:S02]  /*109b70*/  @P4 STG.E.U8 desc[UR4][R26.64], R2 ;  /* 0x000000021a004986 */ /* 0x0089e4000c101104 */
[----:B----4-:R-:W-:-:S05]  /*109b80*/  PRMT R2, R38, 0x7770, RZ ;  /* 0x0000777026027816 */ /* 0x010fca00000000ff */
[----:B------:R1:W-:Y:S04]  /*109b90*/  @P5 STG.E.U8 desc[UR4][R32.64], R2 ;  /* 0x0000000220005986 */ /* 0x0003e8000c101104 */
[----:B-1----:R-:W3:Y:S01]  /*109ba0*/  LDL.LU.64 R32, [R1+0x49b8] ;  /* 0x0049b80001207983 */ /* 0x002ee20000300a00 */
[----:B------:R-:W-:Y:S02]  /*109bb0*/  LOP3.LUT P0, RZ, R39, 0x20000, RZ, 0xc0, !PT ;  /* 0x0002000027ff7812 */ /* 0x000fe4000780c0ff */
[----:B------:R-:W-:Y:S01]  /*109bc0*/  LOP3.LUT R51, R51, 0xff7fffff, RZ, 0xc0, !PT ;  /* 0xff7fffff33337812 */ /* 0x000fe200078ec0ff */
[----:B------:R-:W4:Y:S01]  /*109bd0*/  LDL.LU.64 R46, [R1+0x49c0] ;  /* 0x0049c000012e7983 */ /* 0x000f220000300a00 */
[----:B------:R-:W-:-:S03]  /*109be0*/  LOP3.LUT P6, RZ, R39, 0x80, RZ, 0xc0, !PT ;  /* 0x0000008027ff7812 */ /* 0x000fc600078cc0ff */
[----:B------:R-:W4:Y:S01]  /*109bf0*/  LDL.LU.64 R44, [R1+0x49c8] ;  /* 0x0049c800012c7983 */ /* 0x000f220000300a00 */
[----:B------:R-:W-:-:S03]  /*109c00*/  PRMT R2, R38, 0x7771, RZ ;  /* 0x0000777126027816 */ /* 0x000fc600000000ff */
[----:B------:R-:W4:Y:S02]  /*109c10*/  LDL.LU.64 R60, [R1+0x49d0] ;  /* 0x0049d000013c7983 */ /* 0x000f240000300a00 */
[----:B------:R-:W-:Y:S02]  /*109c20*/  @P0 LOP3.LUT R51, R51, 0x800000, RZ, 0xfc, !PT ;  /* 0x0080000033330812 */ /* 0x000fe400078efcff */
[----:B------:R-:W-:Y:S01]  /*109c30*/  LOP3.LUT P0, RZ, R39, 0x10000, RZ, 0xc0, !PT ;  /* 0x0001000027ff7812 */ /* 0x000fe2000780c0ff */
[----:B------:R-:W4:Y:S01]  /*109c40*/  LDL.LU R3, [R1+0x16c] ;  /* 0x00016c0001037983 */ /* 0x000f220000300800 */
[----:B------:R-:W-:-:S03]  /*109c50*/  LOP3.LUT R51, R51, 0xfeffffff, RZ, 0xc0, !PT ;  /* 0xfeffffff33337812 */ /* 0x000fc600078ec0ff */
[----:B------:R1:W-:Y:S04]  /*109c60*/  @P6 STG.E.U8 desc[UR4][R30.64], R2 ;  /* 0x000000021e006986 */ /* 0x0003e8000c101104 */
[----:B------:R-:W4:Y:S04]  /*109c70*/  LDL.LU.64 R42, [R1+0x49d8] ;  /* 0x0049d800012a7983 */ /* 0x000f280000300a00 */
[----:B------:R-:W-:Y:S01]  /*109c80*/  @P0 LOP3.LUT R51, R51, 0x1000000, RZ, 0xfc, !PT ;  /* 0x0100000033330812 */ /* 0x000fe200078efcff */
[----:B------:R-:W4:Y:S01]  /*109c90*/  LDL.LU.64 R40, [R1+0x49e0] ;  /* 0x0049e00001287983 */ /* 0x000f220000300a00 */
        /* <DEDUP_REMOVED lines=24> */
[C---:B------:R-:W-:Y:S02]  /*109e20*/  LOP3.LUT P0, RZ, R51.reuse, 0x80000000, RZ, 0xc0, !PT ;  /* 0x8000000033ff7812 */ /* 0x040fe4000780c0ff */
[----:B-1----:R-:W-:Y:S02]  /*109e30*/  PRMT R2, R38, 0x7773, RZ ;  /* 0x0000777326027816 */ /* 0x002fe400000000ff */
[----:B------:R-:W4:Y:S09]  /*109e40*/  LDL.LU R38, [R1+0x15c] ;  /* 0x00015c0001267983 */ /* 0x000f320000300800 */
[----:B------:R2:W-:Y:S01]  /*109e50*/  @P0 STG.E.U8 desc[UR4][R34.64], R2 ;  /* 0x0000000222000986 */ /* 0x0005e2000c101104 */
[----:B------:R-:W-:-:S03]  /*109e60*/  LOP3.LUT P0, RZ, R51, 0x40000000, RZ, 0xc0, !PT ;  /* 0x4000000033ff7812 */ /* 0x000fc6000780c0ff */
[----:B------:R-:W4:Y:S04]  /*109e70*/  LDL.LU.64 R18, [R1+0x49e8] ;  /* 0x0049e80001127983 */ /* 0x000f280000300a00 */
[----:B------:R-:W4:Y:S01]  /*109e80*/  LDL.LU.64 R16, [R1+0x49f0] ;  /* 0x0049f00001107983 */ /* 0x000f220000300a00 */
[----:B--2---:R-:W-:-:S03]  /*109e90*/  PRMT R2, R59, 0x7770, RZ ;  /* 0x000077703b027816 */ /* 0x004fc600000000ff */
[----:B------:R-:W2:Y:S04]  /*109ea0*/  LDL.LU.64 R26, [R1+0x49f8] ;  /* 0x0049f800011a7983 */ /* 0x000ea80000300a00 */
[----:B------:R1:W-:Y:S01]  /*109eb0*/  @P0 STG.E.U8 desc[UR4][R36.64], R2 ;  /* 0x0000000224000986 */ /* 0x0003e2000c101104 */
[----:B------:R-:W-:-:S03]  /*109ec0*/  LOP3.LUT P0, RZ, R51, 0x20000000, RZ, 0xc0, !PT ;  /* 0x2000000033ff7812 */ /* 0x000fc6000780c0ff */
[----:B------:R-:W2:Y:S04]  /*109ed0*/  LDL.LU.64 R30, [R1+0x4a00] ;  /* 0x004a0000011e7983 */ /* 0x000ea80000300a00 */
[----:B------:R-:W2:Y:S01]  /*109ee0*/  LDL.LU.64 R28, [R1+0x4a08] ;  /* 0x004a0800011c7983 */ /* 0x000ea20000300a00 */
[----:B-1----:R-:W-:-:S03]  /*109ef0*/  PRMT R2, R59, 0x7771, RZ ;  /* 0x000077713b027816 */ /* 0x002fc600000000ff */
[----:B------:R-:W2:Y:S04]  /*109f00*/  LDL.LU.64 R34, [R1+0x4a10] ;  /* 0x004a100001227983 */ /* 0x000ea80000300a00 */
[----:B------:R-:W2:Y:S04]  /*109f10*/  LDL.LU R36, [R1+0x14c] ;  /* 0x00014c0001247983 */ /* 0x000ea80000300800 */
[----:B---3--:R1:W-:Y:S04]  /*109f20*/  @P0 STG.E.U8 desc[UR4][R32.64], R2 ;  /* 0x0000000220000986 */ /* 0x0083e8000c101104 */
[----:B-1----:R-:W3:Y:S04]  /*109f30*/  LDL.LU.64 R32, [R1+0x4a18] ;  /* 0x004a180001207983 */ /* 0x002ee80000300a00 */
[----:B------:R-:W3:Y:S01]  /*109f40*/  LDL.LU R37, [R1+0x3e4] ;  /* 0x0003e40001257983 */ /* 0x000ee20000300800 */
[----:B------:R-:W-:-:S02]  /*109f50*/  LOP3.LUT P0, RZ, R51, 0x10000000, RZ, 0xc0, !PT ;  /* 0x1000000033ff7812 */ /* 0x000fc4000780c0ff */
        /* <DEDUP_REMOVED lines=15> */
[----:B-1----:R-:W-:Y:S02]  /*10a050*/  PRMT R2, R3, 0x7773, RZ ;  /* 0x0000777303027816 */ /* 0x002fe400000000ff */
[----:B------:R-:W-:Y:S02]  /*10a060*/  LOP3.LUT R51, R51, 0xffffbfff, RZ, 0xc0, !PT ;  /* 0xffffbfff33337812 */ /* 0x000fe400078ec0ff */
[C---:B------:R-:W-:Y:S02]  /*10a070*/  LOP3.LUT P1, RZ, R39.reuse, 0x40000, RZ, 0xc0, !PT ;  /* 0x0004000027ff7812 */ /* 0x040fe4000782c0ff */
[----:B------:R-:W-:-:S05]  /*10a080*/  LOP3.LUT P2, RZ, R39, 0x80000, RZ, 0xc0, !PT ;  /* 0x0008000027ff7812 */ /* 0x000fca000784c0ff */
[----:B------:R1:W-:Y:S01]  /*10a090*/  @P0 STG.E.U8 desc[UR4][R18.64], R2 ;  /* 0x0000000212000986 */ /* 0x0003e2000c101104 */
[----:B------:R-:W-:Y:S02]  /*10a0a0*/  LOP3.LUT P3, RZ, R39, 0x100000, RZ, 0xc0, !PT ;  /* 0x0010000027ff7812 */ /* 0x000fe4000786c0ff */
[----:B-1----:R-:W-:-:S05]  /*10a0b0*/  PRMT R2, R38, 0x7770, RZ ;  /* 0x0000777026027816 */ /* 0x002fca00000000ff */
[----:B------:R1:W-:Y:S01]  /*10a0c0*/  @P1 STG.E.U8 desc[UR4][R16.64], R2 ;  /* 0x0000000210001986 */ /* 0x0003e2000c101104 */
[C---:B------:R-:W-:Y:S02]  /*10a0d0*/  LOP3.LUT P4, RZ, R39.reuse, 0x200000, RZ, 0xc0, !PT ;  /* 0x0020000027ff7812 */ /* 0x040fe4000788c0ff */
[C---:B-1----:R-:W-:Y:S01]  /*10a0e0*/  PRMT R2, R38.reuse, 0x7771, RZ ;  /* 0x0000777126027816 */ /* 0x042fe200000000ff */
[----:B------:R-:W4:Y:S04]  /*10a0f0*/  LDL.LU.64 R16, [R1+0x4a20] ;  /* 0x004a200001107983 */ /* 0x000f280000300a00 */
[----:B--2---:R1:W-:Y:S01]  /*10a100*/  @P2 STG.E.U8 desc[UR4][R26.64], R2 ;  /* 0x000000021a002986 */ /* 0x0043e2000c101104 */
[C---:B------:R-:W-:Y:S02]  /*10a110*/  LOP3.LUT P5, RZ, R39.reuse, 0x400000, RZ, 0xc0, !PT ;  /* 0x0040000027ff7812 */ /* 0x040fe400078ac0ff */
[----:B-1----:R-:W-:Y:S01]  /*10a120*/  PRMT R2, R38, 0x7772, RZ ;  /* 0x0000777226027816 */ /* 0x002fe200000000ff */
[----:B------:R-:W2:Y:S04]  /*10a130*/  LDL.LU.64 R26, [R1+0x4a28] ;  /* 0x004a2800011a7983 */ /* 0x000ea80000300a00 */
[----:B------:R1:W-:Y:S01]  /*10a140*/  @P3 STG.E.U8 desc[UR4][R30.64], R2 ;  /* 0x000000021e003986 */ /* 0x0003e2000c101104 */
[----:B------:R-:W-:-:S02]  /*10a150*/  LOP3.LUT P6, RZ, R39, 0x800000, RZ, 0xc0, !PT ;  /* 0x0080000027ff7812 */ /* 0x000fc400078cc0ff */
[----:B-1----:R-:W-:Y:S01]  /*10a160*/  PRMT R2, R38, 0x7773, RZ ;  /* 0x0000777326027816 */ /* 0x002fe200000000ff */
[----:B------:R-:W2:Y:S04]  /*10a170*/  LDL.LU.64 R30, [R1+0x4a30] ;  /* 0x004a3000011e7983 */ /* 0x000ea80000300a00 */
[----:B------:R1:W-:Y:S01]  /*10a180*/  @P4 STG.E.U8 desc[UR4][R28.64], R2 ;  /* 0x000000021c004986 */ /* 0x0003e2000c101104 */
[----:B---3--:R-:W-:-:S03]  /*10a190*/  LOP3.LUT P0, RZ, R37, 0x10, RZ, 0xc0, !PT ;  /* 0x0000001025ff7812 */ /* 0x008fc6000780c0ff */
[----:B-1----:R-:W3:Y:S10]  /*10a1a0*/  LDL.LU.64 R28, [R1+0x4a38] ;  /* 0x004a3800011c7983 */ /* 0x002ef40000300a00 */
        /* <DEDUP_REMOVED lines=14> */
[----:B------:R-:W-:Y:S02]  /*10a290*/  LOP3.LUT P0, RZ, R39, 0x80000000, RZ, 0xc0, !PT ;  /* 0x8000000027ff7812 */ /* 0x000fe4000780c0ff */
[----:B------:R-:W-:Y:S01]  /*10a2a0*/  LOP3.LUT R51, R51, 0xfff7ffff, RZ, 0xc0, !PT ;  /* 0xfff7ffff33337812 */ /* 0x000fe200078ec0ff */
[----:B------:R1:W-:Y:S10]  /*10a2b0*/  @P5 STG.E.U8 desc[UR4][R34.64], R2 ;  /* 0x0000000222005986 */ /* 0x0003f4000c101104 */
[----:B------:R-:W-:-:S02]  /*10a2c0*/  @P0 LOP3.LUT R51, R51, 0x80000, RZ, 0xfc, !PT ;  /* 0x0008000033330812 */ /* 0x000fc400078efcff */
[----:B-1----:R-:W-:Y:S01]  /*10a2d0*/  PRMT R2, R36, 0x7771, RZ ;  /* 0x0000777124027816 */ /* 0x002fe200000000ff */
[----:B------:R-:W3:Y:S01]  /*10a2e0*/  LDL.LU.64 R34, [R1+0x4a40] ;  /* 0x004a400001227983 */ /* 0x000ee20000300a00 */
[----:B------:R-:W-:-:S03]  /*10a2f0*/  LOP3.LUT P0, RZ, R39, 0x40000000, RZ, 0xc0, !PT ;  /* 0x4000000027ff7812 */ /* 0x000fc6000780c0ff */
[----:B------:R1:W-:Y:S01]  /*10a300*/  @P6 STG.E.U8 desc[UR4][R32.64], R2 ;  /* 0x0000000220006986 */ /* 0x0003e2000c101104 */
[----:B------:R-:W-:-:S03]  /*10a310*/  LOP3.LUT R51, R51, 0xffefffff, RZ, 0xc0, !PT ;  /* 0xffefffff33337812 */ /* 0x000fc600078ec0ff */
[----:B-1----:R-:W3:Y:S06]  /*10a320*/  LDL.LU R33, [R1+0x130] ;  /* 0x0001300001217983 */ /* 0x002eec0000300800 */
[----:B------:R-:W-:Y:S02]  /*10a330*/  @P0 LOP3.LUT R51, R51, 0x100000, RZ, 0xfc, !PT ;  /* 0x0010000033330812 */ /* 0x000fe400078efcff */
        /* <DEDUP_REMOVED lines=10> */
[----:B------:R-:W3:Y:S04]  /*10a3e0*/  LDL.LU.64 R38, [R1+0x4a48] ;  /* 0x004a480001267983 */ /* 0x000ee80000300a00 */
[----:B------:R-:W3:Y:S04]  /*10a3f0*/  LDL.LU R3, [R1+0x120] ;  /* 0x0001200001037983 */ /* 0x000ee80000300800 */
        /* <DEDUP_REMOVED lines=9> */
[----:B------:R-:W4:Y:S04]  /*10a490*/  LDL.LU.64 R42, [R1+0x4a70] ;  /* 0x004a7000012a7983 */ /* 0x000f280000300a00 */
[----:B------:R-:W2:Y:S04]  /*10a4a0*/  LDL.LU.64 R40, [R1+0x4a78] ;  /* 0x004a780001287983 */ /* 0x000ea80000300a00 */
[----:B------:R-:W2:Y:S04]  /*10a4b0*/  LDL.LU R36, [R1+0x100] ;  /* 0x0001000001247983 */ /* 0x000ea80000300800 */
[----:B------:R-:W2:Y:S04]  /*10a4c0*/  LDL.LU.64 R18, [R1+0x4a80] ;  /* 0x004a800001127983 */ /* 0x000ea80000300a00 */
[----:B------:R-:W2:Y:S01]  /*10a4d0*/  LDL.LU.64 R16, [R1+0x4a88] ;  /* 0x004a880001107983 */ /* 0x000ea20000300a00 */
[----:B---3--:R-:W-:-:S05]  /*10a4e0*/  PRMT R2, R33, 0x7770, RZ ;  /* 0x0000777021027816 */ /* 0x008fca00000000ff */
[----:B------:R1:W-:Y:S02]  /*10a4f0*/  @P6 STG.E.U8 desc[UR4][R30.64], R2 ;  /* 0x000000021e006986 */ /* 0x0003e4000c101104 */
[----:B-1----:R-:W-:Y:S02]  /*10a500*/  PRMT R2, R33, 0x7771, RZ ;  /* 0x0000777121027816 */ /* 0x002fe400000000ff */
[----:B------:R-:W3:Y:S04]  /*10a510*/  LDL.LU.64 R30, [R1+0x4a90] ;  /* 0x004a9000011e7983 */ /* 0x000ee80000300a00 */
[----:B------:R1:W-:Y:S01]  /*10a520*/  @P0 STG.E.U8 desc[UR4][R28.64], R2 ;  /* 0x000000021c000986 */ /* 0x0003e2000c101104 */
[----:B------:R-:W-:Y:S02]  /*10a530*/  LOP3.LUT P0, RZ, R51, 0x400000, RZ, 0xc0, !PT ;  /* 0x0040000033ff7812 */ /* 0x000fe4000780c0ff */
[----:B-1----:R-:W-:Y:S01]  /*10a540*/  PRMT R2, R33, 0x7772, RZ ;  /* 0x0000777221027816 */ /* 0x002fe200000000ff */
[----:B------:R-:W3:Y:S10]  /*10a550*/  LDL.LU.64 R28, [R1+0x4a98] ;  /* 0x004a9800011c7983 */ /* 0x000ef40000300a00 */
[----:B------:R1:W-:Y:S01]  /*10a560*/  @P0 STG.E.U8 desc[UR4][R34.64], R2 ;  /* 0x0000000222000986 */ /* 0x0003e2000c101104 */
[----:B------:R-:W-:-:S02]  /*10a570*/  LOP3.LUT P0, RZ, R51, 0x200000, RZ, 0xc0, !PT ;  /* 0x0020000033ff7812 */ /* 0x000fc4000780c0ff */
[----:B-1----:R-:W-:Y:S01]  /*10a580*/  PRMT R2, R33, 0x7773, RZ ;  /* 0x0000777321027816 */ /* 0x002fe200000000ff */
[----:B------:R-:W3:Y:S10]  /*10a590*/  LDL.LU.64 R34, [R1+0x4aa0] ;  /* 0x004aa00001227983 */ /* 0x000ef40000300a00 */
[----:B------:R1:W-:Y:S04]  /*10a5a0*/  @P0 STG.E.U8 desc[UR4][R38.64], R2 ;  /* 0x0000000226000986 */ /* 0x0003e8000c101104 */
[----:B------:R-:W3:Y:S04]  /*10a5b0*/  LDL.LU.64 R32, [R1+0x4aa8] ;  /* 0x004aa80001207983 */ /* 0x000ee80000300a00 */
[----:B-1----:R-:W3:Y:S04]  /*10a5c0*/  LDL.LU.64 R38, [R1+0x4ab0] ;  /* 0x004ab00001267983 */ /* 0x002ee80000300a00 */
[----:B------:R-:W3:Y:S01]  /*10a5d0*/  LDL.LU R27, [R1+0x134] ;  /* 0x00013400011b7983 */ /* 0x000ee20000300800 */
        /* <DEDUP_REMOVED lines=28> */
[----:B------:R-:W2:Y:S01]  /*10a7a0*/  LDL.LU.64 R16, [R1+0x4ab8] ;  /* 0x004ab80001107983 */ /* 0x000ea20000300a00 */
[C---:B------:R-:W-:Y:S02]  /*10a7b0*/  LOP3.LUT P5, RZ, R37.reuse, 0x200, RZ, 0xc0, !PT ;  /* 0x0000020025ff7812 */ /* 0x040fe400078ac0ff */
[----:B------:R-:W-:Y:S01]  /*10a7c0*/  LOP3.LUT P6, RZ, R37, 0x400, RZ, 0xc0, !PT ;  /* 0x0000040025ff7812 */ /* 0x000fe200078cc0ff */
        /* <DEDUP_REMOVED lines=15> */
[----:B------:R-:W-:-:S02]  /*10a8c0*/  LOP3.LUT P4, RZ, R37, 0x800, RZ, 0xc0, !PT ;  /* 0x0000080025ff7812 */ /* 0x000fc4000788c0ff */
[----:B------:R-:W-:Y:S02]  /*10a8d0*/  LOP3.LUT P5, RZ, R37, 0x1000, RZ, 0xc0, !PT ;  /* 0x0000100025ff7812 */ /* 0x000fe400078ac0ff */
[----:B------:R-:W-:-:S09]  /*10a8e0*/  PRMT R2, R27, 0x7771, RZ ;  /* 0x000077711b027816 */ /* 0x000fd200000000ff */
[----:B--2---:R1:W-:Y:S02]  /*10a8f0*/  @P4 STG.E.U8 desc[UR4][R16.64], R2 ;  /* 0x0000000210004986 */ /* 0x0043e4000c101104 */
[----:B-1----:R-:W-:Y:S02]  /*10a900*/  PRMT R2, R27, 0x7772, RZ ;  /* 0x000077721b027816 */ /* 0x002fe400000000ff */
[----:B------:R-:W-:Y:S02]  /*10a910*/  LOP3.LUT P0, RZ, R37, 0x800000, RZ, 0xc0, !PT ;  /* 0x0080000025ff7812 */ /* 0x000fe4000780c0ff */
[----:B------:R-:W-:-:S11]  /*10a920*/  LOP3.LUT R51, R51, 0xffffffdf, RZ, 0xc0, !PT ;  /* 0xffffffdf33337812 */ /* 0x000fd600078ec0ff */
[----:B------:R-:W-:Y:S02]  /*10a930*/  @P0 LOP3.LUT R51, R51, 0x20, RZ, 0xfc, !PT ;  /* 0x0000002033330812 */ /* 0x000fe400078efcff */
[----:B------:R-:W-:Y:S02]  /*10a940*/  LOP3.LUT P0, RZ, R37, 0x400000, RZ, 0xc0, !PT ;  /* 0x0040000025ff7812 */ /* 0x000fe4000780c0ff */
[----:B------:R-:W-:Y:S01]  /*10a950*/  LOP3.LUT R51, R51, 0xffffffbf, RZ, 0xc0, !PT ;  /* 0xffffffbf33337812 */ /* 0x000fe200078ec0ff */
[----:B---3--:R1:W-:Y:S04]  /*10a960*/  @P5 STG.E.U8 desc[UR4][R38.64], R2 ;  /* 0x0000000226005986 */ /* 0x0083e8000c101104 */
[----:B-1----:R-:W2:Y:S06]  /*10a970*/  LDL.LU.64 R38, [R1+0x4ae8] ;  /* 0x004ae80001267983 */ /* 0x002eac0000300a00 */
[----:B------:R-:W-:-:S02]  /*10a980*/  @P0 LOP3.LUT R51, R51, 0x40, RZ, 0xfc, !PT ;  /* 0x0000004033330812 */ /* 0x000fc400078efcff */
        /* <DEDUP_REMOVED lines=25> */
[----:B----4-:R1:W-:Y:S01]  /*10ab20*/  @P6 STG.E.U8 desc[UR4][R32.64], R2 ;  /* 0x0000000220006986 */ /* 0x0103e2000c101104 */
[----:B------:R-:W-:-:S03]  /*10ab30*/  LOP3.LUT R51, R51, 0xffffdfff, RZ, 0xc0, !PT ;  /* 0xffffdfff33337812 */ /* 0x000fc600078ec0ff */
[----:B-1----:R-:W4:Y:S04]  /*10ab40*/  LDL.LU R32, [R1+0x104] ;  /* 0x0001040001207983 */ /* 0x002f280000300800 */
[----:B------:R-:W4:Y:S04]  /*10ab50*/  LDL.LU.64 R42, [R1+0x4b08] ;  /* 0x004b0800012a7983 */ /* 0x000f280000300a00 */
[----:B------:R-:W-:Y:S02]  /*10ab60*/  @P0 LOP3.LUT R51, R51, 0x2000, RZ, 0xfc, !PT ;  /* 0x0000200033330812 */ /* 0x000fe400078efcff */
[----:B------:R-:W-:Y:S01]  /*10ab70*/  LOP3.LUT P0, RZ, R37, 0x4000, RZ, 0xc0, !PT ;  /* 0x0000400025ff7812 */ /* 0x000fe2000780c0ff */
[----:B------:R-:W4:Y:S01]  /*10ab80*/  LDL.LU.64 R40, [R1+0x4b10] ;  /* 0x004b100001287983 */ /* 0x000f220000300a00 */
        /* <DEDUP_REMOVED lines=17> */
[----:B--2---:R1:W-:Y:S04]  /*10aca0*/  @P0 STG.E.U8 desc[UR4][R38.64], R2 ;  /* 0x0000000226000986 */ /* 0x0043e8000c101104 */
[----:B-1----:R-:W2:Y:S01]  /*10acb0*/  LDL.LU.64 R38, [R1+0x4b48] ;  /* 0x004b480001267983 */ /* 0x002ea20000300a00 */
[----:B------:R-:W-:-:S02]  /*10acc0*/  LOP3.LUT P0, RZ, R51, 0x400, RZ, 0xc0, !PT ;  /* 0x0000040033ff7812 */ /* 0x000fc4000780c0ff */
[----:B---3--:R-:W-:Y:S01]  /*10acd0*/  PRMT R2, R3, 0x7770, RZ ;  /* 0x0000777003027816 */ /* 0x008fe200000000ff */
[----:B------:R-:W3:Y:S10]  /*10ace0*/  LDL.LU R36, [R1+0x3e8] ;  /* 0x0003e80001247983 */ /* 0x000ef40000300800 */
        /* <DEDUP_REMOVED lines=8> */
[----:B-1----:R-:W-:Y:S02]  /*10ad70*/  PRMT R2, R3, 0x7773, RZ ;  /* 0x0000777303027816 */ /* 0x002fe400000000ff */
[C---:B------:R-:W-:Y:S02]  /*10ad80*/  LOP3.LUT P1, RZ, R37.reuse, 0x1000000, RZ, 0xc0, !PT ;  /* 0x0100000025ff7812 */ /* 0x040fe4000782c0ff */
[----:B------:R-:W-:-:S07]  /*10ad90*/  LOP3.LUT P2, RZ, R37, 0x2000000, RZ, 0xc0, !PT ;  /* 0x0200000025ff7812 */ /* 0x000fce000784c0ff */
        /* <DEDUP_REMOVED lines=20> */
[----:B------:R1:W-:Y:S01]  /*10aee0*/  @P5 STG.E.U8 desc[UR4][R34.64], R2 ;  /* 0x0000000222005986 */ /* 0x0003e2000c101104 */
[C---:B------:R-:W-:Y:S02]  /*10aef0*/  LOP3.LUT P4, RZ, R37.reuse, 0x40000000, RZ, 0xc0, !PT ;  /* 0x4000000025ff7812 */ /* 0x040fe4000788c0ff */
[----:B------:R-:W-:Y:S02]  /*10af00*/  LOP3.LUT P5, RZ, R37, 0x80000000, RZ, 0xc0, !PT ;  /* 0x8000000025ff7812 */ /* 0x000fe400078ac0ff */
        /* <DEDUP_REMOVED lines=9> */
[----:B---3--:R-:W-:-:S02]  /*10afa0*/  LOP3.LUT P0, RZ, R36, 0x400, RZ, 0xc0, !PT ;  /* 0x0000040024ff7812 */ /* 0x008fc4000780c0ff */
        /* <DEDUP_REMOVED lines=18> */
[----:B------:R-:W3:Y:S04]  /*10b0d0*/  LDL.LU.64 R26, [R1+0x4b80] ;  /* 0x004b8000011a7983 */ /* 0x000ee80000300a00 */
[----:B------:R-:W3:Y:S04]  /*10b0e0*/  LDL.LU.64 R48, [R1+0x4b88] ;  /* 0x004b880001307983 */ /* 0x000ee80000300a00 */
[----:B------:R-:W3:Y:S01]  /*10b0f0*/  LDL.LU R3, [R1+0x108] ;  /* 0x0001080001037983 */ /* 0x000ee20000300800 */
        /* <DEDUP_REMOVED lines=8> */
[----:B------:R-:W-:Y:S01]  /*10b180*/  PRMT R2, R37, 0x7771, RZ ;  /* 0x0000777125027816 */ /* 0x000fe200000000ff */
[----:B------:R-:W3:Y:S04]  /*10b190*/  LDL.LU.64 R42, [R1+0x4ba8] ;  /* 0x004ba800012a7983 */ /* 0x000ee80000300a00 */
[----:B------:R-:W-:Y:S02]  /*10b1a0*/  @P0 LOP3.LUT R51, R51, 0x4, RZ, 0xfc, !PT ;  /* 0x0000000433330812 */ /* 0x000fe400078efcff */
[----:B------:R-:W-:-:S02]  /*10b1b0*/  LOP3.LUT P0, RZ, R36, 0x8, RZ, 0xc0, !PT ;  /* 0x0000000824ff7812 */ /* 0x000fc4000780c0ff */
[----:B------:R-:W-:Y:S01]  /*10b1c0*/  LOP3.LUT R51, R51, 0xfffffff7, RZ, 0xc0, !PT ;  /* 0xfffffff733337812 */ /* 0x000fe200078ec0ff */
[----:B----4-:R1:W-:Y:S10]  /*10b1d0*/  @P5 STG.E.U8 desc[UR4][R30.64], R2 ;  /* 0x000000021e005986 */ /* 0x0103f4000c101104 */
[----:B------:R-:W-:-:S02]  /*10b1e0*/  @P0 LOP3.LUT R51, R51, 0x8, RZ, 0xfc, !PT ;  /* 0x0000000833330812 */ /* 0x000fc400078efcff */
[----:B------:R-:W-:Y:S02]  /*10b1f0*/  LOP3.LUT P0, RZ, R36, 0x4, RZ, 0xc0, !PT ;  /* 0x0000000424ff7812 */ /* 0x000fe4000780c0ff */
[----:B-1----:R-:W-:Y:S02]  /*10b200*/  PRMT R2, R37, 0x7772, RZ ;  /* 0x0000777225027816 */ /* 0x002fe400000000ff */
[----:B------:R-:W-:-:S03]  /*10b210*/  LOP3.LUT R51, R51, 0xffffffef, RZ, 0xc0, !PT ;  /* 0xffffffef33337812 */ /* 0x000fc600078ec0ff */
[----:B------:R1:W-:Y:S06]  /*10b220*/  @P6 STG.E.U8 desc[UR4][R28.64], R2 ;  /* 0x000000021c006986 */ /* 0x0003ec000c101104 */
[----:B------:R-:W-:Y:S02]  /*10b230*/  @P0 LOP3.LUT R51, R51, 0x10, RZ, 0xfc, !PT ;  /* 0x0000001033330812 */ /* 0x000fe400078efcff */
[----:B------:R-:W-:Y:S02]  /*10b240*/  LOP3.LUT P0, RZ, R36, 0x2, RZ, 0xc0, !PT ;  /* 0x0000000224ff7812 */ /* 0x000fe4000780c0ff */
[----:B-1----:R-:W-:-:S02]  /*10b250*/  PRMT R2, R37, 0x7773, RZ ;  /* 0x0000777325027816 */ /* 0x002fc400000000ff */
[----:B------:R-:W4:Y:S04]  /*10b260*/  LDL.LU R37, [R1+0x13c] ;  /* 0x00013c0001257983 */ /* 0x000f280000300800 */
[----:B------:R-:W4:Y:S04]  /*10b270*/  LDL.LU.64 R40, [R1+0x4bb0] ;  /* 0x004bb00001287983 */ /* 0x000f280000300a00 */
[----:B------:R-:W4:Y:S04]  /*10b280*/  LDL.LU.64 R18, [R1+0x4bb8] ;  /* 0x004bb80001127983 */ /* 0x000f280000300a00 */
[----:B------:R1:W-:Y:S01]  /*10b290*/  @P0 STG.E.U8 desc[UR4][R34.64], R2 ;  /* 0x0000000222000986 */ /* 0x0003e2000c101104 */
[----:B------:R-:W-:-:S03]  /*10b2a0*/  LOP3.LUT P0, RZ, R51, 0x10, RZ, 0xc0, !PT ;  /* 0x0000001033ff7812 */ /* 0x000fc6000780c0ff */
[----:B------:R-:W4:Y:S04]  /*10b2b0*/  LDL.LU.64 R30, [R1+0x4bc0] ;  /* 0x004bc000011e7983 */ /* 0x000f280000300a00 */
[----:B------:R-:W4:Y:S01]  /*10b2c0*/  LDL.LU.64 R28, [R1+0x4bc8] ;  /* 0x004bc800011c7983 */ /* 0x000f220000300a00 */
[----:B-1----:R-:W-:-:S03]  /*10b2d0*/  PRMT R2, R17, 0x7770, RZ ;  /* 0x0000777011027816 */ /* 0x002fc600000000ff */
        /* <DEDUP_REMOVED lines=50> */
[----:B------:R-:W3:Y:S04]  /*10b600*/  LDL.LU.64 R28, [R1+0x4bf8] ;  /* 0x004bf800011c7983 */ /* 0x000ee80000300a00 */
[----:B------:R-:W3:Y:S04]  /*10b610*/  LDL.LU.64 R34, [R1+0x4c00] ;  /* 0x004c000001227983 */ /* 0x000ee80000300a00 */
[----:B------:R-:W3:Y:S01]  /*10b620*/  LDL.LU R37, [R1+0x11c] ;  /* 0x00011c0001257983 */ /* 0x000ee20000300800 */
[----:B------:R-:W-:-:S03]  /*10b630*/  LOP3.LUT P4, RZ, R36, 0x20000, RZ, 0xc0, !PT ;  /* 0x0002000024ff7812 */ /* 0x000fc6000788c0ff */
[----:B------:R-:W3:Y:S01]  /*10b640*/  LDL.LU.64 R32, [R1+0x4c08] ;  /* 0x004c080001207983 */ /* 0x000ee20000300a00 */
[----:B------:R-:W-:-:S03]  /*10b650*/  PRMT R2, R16, 0x7773, RZ ;  /* 0x0000777310027816 */ /* 0x000fc600000000ff */
[----:B------:R-:W3:Y:S04]  /*10b660*/  LDL.LU R41, [R1+0x10c] ;  /* 0x00010c0001297983 */ /* 0x000ee80000300800 */
        /* <DEDUP_REMOVED lines=20> */
[----:B------:R-:W-:Y:S01]  /*10b7b0*/  LOP3.LUT P0, RZ, R36, 0x1000000, RZ, 0xc0, !PT ;  /* 0x0100000024ff7812 */ /* 0x000fe2000780c0ff */
[----:B------:R-:W2:Y:S01]  /*10b7c0*/  LDL.LU R40, [R1+0xf0] ;  /* 0x0000f00001287983 */ /* 0x000ea20000300800 */
[----:B------:R-:W-:-:S03]  /*10b7d0*/  LOP3.LUT R52, R52, 0xfeffffff, RZ, 0xc0, !PT ;  /* 0xfeffffff34347812 */ /* 0x000fc600078ec0ff */
[----:B------:R-:W2:Y:S04]  /*10b7e0*/  LDL.LU.64 R46, [R1+0x4c28] ;  /* 0x004c2800012e7983 */ /* 0x000ea80000300a00 */
[----:B------:R-:W2:Y:S04]  /*10b7f0*/  LDL.LU.64 R44, [R1+0x4c30] ;  /* 0x004c3000012c7983 */ /* 0x000ea80000300a00 */
[----:B------:R-:W-:Y:S01]  /*10b800*/  @P0 LOP3.LUT R52, R52, 0x1000000, RZ, 0xfc, !PT ;  /* 0x0100000034340812 */ /* 0x000fe200078efcff */
[----:B------:R-:W2:Y:S01]  /*10b810*/  LDL.LU.64 R60, [R1+0x4c38] ;  /* 0x004c3800013c7983 */ /* 0x000ea20000300a00 */
[----:B------:R-:W-:-:S02]  /*10b820*/  LOP3.LUT P0, RZ, R36, 0x800000, RZ, 0xc0, !PT ;  /* 0x0080000024ff7812 */ /* 0x000fc4000780c0ff */
[----:B------:R-:W-:Y:S01]  /*10b830*/  LOP3.LUT R52, R52, 0xfdffffff, RZ, 0xc0, !PT ;  /* 0xfdffffff34347812 */ /* 0x000fe200078ec0ff */
[----:B------:R-:W2:Y:S10]  /*10b840*/  LDL.LU.64 R42, [R1+0x4c40] ;  /* 0x004c4000012a7983 */ /* 0x000eb40000300a00 */
[----:B------:R-:W-:-:S02]  /*10b850*/  @P0 LOP3.LUT R52, R52, 0x2000000, RZ, 0xfc, !PT ;  /* 0x0200000034340812 */ /* 0x000fc400078efcff */
[----:B------:R-:W-:Y:S02]  /*10b860*/  LOP3.LUT P0, RZ, R36, 0x400000, RZ, 0xc0, !PT ;  /* 0x0040000024ff7812 */ /* 0x000fe4000780c0ff */
[----:B------:R-:W-:Y:S02]  /*10b870*/  LOP3.LUT R52, R52, 0xfbffffff, RZ, 0xc0, !PT ;  /* 0xfbffffff34347812 */ /* 0x000fe400078ec0ff */
[----:B------:R-:W-:-:S09]  /*10b880*/  LOP3.LUT P5, RZ, R36, 0x40000, RZ, 0xc0, !PT ;  /* 0x0004000024ff7812 */ /* 0x000fd200078ac0ff */
[----:B------:R-:W-:Y:S02]  /*10b890*/  @P0 LOP3.LUT R52, R52, 0x4000000, RZ, 0xfc, !PT ;  /* 0x0400000034340812 */ /* 0x000fe400078efcff */
[C---:B------:R-:W-:Y:S02]  /*10b8a0*/  LOP3.LUT P0, RZ, R36.reuse, 0x200000, RZ, 0xc0, !PT ;  /* 0x0020000024ff7812 */ /* 0x040fe4000780c0ff */
[----:B------:R-:W-:Y:S02]  /*10b8b0*/  LOP3.LUT P6, RZ, R36, 0x80000, RZ, 0xc0, !PT ;  /* 0x0008000024ff7812 */ /* 0x000fe400078cc0ff */
[----:B------:R-:W-:Y:S02]  /*10b8c0*/  LOP3.LUT R52, R52, 0xf7ffffff, RZ, 0xc0, !PT ;  /* 0xf7ffffff34347812 */ /* 0x000fe400078ec0ff */
[----:B---3--:R-:W-:Y:S02]  /*10b8d0*/  PRMT R2, R37, 0x7770, RZ ;  /* 0x0000777025027816 */ /* 0x008fe400000000ff */
[----:B------:R-:W-:-:S03]  /*10b8e0*/  LOP3.LUT P1, RZ, R36, 0x40000000, RZ, 0xc0, !PT ;  /* 0x4000000024ff7812 */ /* 0x000fc6000782c0ff */
[----:B----4-:R1:W-:Y:S02]  /*10b8f0*/  @P5 STG.E.U8 desc[UR4][R30.64], R2 ;  /* 0x000000021e005986 */ /* 0x0103e4000c101104 */
[----:B------:R-:W-:Y:S02]  /*10b900*/  @P0 LOP3.LUT R52, R52, 0x8000000, RZ, 0xfc, !PT ;  /* 0x0800000034340812 */ /* 0x000fe400078efcff */
[C---:B------:R-:W-:Y:S02]  /*10b910*/  LOP3.LUT P0, RZ, R36.reuse, 0x100000, RZ, 0xc0, !PT ;  /* 0x0010000024ff7812 */ /* 0x040fe4000780c0ff */
[----:B------:R-:W-:Y:S02]  /*10b920*/  LOP3.LUT P2, RZ, R36, 0x80000000, RZ, 0xc0, !PT ;  /* 0x8000000024ff7812 */ /* 0x000fe4000784c0ff */
[----:B------:R-:W3:Y:S01]  /*10b930*/  LDL.LU R36, [R1+0xe0] ;  /* 0x0000e00001247983 */ /* 0x000ee20000300800 */
[----:B-1----:R-:W-:-:S03]  /*10b940*/  PRMT R2, R37, 0x7771, RZ ;  /* 0x0000777125027816 */ /* 0x002fc600000000ff */
[----:B------:R-:W4:Y:S04]  /*10b950*/  LDL.LU.64 R18, [R1+0x4c48] ;  /* 0x004c480001127983 */ /* 0x000f280000300a00 */
[----:B------:R1:W-:Y:S04]  /*10b960*/  @P6 STG.E.U8 desc[UR4][R28.64], R2 ;  /* 0x000000021c006986 */ /* 0x0003e8000c101104 */
[----:B------:R-:W3:Y:S04]  /*10b970*/  LDL.LU.64 R16, [R1+0x4c50] ;  /* 0x004c500001107983 */ /* 0x000ee80000300a00 */
[----:B------:R-:W3:Y:S01]  /*10b980*/  LDL.LU.64 R30, [R1+0x4c58] ;  /* 0x004c5800011e7983 */ /* 0x000ee20000300a00 */
[----:B-1----:R-:W-:-:S03]  /*10b990*/  PRMT R2, R37, 0x7772, RZ ;  /* 0x0000777225027816 */ /* 0x002fc600000000ff */
[----:B------:R-:W3:Y:S04]  /*10b9a0*/  LDL.LU.64 R28, [R1+0x4c60] ;  /* 0x004c6000011c7983 */ /* 0x000ee80000300a00 */
[----:B------:R1:W-:Y:S01]  /*10b9b0*/  @P0 STG.E.U8 desc[UR4][R34.64], R2 ;  /* 0x0000000222000986 */ /* 0x0003e2000c101104 */
[C---:B------:R-:W-:Y:S02]  /*10b9c0*/  LOP3.LUT P0, RZ, R52.reuse, 0x8000000, RZ, 0xc0, !PT ;  /* 0x0800000034ff7812 */ /* 0x040fe4000780c0ff */
[----:B-1----:R-:W-:Y:S02]  /*10b9d0*/  PRMT R2, R37, 0x7773, RZ ;  /* 0x0000777325027816 */ /* 0x002fe400000000ff */
[----:B------:R-:W3:Y:S09]  /*10b9e0*/  LDL.LU R37, [R1+0xd0] ;  /* 0x0000d00001257983 */ /* 0x000ef20000300800 */
[----:B------:R1:W-:Y:S01]  /*10b9f0*/  @P0 STG.E.U8 desc[UR4][R32.64], R2 ;  /* 0x0000000220000986 */ /* 0x0003e2000c101104 */
[----:B------:R-:W-:-:S03]  /*10ba00*/  LOP3.LUT P0, RZ, R52, 0x4000000, RZ, 0xc0, !PT ;  /* 0x0400000034ff7812 */ /* 0x000fc6000780c0ff */
[----:B------:R-:W3:Y:S01]  /*10ba10*/  LDL.LU.64 R34, [R1+0x4c68] ;  /* 0x004c680001227983 */ /* 0x000ee20000300a00 */
[----:B-1----:R-:W-:-:S03]  /*10ba20*/  PRMT R2, R41, 0x7770, RZ ;  /* 0x0000777029027816 */ /* 0x002fc600000000ff */
[----:B------:R-:W3:Y:S06]  /*10ba30*/  LDL.LU.64 R32, [R1+0x4c70] ;  /* 0x004c700001207983 */ /* 0x000eec0000300a00 */
        /* <DEDUP_REMOVED lines=24> */
[----:B---3--:R-:W-:-:S05]  /*10bbc0*/  PRMT R2, R36, 0x7770, RZ ;  /* 0x0000777024027816 */ /* 0x008fca00000000ff */
        /* <DEDUP_REMOVED lines=215> */
[----:B------:R1:W-:Y:S02]  /*10c940*/  @P0 STG.E.U8 desc[UR4][R40.64], R2 ;  /* 0x0000000228000986 */ /* 0x0003e4000c101104 */
[----:B-1----:R-:W-:-:S05]  /*10c950*/  PRMT R2, R38, 0x7772, RZ ;  /* 0x0000777226027816 */ /* 0x002fca00000000ff */
        /* <DEDUP_REMOVED lines=8> */
[----:B------:R1:W-:Y:S02]  /*10c9e0*/  @P4 STG.E.U8 desc[UR4][R34.64], R2 ;  /* 0x0000000222004986 */ /* 0x0003e4000c101104 */
[----:B-1----:R-:W-:-:S05]  /*10c9f0*/  PRMT R2, R39, 0x7772, RZ ;  /* 0x0000777227027816 */ /* 0x002fca00000000ff */
[----:B---3--:R1:W-:Y:S04]  /*10ca00*/  @P5 STG.E.U8 desc[UR4][R32.64], R2 ;  /* 0x0000000220005986 */ /* 0x0083e8000c101104 */
[----:B-1----:R-:W3:Y:S01]  /*10ca10*/  LDL.LU.64 R32, [R1+0x4368] ;  /* 0x0043680001207983 */ /* 0x002ee20000300a00 */
[----:B------:R-:W-:-:S03]  /*10ca20*/  PRMT R2, R39, 0x7773, RZ ;  /* 0x0000777327027816 */ /* 0x000fc600000000ff */
        /* <DEDUP_REMOVED lines=61> */
[----:B------:R-:W4:Y:S01]  /*10ce00*/  LDL.LU.64 R16, [R1+0x4448] ;  /* 0x0044480001107983 */ /* 0x000f220000300a00 */
[C---:B------:R-:W-:Y:S02]  /*10ce10*/  LOP3.LUT P1, RZ, R31.reuse, 0x4000000, RZ, 0xc0, !PT ;  /* 0x040000001fff7812 */ /* 0x040fe4000782c0ff */
[C---:B------:R-:W-:Y:S01]  /*10ce20*/  LOP3.LUT P2, RZ, R31.reuse, 0x8000000, RZ, 0xc0, !PT ;  /* 0x080000001fff7812 */ /* 0x040fe2000784c0ff */
[----:B------:R-:W4:Y:S01]  /*10ce30*/  LDL.LU R37, [R1+0xb0] ;  /* 0x0000b00001257983 */ /* 0x000f220000300800 */
[C---:B------:R-:W-:Y:S02]  /*10ce40*/  LOP3.LUT P3, RZ, R31.reuse, 0x10000000, RZ, 0xc0, !PT ;  /* 0x100000001fff7812 */ /* 0x040fe4000786c0ff */
[----:B------:R-:W-:Y:S02]  /*10ce50*/  LOP3.LUT P4, RZ, R31, 0x20000000, RZ, 0xc0, !PT ;  /* 0x200000001fff7812 */ /* 0x000fe4000788c0ff */
[----:B-1----:R-:W-:Y:S02]  /*10ce60*/  PRMT R2, R59, 0x7771, RZ ;  /* 0x000077713b027816 */ /* 0x002fe400000000ff */
[----:B------:R-:W-:-:S02]  /*10ce70*/  LOP3.LUT P5, RZ, R31, 0x40000000, RZ, 0xc0, !PT ;  /* 0x400000001fff7812 */ /* 0x000fc400078ac0ff */
[----:B------:R-:W-:Y:S02]  /*10ce80*/  LOP3.LUT P6, RZ, R31, 0x80000000, RZ, 0xc0, !PT ;  /* 0x800000001fff7812 */ /* 0x000fe400078cc0ff */
        /* <DEDUP_REMOVED lines=9> */
[----:B------:R-:W-:Y:S01]  /*10cf20*/  PRMT R2, R59, 0x7773, RZ ;  /* 0x000077733b027816 */ /* 0x000fe200000000ff */
[----:B------:R-:W2:Y:S10]  /*10cf30*/  LDL.LU R39, [R1+0x3f0] ;  /* 0x0003f00001277983 */ /* 0x000eb40000300800 */
        /* <DEDUP_REMOVED lines=14> */
[----:B----4-:R-:W-:-:S11]  /*10d020*/  PRMT R2, R36, 0x7770, RZ ;  /* 0x0000777024027816 */ /* 0x010fd600000000ff */
        /* <DEDUP_REMOVED lines=45> */
[----:B------:R-:W2:Y:S04]  /*10d300*/  LDL.LU.64 R48, [R1+0x44e0] ;  /* 0x0044e00001307983 */ /* 0x000ea80000300a00 */
[----:B------:R-:W2:Y:S04]  /*10d310*/  LDL.LU R38, [R1+0x80] ;  /* 0x0000800001267983 */ /* 0x000ea80000300800 */
[----:B------:R-:W2:Y:S04]  /*10d320*/  LDL.LU.64 R46, [R1+0x44f0] ;  /* 0x0044f000012e7983 */ /* 0x000ea80000300a00 */
[----:B------:R-:W2:Y:S04]  /*10d330*/  LDL.LU.64 R44, [R1+0x4500] ;  /* 0x00450000012c7983 */ /* 0x000ea80000300a00 */
[----:B------:R-:W2:Y:S01]  /*10d340*/  LDL.LU.64 R60, [R1+0x4508] ;  /* 0x00450800013c7983 */ /* 0x000ea20000300a00 */
[----:B------:R-:W-:-:S02]  /*10d350*/  @P0 LOP3.LUT R53, R53, 0x200000, RZ, 0xfc, !PT ;  /* 0x0020000035350812 */ /* 0x000fc400078efcff */
[----:B------:R-:W-:Y:S01]  /*10d360*/  LOP3.LUT P0, RZ, R39, 0x20, RZ, 0xc0, !PT ;  /* 0x0000002027ff7812 */ /* 0x000fe2000780c0ff */
[----:B------:R-:W2:Y:S01]  /*10d370*/  LDL.LU.64 R42, [R1+0x4520] ;  /* 0x00452000012a7983 */ /* 0x000ea20000300a00 */
[----:B------:R-:W-:Y:S02]  /*10d380*/  LOP3.LUT R53, R53, 0xffbfffff, RZ, 0xc0, !PT ;  /* 0xffbfffff35357812 */ /* 0x000fe400078ec0ff */
[C---:B------:R-:W-:Y:S01]  /*10d390*/  LOP3.LUT P5, RZ, R39.reuse, 0x2, RZ, 0xc0, !PT ;  /* 0x0000000227ff7812 */ /* 0x040fe200078ac0ff */
[----:B------:R-:W2:Y:S01]  /*10d3a0*/  LDL.LU R37, [R1+0xb4] ;  /* 0x0000b40001257983 */ /* 0x000ea20000300800 */
[----:B------:R-:W-:-:S03]  /*10d3b0*/  LOP3.LUT P6, RZ, R39, 0x4, RZ, 0xc0, !PT ;  /* 0x0000000427ff7812 */ /* 0x000fc600078cc0ff */
[----:B------:R-:W2:Y:S04]  /*10d3c0*/  LDL.LU.64 R40, [R1+0x4518] ;  /* 0x0045180001287983 */ /* 0x000ea80000300a00 */
[----:B------:R-:W-:Y:S01]  /*10d3d0*/  @P0 LOP3.LUT R53, R53, 0x400000, RZ, 0xfc, !PT ;  /* 0x0040000035350812 */ /* 0x000fe200078efcff */
[----:B------:R-:W2:Y:S01]  /*10d3e0*/  LDL.LU.64 R18, [R1+0x4530] ;  /* 0x0045300001127983 */ /* 0x000ea20000300a00 */
[----:B------:R-:W-:Y:S02]  /*10d3f0*/  LOP3.LUT P0, RZ, R39, 0x10, RZ, 0xc0, !PT ;  /* 0x0000001027ff7812 */ /* 0x000fe4000780c0ff */
[----:B------:R-:W-:Y:S02]  /*10d400*/  LOP3.LUT R53, R53, 0xff7fffff, RZ, 0xc0, !PT ;  /* 0xff7fffff35357812 */ /* 0x000fe400078ec0ff */
[----:B---3--:R-:W-:-:S05]  /*10d410*/  PRMT R2, R36, 0x7770, RZ ;  /* 0x0000777024027816 */ /* 0x008fca00000000ff */
        /* <DEDUP_REMOVED lines=8> */
[----:B------:R1:W-:Y:S02]  /*10d4a0*/  @P0 STG.E.U8 desc[UR4][R28.64], R2 ;  /* 0x000000021c000986 */ /* 0x0003e4000c101104 */
[----:B-1----:R-:W-:Y:S02]  /*10d4b0*/  PRMT R2, R36, 0x7773, RZ ;  /* 0x0000777324027816 */ /* 0x002fe400000000ff */
[----:B------:R-:W3:Y:S04]  /*10d4c0*/  LDL.LU R36, [R1+0xa4] ;  /* 0x0000a40001247983 */ /* 0x000ee80000300800 */
[----:B------:R-:W3:Y:S01]  /*10d4d0*/  LDL.LU.64 R28, [R1+0x4558] ;  /* 0x00455800011c7983 */ /* 0x000ee20000300a00 */
[----:B------:R-:W-:-:S13]  /*10d4e0*/  LOP3.LUT P0, RZ, R53, 0x800000, RZ, 0xc0, !PT ;  /* 0x0080000035ff7812 */ /* 0x000fda000780c0ff */
[----:B------:R1:W-:Y:S01]  /*10d4f0*/  @P0 STG.E.U8 desc[UR4][R34.64], R2 ;  /* 0x0000000222000986 */ /* 0x0003e2000c101104 */
[----:B------:R-:W-:Y:S02]  /*10d500*/  LOP3.LUT P0, RZ, R53, 0x400000, RZ, 0xc0, !PT ;  /* 0x0040000035ff7812 */ /* 0x000fe4000780c0ff */
[----:B-1----:R-:W-:Y:S01]  /*10d510*/  PRMT R2, R59, 0x7770, RZ ;  /* 0x000077703b027816 */ /* 0x002fe200000000ff */
[----:B------:R-:W3:Y:S10]  /*10d520*/  LDL.LU.64 R34, [R1+0x4568] ;  /* 0x0045680001227983 */ /* 0x000ef40000300a00 */
        /* <DEDUP_REMOVED lines=29> */
[----:B------:R-:W-:Y:S02]  /*10d700*/  LOP3.LUT P0, RZ, R39, 0x80000000, RZ, 0xc0, !PT ;  /* 0x8000000027ff7812 */ /* 0x000fe4000780c0ff */
[----:B-1----:R-:W-:-:S05]  /*10d710*/  PRMT R2, R37, 0x7771, RZ ;  /* 0x0000777125027816 */ /* 0x002fca00000000ff */
[----:B---3--:R1:W-:Y:S01]  /*10d720*/  @P2 STG.E.U8 desc[UR4][R16.64], R2 ;  /* 0x0000000210002986 */ /* 0x0083e2000c101104 */
[----:B------:R-:W-:Y:S02]  /*10d730*/  LOP3.LUT R53, R53, 0xffffffbf, RZ, 0xc0, !PT ;  /* 0xffffffbf35357812 */ /* 0x000fe400078ec0ff */
[----:B-1----:R-:W-:Y:S01]  /*10d740*/  PRMT R2, R37, 0x7772, RZ ;  /* 0x0000777225027816 */ /* 0x002fe200000000ff */
[----:B------:R-:W3:Y:S04]  /*10d750*/  LDL.LU.64 R16, [R1+0x4590] ;  /* 0x0045900001107983 */ /* 0x000ee80000300a00 */
[----:B----4-:R1:W-:Y:S01]  /*10d760*/  @P3 STG.E.U8 desc[UR4][R30.64], R2 ;  /* 0x000000021e003986 */ /* 0x0103e2000c101104 */
[----:B------:R-:W-:Y:S02]  /*10d770*/  @P0 LOP3.LUT R53, R53, 0x40, RZ, 0xfc, !PT ;  /* 0x0000004035350812 */ /* 0x000fe400078efcff */
[----:B------:R-:W-:-:S02]  /*10d780*/  LOP3.LUT P0, RZ, R39, 0x40000000, RZ, 0xc0, !PT ;  /* 0x4000000027ff7812 */ /* 0x000fc4000780c0ff */
[----:B-1----:R-:W-:-:S05]  /*10d790*/  PRMT R2, R37, 0x7773, RZ ;  /* 0x0000777325027816 */ /* 0x002fca00000000ff */
[----:B------:R1:W-:Y:S01]  /*10d7a0*/  @P4 STG.E.U8 desc[UR4][R28.64], R2 ;  /* 0x000000021c004986 */ /* 0x0003e2000c101104 */
[----:B------:R-:W-:-:S03]  /*10d7b0*/  LOP3.LUT R53, R53, 0xffffff7f, RZ, 0xc0, !PT ;  /* 0xffffff7f35357812 */ /* 0x000fc600078ec0ff */
[----:B-1----:R-:W4:Y:S02]  /*10d7c0*/  LDL.LU.64 R28, [R1+0x4588] ;  /* 0x00458800011c7983 */ /* 0x002f240000300a00 */
[----:B------:R-:W-:Y:S02]  /*10d7d0*/  @P0 LOP3.LUT R53, R53, 0x80, RZ, 0xfc, !PT ;  /* 0x0000008035350812 */ /* 0x000fe400078efcff */
[----:B------:R-:W-:Y:S01]  /*10d7e0*/  LOP3.LUT P0, RZ, R39, 0x20000000, RZ, 0xc0, !PT ;  /* 0x2000000027ff7812 */ /* 0x000fe2000780c0ff */
[----:B------:R-:W4:Y:S01]  /*10d7f0*/  LDL.LU.64 R30, [R1+0x45a0] ;  /* 0x0045a000011e7983 */ /* 0x000f220000300a00 */
        /* <DEDUP_REMOVED lines=12> */
[----:B------:R-:W-:-:S03]  /*10d8c0*/  LOP3.LUT R53, R53, 0xfffff7ff, RZ, 0xc0, !PT ;  /* 0xfffff7ff35357812 */ /* 0x000fc600078ec0ff */
[----:B------:R1:W-:Y:S06]  /*10d8d0*/  @P5 STG.E.U8 desc[UR4][R34.64], R2 ;  /* 0x0000000222005986 */ /* 0x0003ec000c101104 */
[----:B------:R-:W-:Y:S02]  /*10d8e0*/  @P0 LOP3.LUT R53, R53, 0x800, RZ, 0xfc, !PT ;  /* 0x0000080035350812 */ /* 0x000fe400078efcff */
[----:B------:R-:W-:Y:S02]  /*10d8f0*/  LOP3.LUT P0, RZ, R39, 0x2000000, RZ, 0xc0, !PT ;  /* 0x0200000027ff7812 */ /* 0x000fe4000780c0ff */
[----:B-1----:R-:W-:Y:S01]  /*10d900*/  PRMT R2, R36, 0x7771, RZ ;  /* 0x0000777124027816 */ /* 0x002fe200000000ff */
[----:B------:R-:W4:Y:S01]  /*10d910*/  LDL.LU.64 R34, [R1+0x45a8] ;  /* 0x0045a80001227983 */ /* 0x000f220000300a00 */
[----:B------:R-:W-:-:S09]  /*10d920*/  LOP3.LUT R53, R53, 0xffffefff, RZ, 0xc0, !PT ;  /* 0xffffefff35357812 */ /* 0x000fd200078ec0ff */
[----:B------:R-:W-:Y:S02]  /*10d930*/  @P0 LOP3.LUT R53, R53, 0x1000, RZ, 0xfc, !PT ;  /* 0x0000100035350812 */ /* 0x000fe400078efcff */
[----:B------:R-:W-:Y:S02]  /*10d940*/  LOP3.LUT P0, RZ, R39, 0x1000000, RZ, 0xc0, !PT ;  /* 0x0100000027ff7812 */ /* 0x000fe4000780c0ff */
[----:B------:R-:W-:Y:S01]  /*10d950*/  LOP3.LUT R53, R53, 0xffffdfff, RZ, 0xc0, !PT ;  /* 0xffffdfff35357812 */ /* 0x000fe200078ec0ff */
[----:B--2---:R1:W-:Y:S04]  /*10d960*/  @P6 STG.E.U8 desc[UR4][R32.64], R2 ;  /* 0x0000000220006986 */ /* 0x0043e8000c101104 */
[----:B-1----:R-:W2:Y:S04]  /*10d970*/  LDL.LU.64 R32, [R1+0x45b8] ;  /* 0x0045b80001207983 */ /* 0x002ea80000300a00 */
[----:B------:R-:W2:Y:S02]  /*10d980*/  LDL.LU R37, [R1+0x94] ;  /* 0x0000940001257983 */ /* 0x000ea40000300800 */
[----:B------:R-:W-:-:S02]  /*10d990*/  @P0 LOP3.LUT R53, R53, 0x2000, RZ, 0xfc, !PT ;  /* 0x0000200035350812 */ /* 0x000fc400078efcff */
[----:B------:R-:W-:Y:S01]  /*10d9a0*/  LOP3.LUT P0, RZ, R39, 0x800000, RZ, 0xc0, !PT ;  /* 0x0080000027ff7812 */ /* 0x000fe2000780c0ff */
[----:B------:R-:W2:Y:S01]  /*10d9b0*/  LDL.LU R18, [R1+0x3f4] ;  /* 0x0003f40001127983 */ /* 0x000ea20000300800 */
        /* <DEDUP_REMOVED lines=9> */
[----:B---3--:R1:W-:Y:S02]  /*10da50*/  @P4 STG.E.U8 desc[UR4][R16.64], R2 ;  /* 0x0000000210004986 */ /* 0x0083e4000c101104 */
[----:B-1----:R-:W-:-:S05]  /*10da60*/  PRMT R2, R36, 0x7773, RZ ;  /* 0x0000777324027816 */ /* 0x002fca00000000ff */
[----:B----4-:R1:W-:Y:S04]  /*10da70*/  @P5 STG.E.U8 desc[UR4][R28.64], R2 ;  /* 0x000000021c005986 */ /* 0x0103e8000c101104 */
[----:B-1----:R-:W3:Y:S04]  /*10da80*/  LDL.LU.64 R28, [R1+0x45d8] ;  /* 0x0045d800011c7983 */ /* 0x002ee80000300a00 */
[----:B------:R-:W4:Y:S04]  /*10da90*/  LDL.LU.64 R50, [R1+0x45e0] ;  /* 0x0045e00001327983 */ /* 0x000f280000300a00 */
[----:B------:R-:W4:Y:S04]  /*10daa0*/  LDL.LU.64 R48, [R1+0x45f8] ;  /* 0x0045f80001307983 */ /* 0x000f280000300a00 */
[----:B------:R-:W4:Y:S04]  /*10dab0*/  LDL.LU.64 R46, [R1+0x45f0] ;  /* 0x0045f000012e7983 */ /* 0x000f280000300a00 */
[----:B------:R-:W4:Y:S04]  /*10dac0*/  LDL.LU R19, [R1+0xb8] ;  /* 0x0000b80001137983 */ /* 0x000f280000300800 */
[----:B------:R-:W4:Y:S04]  /*10dad0*/  LDL.LU.64 R44, [R1+0x4608] ;  /* 0x00460800012c7983 */ /* 0x000f280000300a00 */
[----:B------:R-:W4:Y:S04]  /*10dae0*/  LDL.LU.64 R60, [R1+0x4618] ;  /* 0x00461800013c7983 */ /* 0x000f280000300a00 */
[----:B------:R-:W4:Y:S04]  /*10daf0*/  LDL.LU R36, [R1+0xa8] ;  /* 0x0000a80001247983 */ /* 0x000f280000300800 */
[----:B------:R-:W4:Y:S04]  /*10db00*/  LDL.LU.64 R42, [R1+0x4628] ;  /* 0x00462800012a7983 */ /* 0x000f280000300a00 */
[----:B------:R-:W4:Y:S04]  /*10db10*/  LDL.LU.64 R40, [R1+0x4638] ;  /* 0x0046380001287983 */ /* 0x000f280000300a00 */
[----:B------:R-:W4:Y:S01]  /*10db20*/  LDL.LU.64 R16, [R1+0x4640] ;  /* 0x0046400001107983 */ /* 0x000f220000300a00 */
        /* <DEDUP_REMOVED lines=12> */
[----:B------:R1:W-:Y:S04]  /*10dbf0*/  @P0 STG.E.U8 desc[UR4][R38.64], R2 ;  /* 0x0000000226000986 */ /* 0x0003e8000c101104 */
[----:B-1----:R-:W2:Y:S04]  /*10dc00*/  LDL.LU.64 R38, [R1+0x2120] ;  /* 0x0021200001267983 */ /* 0x002ea80000300a00 */
[----:B------:R-:W2:Y:S01]  /*10dc10*/  LDL.LU R37, [R1+0x98] ;  /* 0x0000980001257983 */ /* 0x000ea20000300800 */
[----:B------:R-:W-:-:S02]  /*10dc20*/  LOP3.LUT P0, RZ, R53, 0x1000, RZ, 0xc0, !PT ;  /* 0x0000100035ff7812 */ /* 0x000fc4000780c0ff */
[----:B------:R-:W-:Y:S02]  /*10dc30*/  PRMT R2, R59, 0x7770, RZ ;  /* 0x000077703b027816 */ /* 0x000fe400000000ff */
[C---:B------:R-:W-:Y:S02]  /*10dc40*/  LOP3.LUT P1, RZ, R18.reuse, 0x1, RZ, 0xc0, !PT ;  /* 0x0000000112ff7812 */ /* 0x040fe4000782c0ff */
[C---:B------:R-:W-:Y:S02]  /*10dc50*/  LOP3.LUT P2, RZ, R18.reuse, 0x2, RZ, 0xc0, !PT ;  /* 0x0000000212ff7812 */ /* 0x040fe4000784c0ff */
[C---:B------:R-:W-:Y:S02]  /*10dc60*/  LOP3.LUT P3, RZ, R18.reuse, 0x4, RZ, 0xc0, !PT ;  /* 0x0000000412ff7812 */ /* 0x040fe4000786c0ff */
[C---:B------:R-:W-:Y:S02]  /*10dc70*/  LOP3.LUT P4, RZ, R18.reuse, 0x8, RZ, 0xc0, !PT ;  /* 0x0000000812ff7812 */ /* 0x040fe4000788c0ff */
[----:B------:R-:W-:Y:S01]  /*10dc80*/  LOP3.LUT P5, RZ, R18, 0x10, RZ, 0xc0, !PT ;  /* 0x0000001012ff7812 */ /* 0x000fe200078ac0ff */
[----:B---3--:R1:W-:Y:S01]  /*10dc90*/  @P0 STG.E.U8 desc[UR4][R28.64], R2 ;  /* 0x000000021c000986 */ /* 0x0083e2000c101104 */
[----:B------:R-:W-:-:S02]  /*10dca0*/  LOP3.LUT P0, RZ, R53, 0x800, RZ, 0xc0, !PT ;  /* 0x0000080035ff7812 */ /* 0x000fc4000780c0ff */
        /* <DEDUP_REMOVED lines=21> */
[----:B------:R1:W-:Y:S01]  /*10de00*/  @P2 STG.E.U8 desc[UR4][R16.64], R2 ;  /* 0x0000000210002986 */ /* 0x0003e2000c101104 */
[----:B------:R-:W-:Y:S02]  /*10de10*/  LOP3.LUT P6, RZ, R18, 0x20, RZ, 0xc0, !PT ;  /* 0x0000002012ff7812 */ /* 0x000fe400078cc0ff */
[----:B-1----:R-:W-:-:S05]  /*10de20*/  PRMT R2, R36, 0x7771, RZ ;  /* 0x0000777124027816 */ /* 0x002fca00000000ff */
[----:B--2---:R1:W-:Y:S02]  /*10de30*/  @P3 STG.E.U8 desc[UR4][R30.64], R2 ;  /* 0x000000021e003986 */ /* 0x0043e4000c101104 */
[----:B-1----:R-:W-:-:S05]  /*10de40*/  PRMT R2, R36, 0x7772, RZ ;  /* 0x0000777224027816 */ /* 0x002fca00000000ff */
[----:B------:R1:W-:Y:S02]  /*10de50*/  @P4 STG.E.U8 desc[UR4][R34.64], R2 ;  /* 0x0000000222004986 */ /* 0x0003e4000c101104 */
[----:B-1----:R-:W-:-:S05]  /*10de60*/  PRMT R2, R36, 0x7773, RZ ;  /* 0x0000777324027816 */ /* 0x002fca00000000ff */
[----:B------:R1:W-:Y:S02]  /*10de70*/  @P5 STG.E.U8 desc[UR4][R32.64], R2 ;  /* 0x0000000220005986 */ /* 0x0003e4000c101104 */
[----:B-1----:R-:W-:-:S05]  /*10de80*/  PRMT R2, R37, 0x7770, RZ ;  /* 0x0000777025027816 */ /* 0x002fca00000000ff */
[----:B------:R1:W-:Y:S04]  /*10de90*/  @P6 STG.E.U8 desc[UR4][R38.64], R2 ;  /* 0x0000000226006986 */ /* 0x0003e8000c101104 */
[----:B-1----:R-:W2:Y:S04]  /*10dea0*/  LDL.LU.64 R38, [R1+0x2110] ;  /* 0x0021100001267983 */ /* 0x002ea80000300a00 */
[----:B------:R-:W4:Y:S04]  /*10deb0*/  LDL.LU.64 R40, [R1+0x2108] ;  /* 0x0021080001287983 */ /* 0x000f280000300a00 */
[----:B------:R-:W3:Y:S04]  /*10dec0*/  LDL.LU.64 R16, [R1+0x2100] ;  /* 0x0021000001107983 */ /* 0x000ee80000300a00 */
        /* <DEDUP_REMOVED lines=45> */
[----:B----4-:R1:W-:Y:S10]  /*10e1a0*/  @P5 STG.E.U8 desc[UR4][R40.64], R2 ;  /* 0x0000000228005986 */ /* 0x0103f4000c101104 */
[----:B------:R-:W-:-:S02]  /*10e1b0*/  @P0 LOP3.LUT R53, R53, 0x20, RZ, 0xfc, !PT ;  /* 0x0000002035350812 */ /* 0x000fc400078efcff */
[----:B------:R-:W-:Y:S01]  /*10e1c0*/  LOP3.LUT P0, RZ, R18, 0x200, RZ, 0xc0, !PT ;  /* 0x0000020012ff7812 */ /* 0x000fe2000780c0ff */
[----:B-1----:R-:W4:Y:S01]  /*10e1d0*/  LDL.LU.64 R40, [R1+0x2050] ;  /* 0x0020500001287983 */ /* 0x002f220000300a00 */
[----:B------:R-:W-:-:S05]  /*10e1e0*/  PRMT R2, R37, 0x7773, RZ ;  /* 0x0000777325027816 */ /* 0x000fca00000000ff */
[----:B---3--:R1:W-:Y:S02]  /*10e1f0*/  @P6 STG.E.U8 desc[UR4][R16.64], R2 ;  /* 0x0000000210006986 */ /* 0x0083e4000c101104 */
[----:B-1----:R-:W-:Y:S02]  /*10e200*/  PRMT R2, R36, 0x7770, RZ ;  /* 0x0000777024027816 */ /* 0x002fe400000000ff */
[----:B------:R-:W3:Y:S04]  /*10e210*/  LDL.LU.64 R16, [R1+0x2040] ;  /* 0x0020400001107983 */ /* 0x000ee80000300a00 */
[----:B------:R1:W-:Y:S01]  /*10e220*/  @P0 STG.E.U8 desc[UR4][R30.64], R2 ;  /* 0x000000021e000986 */ /* 0x0003e2000c101104 */
[----:B------:R-:W-:-:S03]  /*10e230*/  LOP3.LUT P0, RZ, R53, 0x20, RZ, 0xc0, !PT ;  /* 0x0000002035ff7812 */ /* 0x000fc6000780c0ff */
[----:B------:R-:W3:Y:S01]  /*10e240*/  LDL.LU R37, [R1+0x9c] ;  /* 0x00009c0001257983 */ /* 0x000ee20000300800 */
        /* <DEDUP_REMOVED lines=35> */
[----:B----4-:R1:W-:Y:S01]  /*10e480*/  @P1 STG.E.U8 desc[UR4][R40.64], R2 ;  /* 0x0000000228001986 */ /* 0x0103e2000c101104 */
[----:B------:R-:W-:Y:S02]  /*10e490*/  LOP3.LUT P4, RZ, R18, 0x400000, RZ, 0xc0, !PT ;  /* 0x0040000012ff7812 */ /* 0x000fe4000788c0ff */
[----:B-1----:R-:W-:-:S05]  /*10e4a0*/  PRMT R2, R19, 0x7773, RZ ;  /* 0x0000777313027816 */ /* 0x002fca00000000ff */
[----:B---3--:R1:W-:Y:S01]  /*10e4b0*/  @P2 STG.E.U8 desc[UR4][R16.64], R2 ;  /* 0x0000000210002986 */ /* 0x0083e2000c101104 */
        /* <DEDUP_REMOVED lines=48> */
[----:B------:R-:W-:Y:S01]  /*10e7c0*/  LOP3.LUT P6, RZ, R18, 0x8000000, RZ, 0xc0, !PT ;  /* 0x0800000012ff7812 */ /* 0x000fe200078cc0ff */
        /* <DEDUP_REMOVED lines=115> */
[----:B------:R-:W3:Y:S04]  /*10ef00*/  LDL.LU.64 R46, [R1+0x1e40] ;  /* 0x001e4000012e7983 */ /* 0x000ee80000300a00 */
[----:B------:R-:W3:Y:S04]  /*10ef10*/  LDL.LU R59, [R1+0x54] ;  /* 0x00005400013b7983 */ /* 0x000ee80000300800 */
[----:B------:R-:W3:Y:S01]  /*10ef20*/  LDL.LU.64 R44, [R1+0x1e30] ;  /* 0x001e3000012c7983 */ /* 0x000ee20000300a00 */
[----:B------:R-:W-:-:S03]  /*10ef30*/  PRMT R2, R37, 0x7771, RZ ;  /* 0x0000777125027816 */ /* 0x000fc600000000ff */
[----:B------:R-:W3:Y:S04]  /*10ef40*/  LDL.LU.64 R60, [R1+0x1e20] ;  /* 0x001e2000013c7983 */ /* 0x000ee80000300a00 */
[----:B----4-:R1:W-:Y:S02]  /*10ef50*/  @P6 STG.E.U8 desc[UR4][R16.64], R2 ;  /* 0x0000000210006986 */ /* 0x0103e4000c101104 */
[----:B-1----:R-:W-:-:S05]  /*10ef60*/  PRMT R2, R37, 0x7772, RZ ;  /* 0x0000777225027816 */ /* 0x002fca00000000ff */
[----:B------:R1:W-:Y:S01]  /*10ef70*/  @P0 STG.E.U8 desc[UR4][R34.64], R2 ;  /* 0x0000000222000986 */ /* 0x0003e2000c101104 */
[----:B------:R-:W-:-:S03]  /*10ef80*/  LOP3.LUT P0, RZ, R54, 0x80000, RZ, 0xc0, !PT ;  /* 0x0008000036ff7812 */ /* 0x000fc6000780c0ff */
[----:B-1----:R-:W4:Y:S04]  /*10ef90*/  LDL.LU R34, [R1+0x44] ;  /* 0x0000440001227983 */ /* 0x002f280000300800 */
[----:B------:R-:W4:Y:S01]  /*10efa0*/  LDL.LU.64 R42, [R1+0x1e10] ;  /* 0x001e1000012a7983 */ /* 0x000f220000300a00 */
[----:B------:R-:W-:-:S03]  /*10efb0*/  PRMT R2, R37, 0x7773, RZ ;  /* 0x0000777325027816 */ /* 0x000fc600000000ff */
        /* <DEDUP_REMOVED lines=15> */
[C---:B------:R-:W-:Y:S02]  /*10f0b0*/  LOP3.LUT P4, RZ, R36.reuse, 0x10000000, RZ, 0xc0, !PT ;  /* 0x1000000024ff7812 */ /* 0x040fe4000788c0ff */
[----:B------:R-:W-:-:S02]  /*10f0c0*/  LOP3.LUT P5, RZ, R36, 0x20000000, RZ, 0xc0, !PT ;  /* 0x2000000024ff7812 */ /* 0x000fc400078ac0ff */
[----:B------:R-:W-:Y:S01]  /*10f0d0*/  LOP3.LUT P6, RZ, R36, 0x40000000, RZ, 0xc0, !PT ;  /* 0x4000000024ff7812 */ /* 0x000fe200078cc0ff */
[----:B--2---:R1:W-:Y:S04]  /*10f0e0*/  @P0 STG.E.U8 desc[UR4][R38.64], R2 ;  /* 0x0000000226000986 */ /* 0x0043e8000c101104 */
[----:B-1----:R-:W2:Y:S04]  /*10f0f0*/  LDL.LU.64 R38, [R1+0x1db0] ;  /* 0x001db00001267983 */ /* 0x002ea80000300a00 */
[----:B------:R-:W2:Y:S01]  /*10f100*/  LDL.LU R35, [R1+0x3fc] ;  /* 0x0003fc0001237983 */ /* 0x000ea20000300800 */
        /* <DEDUP_REMOVED lines=28> */
[----:B------:R1:W-:Y:S01]  /*10f2d0*/  @P4 STG.E.U8 desc[UR4][R30.64], R2 ;  /* 0x000000021e004986 */ /* 0x0003e2000c101104 */
[----:B------:R-:W-:-:S02]  /*10f2e0*/  LOP3.LUT P4, RZ, R36, 0x80000000, RZ, 0xc0, !PT ;  /* 0x8000000024ff7812 */ /* 0x000fc4000788c0ff */
[----:B-1----:R-:W-:Y:S01]  /*10f2f0*/  PRMT R2, R37, 0x7770, RZ ;  /* 0x0000777025027816 */ /* 0x002fe200000000ff */
        /* <DEDUP_REMOVED lines=38> */
[----:B------:R-:W-:Y:S02]  /*10f560*/  LOP3.LUT P5, RZ, R35, 0x1, RZ, 0xc0, !PT ;  /* 0x0000000123ff7812 */ /* 0x000fe400078ac0ff */
[----:B------:R-:W-:-:S07]  /*10f570*/  PRMT R2, R37, 0x7772, RZ ;  /* 0x0000777225027816 */ /* 0x000fce00000000ff */
        /* <DEDUP_REMOVED lines=15> */
[----:B-1----:R-:W-:Y:S02]  /*10f670*/  PRMT R2, R36, 0x7771, RZ ;  /* 0x0000777124027816 */ /* 0x002fe400000000ff */
[----:B------:R-:W4:Y:S04]  /*10f680*/  LDL.LU.64 R16, [R1+0x1cc0] ;  /* 0x001cc00001107983 */ /* 0x000f280000300a00 */
[----:B------:R1:W-:Y:S01]  /*10f690*/  @P0 STG.E.U8 desc[UR4][R30.64], R2 ;  /* 0x000000021e000986 */ /* 0x0003e2000c101104 */
[----:B------:R-:W-:Y:S02]  /*10f6a0*/  LOP3.LUT P0, RZ, R54, 0x400, RZ, 0xc0, !PT ;  /* 0x0000040036ff7812 */ /* 0x000fe4000780c0ff */
[----:B-1----:R-:W-:Y:S01]  /*10f6b0*/  PRMT R2, R36, 0x7772, RZ ;  /* 0x0000777224027816 */ /* 0x002fe200000000ff */
[----:B------:R-:W4:Y:S10]  /*10f6c0*/  LDL.LU.64 R30, [R1+0x1cb0] ;  /* 0x001cb000011e7983 */ /* 0x000f340000300a00 */
[----:B------:R1:W-:Y:S04]  /*10f6d0*/  @P0 STG.E.U8 desc[UR4][R32.64], R2 ;  /* 0x0000000220000986 */ /* 0x0003e8000c101104 */
[----:B-1----:R-:W4:Y:S01]  /*10f6e0*/  LDL.LU.64 R32, [R1+0x1ca0] ;  /* 0x001ca00001207983 */ /* 0x002f220000300a00 */
[----:B------:R-:W-:-:S02]  /*10f6f0*/  LOP3.LUT P0, RZ, R54, 0x200, RZ, 0xc0, !PT ;  /* 0x0000020036ff7812 */ /* 0x000fc4000780c0ff */
[----:B------:R-:W-:-:S11]  /*10f700*/  PRMT R2, R36, 0x7773, RZ ;  /* 0x0000777324027816 */ /* 0x000fd600000000ff */
[----:B--2---:R1:W-:Y:S01]  /*10f710*/  @P0 STG.E.U8 desc[UR4][R38.64], R2 ;  /* 0x0000000226000986 */ /* 0x0043e2000c101104 */
[C---:B------:R-:W-:Y:S02]  /*10f720*/  LOP3.LUT P0, RZ, R54.reuse, 0x100, RZ, 0xc0, !PT ;  /* 0x0000010036ff7812 */ /* 0x040fe4000780c0ff */
        /* <DEDUP_REMOVED lines=78> */
[C---:B------:R-:W-:Y:S02]  /*10fc10*/  LOP3.LUT P6, RZ, R35.reuse, 0x100000, RZ, 0xc0, !PT ;  /* 0x0010000023ff7812 */ /* 0x040fe400078cc0ff */
[----:B------:R-:W-:-:S05]  /*10fc20*/  LOP3.LUT P1, RZ, R35, 0x80000000, RZ, 0xc0, !PT ;  /* 0x8000000023ff7812 */ /* 0x000fca000782c0ff */
        /* <DEDUP_REMOVED lines=71> */
[----:B------:R-:W2:Y:S04]  /*1100a0*/  LDL.LU R39, [R1+0x10] ;  /* 0x0000100001277983 */ /* 0x000ea80000300800 */
[----:B------:R-:W3:Y:S04]  /*1100b0*/  LDL.LU.64 R16, [R1+0x1b30] ;  /* 0x001b300001107983 */ /* 0x000ee80000300a00 */
[----:B------:R-:W3:Y:S04]  /*1100c0*/  LDL.LU.64 R30, [R1+0x1b20] ;  /* 0x001b2000011e7983 */ /* 0x000ee80000300a00 */
[----:B------:R-:W3:Y:S04]  /*1100d0*/  LDL.LU.64 R32, [R1+0x1b10] ;  /* 0x001b100001207983 */ /* 0x000ee80000300a00 */
[----:B------:R-:W3:Y:S01]  /*1100e0*/  LDL.LU R38, [R1] ;  /* 0x0000000001267983 */ /* 0x000ee20000300800 */
        /* <DEDUP_REMOVED lines=64> */
[C---:B------:R-:W-:Y:S02]  /*1104f0*/  LOP3.LUT P0, RZ, R55.reuse, 0x200000, RZ, 0xc0, !PT ;  /* 0x0020000037ff7812 */ /* 0x040fe4000780c0ff */
        /* <DEDUP_REMOVED lines=67> */
[----:B-1----:R-:W2:Y:S06]  /*110930*/  LDL.LU.64 R36, [R1+0x19e0] ;  /* 0x0019e00001247983 */ /* 0x002eac0000300a00 */
[----:B------:R-:W-:-:S02]  /*110940*/  @P0 LOP3.LUT R55, R55, 0x2000, RZ, 0xfc, !PT ;  /* 0x0000200037370812 */ /* 0x000fc400078efcff */
[----:B---3--:R-:W-:Y:S02]  /*110950*/  PRMT R2, R35, 0x7770, RZ ;  /* 0x0000777023027816 */ /* 0x008fe400000000ff */
[----:B------:R-:W-:-:S03]  /*110960*/  LOP3.LUT P0, RZ, R34, 0x20000000, RZ, 0xc0, !PT ;  /* 0x2000000022ff7812 */ /* 0x000fc6000780c0ff */
[----:B------:R1:W-:Y:S01]  /*110970*/  @P5 STG.E.U8 desc[UR4][R32.64], R2 ;  /* 0x0000000220005986 */ /* 0x0003e2000c101104 */
[----:B------:R-:W-:-:S03]  /*110980*/  LOP3.LUT R55, R55, 0xffffbfff, RZ, 0xc0, !PT ;  /* 0xffffbfff37377812 */ /* 0x000fc600078ec0ff */
[----:B-1----:R-:W3:Y:S06]  /*110990*/  LDL.LU.64 R32, [R1+0x19d0] ;  /* 0x0019d00001207983 */ /* 0x002eec0000300a00 */
[----:B------:R-:W-:Y:S02]  /*1109a0*/  @P0 LOP3.LUT R55, R55, 0x4000, RZ, 0xfc, !PT ;  /* 0x0000400037370812 */ /* 0x000fe400078efcff */
[----:B------:R-:W-:Y:S01]  /*1109b0*/  LOP3.LUT P0, RZ, R34, 0x10000000, RZ, 0xc0, !PT ;  /* 0x1000000022ff7812 */ /* 0x000fe2000780c0ff */
[----:B------:R-:W3:Y:S01]  /*1109c0*/  LDL.LU.64 R52, [R1+0x19c0] ;  /* 0x0019c00001347983 */ /* 0x000ee20000300a00 */
[----:B------:R-:W-:-:S02]  /*1109d0*/  LOP3.LUT R55, R55, 0xffff7fff, RZ, 0xc0, !PT ;  /* 0xffff7fff37377812 */ /* 0x000fc400078ec0ff */
[----:B------:R-:W-:-:S09]  /*1109e0*/  LOP3.LUT P6, RZ, R34, 0x4000000, RZ, 0xc0, !PT ;  /* 0x0400000022ff7812 */ /* 0x000fd200078cc0ff */
        /* <DEDUP_REMOVED lines=8> */
[----:B------:R-:W3:Y:S04]  /*110a70*/  LDL.LU R39, [R1+0x18] ;  /* 0x0000180001277983 */ /* 0x000ee80000300800 */
[----:B------:R-:W3:Y:S04]  /*110a80*/  LDL.LU.64 R60, [R1+0x1970] ;  /* 0x00197000013c7983 */ /* 0x000ee80000300a00 */
[----:B----4-:R1:W-:Y:S04]  /*110a90*/  @P6 STG.E.U8 desc[UR4][R18.64], R2 ;  /* 0x0000000212006986 */ /* 0x0103e8000c101104 */
[----:B------:R-:W4:Y:S04]  /*110aa0*/  LDL.LU.64 R42, [R1+0x1960] ;  /* 0x00196000012a7983 */ /* 0x000f280000300a00 */
[----:B------:R-:W4:Y:S01]  /*110ab0*/  LDL.LU.64 R40, [R1+0x1950] ;  /* 0x0019500001287983 */ /* 0x000f220000300a00 */
[----:B-1----:R-:W-:-:S03]  /*110ac0*/  PRMT R2, R35, 0x7772, RZ ;  /* 0x0000777223027816 */ /* 0x002fc600000000ff */
[----:B------:R-:W4:Y:S04]  /*110ad0*/  LDL.LU.64 R18, [R1+0x1948] ;  /* 0x0019480001127983 */ /* 0x000f280000300a00 */
        /* <DEDUP_REMOVED lines=38> */
[C---:B------:R-:W-:Y:S02]  /*110d40*/  LOP3.LUT P4, RZ, R38.reuse, 0x100, RZ, 0xc0, !PT ;  /* 0x0000010026ff7812 */ /* 0x040fe4000788c0ff */
[C---:B-1----:R-:W-:Y:S01]  /*110d50*/  PRMT R2, R39.reuse, 0x7771, RZ ;  /* 0x0000777127027816 */ /* 0x042fe200000000ff */
[----:B------:R-:W4:Y:S04]  /*110d60*/  LDL.LU.64 R42, [R1+0x1910] ;  /* 0x00191000012a7983 */ /* 0x000f280000300a00 */
        /* <DEDUP_REMOVED lines=13> */
[----:B------:R-:W3:Y:S04]  /*110e40*/  LDL.LU.64 R40, [R1+0x18e0] ;  /* 0x0018e00001287983 */ /* 0x000ee80000300a00 */
[----:B------:R-:W3:Y:S04]  /*110e50*/  LDL.LU.64 R18, [R1+0x18d0] ;  /* 0x0018d00001127983 */ /* 0x000ee80000300a00 */
[----:B------:R-:W3:Y:S01]  /*110e60*/  LDL.LU R39, [R1+0x3c] ;  /* 0x00003c0001277983 */ /* 0x000ee20000300800 */
[----:B------:R-:W-:-:S03]  /*110e70*/  LOP3.LUT P4, RZ, R38, 0x800, RZ, 0xc0, !PT ;  /* 0x0000080026ff7812 */ /* 0x000fc6000788c0ff */
[----:B------:R-:W3:Y:S01]  /*110e80*/  LDL.LU.64 R30, [R1+0x18c0] ;  /* 0x0018c000011e7983 */ /* 0x000ee20000300a00 */
[----:B------:R-:W-:-:S03]  /*110e90*/  PRMT R2, R35, 0x7772, RZ ;  /* 0x0000777223027816 */ /* 0x000fc600000000ff */
[----:B------:R-:W3:Y:S01]  /*110ea0*/  LDL.LU R59, [R1+0x2c] ;  /* 0x00002c00013b7983 */ /* 0x000ee20000300800 */
[----:B------:R-:W-:-:S05]  /*110eb0*/  LOP3.LUT P5, RZ, R38, 0x1000, RZ, 0xc0, !PT ;  /* 0x0000100026ff7812 */ /* 0x000fca00078ac0ff */
[----:B----4-:R1:W-:Y:S02]  /*110ec0*/  @P4 STG.E.U8 desc[UR4][R42.64], R2 ;  /* 0x000000022a004986 */ /* 0x0103e4000c101104 */
[----:B-1----:R-:W-:Y:S02]  /*110ed0*/  PRMT R2, R35, 0x7773, RZ ;  /* 0x0000777323027816 */ /* 0x002fe400000000ff */
[----:B------:R-:W4:Y:S01]  /*110ee0*/  LDL.LU.64 R34, [R1+0x18b0] ;  /* 0x0018b00001227983 */ /* 0x000f220000300a00 */
        /* <DEDUP_REMOVED lines=8> */
[C---:B------:R-:W-:Y:S01]  /*110f70*/  LOP3.LUT P0, RZ, R38.reuse, 0x200000, RZ, 0xc0, !PT ;  /* 0x0020000026ff7812 */ /* 0x040fe2000780c0ff */
[----:B------:R-:W2:Y:S01]  /*110f80*/  LDL.LU.64 R52, [R1+0x1890] ;  /* 0x0018900001347983 */ /* 0x000ea20000300a00 */
[----:B------:R-:W-:Y:S02]  /*110f90*/  LOP3.LUT R55, R55, 0xfffffffe, RZ, 0xc0, !PT ;  /* 0xfffffffe37377812 */ /* 0x000fe400078ec0ff */
[----:B------:R-:W-:Y:S01]  /*110fa0*/  LOP3.LUT P6, RZ, R38, 0x2000, RZ, 0xc0, !PT ;  /* 0x0000200026ff7812 */ /* 0x000fe200078cc0ff */
[----:B------:R-:W2:Y:S08]  /*110fb0*/  LDL.LU.64 R50, [R1+0x1880] ;  /* 0x0018800001327983 */ /* 0x000eb00000300a00 */
        /* <DEDUP_REMOVED lines=17> */
[C---:B------:R-:W-:Y:S02]  /*1110d0*/  LOP3.LUT P0, RZ, R38.reuse, 0x8000, RZ, 0xc0, !PT ;  /* 0x0000800026ff7812 */ /* 0x040fe4000780c0ff */
[----:B------:R-:W-:Y:S01]  /*1110e0*/  LOP3.LUT R55, R55, 0xffffffbf, RZ, 0xc0, !PT ;  /* 0xffffffbf37377812 */ /* 0x000fe200078ec0ff */
[----:B------:R1:W-:Y:S10]  /*1110f0*/  @P6 STG.E.U8 desc[UR4][R16.64], R2 ;  /* 0x0000000210006986 */ /* 0x0003f4000c101104 */
[----:B------:R-:W-:Y:S01]  /*111100*/  @P0 LOP3.LUT R55, R55, 0x40, RZ, 0xfc, !PT ;  /* 0x0000004037370812 */ /* 0x000fe200078efcff */
[----:B-1----:R-:W3:Y:S01]  /*111110*/  LDL.LU R17, [R1+0x1c] ;  /* 0x00001c0001117983 */ /* 0x002ee20000300800 */
[----:B------:R-:W-:-:S03]  /*111120*/  LOP3.LUT P0, RZ, R38, 0x4000, RZ, 0xc0, !PT ;  /* 0x0000400026ff7812 */ /* 0x000fc6000780c0ff */
[----:B------:R-:W3:Y:S01]  /*111130*/  LDL.LU.64 R48, [R1+0x1870] ;  /* 0x0018700001307983 */ /* 0x000ee20000300a00 */
[----:B------:R-:W-:-:S03]  /*111140*/  PRMT R2, R39, 0x7771, RZ ;  /* 0x0000777127027816 */ /* 0x000fc600000000ff */
[----:B------:R-:W3:Y:S04]  /*111150*/  LDL.LU.64 R46, [R1+0x1860] ;  /* 0x00186000012e7983 */ /* 0x000ee80000300a00 */
[----:B------:R-:W3:Y:S04]  /*111160*/  LDL.LU R16, [R1+0xc] ;  /* 0x00000c0001107983 */ /* 0x000ee80000300800 */
[----:B------:R1:W-:Y:S01]  /*111170*/  @P0 STG.E.U8 desc[UR4][R40.64], R2 ;  /* 0x0000000228000986 */ /* 0x0003e2000c101104 */
[----:B------:R-:W-:-:S03]  /*111180*/  LOP3.LUT P0, RZ, R55, 0x40, RZ, 0xc0, !PT ;  /* 0x0000004037ff7812 */ /* 0x000fc6000780c0ff */
[----:B------:R-:W3:Y:S04]  /*111190*/  LDL.LU.64 R44, [R1+0x1850] ;  /* 0x00185000012c7983 */ /* 0x000ee80000300a00 */
[----:B------:R-:W3:Y:S01]  /*1111a0*/  LDL.LU.64 R60, [R1+0x1840] ;  /* 0x00184000013c7983 */ /* 0x000ee20000300a00 */
[----:B-1----:R-:W-:-:S03]  /*1111b0*/  PRMT R2, R39, 0x7772, RZ ;  /* 0x0000777227027816 */ /* 0x002fc600000000ff */
[----:B------:R-:W3:Y:S04]  /*1111c0*/  LDL.LU.64 R42, [R1+0x1830] ;  /* 0x00183000012a7983 */ /* 0x000ee80000300a00 */
[----:B------:R1:W-:Y:S01]  /*1111d0*/  @P0 STG.E.U8 desc[UR4][R18.64], R2 ;  /* 0x0000000212000986 */ /* 0x0003e2000c101104 */
[----:B------:R-:W-:-:S03]  /*1111e0*/  LOP3.LUT P0, RZ, R55, 0x20, RZ, 0xc0, !PT ;  /* 0x0000002037ff7812 */ /* 0x000fc6000780c0ff */
[----:B------:R-:W3:Y:S01]  /*1111f0*/  LDL.LU.64 R40, [R1+0x1820] ;  /* 0x0018200001287983 */ /* 0x000ee20000300a00 */
[----:B-1----:R-:W-:-:S03]  /*111200*/  PRMT R2, R39, 0x7773, RZ ;  /* 0x0000777327027816 */ /* 0x002fc600000000ff */
[----:B------:R-:W3:Y:S06]  /*111210*/  LDL.LU.64 R18, [R1+0x1810] ;  /* 0x0018100001127983 */ /* 0x000eec0000300a00 */
[----:B------:R1:W-:Y:S01]  /*111220*/  @P0 STG.E.U8 desc[UR4][R30.64], R2 ;  /* 0x000000021e000986 */ /* 0x0003e2000c101104 */
[----:B------:R-:W-:Y:S02]  /*111230*/  LOP3.LUT P0, RZ, R55, 0x10, RZ, 0xc0, !PT ;  /* 0x0000001037ff7812 */ /* 0x000fe4000780c0ff */
[----:B-1----:R-:W-:Y:S01]  /*111240*/  PRMT R2, R59, 0x7770, RZ ;  /* 0x000077703b027816 */ /* 0x002fe200000000ff */
[----:B------:R-:W3:Y:S10]  /*111250*/  LDL.LU.64 R30, [R1+0x1800] ;  /* 0x00180000011e7983 */ /* 0x000ef40000300a00 */
[----:B----4-:R1:W-:Y:S01]  /*111260*/  @P0 STG.E.U8 desc[UR4][R34.64], R2 ;  /* 0x0000000222000986 */ /* 0x0103e2000c101104 */
[----:B------:R-:W-:-:S02]  /*111270*/  LOP3.LUT P0, RZ, R55, 0x8, RZ, 0xc0, !PT ;  /* 0x0000000837ff7812 */ /* 0x000fc4000780c0ff */
[----:B-1----:R-:W-:Y:S01]  /*111280*/  PRMT R2, R59, 0x7771, RZ ;  /* 0x000077713b027816 */ /* 0x002fe200000000ff */
[----:B------:R-:W4:Y:S04]  /*111290*/  LDL.LU.64 R34, [R1+0x17f8] ;  /* 0x0017f80001227983 */ /* 0x000f280000300a00 */
[----:B------:R-:W4:Y:S06]  /*1112a0*/  LDL.LU R39, [R1+0x418] ;  /* 0x0004180001277983 */ /* 0x000f2c0000300800 */
        /* <DEDUP_REMOVED lines=29> */
[----:B------:R1:W-:Y:S01]  /*111480*/  @P4 STG.E.U8 desc[UR4][R18.64], R2 ;  /* 0x0000000212004986 */ /* 0x0003e2000c101104 */
[----:B------:R-:W-:Y:S02]  /*111490*/  LOP3.LUT P6, RZ, R38, 0x20000000, RZ, 0xc0, !PT ;  /* 0x2000000026ff7812 */ /* 0x000fe400078cc0ff */
[----:B-1----:R-:W-:-:S05]  /*1114a0*/  PRMT R2, R16, 0x7773, RZ ;  /* 0x0000777310027816 */ /* 0x002fca00000000ff */
[----:B------:R1:W-:Y:S04]  /*1114b0*/  @P5 STG.E.U8 desc[UR4][R30.64], R2 ;  /* 0x000000021e005986 */ /* 0x0003e8000c101104 */
[----:B-1----:R-:W3:Y:S01]  /*1114c0*/  LDL.LU.64 R30, [R1+0x17f0] ;  /* 0x0017f000011e7983 */ /* 0x002ee20000300a00 */
[----:B--2---:R-:W-:-:S05]  /*1114d0*/  PRMT R2, R36, 0x7770, RZ ;  /* 0x0000777024027816 */ /* 0x004fca00000000ff */
[----:B----4-:R1:W-:Y:S04]  /*1114e0*/  @P6 STG.E.U8 desc[UR4][R34.64], R2 ;  /* 0x0000000222006986 */ /* 0x0103e8000c101104 */
[----:B-1----:R-:W2:Y:S04]  /*1114f0*/  LDL.LU.64 R34, [R1+0x17e8] ;  /* 0x0017e80001227983 */ /* 0x002ea80000300a00 */
[----:B------:R-:W4:Y:S04]  /*111500*/  LDL.LU.64 R42, [R1+0x17e0] ;  /* 0x0017e000012a7983 */ /* 0x000f280000300a00 */
[----:B------:R-:W4:Y:S04]  /*111510*/  LDL.LU.64 R40, [R1+0x17d8] ;  /* 0x0017d80001287983 */ /* 0x000f280000300a00 */
[----:B------:R-:W4:Y:S04]  /*111520*/  LDL.LU.64 R18, [R1+0x17d0] ;  /* 0x0017d00001127983 */ /* 0x000f280000300a00 */
[----:B------:R-:W4:Y:S01]  /*111530*/  LDL.LU.64 R16, [R1+0x17c8] ;  /* 0x0017c80001107983 */ /* 0x000f220000300a00 */
[----:B------:R-:W-:-:S02]  /*111540*/  LOP3.LUT P4, RZ, R38, 0x40000000, RZ, 0xc0, !PT ;  /* 0x4000000026ff7812 */ /* 0x000fc4000788c0ff */
[----:B------:R-:W-:Y:S02]  /*111550*/  PRMT R2, R36, 0x7771, RZ ;  /* 0x0000777124027816 */ /* 0x000fe400000000ff */
[----:B------:R-:W-:Y:S02]  /*111560*/  LOP3.LUT P5, RZ, R38, 0x80000000, RZ, 0xc0, !PT ;  /* 0x8000000026ff7812 */ /* 0x000fe400078ac0ff */
        /* <DEDUP_REMOVED lines=18> */
[----:B------:R-:W-:-:S05]  /*111690*/  PRMT R2, R36, 0x7772, RZ ;  /* 0x0000777224027816 */ /* 0x000fca00000000ff */
[----:B--2---:R1:W-:Y:S04]  /*1116a0*/  @P5 STG.E.U8 desc[UR4][R34.64], R2 ;  /* 0x0000000222005986 */ /* 0x0043e8000c101104 */
[----:B-1----:R-:W2:Y:S04]  /*1116b0*/  LDL.LU.64 R34, [R1+0x17b8] ;  /* 0x0017b80001227983 */ /* 0x002ea80000300a00 */
[----:B------:R-:W2:Y:S04]  /*1116c0*/  LDL.LU.64 R54, [R1+0x17b0] ;  /* 0x0017b00001367983 */ /* 0x000ea80000300a00 */
[----:B------:R-:W2:Y:S04]  /*1116d0*/  LDL.LU.64 R52, [R1+0x17a8] ;  /* 0x0017a80001347983 */ /* 0x000ea80000300a00 */
[----:B------:R-:W2:Y:S04]  /*1116e0*/  LDL.LU.64 R50, [R1+0x17a0] ;  /* 0x0017a00001327983 */ /* 0x000ea80000300a00 */
[----:B------:R-:W2:Y:S04]  /*1116f0*/  LDL.LU.64 R48, [R1+0x1798] ;  /* 0x0017980001307983 */ /* 0x000ea80000300a00 */
[----:B------:R-:W2:Y:S01]  /*111700*/  LDL.LU.64 R46, [R1+0x1790] ;  /* 0x00179000012e7983 */ /* 0x000ea20000300a00 */
[----:B------:R-:W-:-:S02]  /*111710*/  LOP3.LUT R56, R56, 0xfbffffff, RZ, 0xc0, !PT ;  /* 0xfbffffff38387812 */ /* 0x000fc400078ec0ff */
[C---:B------:R-:W-:Y:S01]  /*111720*/  LOP3.LUT P6, RZ, R39.reuse, 0x1, RZ, 0xc0, !PT ;  /* 0x0000000127ff7812 */ /* 0x040fe200078cc0ff */
[----:B------:R-:W2:Y:S01]  /*111730*/  LDL.LU.64 R44, [R1+0x1788] ;  /* 0x00178800012c7983 */ /* 0x000ea20000300a00 */
[----:B------:R-:W-:Y:S02]  /*111740*/  @P0 LOP3.LUT R56, R56, 0x4000000, RZ, 0xfc, !PT ;  /* 0x0400000038380812 */ /* 0x000fe400078efcff */
[----:B------:R-:W-:Y:S01]  /*111750*/  LOP3.LUT P0, RZ, R39, 0x10, RZ, 0xc0, !PT ;  /* 0x0000001027ff7812 */ /* 0x000fe2000780c0ff */
[----:B------:R-:W2:Y:S01]  /*111760*/  LDL.LU.64 R60, [R1+0x1780] ;  /* 0x00178000013c7983 */ /* 0x000ea20000300a00 */
[----:B------:R-:W-:Y:S02]  /*111770*/  LOP3.LUT R56, R56, 0xf7ffffff, RZ, 0xc0, !PT ;  /* 0xf7ffffff38387812 */ /* 0x000fe400078ec0ff */
[----:B------:R-:W-:-:S09]  /*111780*/  PRMT R36, R36, 0x7773, RZ ;  /* 0x0000777324247816 */ /* 0x000fd200000000ff */
        /* <DEDUP_REMOVED lines=10> */
[----:B------:R-:W-:-:S13]  /*111830*/  LOP3.LUT P0, RZ, R39, 0x2, RZ, 0xc0, !PT ;  /* 0x0000000227ff7812 */ /* 0x000fda000780c0ff */
        /* <DEDUP_REMOVED lines=8> */
[----:B------:R1:W-:Y:S04]  /*1118c0*/  @P0 STG.E.U8 desc[UR4][R16.64], R2 ;  /* 0x0000000210000986 */ /* 0x0003e8000c101104 */
[----:B-1----:R-:W4:Y:S01]  /*1118d0*/  LDL.LU.64 R16, [R1+0x1760] ;  /* 0x0017600001107983 */ /* 0x002f220000300a00 */
[----:B------:R-:W-:Y:S02]  /*1118e0*/  LOP3.LUT P0, RZ, R56, 0x8000000, RZ, 0xc0, !PT ;  /* 0x0800000038ff7812 */ /* 0x000fe4000780c0ff */
[----:B------:R-:W-:Y:S02]  /*1118f0*/  PRMT R32, R32, 0x7773, RZ ;  /* 0x0000777320207816 */ /* 0x000fe400000000ff */
[----:B------:R-:W-:-:S09]  /*111900*/  PRMT R2, R28, 0x7770, RZ ;  /* 0x000077701c027816 */ /* 0x000fd200000000ff */
[----:B---3--:R1:W-:Y:S01]  /*111910*/  @P0 STG.E.U8 desc[UR4][R30.64], R32 ;  /* 0x000000201e000986 */ /* 0x0083e2000c101104 */
[C---:B------:R-:W-:Y:S02]  /*111920*/  LOP3.LUT P0, RZ, R56.reuse, 0x4000000, RZ, 0xc0, !PT ;  /* 0x0400000038ff7812 */ /* 0x040fe4000780c0ff */
[C---:B------:R-:W-:Y:S02]  /*111930*/  LOP3.LUT P1, RZ, R39.reuse, 0x800, RZ, 0xc0, !PT ;  /* 0x0000080027ff7812 */ /* 0x040fe4000782c0ff */
[C---:B------:R-:W-:Y:S02]  /*111940*/  LOP3.LUT P2, RZ, R39.reuse, 0x1000, RZ, 0xc0, !PT ;  /* 0x0000100027ff7812 */ /* 0x040fe4000784c0ff */
[----:B------:R-:W-:Y:S01]  /*111950*/  LOP3.LUT P3, RZ, R39, 0x2000, RZ, 0xc0, !PT ;  /* 0x0000200027ff7812 */ /* 0x000fe2000786c0ff */
[----:B-1----:R-:W3:Y:S06]  /*111960*/  LDL.LU.64 R30, [R1+0x54d0] ;  /* 0x0054d000011e7983 */ /* 0x002eec0000300a00 */
[----:B--2---:R1:W-:Y:S01]  /*111970*/  @P0 STG.E.U8 desc[UR4][R34.64], R2 ;  /* 0x0000000222000986 */ /* 0x0043e2000c101104 */
[----:B------:R-:W-:-:S02]  /*111980*/  LOP3.LUT P0, RZ, R56, 0x2000000, RZ, 0xc0, !PT ;  /* 0x0200000038ff7812 */ /* 0x000fc4000780c0ff */
[----:B-1----:R-:W-:Y:S01]  /*111990*/  PRMT R2, R28, 0x7771, RZ ;  /* 0x000077711c027816 */ /* 0x002fe200000000ff */
[----:B------:R-:W2:Y:S10]  /*1119a0*/  LDL.LU.64 R34, [R1+0x54c8] ;  /* 0x0054c80001227983 */ /* 0x000eb40000300a00 */
[----:B------:R1:W-:Y:S01]  /*1119b0*/  @P0 STG.E.U8 desc[UR4][R54.64], R2 ;  /* 0x0000000236000986 */ /* 0x0003e2000c101104 */
[----:B------:R-:W-:-:S02]  /*1119c0*/  LOP3.LUT P0, RZ, R56, 0x1000000, RZ, 0xc0, !PT ;  /* 0x0100000038ff7812 */ /* 0x000fc4000780c0ff */
[----:B-1----:R-:W-:-:S11]  /*1119d0*/  PRMT R2, R28, 0x7772, RZ ;  /* 0x000077721c027816 */ /* 0x002fd600000000ff */
[----:B------:R1:W-:Y:S01]  /*1119e0*/  @P0 STG.E.U8 desc[UR4][R52.64], R2 ;  /* 0x0000000234000986 */ /* 0x0003e2000c101104 */
[----:B------:R-:W-:Y:S02]  /*1119f0*/  LOP3.LUT P0, RZ, R56, 0x800000, RZ, 0xc0, !PT ;  /* 0x0080000038ff7812 */ /* 0x000fe4000780c0ff */
[----:B------:R-:W-:-:S11]  /*111a00*/  PRMT R28, R28, 0x7773, RZ ;  /* 0x000077731c1c7816 */ /* 0x000fd600000000ff */
[----:B------:R-:W-:Y:S01]  /*111a10*/  @P0 STG.E.U8 desc[UR4][R50.64], R28 ;  /* 0x0000001c32000986 */ /* 0x000fe2000c101104 */
[----:B------:R-:W-:Y:S02]  /*111a20*/  LOP3.LUT P0, RZ, R56, 0x400000, RZ, 0xc0, !PT ;  /* 0x0040000038ff7812 */ /* 0x000fe4000780c0ff */
[----:B-1----:R-:W-:-:S11]  /*111a30*/  PRMT R2, R24, 0x7770, RZ ;  /* 0x0000777018027816 */ /* 0x002fd600000000ff */
[----:B------:R1:W-:Y:S01]  /*111a40*/  @P0 STG.E.U8 desc[UR4][R48.64], R2 ;  /* 0x0000000230000986 */ /* 0x0003e2000c101104 */
[----:B------:R-:W-:Y:S02]  /*111a50*/  LOP3.LUT P0, RZ, R56, 0x200000, RZ, 0xc0, !PT ;  /* 0x0020000038ff7812 */ /* 0x000fe4000780c0ff */
[----:B-1----:R-:W-:-:S11]  /*111a60*/  PRMT R2, R24, 0x7771, RZ ;  /* 0x0000777118027816 */ /* 0x002fd600000000ff */
[----:B------:R1:W-:Y:S01]  /*111a70*/  @P0 STG.E.U8 desc[UR4][R46.64], R2 ;  /* 0x000000022e000986 */ /* 0x0003e2000c101104 */
[----:B------:R-:W-:Y:S02]  /*111a80*/  LOP3.LUT P0, RZ, R39, 0x20000000, RZ, 0xc0, !PT ;  /* 0x2000000027ff7812 */ /* 0x000fe4000780c0ff */
[----:B------:R-:W-:Y:S02]  /*111a90*/  LOP3.LUT R56, R56, 0xffffefff, RZ, 0xc0, !PT ;  /* 0xffffefff38387812 */ /* 0x000fe400078ec0ff */
[----:B-1----:R-:W-:Y:S01]  /*111aa0*/  PRMT R2, R24, 0x7772, RZ ;  /* 0x0000777218027816 */ /* 0x002fe200000000ff */
        /* <DEDUP_REMOVED lines=10> */
[----:B------:R1:W-:Y:S01]  /*111b50*/  @P1 STG.E.U8 desc[UR4][R44.64], R2 ;  /* 0x000000022c001986 */ /* 0x0003e2000c101104 */
[----:B------:R-:W-:-:S09]  /*111b60*/  PRMT R24, R24, 0x7773, RZ ;  /* 0x0000777318187816 */ /* 0x000fd200000000ff */
[----:B------:R-:W-:Y:S01]  /*111b70*/  @P0 LOP3.LUT R56, R56, 0x8000, RZ, 0xfc, !PT ;  /* 0x0000800038380812 */ /* 0x000fe200078efcff */
[----:B-1----:R-:W3:Y:S01]  /*111b80*/  LDL.LU.64 R44, [R1+0x1750] ;  /* 0x00175000012c7983 */ /* 0x002ee20000300a00 */
[----:B------:R-:W-:Y:S02]  /*111b90*/  PRMT R2, R37, 0x7770, RZ ;  /* 0x0000777025027816 */ /* 0x000fe400000000ff */
[----:B------:R-:W-:Y:S01]  /*111ba0*/  LOP3.LUT P0, RZ, R39, 0x2000000, RZ, 0xc0, !PT ;  /* 0x0200000027ff7812 */ /* 0x000fe2000780c0ff */
[----:B------:R1:W-:Y:S04]  /*111bb0*/  @P2 STG.E.U8 desc[UR4][R60.64], R24 ;  /* 0x000000183c002986 */ /* 0x0003e8000c101104 */
[----:B----4-:R4:W-:Y:S01]  /*111bc0*/  @P3 STG.E.U8 desc[UR4][R42.64], R2 ;  /* 0x000000022a003986 */ /* 0x0109e2000c101104 */
[----:B------:R-:W-:-:S03]  /*111bd0*/  LOP3.LUT R56, R56, 0xfffeffff, RZ, 0xc0, !PT ;  /* 0xfffeffff38387812 */ /* 0x000fc600078ec0ff */
[----:B-1----:R-:W3:Y:S04]  /*111be0*/  LDL.LU.64 R60, [R1+0x1748] ;  /* 0x00174800013c7983 */ /* 0x002ee80000300a00 */
[----:B----4-:R-:W4:Y:S01]  /*111bf0*/  LDL.LU.64 R42, [R1+0x1740] ;  /* 0x00174000012a7983 */ /* 0x010f220000300a00 */
[----:B------:R-:W-:Y:S02]  /*111c00*/  @P0 LOP3.LUT R56, R56, 0x10000, RZ, 0xfc, !PT ;  /* 0x0001000038380812 */ /* 0x000fe400078efcff */
[C---:B------:R-:W-:Y:S02]  /*111c10*/  LOP3.LUT P0, RZ, R39.reuse, 0x1000000, RZ, 0xc0, !PT ;  /* 0x0100000027ff7812 */ /* 0x040fe4000780c0ff */
[----:B------:R-:W-:Y:S02]  /*111c20*/  LOP3.LUT R56, R56, 0xfffdffff, RZ, 0xc0, !PT ;  /* 0xfffdffff38387812 */ /* 0x000fe400078ec0ff */
[----:B------:R-:W-:-:S09]  /*111c30*/  LOP3.LUT P4, RZ, R39, 0x4000, RZ, 0xc0, !PT ;  /* 0x0000400027ff7812 */ /* 0x000fd2000788c0ff */
[----:B------:R-:W-:Y:S02]  /*111c40*/  @P0 LOP3.LUT R56, R56, 0x20000, RZ, 0xfc, !PT ;  /* 0x0002000038380812 */ /* 0x000fe400078efcff */
[----:B------:R-:W-:Y:S02]  /*111c50*/  LOP3.LUT P0, RZ, R39, 0x800000, RZ, 0xc0, !PT ;  /* 0x0080000027ff7812 */ /* 0x000fe4000780c0ff */
[----:B------:R-:W-:Y:S02]  /*111c60*/  PRMT R2, R37, 0x7771, RZ ;  /* 0x0000777125027816 */ /* 0x000fe400000000ff */
[----:B------:R-:W-:Y:S02]  /*111c70*/  LOP3.LUT R56, R56, 0xfffbffff, RZ, 0xc0, !PT ;  /* 0xfffbffff38387812 */ /* 0x000fe400078ec0ff */
[----:B------:R-:W-:Y:S01]  /*111c80*/  LOP3.LUT P5, RZ, R39, 0x8000, RZ, 0xc0, !PT ;  /* 0x0000800027ff7812 */ /* 0x000fe200078ac0ff */
[----:B------:R1:W-:Y:S06]  /*111c90*/  @P4 STG.E.U8 desc[UR4][R40.64], R2 ;  /* 0x0000000228004986 */ /* 0x0003ec000c101104 */
[----:B------:R-:W-:-:S02]  /*111ca0*/  @P0 LOP3.LUT R56, R56, 0x40000, RZ, 0xfc, !PT ;  /* 0x0004000038380812 */ /* 0x000fc400078efcff */
[----:B------:R-:W-:Y:S01]  /*111cb0*/  LOP3.LUT P0, RZ, R39, 0x400000, RZ, 0xc0, !PT ;  /* 0x0040000027ff7812 */ /* 0x000fe2000780c0ff */
[----:B-1----:R-:W4:Y:S01]  /*111cc0*/  LDL.LU.64 R40, [R1+0x1738] ;  /* 0x0017380001287983 */ /* 0x002f220000300a00 */
        /* <DEDUP_REMOVED lines=12> */
[C---:B------:R-:W-:Y:S02]  /*111d90*/  LOP3.LUT P5, RZ, R39.reuse, 0x40000, RZ, 0xc0, !PT ;  /* 0x0004000027ff7812 */ /* 0x040fe400078ac0ff */
[C---:B------:R-:W-:Y:S02]  /*111da0*/  LOP3.LUT P6, RZ, R39.reuse, 0x80000, RZ, 0xc0, !PT ;  /* 0x0008000027ff7812 */ /* 0x040fe400078cc0ff */
[C---:B------:R-:W-:Y:S02]  /*111db0*/  LOP3.LUT P0, RZ, R39.reuse, 0x100000, RZ, 0xc0, !PT ;  /* 0x0010000027ff7812 */ /* 0x040fe4000780c0ff */
[C---:B------:R-:W-:Y:S02]  /*111dc0*/  LOP3.LUT P1, RZ, R39.reuse, 0x40000000, RZ, 0xc0, !PT ;  /* 0x4000000027ff7812 */ /* 0x040fe4000782c0ff */
[----:B------:R-:W-:Y:S01]  /*111dd0*/  LOP3.LUT P2, RZ, R39, 0x80000000, RZ, 0xc0, !PT ;  /* 0x8000000027ff7812 */ /* 0x000fe2000784c0ff */
[----:B-1----:R-:W4:Y:S04]  /*111de0*/  LDL.LU R17, [R1+0x420] ;  /* 0x0004200001117983 */ /* 0x002f280000300800 */
[----:B------:R-:W4:Y:S01]  /*111df0*/  LDL.LU.64 R38, [R1+0x1728] ;  /* 0x0017280001267983 */ /* 0x000f220000300a00 */
[----:B------:R-:W-:-:S03]  /*111e00*/  PRMT R2, R33, 0x7770, RZ ;  /* 0x0000777021027816 */ /* 0x000fc600000000ff */
[----:B------:R-:W4:Y:S04]  /*111e10*/  LDL.LU.64 R36, [R1+0x1718] ;  /* 0x0017180001247983 */ /* 0x000f280000300a00 */
[----:B------:R-:W4:Y:S04]  /*111e20*/  LDL.LU.64 R54, [R1+0x1710] ;  /* 0x0017100001367983 */ /* 0x000f280000300a00 */
[----:B------:R-:W4:Y:S04]  /*111e30*/  LDL.LU.64 R52, [R1+0x1708] ;  /* 0x0017080001347983 */ /* 0x000f280000300a00 */
[----:B--2---:R1:W-:Y:S02]  /*111e40*/  @P4 STG.E.U8 desc[UR4][R46.64], R2 ;  /* 0x000000022e004986 */ /* 0x0043e4000c101104 */
[----:B-1----:R-:W-:-:S05]  /*111e50*/  PRMT R2, R33, 0x7771, RZ ;  /* 0x0000777121027816 */ /* 0x002fca00000000ff */
[----:B---3--:R1:W-:Y:S02]  /*111e60*/  @P5 STG.E.U8 desc[UR4][R44.64], R2 ;  /* 0x000000022c005986 */ /* 0x0083e4000c101104 */
[C---:B-1----:R-:W-:Y:S02]  /*111e70*/  PRMT R2, R33.reuse, 0x7772, RZ ;  /* 0x0000777221027816 */ /* 0x042fe400000000ff */
[----:B------:R-:W-:-:S03]  /*111e80*/  PRMT R33, R33, 0x7773, RZ ;  /* 0x0000777321217816 */ /* 0x000fc600000000ff */
[----:B------:R-:W-:Y:S04]  /*111e90*/  @P6 STG.E.U8 desc[UR4][R60.64], R2 ;  /* 0x000000023c006986 */ /* 0x000fe8000c101104 */
[----:B----4-:R1:W-:Y:S04]  /*111ea0*/  @P0 STG.E.U8 desc[UR4][R42.64], R33 ;  /* 0x000000212a000986 */ /* 0x0103e8000c101104 */
[----:B-1----:R-:W2:Y:S01]  /*111eb0*/  LDL.LU.64 R32, [R1+0x1720] ;  /* 0x0017200001207983 */ /* 0x002ea20000300a00 */
[C---:B------:R-:W-:Y:S02]  /*111ec0*/  LOP3.LUT P0, RZ, R56.reuse, 0x100000, RZ, 0xc0, !PT ;  /* 0x0010000038ff7812 */ /* 0x040fe4000780c0ff */
[----:B------:R-:W-:Y:S01]  /*111ed0*/  PRMT R2, R29, 0x7770, RZ ;  /* 0x000077701d027816 */ /* 0x000fe200000000ff */
[----:B------:R-:W3:Y:S04]  /*111ee0*/  LDL.LU.64 R50, [R1+0x1700] ;  /* 0x0017000001327983 */ /* 0x000ee80000300a00 */
[----:B------:R-:W4:Y:S04]  /*111ef0*/  LDL.LU.64 R48, [R1+0x16f8] ;  /* 0x0016f80001307983 */ /* 0x000f280000300a00 */
[----:B------:R-:W3:Y:S04]  /*111f00*/  LDL.LU.64 R46, [R1+0x16f0] ;  /* 0x0016f000012e7983 */ /* 0x000ee80000300a00 */
[----:B------:R-:W3:Y:S04]  /*111f10*/  LDL.LU.64 R44, [R1+0x16e8] ;  /* 0x0016e800012c7983 */ /* 0x000ee80000300a00 */
        /* <DEDUP_REMOVED lines=10> */
[----:B------:R1:W-:Y:S04]  /*111fc0*/  @P0 STG.E.U8 desc[UR4][R38.64], R2 ;  /* 0x0000000226000986 */ /* 0x0003e8000c101104 */
[----:B-1----:R-:W4:Y:S01]  /*111fd0*/  LDL.LU.64 R38, [R1+0x54c0] ;  /* 0x0054c00001267983 */ /* 0x002f220000300a00 */
[----:B------:R-:W-:-:S02]  /*111fe0*/  LOP3.LUT P0, RZ, R56, 0x20000, RZ, 0xc0, !PT ;  /* 0x0002000038ff7812 */ /* 0x000fc4000780c0ff */
[----:B------:R-:W-:Y:S02]  /*111ff0*/  PRMT R29, R29, 0x7773, RZ ;  /* 0x000077731d1d7816 */ /* 0x000fe400000000ff */
[----:B------:R-:W-:Y:S02]  /*112000*/  PRMT R2, R25, 0x7770, RZ ;  /* 0x0000777019027816 */ /* 0x000fe400000000ff */
[C---:B------:R-:W-:Y:S02]  /*112010*/  LOP3.LUT P3, RZ, R17.reuse, 0x1, RZ, 0xc0, !PT ;  /* 0x0000000111ff7812 */ /* 0x040fe4000786c0ff */
[C---:B------:R-:W-:Y:S02]  /*112020*/  LOP3.LUT P4, RZ, R17.reuse, 0x2, RZ, 0xc0, !PT ;  /* 0x0000000211ff7812 */ /* 0x040fe4000788c0ff */
[C---:B------:R-:W-:Y:S02]  /*112030*/  LOP3.LUT P5, RZ, R17.reuse, 0x4, RZ, 0xc0, !PT ;  /* 0x0000000411ff7812 */ /* 0x040fe400078ac0ff */
[----:B------:R-:W-:Y:S01]  /*112040*/  LOP3.LUT P6, RZ, R17, 0x8, RZ, 0xc0, !PT ;  /* 0x0000000811ff7812 */ /* 0x000fe200078cc0ff */
[----:B--2---:R-:W-:Y:S01]  /*112050*/  @P0 STG.E.U8 desc[UR4][R32.64], R29 ;  /* 0x0000001d20000986 */ /* 0x004fe2000c101104 */
        /* <DEDUP_REMOVED lines=9> */
[----:B------:R-:W-:-:S11]  /*1120f0*/  PRMT R25, R25, 0x7773, RZ ;  /* 0x0000777319197816 */ /* 0x000fd600000000ff */
[----:B---3--:R-:W-:Y:S01]  /*112100*/  @P0 STG.E.U8 desc[UR4][R50.64], R25 ;  /* 0x0000001932000986 */ /* 0x008fe2000c101104 */
[----:B------:R-:W-:Y:S02]  /*112110*/  LOP3.LUT P0, RZ, R56, 0x1000, RZ, 0xc0, !PT ;  /* 0x0000100038ff7812 */ /* 0x000fe4000780c0ff */
[----:B----4-:R-:W-:-:S11]  /*112120*/  PRMT R2, R38, 0x7770, RZ ;  /* 0x0000777026027816 */ /* 0x010fd600000000ff */
[----:B------:R1:W-:Y:S02]  /*112130*/  @P0 STG.E.U8 desc[UR4][R48.64], R2 ;  /* 0x0000000230000986 */ /* 0x0003e4000c101104 */
[----:B-1----:R-:W-:-:S05]  /*112140*/  PRMT R2, R38, 0x7771, RZ ;  /* 0x0000777126027816 */ /* 0x002fca00000000ff */
[----:B------:R1:W-:Y:S02]  /*112150*/  @P1 STG.E.U8 desc[UR4][R46.64], R2 ;  /* 0x000000022e001986 */ /* 0x0003e4000c101104 */
[C---:B-1----:R-:W-:Y:S02]  /*112160*/  PRMT R2, R38.reuse, 0x7772, RZ ;  /* 0x0000777226027816 */ /* 0x042fe400000000ff */
[----:B------:R-:W-:-:S03]  /*112170*/  PRMT R38, R38, 0x7773, RZ ;  /* 0x0000777326267816 */ /* 0x000fc600000000ff */
[----:B------:R1:W-:Y:S04]  /*112180*/  @P2 STG.E.U8 desc[UR4][R44.64], R2 ;  /* 0x000000022c002986 */ /* 0x0003e8000c101104 */
[----:B------:R-:W-:Y:S01]  /*112190*/  @P3 STG.E.U8 desc[UR4][R60.64], R38 ;  /* 0x000000263c003986 */ /* 0x000fe2000c101104 */
        /* <DEDUP_REMOVED lines=10> */
[----:B------:R-:W3:Y:S01]  /*112240*/  LDL.LU.64 R42, [R1+0x16a0] ;  /* 0x0016a000012a7983 */ /* 0x000ee20000300a00 */
[----:B------:R-:W-:-:S03]  /*112250*/  LOP3.LUT P4, RZ, R17, 0x10, RZ, 0xc0, !PT ;  /* 0x0000001011ff7812 */ /* 0x000fc6000788c0ff */
[----:B------:R-:W3:Y:S01]  /*112260*/  LDL.LU.64 R40, [R1+0x1698] ;  /* 0x0016980001287983 */ /* 0x000ee20000300a00 */
        /* <DEDUP_REMOVED lines=24> */
[----:B------:R-:W2:Y:S01]  /*1123f0*/  LDL.LU.64 R54, [R1+0x1678] ;  /* 0x0016780001367983 */ /* 0x000ea20000300a00 */
[----:B------:R-:W-:-:S03]  /*112400*/  LOP3.LUT R56, R56, 0xfffffdff, RZ, 0xc0, !PT ;  /* 0xfffffdff38387812 */ /* 0x000fc600078ec0ff */
[----:B------:R-:W2:Y:S01]  /*112410*/  LDL.LU.64 R52, [R1+0x1670] ;  /* 0x0016700001347983 */ /* 0x000ea20000300a00 */
[C---:B------:R-:W-:Y:S02]  /*112420*/  LOP3.LUT P5, RZ, R17.reuse, 0x20, RZ, 0xc0, !PT ;  /* 0x0000002011ff7812 */ /* 0x040fe400078ac0ff */
[C---:B------:R-:W-:Y:S01]  /*112430*/  LOP3.LUT P6, RZ, R17.reuse, 0x40, RZ, 0xc0, !PT ;  /* 0x0000004011ff7812 */ /* 0x040fe200078cc0ff */
[----:B------:R-:W2:Y:S04]  /*112440*/  LDL.LU.64 R50, [R1+0x1668] ;  /* 0x0016680001327983 */ /* 0x000ea80000300a00 */
[----:B------:R-:W-:Y:S01]  /*112450*/  @P0 LOP3.LUT R56, R56, 0x200, RZ, 0xfc, !PT ;  /* 0x0000020038380812 */ /* 0x000fe200078efcff */
[----:B------:R-:W2:Y:S01]  /*112460*/  LDL.LU.64 R48, [R1+0x1660] ;  /* 0x0016600001307983 */ /* 0x000ea20000300a00 */
[----:B------:R-:W-:-:S02]  /*112470*/  LOP3.LUT P0, RZ, R17, 0x200, RZ, 0xc0, !PT ;  /* 0x0000020011ff7812 */ /* 0x000fc4000780c0ff */
        /* <DEDUP_REMOVED lines=15> */
[----:B------:R-:W-:Y:S01]  /*112570*/  PRMT R30, R30, 0x7773, RZ ;  /* 0x000077731e1e7816 */ /* 0x000fe200000000ff */
[----:B-1----:R-:W3:Y:S10]  /*112580*/  LDL.LU.64 R60, [R1+0x1648] ;  /* 0x00164800013c7983 */ /* 0x002ef40000300a00 */
[----:B------:R1:W-:Y:S01]  /*112590*/  @P0 STG.E.U8 desc[UR4][R42.64], R30 ;  /* 0x0000001e2a000986 */ /* 0x0003e2000c101104 */
[----:B------:R-:W-:-:S02]  /*1125a0*/  LOP3.LUT P0, RZ, R56, 0x400, RZ, 0xc0, !PT ;  /* 0x0000040038ff7812 */ /* 0x000fc4000780c0ff */
[----:B------:R-:W-:Y:S01]  /*1125b0*/  PRMT R2, R26, 0x7770, RZ ;  /* 0x000077701a027816 */ /* 0x000fe200000000ff */
[----:B-1----:R-:W4:Y:S10]  /*1125c0*/  LDL.LU.64 R42, [R1+0x1640] ;  /* 0x00164000012a7983 */ /* 0x002f340000300a00 */
[----:B------:R1:W-:Y:S01]  /*1125d0*/  @P0 STG.E.U8 desc[UR4][R40.64], R2 ;  /* 0x0000000228000986 */ /* 0x0003e2000c101104 */
[----:B------:R-:W-:-:S03]  /*1125e0*/  LOP3.LUT P0, RZ, R56, 0x200, RZ, 0xc0, !PT ;  /* 0x0000020038ff7812 */ /* 0x000fc6000780c0ff */
[----:B-1----:R-:W4:Y:S01]  /*1125f0*/  LDL.LU.64 R40, [R1+0x1638] ;  /* 0x0016380001287983 */ /* 0x002f220000300a00 */
[----:B------:R-:W-:-:S09]  /*112600*/  PRMT R2, R26, 0x7771, RZ ;  /* 0x000077711a027816 */ /* 0x000fd200000000ff */
[----:B--2---:R1:W-:Y:S04]  /*112610*/  @P0 STG.E.U8 desc[UR4][R18.64], R2 ;  /* 0x0000000212000986 */ /* 0x0043e8000c101104 */
[----:B-1----:R-:W2:Y:S04]  /*112620*/  LDL.LU.64 R18, [R1+0x1630] ;  /* 0x0016300001127983 */ /* 0x002ea80000300a00 */
[----:B------:R-:W2:Y:S01]  /*112630*/  LDL.LU R16, [R1+0x424] ;  /* 0x0004240001107983 */ /* 0x000ea20000300800 */
[----:B------:R-:W-:Y:S02]  /*112640*/  LOP3.LUT P0, RZ, R56, 0x100, RZ, 0xc0, !PT ;  /* 0x0000010038ff7812 */ /* 0x000fe4000780c0ff */
[----:B------:R-:W-:-:S02]  /*112650*/  PRMT R2, R26, 0x7772, RZ ;  /* 0x000077721a027816 */ /* 0x000fc400000000ff */
[----:B------:R-:W-:-:S09]  /*112660*/  PRMT R26, R26, 0x7773, RZ ;  /* 0x000077731a1a7816 */ /* 0x000fd200000000ff */
[----:B------:R1:W-:Y:S01]  /*112670*/  @P0 STG.E.U8 desc[UR4][R32.64], R2 ;  /* 0x0000000220000986 */ /* 0x0003e2000c101104 */
[----:B------:R-:W-:-:S13]  /*112680*/  LOP3.LUT P0, RZ, R56, 0x80, RZ, 0xc0, !PT ;  /* 0x0000008038ff7812 */ /* 0x000fda000780c0ff */
        /* <DEDUP_REMOVED lines=12> */
[----:B------:R-:W-:Y:S02]  /*112750*/  LOP3.LUT P2, RZ, R17, 0x40000, RZ, 0xc0, !PT ;  /* 0x0004000011ff7812 */ /* 0x000fe4000784c0ff */
[----:B------:R-:W-:Y:S02]  /*112760*/  PRMT R39, R39, 0x7773, RZ ;  /* 0x0000777327277816 */ /* 0x000fe400000000ff */
[----:B------:R-:W-:Y:S02]  /*112770*/  LOP3.LUT P3, RZ, R17, 0x80000, RZ, 0xc0, !PT ;  /* 0x0008000011ff7812 */ /* 0x000fe4000786c0ff */
[----:B-1----:R-:W-:-:S05]  /*112780*/  PRMT R2, R35, 0x7770, RZ ;  /* 0x0000777023027816 */ /* 0x002fca00000000ff */
[----:B------:R-:W-:Y:S04]  /*112790*/  @P0 STG.E.U8 desc[UR4][R48.64], R39 ;  /* 0x0000002730000986 */ /* 0x000fe8000c101104 */
[----:B---3--:R1:W-:Y:S01]  /*1127a0*/  @P1 STG.E.U8 desc[UR4][R46.64], R2 ;  /* 0x000000022e001986 */ /* 0x0083e2000c101104 */
[----:B------:R-:W-:Y:S02]  /*1127b0*/  LOP3.LUT P4, RZ, R17, 0x100000, RZ, 0xc0, !PT ;  /* 0x0010000011ff7812 */ /* 0x000fe4000788c0ff */
[C---:B-1----:R-:W-:Y:S01]  /*1127c0*/  PRMT R2, R35.reuse, 0x7771, RZ ;  /* 0x0000777123027816 */ /* 0x042fe200000000ff */
[----:B------:R-:W3:Y:S04]  /*1127d0*/  LDL.LU.64 R46, [R1+0x1628] ;  /* 0x00162800012e7983 */ /* 0x000ee80000300a00 */
[----:B----4-:R1:W-:Y:S02]  /*1127e0*/  @P2 STG.E.U8 desc[UR4][R44.64], R2 ;  /* 0x000000022c002986 */ /* 0x0103e4000c101104 */
[----:B-1----:R-:W-:-:S02]  /*1127f0*/  PRMT R2, R35, 0x7772, RZ ;  /* 0x0000777223027816 */ /* 0x002fc400000000ff */
[----:B------:R-:W4:Y:S01]  /*112800*/  LDL.LU.64 R44, [R1+0x1620] ;  /* 0x00162000012c7983 */ /* 0x000f220000300a00 */
[----:B------:R-:W-:-:S03]  /*112810*/  PRMT R35, R35, 0x7773, RZ ;  /* 0x0000777323237816 */ /* 0x000fc600000000ff */
[----:B------:R1:W-:Y:S01]  /*112820*/  @P3 STG.E.U8 desc[UR4][R60.64], R2 ;  /* 0x000000023c003986 */ /* 0x0003e2000c101104 */
[----:B------:R-:W-:-:S03]  /*112830*/  LOP3.LUT P5, RZ, R17, 0x200000, RZ, 0xc0, !PT ;  /* 0x0020000011ff7812 */ /* 0x000fc600078ac0ff */
[----:B------:R0:W-:Y:S04]  /*112840*/  @P4 STG.E.U8 desc[UR4][R42.64], R35 ;  /* 0x000000232a004986 */ /* 0x0001e8000c101104 */
[----:B-1----:R-:W4:Y:S04]  /*112850*/  LDL.LU.64 R60, [R1+0x1618] ;  /* 0x00161800013c7983 */ /* 0x002f280000300a00 */
[----:B0-----:R-:W4:Y:S01]  /*112860*/  LDL.LU.64 R42, [R1+0x1610] ;  /* 0x00161000012a7983 */ /* 0x001f220000300a00 */
[----:B------:R-:W-:Y:S02]  /*112870*/  PRMT R2, R31, 0x7770, RZ ;  /* 0x000077701f027816 */ /* 0x000fe400000000ff */
[----:B------:R-:W-:-:S03]  /*112880*/  LOP3.LUT P6, RZ, R17, 0x400000, RZ, 0xc0, !PT ;  /* 0x0040000011ff7812 */ /* 0x000fc600078cc0ff */
[----:B------:R0:W-:Y:S04]  /*112890*/  @P5 STG.E.U8 desc[UR4][R40.64], R2 ;  /* 0x0000000228005986 */ /* 0x0001e8000c101104 */
[----:B0-----:R-:W4:Y:S01]  /*1128a0*/  LDL.LU.64 R40, [R1+0x1608] ;  /* 0x0016080001287983 */ /* 0x001f220000300a00 */
[----:B------:R-:W-:-:S05]  /*1128b0*/  PRMT R2, R31, 0x7771, RZ ;  /* 0x000077711f027816 */ /* 0x000fca00000000ff */
[----:B--2---:R0:W-:Y:S04]  /*1128c0*/  @P6 STG.E.U8 desc[UR4][R18.64], R2 ;  /* 0x0000000212006986 */ /* 0x0041e8000c101104 */
[----:B0-----:R-:W2:Y:S01]  /*1128d0*/  LDL.LU.64 R18, [R1+0x1600] ;  /* 0x0016000001127983 */ /* 0x001ea20000300a00 */
[----:B------:R-:W-:Y:S02]  /*1128e0*/  LOP3.LUT P0, RZ, R16, 0x8, RZ, 0xc0, !PT ;  /* 0x0000000810ff7812 */ /* 0x000fe4000780c0ff */
[----:B------:R-:W-:Y:S01]  /*1128f0*/  LOP3.LUT R57, R57, 0xfbffffff, RZ, 0xc0, !PT ;  /* 0xfbffffff39397812 */ /* 0x000fe200078ec0ff */
[----:B------:R-:W2:Y:S04]  /*112900*/  LDL.LU.64 R28, [R1+0x15f8] ;  /* 0x0015f800011c7983 */ /* 0x000ea80000300a00 */
[----:B------:R-:W2:Y:S04]  /*112910*/  LDL.LU.64 R32, [R1+0x15f0] ;  /* 0x0015f00001207983 */ /* 0x000ea80000300a00 */
[----:B------:R-:W2:Y:S02]  /*112920*/  LDL.LU.64 R36, [R1+0x15e8] ;  /* 0x0015e80001247983 */ /* 0x000ea40000300a00 */
[----:B------:R-:W-:-:S02]  /*112930*/  @P0 LOP3.LUT R57, R57, 0x4000000, RZ, 0xfc, !PT ;  /* 0x0400000039390812 */ /* 0x000fc400078efcff */
[----:B------:R-:W-:Y:S01]  /*112940*/  LOP3.LUT P0, RZ, R16, 0x4, RZ, 0xc0, !PT ;  /* 0x0000000410ff7812 */ /* 0x000fe2000780c0ff */
[----:B------:R-:W2:Y:S01]  /*112950*/  LDL.LU.64 R54, [R1+0x15e0] ;  /* 0x0015e00001367983 */ /* 0x000ea20000300a00 */
[----:B------:R-:W-:Y:S02]  /*112960*/  LOP3.LUT R57, R57, 0xf7ffffff, RZ, 0xc0, !PT ;  /* 0xf7ffffff39397812 */ /* 0x000fe400078ec0ff */
[----:B------:R-:W-:Y:S01]  /*112970*/  LOP3.LUT R56, R56, 0xfffffffe, RZ, 0xc0, !PT ;  /* 0xfffffffe38387812 */ /* 0x000fe200078ec0ff */
[----:B------:R-:W2:Y:S01]  /*112980*/  LDL.LU.64 R52, [R1+0x15d8] ;  /* 0x0015d80001347983 */ /* 0x000ea20000300a00 */
[C---:B------:R-:W-:Y:S02]  /*112990*/  LOP3.LUT P4, RZ, R17.reuse, 0x800000, RZ, 0xc0, !PT ;  /* 0x0080000011ff7812 */ /* 0x040fe4000788c0ff */
[----:B------:R-:W-:Y:S01]  /*1129a0*/  LOP3.LUT P5, RZ, R17, 0x1000000, RZ, 0xc0, !PT ;  /* 0x0100000011ff7812 */ /* 0x000fe200078ac0ff */
[----:B------:R-:W2:Y:S04]  /*1129b0*/  LDL.LU.64 R50, [R1+0x15d0] ;  /* 0x0015d00001327983 */ /* 0x000ea80000300a00 */
[----:B------:R-:W-:Y:S01]  /*1129c0*/  @P0 LOP3.LUT R57, R57, 0x8000000, RZ, 0xfc, !PT ;  /* 0x0800000039390812 */ /* 0x000fe200078efcff */
[----:B------:R-:W2:Y:S01]  /*1129d0*/  LDL.LU.64 R48, [R1+0x15c8] ;  /* 0x0015c80001307983 */ /* 0x000ea20000300a00 */
        /* <DEDUP_REMOVED lines=14> */
[C---:B------:R-:W-:Y:S02]  /*112ac0*/  LOP3.LUT P0, RZ, R17.reuse, 0x10000000, RZ, 0xc0, !PT ;  /* 0x1000000011ff7812 */ /* 0x040fe4000780c0ff */
[----:B------:R-:W-:Y:S02]  /*112ad0*/  LOP3.LUT R56, R56, 0xfffffffd, RZ, 0xc0, !PT ;  /* 0xfffffffd38387812 */ /* 0x000fe400078ec0ff */
[----:B------:R-:W-:-:S09]  /*112ae0*/  LOP3.LUT P6, RZ, R17, 0x2000000, RZ, 0xc0, !PT ;  /* 0x0200000011ff7812 */ /* 0x000fd200078cc0ff */
[----:B------:R-:W-:Y:S02]  /*112af0*/  @P0 LOP3.LUT R56, R56, 0x2, RZ, 0xfc, !PT ;  /* 0x0000000238380812 */ /* 0x000fe400078efcff */
[----:B------:R-:W-:Y:S02]  /*112b00*/  LOP3.LUT P0, RZ, R17, 0x8000000, RZ, 0xc0, !PT ;  /* 0x0800000011ff7812 */ /* 0x000fe4000780c0ff */
[----:B------:R-:W-:Y:S02]  /*112b10*/  LOP3.LUT R56, R56, 0xfffffffb, RZ, 0xc0, !PT ;  /* 0xfffffffb38387812 */ /* 0x000fe400078ec0ff */
[C---:B------:R-:W-:Y:S02]  /*112b20*/  PRMT R2, R31.reuse, 0x7772, RZ ;  /* 0x000077721f027816 */ /* 0x040fe400000000ff */
[----:B------:R-:W-:-:S03]  /*112b30*/  PRMT R31, R31, 0x7773, RZ ;  /* 0x000077731f1f7816 */ /* 0x000fc600000000ff */
[----:B---3--:R0:W-:Y:S04]  /*112b40*/  @P4 STG.E.U8 desc[UR4][R46.64], R2 ;  /* 0x000000022e004986 */ /* 0x0081e8000c101104 */
[----:B------:R-:W-:Y:S02]  /*112b50*/  @P0 LOP3.LUT R56, R56, 0x4, RZ, 0xfc, !PT ;  /* 0x0000000438380812 */ /* 0x000fe400078efcff */
[----:B------:R-:W-:Y:S01]  /*112b60*/  LOP3.LUT P0, RZ, R17, 0x4000000, RZ, 0xc0, !PT ;  /* 0x0400000011ff7812 */ /* 0x000fe2000780c0ff */
[----:B----4-:R1:W-:Y:S01]  /*112b70*/  @P5 STG.E.U8 desc[UR4][R44.64], R31 ;  /* 0x0000001f2c005986 */ /* 0x0103e2000c101104 */
[----:B0-----:R-:W-:-:S03]  /*112b80*/  PRMT R2, R27, 0x7770, RZ ;  /* 0x000077701b027816 */ /* 0x001fc600000000ff */
[----:B------:R-:W3:Y:S04]  /*112b90*/  LDL.LU.64 R46, [R1+0x15c0] ;  /* 0x0015c000012e7983 */ /* 0x000ee80000300a00 */
[----:B------:R0:W-:Y:S04]  /*112ba0*/  @P6 STG.E.U8 desc[UR4][R60.64], R2 ;  /* 0x000000023c006986 */ /* 0x0001e8000c101104 */
[----:B-1----:R-:W4:Y:S01]  /*112bb0*/  LDL.LU.64 R44, [R1+0x15b8] ;  /* 0x0015b800012c7983 */ /* 0x002f220000300a00 */
[----:B0-----:R-:W-:-:S03]  /*112bc0*/  PRMT R2, R27, 0x7771, RZ ;  /* 0x000077711b027816 */ /* 0x001fc600000000ff */
[----:B------:R-:W4:Y:S04]  /*112bd0*/  LDL.LU.64 R60, [R1+0x15b0] ;  /* 0x0015b000013c7983 */ /* 0x000f280000300a00 */
[----:B------:R0:W-:Y:S01]  /*112be0*/  @P0 STG.E.U8 desc[UR4][R42.64], R2 ;  /* 0x000000022a000986 */ /* 0x0001e2000c101104 */
[C---:B------:R-:W-:Y:S02]  /*112bf0*/  LOP3.LUT P0, RZ, R56.reuse, 0x4, RZ, 0xc0, !PT ;  /* 0x0000000438ff7812 */ /* 0x040fe4000780c0ff */
[----:B0-----:R-:W-:Y:S01]  /*112c00*/  PRMT R2, R27, 0x7772, RZ ;  /* 0x000077721b027816 */ /* 0x001fe200000000ff */
[----:B------:R-:W4:Y:S10]  /*112c10*/  LDL.LU.64 R42, [R1+0x15a8] ;  /* 0x0015a800012a7983 */ /* 0x000f340000300a00 */
[----:B------:R0:W-:Y:S01]  /*112c20*/  @P0 STG.E.U8 desc[UR4][R40.64], R2 ;  /* 0x0000000228000986 */ /* 0x0001e2000c101104 */
[----:B------:R-:W-:-:S02]  /*112c30*/  LOP3.LUT P0, RZ, R56, 0x2, RZ, 0xc0, !PT ;  /* 0x0000000238ff7812 */ /* 0x000fc4000780c0ff */
[----:B------:R-:W-:Y:S01]  /*112c40*/  PRMT R27, R27, 0x7773, RZ ;  /* 0x000077731b1b7816 */ /* 0x000fe200000000ff */
[----:B0-----:R-:W4:Y:S10]  /*112c50*/  LDL.LU.64 R40, [R1+0x15a0] ;  /* 0x0015a00001287983 */ /* 0x001f340000300a00 */
[----:B--2---:R0:W-:Y:S04]  /*112c60*/  @P0 STG.E.U8 desc[UR4][R18.64], R27 ;  /* 0x0000001b12000986 */ /* 0x0041e8000c101104 */
[----:B0-----:R-:W2:Y:S01]  /*112c70*/  LDL.LU.64 R18, [R1+0x1598] ;  /* 0x0015980001127983 */ /* 0x001ea20000300a00 */
[----:B------:R-:W-:-:S02]  /*112c80*/  LOP3.LUT P0, RZ, R56, 0x1, RZ, 0xc0, !PT ;  /* 0x0000000138ff7812 */ /* 0x000fc4000780c0ff */
[----:B------:R-:W-:-:S11]  /*112c90*/  PRMT R2, R20, 0x7770, RZ ;  /* 0x0000777014027816 */ /* 0x000fd600000000ff */
[----:B------:R0:W-:Y:S01]  /*112ca0*/  @P0 STG.E.U8 desc[UR4][R28.64], R2 ;  /* 0x000000021c000986 */ /* 0x0001e2000c101104 */
[----:B------:R-:W-:Y:S02]  /*112cb0*/  LOP3.LUT P0, RZ, R57, 0x80000000, RZ, 0xc0, !PT ;  /* 0x8000000039ff7812 */ /* 0x000fe4000780c0ff */
[----:B0-----:R-:W-:-:S11]  /*112cc0*/  PRMT R2, R20, 0x7771, RZ ;  /* 0x0000777114027816 */ /* 0x001fd600000000ff */
[----:B------:R0:W-:Y:S01]  /*112cd0*/  @P0 STG.E.U8 desc[UR4][R32.64], R2 ;  /* 0x0000000220000986 */ /* 0x0001e2000c101104 */
[----:B------:R-:W-:Y:S02]  /*112ce0*/  LOP3.LUT P0, RZ, R57, 0x40000000, RZ, 0xc0, !PT ;  /* 0x4000000039ff7812 */ /* 0x000fe4000780c0ff */
[----:B0-----:R-:W-:-:S11]  /*112cf0*/  PRMT R2, R20, 0x7772, RZ ;  /* 0x0000777214027816 */ /* 0x001fd600000000ff */
[----:B------:R0:W-:Y:S01]  /*112d00*/  @P0 STG.E.U8 desc[UR4][R36.64], R2 ;  /* 0x0000000224000986 */ /* 0x0001e2000c101104 */
[----:B------:R-:W-:Y:S02]  /*112d10*/  LOP3.LUT P0, RZ, R57, 0x20000000, RZ, 0xc0, !PT ;  /* 0x2000000039ff7812 */ /* 0x000fe4000780c0ff */
[----:B------:R-:W-:-:S11]  /*112d20*/  PRMT R20, R20, 0x7773, RZ ;  /* 0x0000777314147816 */ /* 0x000fd600000000ff */
[----:B------:R-:W-:Y:S01]  /*112d30*/  @P0 STG.E.U8 desc[UR4][R54.64], R20 ;  /* 0x0000001436000986 */ /* 0x000fe2000c101104 */
[----:B------:R-:W-:Y:S02]  /*112d40*/  LOP3.LUT P0, RZ, R57, 0x10000000, RZ, 0xc0, !PT ;  /* 0x1000000039ff7812 */ /* 0x000fe4000780c0ff */
[----:B0-----:R-:W-:-:S11]  /*112d50*/  PRMT R2, R12, 0x7770, RZ ;  /* 0x000077700c027816 */ /* 0x001fd600000000ff */
[----:B------:R0:W-:Y:S01]  /*112d60*/  @P0 STG.E.U8 desc[UR4][R52.64], R2 ;  /* 0x0000000234000986 */ /* 0x0001e2000c101104 */
[----:B------:R-:W-:Y:S02]  /*112d70*/  LOP3.LUT P0, RZ, R57, 0x8000000, RZ, 0xc0, !PT ;  /* 0x0800000039ff7812 */ /* 0x000fe4000780c0ff */
[----:B0-----:R-:W-:-:S11]  /*112d80*/  PRMT R2, R12, 0x7771, RZ ;  /* 0x000077710c027816 */ /* 0x001fd600000000ff */
[----:B------:R0:W-:Y:S01]  /*112d90*/  @P0 STG.E.U8 desc[UR4][R50.64], R2 ;  /* 0x0000000232000986 */ /* 0x0001e2000c101104 */
[----:B------:R-:W-:Y:S02]  /*112da0*/  LOP3.LUT P0, RZ, R57, 0x4000000, RZ, 0xc0, !PT ;  /* 0x0400000039ff7812 */ /* 0x000fe4000780c0ff */
[C---:B------:R-:W-:Y:S02]  /*112db0*/  LOP3.LUT P1, RZ, R16.reuse, 0x10, RZ, 0xc0, !PT ;  /* 0x0000001010ff7812 */ /* 0x040fe4000782c0ff */
[C---:B------:R-:W-:Y:S02]  /*112dc0*/  LOP3.LUT P2, RZ, R16.reuse, 0x20, RZ, 0xc0, !PT ;  /* 0x0000002010ff7812 */ /* 0x040fe4000784c0ff */
[----:B------:R-:W-:Y:S02]  /*112dd0*/  LOP3.LUT P3, RZ, R16, 0x40, RZ, 0xc0, !PT ;  /* 0x0000004010ff7812 */ /* 0x000fe4000786c0ff */
[C---:B0-----:R-:W-:Y:S02]  /*112de0*/  PRMT R2, R12.reuse, 0x7772, RZ ;  /* 0x000077720c027816 */ /* 0x041fe400000000ff */
[----:B------:R-:W-:-:S03]  /*112df0*/  PRMT R12, R12, 0x7773, RZ ;  /* 0x000077730c0c7816 */ /* 0x000fc600000000ff */
[----:B------:R0:W-:Y:S01]  /*112e00*/  @P0 STG.E.U8 desc[UR4][R48.64], R2 ;  /* 0x0000000230000986 */ /* 0x0001e2000c101104 */
[C---:B------:R-:W-:Y:S02]  /*112e10*/  LOP3.LUT P4, RZ, R16.reuse, 0x80, RZ, 0xc0, !PT ;  /* 0x0000008010ff7812 */ /* 0x040fe4000788c0ff */
[----:B------:R-:W-:Y:S02]  /*112e20*/  LOP3.LUT P5, RZ, R16, 0x100, RZ, 0xc0, !PT ;  /* 0x0000010010ff7812 */ /* 0x000fe400078ac0ff */
[----:B0-----:R-:W-:Y:S02]  /*112e30*/  PRMT R2, R8, 0x7770, RZ ;  /* 0x0000777008027816 */ /* 0x001fe400000000ff */
[----:B------:R-:W-:Y:S01]  /*112e40*/  LOP3.LUT P6, RZ, R16, 0x200, RZ, 0xc0, !PT ;  /* 0x0000020010ff7812 */ /* 0x000fe200078cc0ff */
[----:B---3--:R-:W-:Y:S04]  /*112e50*/  @P1 STG.E.U8 desc[UR4][R46.64], R12 ;  /* 0x0000000c2e001986 */ /* 0x008fe8000c101104 */
[----:B----4-:R0:W-:Y:S02]  /*112e60*/  @P2 STG.E.U8 desc[UR4][R44.64], R2 ;  /* 0x000000022c002986 */ /* 0x0101e4000c101104 */
[----:B0-----:R-:W-:-:S05]  /*112e70*/  PRMT R2, R8, 0x7771, RZ ;  /* 0x0000777108027816 */ /* 0x001fca00000000ff */
[----:B------:R0:W-:Y:S02]  /*112e80*/  @P3 STG.E.U8 desc[UR4][R60.64], R2 ;  /* 0x000000023c003986 */ /* 0x0001e4000c101104 */
[C---:B0-----:R-:W-:Y:S02]  /*112e90*/  PRMT R2, R8.reuse, 0x7772, RZ ;  /* 0x0000777208027816 */ /* 0x041fe400000000ff */
[----:B------:R-:W-:-:S03]  /*112ea0*/  PRMT R8, R8, 0x7773, RZ ;  /* 0x0000777308087816 */ /* 0x000fc600000000ff */
[----:B------:R0:W-:Y:S04]  /*112eb0*/  @P4 STG.E.U8 desc[UR4][R42.64], R2 ;  /* 0x000000022a004986 */ /* 0x0001e8000c101104 */
[----:B------:R-:W-:Y:S01]  /*112ec0*/  @P5 STG.E.U8 desc[UR4][R40.64], R8 ;  /* 0x0000000828005986 */ /* 0x000fe2000c101104 */
[----:B0-----:R-:W-:-:S05]  /*112ed0*/  PRMT R2, R4, 0x7770, RZ ;  /* 0x0000777004027816 */ /* 0x001fca00000000ff */
[----:B--2---:R0:W-:Y:S04]  /*112ee0*/  @P6 STG.E.U8 desc[UR4][R18.64], R2 ;  /* 0x0000000212006986 */ /* 0x0041e8000c101104 */
[----:B0-----:R-:W2:Y:S04]  /*112ef0*/  LDL.LU.64 R18, [R1+0x1590] ;  /* 0x0015900001127983 */ /* 0x001ea80000300a00 */
        /* <DEDUP_REMOVED lines=25> */
[----:B0-----:R-:W2:Y:S06]  /*113090*/  LDL.LU.64 R18, [R1+0x1560] ;  /* 0x0015600001127983 */ /* 0x001eac0000300a00 */
        /* <DEDUP_REMOVED lines=16> */
[----:B------:R-:W-:Y:S02]  /*1131a0*/  LOP3.LUT R57, R57, 0xfdffffff, RZ, 0xc0, !PT ;  /* 0xfdffffff39397812 */ /* 0x000fe400078ec0ff */
[----:B------:R-:W-:-:S09]  /*1131b0*/  PRMT R2, R4, 0x7772, RZ ;  /* 0x0000777204027816 */ /* 0x000fd200000000ff */
[----:B------:R-:W-:Y:S02]  /*1131c0*/  @P0 LOP3.LUT R57, R57, 0x2000000, RZ, 0xfc, !PT ;  /* 0x0200000039390812 */ /* 0x000fe400078efcff */
[----:B------:R-:W-:Y:S01]  /*1131d0*/  LOP3.LUT P0, RZ, R16, 0x2000, RZ, 0xc0, !PT ;  /* 0x0000200010ff7812 */ /* 0x000fe2000780c0ff */
[----:B---3--:R0:W-:Y:S01]  /*1131e0*/  @P5 STG.E.U8 desc[UR4][R46.64], R2 ;  /* 0x000000022e005986 */ /* 0x0081e2000c101104 */
[----:B------:R-:W-:-:S05]  /*1131f0*/  PRMT R4, R4, 0x7773, RZ ;  /* 0x0000777304047816 */ /* 0x000fca00000000ff */
[----:B----4-:R1:W-:Y:S01]  /*113200*/  @P6 STG.E.U8 desc[UR4][R44.64], R4 ;  /* 0x000000042c006986 */ /* 0x0103e2000c101104 */
[----:B0-----:R-:W-:-:S03]  /*113210*/  PRMT R2, R21, 0x7770, RZ ;  /* 0x0000777015027816 */ /* 0x001fc600000000ff */
[----:B------:R-:W3:Y:S04]  /*113220*/  LDL.LU.64 R46, [R1+0x1528] ;  /* 0x00152800012e7983 */ /* 0x000ee80000300a00 */
[----:B------:R0:W-:Y:S01]  /*113230*/  @P0 STG.E.U8 desc[UR4][R60.64], R2 ;  /* 0x000000023c000986 */ /* 0x0001e2000c101104 */
[----:B------:R-:W-:-:S03]  /*113240*/  LOP3.LUT P0, RZ, R57, 0x2000000, RZ, 0xc0, !PT ;  /* 0x0200000039ff7812 */ /* 0x000fc6000780c0ff */
[----:B-1----:R-:W4:Y:S01]  /*113250*/  LDL.LU.64 R44, [R1+0x1520] ;  /* 0x00152000012c7983 */ /* 0x002f220000300a00 */
[----:B0-----:R-:W-:-:S03]  /*113260*/  PRMT R2, R21, 0x7771, RZ ;  /* 0x0000777115027816 */ /* 0x001fc600000000ff */
[----:B------:R-:W3:Y:S06]  /*113270*/  LDL.LU.64 R60, [R1+0x1518] ;  /* 0x00151800013c7983 */ /* 0x000eec0000300a00 */
[----:B------:R0:W-:Y:S01]  /*113280*/  @P0 STG.E.U8 desc[UR4][R42.64], R2 ;  /* 0x000000022a000986 */ /* 0x0001e2000c101104 */
[----:B------:R-:W-:Y:S02]  /*113290*/  LOP3.LUT P0, RZ, R57, 0x1000000, RZ, 0xc0, !PT ;  /* 0x0100000039ff7812 */ /* 0x000fe4000780c0ff */
[----:B0-----:R-:W-:Y:S01]  /*1132a0*/  PRMT R2, R21, 0x7772, RZ ;  /* 0x0000777215027816 */ /* 0x001fe200000000ff */
[----:B------:R-:W3:Y:S10]  /*1132b0*/  LDL.LU.64 R42, [R1+0x1510] ;  /* 0x00151000012a7983 */ /* 0x000ef40000300a00 */
[----:B------:R0:W-:Y:S01]  /*1132c0*/  @P0 STG.E.U8 desc[UR4][R40.64], R2 ;  /* 0x0000000228000986 */ /* 0x0001e2000c101104 */
[----:B------:R-:W-:-:S02]  /*1132d0*/  LOP3.LUT P0, RZ, R57, 0x800000, RZ, 0xc0, !PT ;  /* 0x0080000039ff7812 */ /* 0x000fc4000780c0ff */
[----:B------:R-:W-:Y:S01]  /*1132e0*/  PRMT R21, R21, 0x7773, RZ ;  /* 0x0000777315157816 */ /* 0x000fe200000000ff */
[----:B0-----:R-:W3:Y:S10]  /*1132f0*/  LDL.LU.64 R40, [R1+0x1508] ;  /* 0x0015080001287983 */ /* 0x001ef40000300a00 */
[----:B--2---:R0:W-:Y:S04]  /*113300*/  @P0 STG.E.U8 desc[UR4][R18.64], R21 ;  /* 0x0000001512000986 */ /* 0x0041e8000c101104 */
[----:B0-----:R-:W2:Y:S01]  /*113310*/  LDL.LU.64 R18, [R1+0x1500] ;  /* 0x0015000001127983 */ /* 0x001ea20000300a00 */
[----:B------:R-:W-:-:S02]  /*113320*/  LOP3.LUT P0, RZ, R57, 0x400000, RZ, 0xc0, !PT ;  /* 0x0040000039ff7812 */ /* 0x000fc4000780c0ff */
[----:B------:R-:W-:Y:S01]  /*113330*/  PRMT R2, R13, 0x7770, RZ ;  /* 0x000077700d027816 */ /* 0x000fe200000000ff */
[----:B------:R-:W2:Y:S10]  /*113340*/  LDL.LU R17, [R1+0x428] ;  /* 0x0004280001117983 */ /* 0x000eb40000300800 */
[----:B------:R0:W-:Y:S01]  /*113350*/  @P0 STG.E.U8 desc[UR4][R32.64], R2 ;  /* 0x0000000220000986 */ /* 0x0001e2000c101104 */
[----:B------:R-:W-:-:S02]  /*113360*/  LOP3.LUT P0, RZ, R57, 0x200000, RZ, 0xc0, !PT ;  /* 0x0020000039ff7812 */ /* 0x000fc4000780c0ff */
        /* <DEDUP_REMOVED lines=9> */
[----:B0-----:R-:W-:Y:S02]  /*113400*/  PRMT R2, R9, 0x7770, RZ ;  /* 0x0000777009027816 */ /* 0x001fe400000000ff */
[----:B------:R-:W-:-:S09]  /*113410*/  LOP3.LUT P1, RZ, R16, 0x800000, RZ, 0xc0, !PT ;  /* 0x0080000010ff7812 */ /* 0x000fd2000782c0ff */
[----:B------:R0:W-:Y:S01]  /*113420*/  @P0 STG.E.U8 desc[UR4][R50.64], R2 ;  /* 0x0000000232000986 */ /* 0x0001e2000c101104 */
[----:B------:R-:W-:Y:S02]  /*113430*/  LOP3.LUT P0, RZ, R57, 0x20000, RZ, 0xc0, !PT ;  /* 0x0002000039ff7812 */ /* 0x000fe4000780c0ff */
[C---:B------:R-:W-:Y:S02]  /*113440*/  LOP3.LUT P2, RZ, R16.reuse, 0x1000000, RZ, 0xc0, !PT ;  /* 0x0100000010ff7812 */ /* 0x040fe4000784c0ff */
[----:B------:R-:W-:Y:S02]  /*113450*/  LOP3.LUT P3, RZ, R16, 0x2000000, RZ, 0xc0, !PT ;  /* 0x0200000010ff7812 */ /* 0x000fe4000786c0ff */
[----:B0-----:R-:W-:-:S07]  /*113460*/  PRMT R2, R9, 0x7771, RZ ;  /* 0x0000777109027816 */ /* 0x001fce00000000ff */
[----:B------:R0:W-:Y:S01]  /*113470*/  @P0 STG.E.U8 desc[UR4][R48.64], R2 ;  /* 0x0000000230000986 */ /* 0x0001e2000c101104 */
[----:B------:R-:W-:Y:S02]  /*113480*/  LOP3.LUT P4, RZ, R16, 0x4000000, RZ, 0xc0, !PT ;  /* 0x0400000010ff7812 */ /* 0x000fe4000788c0ff */
[C---:B0-----:R-:W-:Y:S02]  /*113490*/  PRMT R2, R9.reuse, 0x7772, RZ ;  /* 0x0000777209027816 */ /* 0x041fe400000000ff */
[----:B------:R-:W-:-:S03]  /*1134a0*/  PRMT R9, R9, 0x7773, RZ ;  /* 0x0000777309097816 */ /* 0x000fc600000000ff */
[----:B---3--:R0:W-:Y:S01]  /*1134b0*/  @P1 STG.E.U8 desc[UR4][R46.64], R2 ;  /* 0x000000022e001986 */ /* 0x0081e2000c101104 */
[C---:B------:R-:W-:Y:S02]  /*1134c0*/  LOP3.LUT P5, RZ, R16.reuse, 0x8000000, RZ, 0xc0, !PT ;  /* 0x0800000010ff7812 */ /* 0x040fe400078ac0ff */
[----:B------:R-:W-:Y:S01]  /*1134d0*/  LOP3.LUT P6, RZ, R16, 0x10000000, RZ, 0xc0, !PT ;  /* 0x1000000010ff7812 */ /* 0x000fe200078cc0ff */
[----:B----4-:R-:W-:Y:S01]  /*1134e0*/  @P2 STG.E.U8 desc[UR4][R44.64], R9 ;  /* 0x000000092c002986 */ /* 0x010fe2000c101104 */
[----:B0-----:R-:W-:-:S05]  /*1134f0*/  PRMT R2, R5, 0x7770, RZ ;  /* 0x0000777005027816 */ /* 0x001fca00000000ff */
[----:B------:R0:W-:Y:S02]  /*113500*/  @P3 STG.E.U8 desc[UR4][R60.64], R2 ;  /* 0x000000023c003986 */ /* 0x0001e4000c101104 */
[----:B0-----:R-:W-:-:S05]  /*113510*/  PRMT R2, R5, 0x7771, RZ ;  /* 0x0000777105027816 */ /* 0x001fca00000000ff */
[----:B------:R0:W-:Y:S02]  /*113520*/  @P4 STG.E.U8 desc[UR4][R42.64], R2 ;  /* 0x000000022a004986 */ /* 0x0001e4000c101104 */
[C---:B0-----:R-:W-:Y:S02]  /*113530*/  PRMT R2, R5.reuse, 0x7772, RZ ;  /* 0x0000777205027816 */ /* 0x041fe400000000ff */
[----:B------:R-:W-:-:S03]  /*113540*/  PRMT R5, R5, 0x7773, RZ ;  /* 0x0000777305057816 */ /* 0x000fc600000000ff */
[----:B------:R-:W-:Y:S04]  /*113550*/  @P5 STG.E.U8 desc[UR4][R40.64], R2 ;  /* 0x0000000228005986 */ /* 0x000fe8000c101104 */
[----:B--2---:R0:W-:Y:S04]  /*113560*/  @P6 STG.E.U8 desc[UR4][R18.64], R5 ;  /* 0x0000000512006986 */ /* 0x0041e8000c101104 */
[----:B0-----:R-:W2:Y:S04]  /*113570*/  LDL.LU.64 R18, [R1+0x14f8] ;  /* 0x0014f80001127983 */ /* 0x001ea80000300a00 */
[----:B------:R-:W3:Y:S04]  /*113580*/  LDL.LU.64 R46, [R1+0x14f0] ;  /* 0x0014f000012e7983 */ /* 0x000ee80000300a00 */
[----:B------:R-:W4:Y:S04]  /*113590*/  LDL.LU.64 R44, [R1+0x14e8] ;  /* 0x0014e800012c7983 */ /* 0x000f280000300a00 */
[----:B------:R-:W3:Y:S04]  /*1135a0*/  LDL.LU.64 R60, [R1+0x14e0] ;  /* 0x0014e000013c7983 */ /* 0x000ee80000300a00 */
[----:B------:R-:W3:Y:S04]  /*1135b0*/  LDL.LU.64 R42, [R1+0x14d8] ;  /* 0x0014d800012a7983 */ /* 0x000ee80000300a00 */
[----:B------:R-:W3:Y:S01]  /*1135c0*/  LDL.LU.64 R40, [R1+0x14d0] ;  /* 0x0014d00001287983 */ /* 0x000ee20000300a00 */
[----:B------:R-:W-:-:S02]  /*1135d0*/  LOP3.LUT P4, RZ, R16, 0x20000000, RZ, 0xc0, !PT ;  /* 0x2000000010ff7812 */ /* 0x000fc4000788c0ff */
        /* <DEDUP_REMOVED lines=27> */
[----:B------:R-:W-:Y:S02]  /*113790*/  LOP3.LUT P6, RZ, R16, 0x80000000, RZ, 0xc0, !PT ;  /* 0x8000000010ff7812 */ /* 0x000fe400078cc0ff */
[----:B------:R-:W-:-:S09]  /*1137a0*/  LOP3.LUT R57, R57, 0xfffeffff, RZ, 0xc0, !PT ;  /* 0xfffeffff39397812 */ /* 0x000fd200078ec0ff */
[----:B------:R-:W-:Y:S02]  /*1137b0*/  @P0 LOP3.LUT R57, R57, 0x10000, RZ, 0xfc, !PT ;  /* 0x0001000039390812 */ /* 0x000fe400078efcff */
[----:B------:R-:W-:Y:S01]  /*1137c0*/  LOP3.LUT P0, RZ, R17, 0x1, RZ, 0xc0, !PT ;  /* 0x0000000111ff7812 */ /* 0x000fe2000780c0ff */
[----:B--2---:R0:W-:Y:S04]  /*1137d0*/  @P4 STG.E.U8 desc[UR4][R18.64], R2 ;  /* 0x0000000212004986 */ /* 0x0041e8000c101104 */
[----:B0-----:R-:W2:Y:S04]  /*1137e0*/  LDL.LU.64 R18, [R1+0x14c8] ;  /* 0x0014c80001127983 */ /* 0x001ea80000300a00 */
[----:B------:R-:W2:Y:S04]  /*1137f0*/  LDL.LU.64 R32, [R1+0x14c0] ;  /* 0x0014c00001207983 */ /* 0x000ea80000300a00 */
[----:B------:R-:W2:Y:S04]  /*113800*/  LDL.LU.64 R36, [R1+0x14b8] ;  /* 0x0014b80001247983 */ /* 0x000ea80000300a00 */
[----:B------:R-:W2:Y:S04]  /*113810*/  LDL.LU.64 R54, [R1+0x14b0] ;  /* 0x0014b00001367983 */ /* 0x000ea80000300a00 */
[----:B------:R-:W2:Y:S04]  /*113820*/  LDL.LU.64 R52, [R1+0x14a8] ;  /* 0x0014a80001347983 */ /* 0x000ea80000300a00 */
[----:B------:R-:W2:Y:S01]  /*113830*/  LDL.LU.64 R50, [R1+0x14a0] ;  /* 0x0014a00001327983 */ /* 0x000ea20000300a00 */
[----:B------:R-:W-:-:S03]  /*113840*/  PRMT R2, R22, 0x7771, RZ ;  /* 0x0000777116027816 */ /* 0x000fc600000000ff */
[----:B------:R-:W2:Y:S04]  /*113850*/  LDL.LU.64 R48, [R1+0x1498] ;  /* 0x0014980001307983 */ /* 0x000ea80000300a00 */
[----:B---3--:R0:W-:Y:S02]  /*113860*/  @P5 STG.E.U8 desc[UR4][R46.64], R2 ;  /* 0x000000022e005986 */ /* 0x0081e4000c101104 */
[C---:B0-----:R-:W-:Y:S02]  /*113870*/  PRMT R2, R22.reuse, 0x7772, RZ ;  /* 0x0000777216027816 */ /* 0x041fe400000000ff */
[----:B------:R-:W3:Y:S01]  /*113880*/  LDL.LU.64 R46, [R1+0x1490] ;  /* 0x00149000012e7983 */ /* 0x000ee20000300a00 */
[----:B------:R-:W-:-:S03]  /*113890*/  PRMT R22, R22, 0x7773, RZ ;  /* 0x0000777316167816 */ /* 0x000fc600000000ff */
[----:B----4-:R0:W-:Y:S04]  /*1138a0*/  @P6 STG.E.U8 desc[UR4][R44.64], R2 ;  /* 0x000000022c006986 */ /* 0x0101e8000c101104 */
[----:B------:R1:W-:Y:S01]  /*1138b0*/  @P0 STG.E.U8 desc[UR4][R60.64], R22 ;  /* 0x000000163c000986 */ /* 0x0003e2000c101104 */
[----:B------:R-:W-:-:S03]  /*1138c0*/  LOP3.LUT P0, RZ, R57, 0x10000, RZ, 0xc0, !PT ;  /* 0x0001000039ff7812 */ /* 0x000fc6000780c0ff */
[----:B0-----:R-:W4:Y:S04]  /*1138d0*/  LDL.LU.64 R44, [R1+0x1488] ;  /* 0x00148800012c7983 */ /* 0x001f280000300a00 */
[----:B-1----:R-:W3:Y:S01]  /*1138e0*/  LDL.LU.64 R60, [R1+0x1480] ;  /* 0x00148000013c7983 */ /* 0x002ee20000300a00 */
[----:B------:R-:W-:-:S05]  /*1138f0*/  PRMT R2, R14, 0x7770, RZ ;  /* 0x000077700e027816 */ /* 0x000fca00000000ff */
[----:B------:R0:W-:Y:S04]  /*113900*/  @P0 STG.E.U8 desc[UR4][R42.64], R2 ;  /* 0x000000022a000986 */ /* 0x0001e8000c101104 */
[----:B0-----:R-:W3:Y:S01]  /*113910*/  LDL.LU.64 R42, [R1+0x1478] ;  /* 0x00147800012a7983 */ /* 0x001ee20000300a00 */
[----:B------:R-:W-:Y:S02]  /*113920*/  LOP3.LUT P0, RZ, R57, 0x8000, RZ, 0xc0, !PT ;  /* 0x0000800039ff7812 */ /* 0x000fe4000780c0ff */
[----:B------:R-:W-:-:S11]  /*113930*/  PRMT R2, R14, 0x7771, RZ ;  /* 0x000077710e027816 */ /* 0x000fd600000000ff */
[----:B------:R0:W-:Y:S04]  /*113940*/  @P0 STG.E.U8 desc[UR4][R40.64], R2 ;  /* 0x0000000228000986 */ /* 0x0001e8000c101104 */
[----:B0-----:R-:W3:Y:S01]  /*113950*/  LDL.LU.64 R40, [R1+0x1470] ;  /* 0x0014700001287983 */ /* 0x001ee20000300a00 */
[----:B------:R-:W-:Y:S02]  /*113960*/  LOP3.LUT P0, RZ, R57, 0x4000, RZ, 0xc0, !PT ;  /* 0x0000400039ff7812 */ /* 0x000fe4000780c0ff */
[C---:B------:R-:W-:Y:S02]  /*113970*/  PRMT R2, R14.reuse, 0x7772, RZ ;  /* 0x000077720e027816 */ /* 0x040fe400000000ff */
[----:B------:R-:W-:Y:S02]  /*113980*/  PRMT R14, R14, 0x7773, RZ ;  /* 0x000077730e0e7816 */ /* 0x000fe400000000ff */
[----:B------:R-:W-:-:S02]  /*113990*/  LOP3.LUT P1, RZ, R17, 0x400, RZ, 0xc0, !PT ;  /* 0x0000040011ff7812 */ /* 0x000fc4000782c0ff */
[C---:B------:R-:W-:Y:S02]  /*1139a0*/  LOP3.LUT P2, RZ, R17.reuse, 0x800, RZ, 0xc0, !PT ;  /* 0x0000080011ff7812 */ /* 0x040fe4000784c0ff */
[C---:B------:R-:W-:Y:S02]  /*1139b0*/  LOP3.LUT P3, RZ, R17.reuse, 0x1000, RZ, 0xc0, !PT ;  /* 0x0000100011ff7812 */ /* 0x040fe4000786c0ff */
[C---:B------:R-:W-:Y:S02]  /*1139c0*/  LOP3.LUT P4, RZ, R17.reuse, 0x2000, RZ, 0xc0, !PT ;  /* 0x0000200011ff7812 */ /* 0x040fe4000788c0ff */
[----:B------:R-:W-:Y:S01]  /*1139d0*/  LOP3.LUT P5, RZ, R17, 0x4000, RZ, 0xc0, !PT ;  /* 0x0000400011ff7812 */ /* 0x000fe200078ac0ff */
[----:B--2---:R0:W-:Y:S04]  /*1139e0*/  @P0 STG.E.U8 desc[UR4][R18.64], R2 ;  /* 0x0000000212000986 */ /* 0x0041e8000c101104 */
[----:B0-----:R-:W2:Y:S04]  /*1139f0*/  LDL.LU.64 R18, [R1+0x1468] ;  /* 0x0014680001127983 */ /* 0x001ea80000300a00 */
[----:B------:R-:W2:Y:S01]  /*113a00*/  LDL.LU R16, [R1+0x430] ;  /* 0x0004300001107983 */ /* 0x000ea20000300800 */
[----:B------:R-:W-:-:S02]  /*113a10*/  LOP3.LUT P0, RZ, R57, 0x2000, RZ, 0xc0, !PT ;  /* 0x0000200039ff7812 */ /* 0x000fc4000780c0ff */
[----:B------:R-:W-:-:S11]  /*113a20*/  PRMT R2, R10, 0x7770, RZ ;  /* 0x000077700a027816 */ /* 0x000fd600000000ff */
[----:B------:R-:W-:Y:S01]  /*113a30*/  @P0 STG.E.U8 desc[UR4][R32.64], R14 ;  /* 0x0000000e20000986 */ /* 0x000fe2000c101104 */
[----:B------:R-:W-:-:S13]  /*113a40*/  LOP3.LUT P0, RZ, R57, 0x1000, RZ, 0xc0, !PT ;  /* 0x0000100039ff7812 */ /* 0x000fda000780c0ff */
        /* <DEDUP_REMOVED lines=12> */
[----:B------:R0:W-:Y:S02]  /*113b10*/  @P0 STG.E.U8 desc[UR4][R48.64], R2 ;  /* 0x0000000230000986 */ /* 0x0001e4000c101104 */
[C---:B0-----:R-:W-:Y:S02]  /*113b20*/  PRMT R2, R6.reuse, 0x7771, RZ ;  /* 0x0000777106027816 */ /* 0x041fe400000000ff */
[----:B------:R-:W2:Y:S04]  /*113b30*/  LDL.LU.64 R48, [R1+0x1460] ;  /* 0x0014600001307983 */ /* 0x000ea80000300a00 */
[----:B---3--:R0:W-:Y:S02]  /*113b40*/  @P1 STG.E.U8 desc[UR4][R46.64], R2 ;  /* 0x000000022e001986 */ /* 0x0081e4000c101104 */
[----:B0-----:R-:W-:-:S02]  /*113b50*/  PRMT R2, R6, 0x7772, RZ ;  /* 0x0000777206027816 */ /* 0x001fc400000000ff */
[----:B------:R-:W3:Y:S01]  /*113b60*/  LDL.LU.64 R46, [R1+0x1458] ;  /* 0x00145800012e7983 */ /* 0x000ee20000300a00 */
[----:B------:R-:W-:-:S03]  /*113b70*/  PRMT R6, R6, 0x7773, RZ ;  /* 0x0000777306067816 */ /* 0x000fc600000000ff */
[----:B----4-:R0:W-:Y:S04]  /*113b80*/  @P2 STG.E.U8 desc[UR4][R44.64], R2 ;  /* 0x000000022c002986 */ /* 0x0101e8000c101104 */
[----:B------:R1:W-:Y:S04]  /*113b90*/  @P3 STG.E.U8 desc[UR4][R60.64], R6 ;  /* 0x000000063c003986 */ /* 0x0003e8000c101104 */
[----:B0-----:R-:W4:Y:S04]  /*113ba0*/  LDL.LU.64 R44, [R1+0x1450] ;  /* 0x00145000012c7983 */ /* 0x001f280000300a00 */
[----:B-1----:R-:W4:Y:S01]  /*113bb0*/  LDL.LU.64 R60, [R1+0x1448] ;  /* 0x00144800013c7983 */ /* 0x002f220000300a00 */
[----:B------:R-:W-:-:S05]  /*113bc0*/  PRMT R2, R23, 0x7770, RZ ;  /* 0x0000777017027816 */ /* 0x000fca00000000ff */
[----:B------:R0:W-:Y:S04]  /*113bd0*/  @P4 STG.E.U8 desc[UR4][R42.64], R2 ;  /* 0x000000022a004986 */ /* 0x0001e8000c101104 */
[----:B0-----:R-:W4:Y:S01]  /*113be0*/  LDL.LU.64 R42, [R1+0x1440] ;  /* 0x00144000012a7983 */ /* 0x001f220000300a00 */
[----:B------:R-:W-:-:S05]  /*113bf0*/  PRMT R2, R23, 0x7771, RZ ;  /* 0x0000777117027816 */ /* 0x000fca00000000ff */
[----:B------:R0:W-:Y:S04]  /*113c00*/  @P5 STG.E.U8 desc[UR4][R40.64], R2 ;  /* 0x0000000228005986 */ /* 0x0001e8000c101104 */
[----:B0-----:R-:W4:Y:S01]  /*113c10*/  LDL.LU.64 R40, [R1+0x1438] ;  /* 0x0014380001287983 */ /* 0x001f220000300a00 */
[----:B------:R-:W-:Y:S02]  /*113c20*/  LOP3.LUT P0, RZ, R17, 0x10000000, RZ, 0xc0, !PT ;  /* 0x1000000011ff7812 */ /* 0x000fe4000780c0ff */
[----:B------:R-:W-:Y:S02]  /*113c30*/  LOP3.LUT R57, R57, 0xfffffffe, RZ, 0xc0, !PT ;  /* 0xfffffffe39397812 */ /* 0x000fe400078ec0ff */
[----:B------:R-:W-:Y:S02]  /*113c40*/  LOP3.LUT P6, RZ, R17, 0x8000, RZ, 0xc0, !PT ;  /* 0x0000800011ff7812 */ /* 0x000fe400078cc0ff */
[----:B------:R-:W-:-:S02]  /*113c50*/  PRMT R2, R23, 0x7772, RZ ;  /* 0x0000777217027816 */ /* 0x000fc400000000ff */
[C---:B------:R-:W-:Y:S02]  /*113c60*/  LOP3.LUT P4, RZ, R17.reuse, 0x10000, RZ, 0xc0, !PT ;  /* 0x0001000011ff7812 */ /* 0x040fe4000788c0ff */
[----:B------:R-:W-:Y:S02]  /*113c70*/  LOP3.LUT P5, RZ, R17, 0x20000, RZ, 0xc0, !PT ;  /* 0x0002000011ff7812 */ /* 0x000fe400078ac0ff */
[----:B--2---:R-:W-:-:S04]  /*113c80*/  LOP3.LUT R16, R16, 0x7fffffff, RZ, 0xc0, !PT ;  /* 0x7fffffff10107812 */ /* 0x004fc800078ec0ff */
[----:B------:R-:W-:Y:S02]  /*113c90*/  @P0 LOP3.LUT R16, R16, 0x80000000, RZ, 0xfc, !PT ;  /* 0x8000000010100812 */ /* 0x000fe400078efcff */
[----:B------:R-:W-:-:S13]  /*113ca0*/  LOP3.LUT P0, RZ, R17, 0x8000000, RZ, 0xc0, !PT ;  /* 0x0800000011ff7812 */ /* 0x000fda000780c0ff */
[----:B------:R-:W-:Y:S02]  /*113cb0*/  @P0 LOP3.LUT R57, R57, 0x1, RZ, 0xfc, !PT ;  /* 0x0000000139390812 */ /* 0x000fe400078efcff */
[----:B------:R-:W-:Y:S02]  /*113cc0*/  LOP3.LUT P0, RZ, R17, 0x4000000, RZ, 0xc0, !PT ;  /* 0x0400000011ff7812 */ /* 0x000fe4000780c0ff */
[----:B------:R-:W-:Y:S01]  /*113cd0*/  LOP3.LUT R57, R57, 0xfffffffd, RZ, 0xc0, !PT ;  /* 0xfffffffd39397812 */ /* 0x000fe200078ec0ff */
[----:B------:R0:W-:Y:S10]  /*113ce0*/  @P6 STG.E.U8 desc[UR4][R18.64], R2 ;  /* 0x0000000212006986 */ /* 0x0001f4000c101104 */
[----:B------:R-:W-:-:S02]  /*113cf0*/  @P0 LOP3.LUT R57, R57, 0x2, RZ, 0xfc, !PT ;  /* 0x0000000239390812 */ /* 0x000fc400078efcff */
[----:B------:R-:W-:Y:S01]  /*113d00*/  LOP3.LUT P0, RZ, R17, 0x2000000, RZ, 0xc0, !PT ;  /* 0x0200000011ff7812 */ /* 0x000fe2000780c0ff */
[----:B0-----:R-:W2:Y:S04]  /*113d10*/  LDL.LU R19, [R1+0x42c] ;  /* 0x00042c0001137983 */ /* 0x001ea80000300800 */
[----:B------:R-:W2:Y:S01]  /*113d20*/  LDL.LU.64 R24, [R1+0x1430] ;  /* 0x0014300001187983 */ /* 0x000ea20000300a00 */
[----:B------:R-:W-:-:S03]  /*113d30*/  LOP3.LUT R57, R57, 0xfffffffb, RZ, 0xc0, !PT ;  /* 0xfffffffb39397812 */ /* 0x000fc600078ec0ff */
[----:B------:R-:W2:Y:S04]  /*113d40*/  LDL.LU.64 R28, [R1+0x1428] ;  /* 0x00142800011c7983 */ /* 0x000ea80000300a00 */
[----:B------:R-:W-:Y:S01]  /*113d50*/  @P0 LOP3.LUT R57, R57, 0x4, RZ, 0xfc, !PT ;  /* 0x0000000439390812 */ /* 0x000fe200078efcff */
[----:B------:R-:W2:Y:S01]  /*113d60*/  LDL.LU.64 R32, [R1+0x1420] ;  /* 0x0014200001207983 */ /* 0x000ea20000300a00 */
[----:B------:R-:W-:Y:S02]  /*113d70*/  LOP3.LUT P0, RZ, R17, 0x1000000, RZ, 0xc0, !PT ;  /* 0x0100000011ff7812 */ /* 0x000fe4000780c0ff */
[----:B------:R-:W-:Y:S01]  /*113d80*/  LOP3.LUT R57, R57, 0xfffffff7, RZ, 0xc0, !PT ;  /* 0xfffffff739397812 */ /* 0x000fe200078ec0ff */
[----:B------:R-:W2:Y:S04]  /*113d90*/  LDL.LU.64 R36, [R1+0x1418] ;  /* 0x0014180001247983 */ /* 0x000ea80000300a00 */
[----:B------:R-:W2:Y:S04]  /*113da0*/  LDL.LU.64 R54, [R1+0x1410] ;  /* 0x0014100001367983 */ /* 0x000ea80000300a00 */
[----:B------:R-:W2:Y:S02]  /*113db0*/  LDL.LU.64 R52, [R1+0x1408] ;  /* 0x0014080001347983 */ /* 0x000ea40000300a00 */
        /* <DEDUP_REMOVED lines=13> */
[----:B------:R-:W-:Y:S02]  /*113e90*/  PRMT R23, R23, 0x7773, RZ ;  /* 0x0000777317177816 */ /* 0x000fe400000000ff */
[----:B------:R-:W-:-:S02]  /*113ea0*/  PRMT R2, R15, 0x7770, RZ ;  /* 0x000077700f027816 */ /* 0x000fc400000000ff */
[C---:B------:R-:W-:Y:S02]  /*113eb0*/  LOP3.LUT P1, RZ, R17.reuse, 0x20000000, RZ, 0xc0, !PT ;  /* 0x2000000011ff7812 */ /* 0x040fe4000782c0ff */
[----:B------:R-:W-:Y:S02]  /*113ec0*/  LOP3.LUT P2, RZ, R17, 0x40000000, RZ, 0xc0, !PT ;  /* 0x4000000011ff7812 */ /* 0x000fe4000784c0ff */
[----:B------:R-:W-:Y:S02]  /*113ed0*/  @P0 LOP3.LUT R57, R57, 0x80, RZ, 0xfc, !PT ;  /* 0x0000008039390812 */ /* 0x000fe400078efcff */
[C---:B------:R-:W-:Y:S02]  /*113ee0*/  LOP3.LUT P0, RZ, R17.reuse, 0x80000, RZ, 0xc0, !PT ;  /* 0x0008000011ff7812 */ /* 0x040fe4000780c0ff */
[----:B------:R-:W-:Y:S01]  /*113ef0*/  LOP3.LUT P3, RZ, R17, 0x80000000, RZ, 0xc0, !PT ;  /* 0x8000000011ff7812 */ /* 0x000fe2000786c0ff */
[----:B------:R0:W-:Y:S04]  /*113f00*/  @P4 STG.E.U8 desc[UR4][R48.64], R23 ;  /* 0x0000001730004986 */ /* 0x0001e8000c101104 */
[----:B------:R-:W2:Y:S04]  /*113f10*/  LDL.LU R17, [R1+0x740] ;  /* 0x0007400001117983 */ /* 0x000ea80000300800 */
[----:B---3--:R1:W-:Y:S04]  /*113f20*/  @P5 STG.E.U8 desc[UR4][R46.64], R2 ;  /* 0x000000022e005986 */ /* 0x0083e8000c101104 */
[----:B------:R-:W3:Y:S04]  /*113f30*/  LDL.LU.64 R50, [R1+0x1400] ;  /* 0x0014000001327983 */ /* 0x000ee80000300a00 */
[----:B0-----:R-:W3:Y:S01]  /*113f40*/  LDL.LU.64 R48, [R1+0x13f8] ;  /* 0x0013f80001307983 */ /* 0x001ee20000300a00 */
[----:B-1----:R-:W-:-:S03]  /*113f50*/  PRMT R2, R15, 0x7771, RZ ;  /* 0x000077710f027816 */ /* 0x002fc600000000ff */
[----:B------:R-:W3:Y:S04]  /*113f60*/  LDL.LU.64 R46, [R1+0x13f0] ;  /* 0x0013f000012e7983 */ /* 0x000ee80000300a00 */
[----:B----4-:R0:W-:Y:S02]  /*113f70*/  @P6 STG.E.U8 desc[UR4][R44.64], R2 ;  /* 0x000000022c006986 */ /* 0x0101e4000c101104 */
[----:B0-----:R-:W-:Y:S02]  /*113f80*/  PRMT R2, R15, 0x7772, RZ ;  /* 0x000077720f027816 */ /* 0x001fe400000000ff */
[----:B------:R-:W4:Y:S04]  /*113f90*/  LDL.LU.64 R44, [R1+0x13e8] ;  /* 0x0013e800012c7983 */ /* 0x000f280000300a00 */
[----:B------:R0:W-:Y:S01]  /*113fa0*/  @P0 STG.E.U8 desc[UR4][R60.64], R2 ;  /* 0x000000023c000986 */ /* 0x0001e2000c101104 */
[----:B------:R-:W-:-:S02]  /*113fb0*/  LOP3.LUT P0, RZ, R57, 0x80, RZ, 0xc0, !PT ;  /* 0x0000008039ff7812 */ /* 0x000fc4000780c0ff */
[----:B------:R-:W-:Y:S01]  /*113fc0*/  PRMT R15, R15, 0x7773, RZ ;  /* 0x000077730f0f7816 */ /* 0x000fe200000000ff */
[----:B------:R-:W4:Y:S04]  /*113fd0*/  LDL.LU R18, [R1+0x680] ;  /* 0x0006800001127983 */ /* 0x000f280000300800 */
[----:B0-----:R-:W4:Y:S06]  /*113fe0*/  LDL.LU.64 R60, [R1+0x13e0] ;  /* 0x0013e000013c7983 */ /* 0x001f2c0000300a00 */
[----:B------:R0:W-:Y:S04]  /*113ff0*/  @P0 STG.E.U8 desc[UR4][R42.64], R15 ;  /* 0x0000000f2a000986 */ /* 0x0001e8000c101104 */
[----:B0-----:R-:W4:Y:S01]  /*114000*/  LDL.LU.64 R42, [R1+0x13d8] ;  /* 0x0013d800012a7983 */ /* 0x001f220000300a00 */
[----:B------:R-:W-:-:S02]  /*114010*/  LOP3.LUT P0, RZ, R57, 0x40, RZ, 0xc0, !PT ;  /* 0x0000004039ff7812 */ /* 0x000fc4000780c0ff */
[----:B------:R-:W-:-:S11]  /*114020*/  PRMT R2, R11, 0x7770, RZ ;  /* 0x000077700b027816 */ /* 0x000fd600000000ff */
[----:B------:R0:W-:Y:S04]  /*114030*/  @P0 STG.E.U8 desc[UR4][R40.64], R2 ;  /* 0x0000000228000986 */ /* 0x0001e8000c101104 */
[----:B0-----:R-:W4:Y:S01]  /*114040*/  LDL.LU.64 R40, [R1+0x13d0] ;  /* 0x0013d00001287983 */ /* 0x001f220000300a00 */
[----:B------:R-:W-:Y:S02]  /*114050*/  LOP3.LUT P0, RZ, R57, 0x20, RZ, 0xc0, !PT ;  /* 0x0000002039ff7812 */ /* 0x000fe4000780c0ff */
[----:B------:R-:W-:-:S11]  /*114060*/  PRMT R2, R11, 0x7771, RZ ;  /* 0x000077710b027816 */ /* 0x000fd600000000ff */
[----:B--2---:R0:W-:Y:S01]  /*114070*/  @P0 STG.E.U8 desc[UR4][R24.64], R2 ;  /* 0x0000000218000986 */ /* 0x0041e2000c101104 */
        /* <DEDUP_REMOVED lines=16> */
[----:B------:R-:W-:Y:S02]  /*114180*/  PRMT R7, R7, 0x7773, RZ ;  /* 0x0000777307077816 */ /* 0x000fe400000000ff */
[----:B0-----:R-:W-:Y:S02]  /*114190*/  PRMT R2, R17, 0x7770, RZ ;  /* 0x0000777011027816 */ /* 0x001fe400000000ff */
[----:B------:R-:W-:-:S07]  /*1141a0*/  LOP3.LUT P4, RZ, R19, 0x1, RZ, 0xc0, !PT ;  /* 0x0000000113ff7812 */ /* 0x000fce000788c0ff */
[----:B---3--:R-:W-:Y:S04]  /*1141b0*/  @P0 STG.E.U8 desc[UR4][R50.64], R7 ;  /* 0x0000000732000986 */ /* 0x008fe8000c101104 */
[----:B------:R0:W-:Y:S01]  /*1141c0*/  @P1 STG.E.U8 desc[UR4][R48.64], R2 ;  /* 0x0000000230001986 */ /* 0x0001e2000c101104 */
[----:B------:R-:W-:Y:S02]  /*1141d0*/  LOP3.LUT P5, RZ, R19, 0x2, RZ, 0xc0, !PT ;  /* 0x0000000213ff7812 */ /* 0x000fe400078ac0ff */
[C---:B0-----:R-:W-:Y:S01]  /*1141e0*/  PRMT R2, R17.reuse, 0x7771, RZ ;  /* 0x0000777111027816 */ /* 0x041fe200000000ff */
[----:B------:R-:W2:Y:S04]  /*1141f0*/  LDL.LU.64 R48, [R1+0x13c8] ;  /* 0x0013c80001307983 */ /* 0x000ea80000300a00 */
[----:B------:R0:W-:Y:S02]  /*114200*/  @P2 STG.E.U8 desc[UR4][R46.64], R2 ;  /* 0x000000022e002986 */ /* 0x0001e4000c101104 */
[----:B0-----:R-:W-:-:S02]  /*114210*/  PRMT R2, R17, 0x7772, RZ ;  /* 0x0000777211027816 */ /* 0x001fc400000000ff */
[----:B------:R-:W3:Y:S04]  /*114220*/  LDL.LU.64 R46, [R1+0x13c0] ;  /* 0x0013c000012e7983 */ /* 0x000ee80000300a00 */
[----:B----4-:R0:W-:Y:S02]  /*114230*/  @P3 STG.E.U8 desc[UR4][R44.64], R2 ;  /* 0x000000022c003986 */ /* 0x0101e4000c101104 */
[----:B0-----:R-:W-:Y:S02]  /*114240*/  PRMT R2, R17, 0x7773, RZ ;  /* 0x0000777311027816 */ /* 0x001fe400000000ff */
[----:B------:R-:W4:Y:S04]  /*114250*/  LDL.LU.64 R44, [R1+0x13b8] ;  /* 0x0013b800012c7983 */ /* 0x000f280000300a00 */
[----:B------:R0:W-:Y:S02]  /*114260*/  @P4 STG.E.U8 desc[UR4][R60.64], R2 ;  /* 0x000000023c004986 */ /* 0x0001e4000c101104 */
[----:B0-----:R-:W-:-:S02]  /*114270*/  PRMT R2, R18, 0x7770, RZ ;  /* 0x0000777012027816 */ /* 0x001fc400000000ff */
[----:B------:R-:W4:Y:S04]  /*114280*/  LDL.LU.64 R60, [R1+0x13b0] ;  /* 0x0013b000013c7983 */ /* 0x000f280000300a00 */
[----:B------:R0:W-:Y:S04]  /*114290*/  @P5 STG.E.U8 desc[UR4][R42.64], R2 ;  /* 0x000000022a005986 */ /* 0x0001e8000c101104 */
[----:B0-----:R-:W4:Y:S04]  /*1142a0*/  LDL.LU.64 R42, [R1+0x13a8] ;  /* 0x0013a800012a7983 */ /* 0x001f280000300a00 */
[----:B------:R-:W4:Y:S01]  /*1142b0*/  LDL.LU R17, [R1+0x6e0] ;  /* 0x0006e00001117983 */ /* 0x000f220000300800 */
[----:B------:R-:W-:-:S02]  /*1142c0*/  LOP3.LUT P6, RZ, R19, 0x4, RZ, 0xc0, !PT ;  /* 0x0000000413ff7812 */ /* 0x000fc400078cc0ff */
[----:B------:R-:W-:-:S11]  /*1142d0*/  PRMT R2, R18, 0x7771, RZ ;  /* 0x0000777112027816 */ /* 0x000fd600000000ff */
[----:B------:R0:W-:Y:S04]  /*1142e0*/  @P6 STG.E.U8 desc[UR4][R40.64], R2 ;  /* 0x0000000228006986 */ /* 0x0001e8000c101104 */
[----:B0-----:R-:W4:Y:S01]  /*1142f0*/  LDL.LU.64 R40, [R1+0x13a0] ;  /* 0x0013a00001287983 */ /* 0x001f220000300a00 */
[----:B------:R-:W-:Y:S02]  /*114300*/  LOP3.LUT P0, RZ, R19, 0x8000, RZ, 0xc0, !PT ;  /* 0x0000800013ff7812 */ /* 0x000fe4000780c0ff */
[----:B------:R-:W-:Y:S01]  /*114310*/  LOP3.LUT R16, R16, 0xffbfffff, RZ, 0xc0, !PT ;  /* 0xffbfffff10107812 */ /* 0x000fe200078ec0ff */
[----:B------:R-:W4:Y:S04]  /*114320*/  LDL.LU R32, [R1+0x750] ;  /* 0x0007500001207983 */ /* 0x000f280000300800 */
[----:B------:R-:W4:Y:S04]  /*114330*/  LDL.LU.64 R38, [R1+0x1398] ;  /* 0x0013980001267983 */ /* 0x000f280000300a00 */
[----:B------:R-:W4:Y:S02]  /*114340*/  LDL.LU.64 R24, [R1+0x1390] ;  /* 0x0013900001187983 */ /* 0x000f240000300a00 */
[----:B------:R-:W-:-:S02]  /*114350*/  @P0 LOP3.LUT R16, R16, 0x400000, RZ, 0xfc, !PT ;  /* 0x0040000010100812 */ /* 0x000fc400078efcff */
[----:B------:R-:W-:Y:S01]  /*114360*/  LOP3.LUT P0, RZ, R19, 0x4000, RZ, 0xc0, !PT ;  /* 0x0000400013ff7812 */ /* 0x000fe2000780c0ff */
[----:B------:R-:W4:Y:S01]  /*114370*/  LDL.LU.64 R28, [R1+0x1388] ;  /* 0x00138800011c7983 */ /* 0x000f220000300a00 */
[----:B------:R-:W-:-:S03]  /*114380*/  LOP3.LUT R16, R16, 0xff7fffff, RZ, 0xc0, !PT ;  /* 0xff7fffff10107812 */ /* 0x000fc600078ec0ff */
[----:B------:R-:W4:Y:S01]  /*114390*/  LDL.LU.64 R36, [R1+0x1380] ;  /* 0x0013800001247983 */ /* 0x000f220000300a00 */
[----:B------:R-:W-:-:S03]  /*1143a0*/  LOP3.LUT P4, RZ, R19, 0x8, RZ, 0xc0, !PT ;  /* 0x0000000813ff7812 */ /* 0x000fc6000788c0ff */
[----:B------:R-:W4:Y:S04]  /*1143b0*/  LDL.LU R59, [R1+0x744] ;  /* 0x00074400013b7983 */ /* 0x000f280000300800 */
[----:B------:R-:W-:Y:S01]  /*1143c0*/  @P0 LOP3.LUT R16, R16, 0x800000, RZ, 0xfc, !PT ;  /* 0x0080000010100812 */ /* 0x000fe200078efcff */
[----:B------:R-:W4:Y:S01]  /*1143d0*/  LDL.LU.64 R54, [R1+0x1378] ;  /* 0x0013780001367983 */ /* 0x000f220000300a00 */
        /* <DEDUP_REMOVED lines=23> */
[----:B------:R-:W-:-:S09]  /*114550*/  LOP3.LUT R16, R16, 0xbfffffff, RZ, 0xc0, !PT ;  /* 0xbfffffff10107812 */ /* 0x000fd200078ec0ff */
[----:B------:R-:W-:Y:S02]  /*114560*/  @P0 LOP3.LUT R16, R16, 0x40000000, RZ, 0xfc, !PT ;  /* 0x4000000010100812 */ /* 0x000fe400078efcff */
[----:B------:R-:W-:Y:S01]  /*114570*/  LOP3.LUT P0, RZ, R19, 0x40, RZ, 0xc0, !PT ;  /* 0x0000004013ff7812 */ /* 0x000fe2000780c0ff */
[----:B--2---:R0:W-:Y:S02]  /*114580*/  @P4 STG.E.U8 desc[UR4][R48.64], R2 ;  /* 0x0000000230004986 */ /* 0x0041e4000c101104 */
[----:B0-----:R-:W-:Y:S02]  /*114590*/  PRMT R2, R18, 0x7773, RZ ;  /* 0x0000777312027816 */ /* 0x001fe400000000ff */
[----:B------:R-:W2:Y:S04]  /*1145a0*/  LDL.LU R18, [R1+0x684] ;  /* 0x0006840001127983 */ /* 0x000ea80000300800 */
[----:B---3--:R0:W-:Y:S04]  /*1145b0*/  @P5 STG.E.U8 desc[UR4][R46.64], R2 ;  /* 0x000000022e005986 */ /* 0x0081e8000c101104 */
[----:B------:R-:W3:Y:S04]  /*1145c0*/  LDL.LU.64 R50, [R1+0x1368] ;  /* 0x0013680001327983 */ /* 0x000ee80000300a00 */
[----:B------:R-:W2:Y:S04]  /*1145d0*/  LDL.LU.64 R48, [R1+0x1360] ;  /* 0x0013600001307983 */ /* 0x000ea80000300a00 */
[----:B0-----:R-:W2:Y:S01]  /*1145e0*/  LDL.LU.64 R46, [R1+0x1358] ;  /* 0x00135800012e7983 */ /* 0x001ea20000300a00 */
[----:B----4-:R-:W-:-:S05]  /*1145f0*/  PRMT R2, R17, 0x7770, RZ ;  /* 0x0000777011027816 */ /* 0x010fca00000000ff */
[----:B------:R0:W-:Y:S02]  /*114600*/  @P6 STG.E.U8 desc[UR4][R44.64], R2 ;  /* 0x000000022c006986 */ /* 0x0001e4000c101104 */
[C---:B0-----:R-:W-:Y:S02]  /*114610*/  PRMT R2, R17.reuse, 0x7771, RZ ;  /* 0x0000777111027816 */ /* 0x041fe400000000ff */
[----:B------:R-:W4:Y:S04]  /*114620*/  LDL.LU.64 R44, [R1+0x1350] ;  /* 0x00135000012c7983 */ /* 0x000f280000300a00 */
[----:B------:R0:W-:Y:S01]  /*114630*/  @P0 STG.E.U8 desc[UR4][R60.64], R2 ;  /* 0x000000023c000986 */ /* 0x0001e2000c101104 */
[C---:B------:R-:W-:Y:S02]  /*114640*/  LOP3.LUT P0, RZ, R16.reuse, 0x40000000, RZ, 0xc0, !PT ;  /* 0x4000000010ff7812 */ /* 0x040fe4000780c0ff */
[----:B0-----:R-:W-:Y:S01]  /*114650*/  PRMT R2, R17, 0x7772, RZ ;  /* 0x0000777211027816 */ /* 0x001fe200000000ff */
[----:B------:R-:W4:Y:S10]  /*114660*/  LDL.LU.64 R60, [R1+0x1348] ;  /* 0x00134800013c7983 */ /* 0x000f340000300a00 */
[----:B------:R0:W-:Y:S01]  /*114670*/  @P0 STG.E.U8 desc[UR4][R42.64], R2 ;  /* 0x000000022a000986 */ /* 0x0001e2000c101104 */
[----:B------:R-:W-:-:S02]  /*114680*/  LOP3.LUT P0, RZ, R16, 0x20000000, RZ, 0xc0, !PT ;  /* 0x2000000010ff7812 */ /* 0x000fc4000780c0ff */
[----:B0-----:R-:W-:Y:S01]  /*114690*/  PRMT R2, R17, 0x7773, RZ ;  /* 0x0000777311027816 */ /* 0x001fe200000000ff */
[----:B------:R-:W4:Y:S10]  /*1146a0*/  LDL.LU.64 R42, [R1+0x1340] ;  /* 0x00134000012a7983 */ /* 0x000f340000300a00 */
[----:B------:R0:W-:Y:S04]  /*1146b0*/  @P0 STG.E.U8 desc[UR4][R40.64], R2 ;  /* 0x0000000228000986 */ /* 0x0001e8000c101104 */
[----:B0-----:R-:W4:Y:S04]  /*1146c0*/  LDL.LU.64 R40, [R1+0x1338] ;  /* 0x0013380001287983 */ /* 0x001f280000300a00 */
[----:B------:R-:W4:Y:S01]  /*1146d0*/  LDL.LU R17, [R1+0x6e4] ;  /* 0x0006e40001117983 */ /* 0x000f220000300800 */
        /* <DEDUP_REMOVED lines=20> */
[----:B------:R-:W-:Y:S02]  /*114820*/  LOP3.LUT P2, RZ, R19, 0x20000, RZ, 0xc0, !PT ;  /* 0x0002000013ff7812 */ /* 0x000fe4000784c0ff */
[----:B0-----:R-:W-:Y:S02]  /*114830*/  PRMT R2, R59, 0x7772, RZ ;  /* 0x000077723b027816 */ /* 0x001fe400000000ff */
[C---:B------:R-:W-:Y:S02]  /*114840*/  LOP3.LUT P3, RZ, R19.reuse, 0x40000, RZ, 0xc0, !PT ;  /* 0x0004000013ff7812 */ /* 0x040fe4000786c0ff */
[----:B------:R-:W-:-:S02]  /*114850*/  LOP3.LUT P4, RZ, R19, 0x80000, RZ, 0xc0, !PT ;  /* 0x0008000013ff7812 */ /* 0x000fc4000788c0ff */
[C---:B------:R-:W-:Y:S02]  /*114860*/  LOP3.LUT P5, RZ, R19.reuse, 0x100000, RZ, 0xc0, !PT ;  /* 0x0010000013ff7812 */ /* 0x040fe400078ac0ff */
[----:B------:R-:W-:Y:S01]  /*114870*/  LOP3.LUT P6, RZ, R19, 0x200000, RZ, 0xc0, !PT ;  /* 0x0020000013ff7812 */ /* 0x000fe200078cc0ff */
[----:B---3--:R0:W-:Y:S02]  /*114880*/  @P0 STG.E.U8 desc[UR4][R50.64], R2 ;  /* 0x0000000232000986 */ /* 0x0081e4000c101104 */
[----:B0-----:R-:W-:-:S05]  /*114890*/  PRMT R2, R59, 0x7773, RZ ;  /* 0x000077733b027816 */ /* 0x001fca00000000ff */
[----:B--2---:R0:W-:Y:S02]  /*1148a0*/  @P1 STG.E.U8 desc[UR4][R48.64], R2 ;  /* 0x0000000230001986 */ /* 0x0041e4000c101104 */
[----:B0-----:R-:W-:-:S05]  /*1148b0*/  PRMT R2, R18, 0x7770, RZ ;  /* 0x0000777012027816 */ /* 0x001fca00000000ff */
[----:B------:R0:W-:Y:S02]  /*1148c0*/  @P2 STG.E.U8 desc[UR4][R46.64], R2 ;  /* 0x000000022e002986 */ /* 0x0001e4000c101104 */
[----:B0-----:R-:W-:-:S05]  /*1148d0*/  PRMT R2, R18, 0x7771, RZ ;  /* 0x0000777112027816 */ /* 0x001fca00000000ff */
[----:B----4-:R0:W-:Y:S02]  /*1148e0*/  @P3 STG.E.U8 desc[UR4][R44.64], R2 ;  /* 0x000000022c003986 */ /* 0x0101e4000c101104 */
[----:B0-----:R-:W-:-:S05]  /*1148f0*/  PRMT R2, R18, 0x7772, RZ ;  /* 0x0000777212027816 */ /* 0x001fca00000000ff */
[----:B------:R0:W-:Y:S02]  /*114900*/  @P4 STG.E.U8 desc[UR4][R60.64], R2 ;  /* 0x000000023c004986 */ /* 0x0001e4000c101104 */
[----:B0-----:R-:W-:-:S05]  /*114910*/  PRMT R2, R18, 0x7773, RZ ;  /* 0x0000777312027816 */ /* 0x001fca00000000ff */
[----:B------:R0:W-:Y:S02]  /*114920*/  @P5 STG.E.U8 desc[UR4][R42.64], R2 ;  /* 0x000000022a005986 */ /* 0x0001e4000c101104 */
[----:B0-----:R-:W-:-:S05]  /*114930*/  PRMT R2, R17, 0x7770, RZ ;  /* 0x0000777011027816 */ /* 0x001fca00000000ff */
[----:B------:R0:W-:Y:S04]  /*114940*/  @P6 STG.E.U8 desc[UR4][R40.64], R2 ;  /* 0x0000000228006986 */ /* 0x0001e8000c101104 */
[----:B0-----:R-:W2:Y:S04]  /*114950*/  LDL.LU.64 R40, [R1+0x1330] ;  /* 0x0013300001287983 */ /* 0x001ea80000300a00 */
[----:B------:R-:W3:Y:S04]  /*114960*/  LDL.LU.64 R46, [R1+0x1328] ;  /* 0x00132800012e7983 */ /* 0x000ee80000300a00 */
[----:B------:R-:W4:Y:S04]  /*114970*/  LDL.LU.64 R44, [R1+0x1320] ;  /* 0x00132000012c7983 */ /* 0x000f280000300a00 */
[----:B------:R-:W3:Y:S04]  /*114980*/  LDL.LU.64 R60, [R1+0x1318] ;  /* 0x00131800013c7983 */ /* 0x000ee80000300a00 */
[----:B------:R-:W3:Y:S04]  /*114990*/  LDL.LU.64 R42, [R1+0x1310] ;  /* 0x00131000012a7983 */ /* 0x000ee80000300a00 */
[----:B------:R-:W3:Y:S01]  /*1149a0*/  LDL.LU R18, [R1+0x754] ;  /* 0x0007540001127983 */ /* 0x000ee20000300800 */
[----:B------:R-:W-:-:S02]  /*1149b0*/  LOP3.LUT P4, RZ, R19, 0x400000, RZ, 0xc0, !PT ;  /* 0x0040000013ff7812 */ /* 0x000fc4000788c0ff */
[----:B------:R-:W-:Y:S02]  /*1149c0*/  PRMT R2, R17, 0x7771, RZ ;  /* 0x0000777111027816 */ /* 0x000fe400000000ff */
[C---:B------:R-:W-:Y:S02]  /*1149d0*/  LOP3.LUT P0, RZ, R16.reuse, 0x4, RZ, 0xc0, !PT ;  /* 0x0000000410ff7812 */ /* 0x040fe4000780c0ff */
[----:B------:R-:W-:-:S11]  /*1149e0*/  LOP3.LUT R16, R16, 0xffffdfff, RZ, 0xc0, !PT ;  /* 0xffffdfff10107812 */ /* 0x000fd600078ec0ff */
[----:B------:R-:W-:-:S04]  /*1149f0*/  @P0 LOP3.LUT R16, R16, 0x2000, RZ, 0xfc, !PT ;  /* 0x0000200010100812 */ /* 0x000fc800078efcff */
[C---:B------:R-:W-:Y:S02]  /*114a00*/  LOP3.LUT P0, RZ, R16.reuse, 0x2, RZ, 0xc0, !PT ;  /* 0x0000000210ff7812 */ /* 0x040fe4000780c0ff */
[----:B------:R-:W-:-:S11]  /*114a10*/  LOP3.LUT R16, R16, 0xffffbfff, RZ, 0xc0, !PT ;  /* 0xffffbfff10107812 */ /* 0x000fd600078ec0ff */
[----:B------:R-:W-:-:S04]  /*114a20*/  @P0 LOP3.LUT R16, R16, 0x4000, RZ, 0xfc, !PT ;  /* 0x0000400010100812 */ /* 0x000fc800078efcff */
[C---:B------:R-:W-:Y:S02]  /*114a30*/  LOP3.LUT P0, RZ, R16.reuse, 0x1, RZ, 0xc0, !PT ;  /* 0x0000000110ff7812 */ /* 0x040fe4000780c0ff */
        /* <DEDUP_REMOVED lines=8> */
[----:B0-----:R-:W2:Y:S04]  /*114ac0*/  LDL.LU.64 R40, [R1+0x1308] ;  /* 0x0013080001287983 */ /* 0x001ea80000300a00 */
[----:B------:R-:W2:Y:S04]  /*114ad0*/  LDL.LU R54, [R1+0x748] ;  /* 0x0007480001367983 */ /* 0x000ea80000300800 */
[----:B------:R-:W2:Y:S01]  /*114ae0*/  LDL.LU.64 R24, [R1+0x1300] ;  /* 0x0013000001187983 */ /* 0x000ea20000300a00 */
[----:B------:R-:W-:-:S03]  /*114af0*/  @P0 LOP3.LUT R16, R16, 0x20000, RZ, 0xfc, !PT ;  /* 0x0002000010100812 */ /* 0x000fc600078efcff */
[----:B------:R-:W2:Y:S01]  /*114b00*/  LDL.LU.64 R28, [R1+0x12f8] ;  /* 0x0012f800011c7983 */ /* 0x000ea20000300a00 */
[----:B------:R-:W-:Y:S02]  /*114b10*/  LOP3.LUT P0, RZ, R19, 0x20000000, RZ, 0xc0, !PT ;  /* 0x2000000013ff7812 */ /* 0x000fe4000780c0ff */
[----:B------:R-:W-:Y:S01]  /*114b20*/  LOP3.LUT R16, R16, 0xfffbffff, RZ, 0xc0, !PT ;  /* 0xfffbffff10107812 */ /* 0x000fe200078ec0ff */
[----:B------:R-:W2:Y:S04]  /*114b30*/  LDL.LU.64 R32, [R1+0x12f0] ;  /* 0x0012f00001207983 */ /* 0x000ea80000300a00 */
[----:B------:R-:W2:Y:S04]  /*114b40*/  LDL.LU.64 R36, [R1+0x12e8] ;  /* 0x0012e80001247983 */ /* 0x000ea80000300a00 */
[----:B------:R-:W2:Y:S02]  /*114b50*/  LDL.LU.64 R52, [R1+0x12e0] ;  /* 0x0012e00001347983 */ /* 0x000ea40000300a00 */
[----:B------:R-:W-:-:S02]  /*114b60*/  @P0 LOP3.LUT R16, R16, 0x40000, RZ, 0xfc, !PT ;  /* 0x0004000010100812 */ /* 0x000fc400078efcff */
[C---:B------:R-:W-:Y:S01]  /*114b70*/  LOP3.LUT P0, RZ, R19.reuse, 0x10000000, RZ, 0xc0, !PT ;  /* 0x1000000013ff7812 */ /* 0x040fe2000780c0ff */
[----:B------:R-:W2:Y:S01]  /*114b80*/  LDL.LU R59, [R1+0x688] ;  /* 0x00068800013b7983 */ /* 0x000ea20000300800 */
[----:B------:R-:W-:Y:S02]  /*114b90*/  LOP3.LUT R16, R16, 0xfff7ffff, RZ, 0xc0, !PT ;  /* 0xfff7ffff10107812 */ /* 0x000fe400078ec0ff */
[C---:B------:R-:W-:Y:S01]  /*114ba0*/  LOP3.LUT P5, RZ, R19.reuse, 0x800000, RZ, 0xc0, !PT ;  /* 0x0080000013ff7812 */ /* 0x040fe200078ac0ff */
[----:B------:R-:W2:Y:S01]  /*114bb0*/  LDL.LU.64 R50, [R1+0x12d8] ;  /* 0x0012d80001327983 */ /* 0x000ea20000300a00 */
[----:B------:R-:W-:Y:S02]  /*114bc0*/  LOP3.LUT P6, RZ, R19, 0x1000000, RZ, 0xc0, !PT ;  /* 0x0100000013ff7812 */ /* 0x000fe400078cc0ff */
[----:B------:R-:W-:Y:S01]  /*114bd0*/  PRMT R2, R17, 0x7772, RZ ;  /* 0x0000777211027816 */ /* 0x000fe200000000ff */
[----:B------:R-:W2:Y:S04]  /*114be0*/  LDL.LU.64 R48, [R1+0x12d0] ;  /* 0x0012d00001307983 */ /* 0x000ea80000300a00 */
[----:B------:R-:W-:-:S02]  /*114bf0*/  @P0 LOP3.LUT R16, R16, 0x80000, RZ, 0xfc, !PT ;  /* 0x0008000010100812 */ /* 0x000fc400078efcff */
        /* <DEDUP_REMOVED lines=8> */
[----:B0-----:R-:W-:Y:S02]  /*114c80*/  PRMT R2, R17, 0x7773, RZ ;  /* 0x0000777311027816 */ /* 0x001fe400000000ff */
[----:B------:R-:W3:Y:S04]  /*114c90*/  LDL.LU R17, [R1+0x6e8] ;  /* 0x0006e80001117983 */ /* 0x000ee80000300800 */
[----:B----4-:R0:W-:Y:S04]  /*114ca0*/  @P6 STG.E.U8 desc[UR4][R44.64], R2 ;  /* 0x000000022c006986 */ /* 0x0101e8000c101104 */
[----:B------:R-:W4:Y:S01]  /*114cb0*/  LDL.LU.64 R46, [R1+0x12c8] ;  /* 0x0012c800012e7983 */ /* 0x000f220000300a00 */
[----:B0-----:R-:W-:-:S03]  /*114cc0*/  PRMT R2, R18, 0x7770, RZ ;  /* 0x0000777012027816 */ /* 0x001fc600000000ff */
[----:B------:R-:W3:Y:S04]  /*114cd0*/  LDL.LU.64 R44, [R1+0x12c0] ;  /* 0x0012c000012c7983 */ /* 0x000ee80000300a00 */
[----:B------:R0:W-:Y:S01]  /*114ce0*/  @P0 STG.E.U8 desc[UR4][R60.64], R2 ;  /* 0x000000023c000986 */ /* 0x0001e2000c101104 */
[----:B------:R-:W-:Y:S02]  /*114cf0*/  LOP3.LUT P0, RZ, R16, 0x200000, RZ, 0xc0, !PT ;  /* 0x0020000010ff7812 */ /* 0x000fe4000780c0ff */
[----:B0-----:R-:W-:Y:S01]  /*114d00*/  PRMT R2, R18, 0x7771, RZ ;  /* 0x0000777112027816 */ /* 0x001fe200000000ff */
[----:B------:R-:W3:Y:S10]  /*114d10*/  LDL.LU.64 R60, [R1+0x12b0] ;  /* 0x0012b000013c7983 */ /* 0x000ef40000300a00 */
[----:B------:R0:W-:Y:S01]  /*114d20*/  @P0 STG.E.U8 desc[UR4][R42.64], R2 ;  /* 0x000000022a000986 */ /* 0x0001e2000c101104 */
[----:B------:R-:W-:-:S02]  /*114d30*/  LOP3.LUT P0, RZ, R16, 0x100000, RZ, 0xc0, !PT ;  /* 0x0010000010ff7812 */ /* 0x000fc4000780c0ff */
[C---:B0-----:R-:W-:Y:S01]  /*114d40*/  PRMT R2, R18.reuse, 0x7772, RZ ;  /* 0x0000777212027816 */ /* 0x041fe200000000ff */
[----:B------:R-:W3:Y:S10]  /*114d50*/  LDL.LU.64 R42, [R1+0x12a0] ;  /* 0x0012a000012a7983 */ /* 0x000ef40000300a00 */
[----:B--2---:R0:W-:Y:S04]  /*114d60*/  @P0 STG.E.U8 desc[UR4][R40.64], R2 ;  /* 0x0000000228000986 */ /* 0x0041e8000c101104 */
[----:B0-----:R-:W2:Y:S01]  /*114d70*/  LDL.LU.64 R40, [R1+0x1298] ;  /* 0x0012980001287983 */ /* 0x001ea20000300a00 */
[----:B------:R-:W-:-:S03]  /*114d80*/  PRMT R2, R18, 0x7773, RZ ;  /* 0x0000777312027816 */ /* 0x000fc600000000ff */
[----:B------:R-:W2:Y:S01]  /*114d90*/  LDL.LU.64 R18, [R1+0x1290] ;  /* 0x0012900001127983 */ /* 0x000ea20000300a00 */
        /* <DEDUP_REMOVED lines=17> */
[C---:B------:R-:W-:Y:S02]  /*114eb0*/  LOP3.LUT P0, RZ, R16.reuse, 0x2000, RZ, 0xc0, !PT ;  /* 0x0000200010ff7812 */ /* 0x040fe4000780c0ff */
[C---:B------:R-:W-:Y:S02]  /*114ec0*/  LOP3.LUT P1, RZ, R16.reuse, 0x8, RZ, 0xc0, !PT ;  /* 0x0000000810ff7812 */ /* 0x040fe4000782c0ff */
[----:B------:R-:W-:Y:S02]  /*114ed0*/  LOP3.LUT P2, RZ, R16, 0x10, RZ, 0xc0, !PT ;  /* 0x0000001010ff7812 */ /* 0x000fe4000784c0ff */
[----:B0-----:R-:W-:-:S07]  /*114ee0*/  PRMT R2, R59, 0x7771, RZ ;  /* 0x000077713b027816 */ /* 0x001fce00000000ff */
[----:B------:R0:W-:Y:S01]  /*114ef0*/  @P0 STG.E.U8 desc[UR4][R48.64], R2 ;  /* 0x0000000230000986 */ /* 0x0001e2000c101104 */
[----:B------:R-:W-:Y:S02]  /*114f00*/  LOP3.LUT P3, RZ, R16, 0x20, RZ, 0xc0, !PT ;  /* 0x0000002010ff7812 */ /* 0x000fe4000786c0ff */
[----:B0-----:R-:W-:-:S05]  /*114f10*/  PRMT R2, R59, 0x7772, RZ ;  /* 0x000077723b027816 */ /* 0x001fca00000000ff */
[----:B----4-:R0:W-:Y:S01]  /*114f20*/  @P1 STG.E.U8 desc[UR4][R46.64], R2 ;  /* 0x000000022e001986 */ /* 0x0101e2000c101104 */
[----:B------:R-:W-:Y:S02]  /*114f30*/  LOP3.LUT P4, RZ, R16, 0x40, RZ, 0xc0, !PT ;  /* 0x0000004010ff7812 */ /* 0x000fe4000788c0ff */
[----:B0-----:R-:W-:-:S05]  /*114f40*/  PRMT R2, R59, 0x7773, RZ ;  /* 0x000077733b027816 */ /* 0x001fca00000000ff */
[----:B---3--:R0:W-:Y:S01]  /*114f50*/  @P2 STG.E.U8 desc[UR4][R44.64], R2 ;  /* 0x000000022c002986 */ /* 0x0081e2000c101104 */
[----:B------:R-:W-:Y:S02]  /*114f60*/  LOP3.LUT P5, RZ, R16, 0x80, RZ, 0xc0, !PT ;  /* 0x0000008010ff7812 */ /* 0x000fe400078ac0ff */
[----:B0-----:R-:W-:-:S05]  /*114f70*/  PRMT R2, R17, 0x7770, RZ ;  /* 0x0000777011027816 */ /* 0x001fca00000000ff */
[----:B------:R0:W-:Y:S01]  /*114f80*/  @P3 STG.E.U8 desc[UR4][R60.64], R2 ;  /* 0x000000023c003986 */ /* 0x0001e2000c101104 */
[----:B------:R-:W-:Y:S02]  /*114f90*/  LOP3.LUT P6, RZ, R16, 0x100, RZ, 0xc0, !PT ;  /* 0x0000010010ff7812 */ /* 0x000fe400078cc0ff */
[----:B0-----:R-:W-:-:S05]  /*114fa0*/  PRMT R2, R17, 0x7771, RZ ;  /* 0x0000777111027816 */ /* 0x001fca00000000ff */
[----:B------:R0:W-:Y:S02]  /*114fb0*/  @P4 STG.E.U8 desc[UR4][R42.64], R2 ;  /* 0x000000022a004986 */ /* 0x0001e4000c101104 */
[C---:B0-----:R-:W-:Y:S02]  /*114fc0*/  PRMT R2, R17.reuse, 0x7772, RZ ;  /* 0x0000777211027816 */ /* 0x041fe400000000ff */
[C---:B------:R-:W-:Y:S02]  /*114fd0*/  LOP3.LUT P0, RZ, R16.reuse, 0x200, RZ, 0xc0, !PT ;  /* 0x0000020010ff7812 */ /* 0x040fe4000780c0ff */
[C---:B------:R-:W-:Y:S02]  /*114fe0*/  LOP3.LUT P1, RZ, R16.reuse, 0x400, RZ, 0xc0, !PT ;  /* 0x0000040010ff7812 */ /* 0x040fe4000782c0ff */
[C---:B------:R-:W-:Y:S02]  /*114ff0*/  LOP3.LUT P2, RZ, R16.reuse, 0x800, RZ, 0xc0, !PT ;  /* 0x0000080010ff7812 */ /* 0x040fe4000784c0ff */
[----:B------:R-:W-:Y:S01]  /*115000*/  LOP3.LUT P3, RZ, R16, 0x1000, RZ, 0xc0, !PT ;  /* 0x0000100010ff7812 */ /* 0x000fe2000786c0ff */
[----:B--2---:R0:W-:Y:S02]  /*115010*/  @P5 STG.E.U8 desc[UR4][R40.64], R2 ;  /* 0x0000000228005986 */ /* 0x0041e4000c101104 */
[----:B0-----:R-:W-:-:S05]  /*115020*/  PRMT R2, R17, 0x7773, RZ ;  /* 0x0000777311027816 */ /* 0x001fca00000000ff */
[----:B------:R0:W-:Y:S04]  /*115030*/  @P6 STG.E.U8 desc[UR4][R18.64], R2 ;  /* 0x0000000212006986 */ /* 0x0001e8000c101104 */
[----:B0-----:R-:W2:Y:S04]  /*115040*/  LDL.LU.64 R18, [R1+0x1288] ;  /* 0x0012880001127983 */ /* 0x001ea80000300a00 */
[----:B------:R-:W3:Y:S04]  /*115050*/  LDL.LU.64 R42, [R1+0x1280] ;  /* 0x00128000012a7983 */ /* 0x000ee80000300a00 */
[----:B------:R-:W4:Y:S04]  /*115060*/  LDL.LU R16, [R1+0x74c] ;  /* 0x00074c0001107983 */ /* 0x000f280000300800 */
[----:B------:R-:W2:Y:S04]  /*115070*/  LDL.LU R44, [R1+0x758] ;  /* 0x00075800012c7983 */ /* 0x000ea80000300800 */
[----:B------:R-:W3:Y:S04]  /*115080*/  LDL.LU.64 R32, [R1+0x12b8] ;  /* 0x0012b80001207983 */ /* 0x000ee80000300a00 */
[----:B------:R-:W3:Y:S04]  /*115090*/  LDL.LU.64 R36, [R1+0x12a8] ;  /* 0x0012a80001247983 */ /* 0x000ee80000300a00 */
[----:B------:R-:W3:Y:S01]  /*1150a0*/  LDL.LU R46, [R1+0x1c0] ;  /* 0x0001c000012e7983 */ /* 0x000ee20000300800 */
[----:B------:R-:W-:-:S02]  /*1150b0*/  LOP3.LUT P4, RZ, R3, 0x100, RZ, 0xc0, !PT ;  /* 0x0000010003ff7812 */ /* 0x000fc4000788c0ff */
[----:B------:R-:W-:Y:S01]  /*1150c0*/  LOP3.LUT P5, RZ, R3, 0x200, RZ, 0xc0, !PT ;  /* 0x0000020003ff7812 */ /* 0x000fe200078ac0ff */
[----:B------:R-:W3:Y:S04]  /*1150d0*/  LDL.LU R48, [R1+0x2148] ;  /* 0x0021480001307983 */ /* 0x000ee80000300800 */
[----:B------:R-:W3:Y:S04]  /*1150e0*/  LDL.LU R45, [R1+0x2144] ;  /* 0x00214400012d7983 */ /* 0x000ee80000300800 */
[----:B------:R-:W3:Y:S01]  /*1150f0*/  LDL.LU R41, [R1+0x2140] ;  /* 0x0021400001297983 */ /* 0x000ee20000300800 */
[----:B--2---:R-:W-:-:S05]  /*115100*/  PRMT R3, R44, 0x7770, RZ ;  /* 0x000077702c037816 */ /* 0x004fca00000000ff */
[----:B------:R0:W-:Y:S04]  /*115110*/  @P0 STG.E.U8 desc[UR4][R18.64], R3 ;  /* 0x0000000312000986 */ /* 0x0001e8000c101104 */
[----:B0-----:R-:W2:Y:S01]  /*115120*/  LDL.LU.64 R18, [R1+0x1278] ;  /* 0x0012780001127983 */ /* 0x001ea20000300a00 */
[----:B------:R-:W-:-:S03]  /*115130*/  PRMT R3, R44, 0x7771, RZ ;  /* 0x000077712c037816 */ /* 0x000fc600000000ff */
[----:B------:R-:W2:Y:S04]  /*115140*/  LDL.LU.64 R54, [R1+0x1270] ;  /* 0x0012700001367983 */ /* 0x000ea80000300a00 */
[----:B------:R-:W2:Y:S04]  /*115150*/  LDL.LU R40, [R1+0x213c] ;  /* 0x00213c0001287983 */ /* 0x000ea80000300800 */
[----:B------:R-:W2:Y:S04]  /*115160*/  LDL.LU R17, [R1+0x2138] ;  /* 0x0021380001117983 */ /* 0x000ea80000300800 */
[----:B---3--:R0:W-:Y:S04]  /*115170*/  @P1 STG.E.U8 desc[UR4][R42.64], R3 ;  /* 0x000000032a001986 */ /* 0x0081e8000c101104 */
[----:B0-----:R-:W3:Y:S04]  /*115180*/  LDL.LU.64 R42, [R1+0x1268] ;  /* 0x00126800012a7983 */ /* 0x001ee80000300a00 */
[----:B------:R-:W3:Y:S04]  /*115190*/  LDL.LU.64 R52, [R1+0x1260] ;  /* 0x0012600001347983 */ /* 0x000ee80000300a00 */
[----:B------:R-:W3:Y:S04]  /*1151a0*/  LDL.LU R47, [R1+0x68c] ;  /* 0x00068c00012f7983 */ /* 0x000ee80000300800 */
[----:B------:R-:W3:Y:S04]  /*1151b0*/  LDL R59, [R1+0x2134] ;  /* 0x00213400013b7983 */ /* 0x000ee80000100800 */
[----:B------:R-:W3:Y:S01]  /*1151c0*/  LDL.LU.64 R50, [R1+0x1258] ;  /* 0x0012580001327983 */ /* 0x000ee20000300a00 */
[----:B------:R-:W-:Y:S01]  /*1151d0*/  VIADD R2, R46, 0xf5 ;  /* 0x000000f52e027836 */ /* 0x000fe20000000000 */
[----:B----4-:R-:W-:-:S04]  /*1151e0*/  PRMT R5, R16, 0x7770, RZ ;  /* 0x0000777010057816 */ /* 0x010fc800000000ff */
[----:B------:R-:W-:Y:S01]  /*1151f0*/  ISETP.GE.AND P0, PT, R2, UR13, PT ;  /* 0x0000000d02007c0c */ /* 0x000fe2000bf06270 */
[----:B------:R-:W-:Y:S01]  /*115200*/  VIADD R2, R46, 0xf6 ;  /* 0x000000f62e027836 */ /* 0x000fe20000000000 */
[C---:B------:R-:W-:Y:S02]  /*115210*/  PRMT R4, R16.reuse, 0x7771, RZ ;  /* 0x0000777110047816 */ /* 0x040fe400000000ff */
[C---:B------:R-:W-:Y:S02]  /*115220*/  PRMT R7, R16.reuse, 0x7772, RZ ;  /* 0x0000777210077816 */ /* 0x040fe400000000ff */
[----:B------:R-:W-:Y:S02]  /*115230*/  PRMT R3, R16, 0x7773, RZ ;  /* 0x0000777310037816 */ /* 0x000fe400000000ff */
[----:B------:R-:W4:Y:S01]  /*115240*/  LDL.LU R16, [R1+0x2130] ;  /* 0x0021300001107983 */ /* 0x000f220000300800 */
[----:B------:R-:W-:Y:S02]  /*115250*/  ISETP.GE.AND P1, PT, R2, UR15, PT ;  /* 0x0000000f02007c0c */ /* 0x000fe4000bf26270 */
[C---:B------:R-:W-:Y:S01]  /*115260*/  PRMT R6, R44.reuse, 0x7772, RZ ;  /* 0x000077722c067816 */ /* 0x040fe200000000ff */
[----:B------:R-:W4:Y:S01]  /*115270*/  LDL.LU.64 R60, [R1+0x1240] ;  /* 0x00124000013c7983 */ /* 0x000f220000300a00 */
[----:B------:R-:W-:-:S02]  /*115280*/  PRMT R2, R44, 0x7773, RZ ;  /* 0x000077732c027816 */ /* 0x000fc400000000ff */
[----:B------:R-:W-:Y:S01]  /*115290*/  LOP3.LUT P6, RZ, R58, 0x200, RZ, 0xc0, !PT ;  /* 0x000002003aff7812 */ /* 0x000fe200078cc0ff */
[----:B------:R-:W-:Y:S03]  /*1152a0*/  @P2 STG.E.U8 desc[UR4][R32.64], R6 ;  /* 0x0000000620002986 */ /* 0x000fe6000c101104 */
[----:B------:R-:W-:Y:S01]  /*1152b0*/  ISETP.LT.AND P2, PT, R48, UR12, !P6 ;  /* 0x0000000c30007c0c */ /* 0x000fe2000f741270 */
[----:B------:R-:W-:Y:S04]  /*1152c0*/  @P3 STG.E.U8 desc[UR4][R36.64], R2 ;  /* 0x0000000224003986 */ /* 0x000fe8000c101104 */
[----:B------:R-:W4:Y:S01]  /*1152d0*/  LDL.LU R49, [R1+0x214c] ;  /* 0x00214c0001317983 */ /* 0x000f220000300800 */
[----:B------:R-:W-:Y:S01]  /*1152e0*/  ISETP.LT.AND P3, PT, R45, UR14, !P6 ;  /* 0x0000000e2d007c0c */ /* 0x000fe2000f761270 */
[----:B------:R-:W0:Y:S01]  /*1152f0*/  LDCU.64 UR12, c[0x0][0x398] ;  /* 0x00007300ff0c77ac */ /* 0x000e220008000a00 */
[----:B------:R-:W1:Y:S01]  /*115300*/  LDCU.64 UR14, c[0x0][0x398] ;  /* 0x00007300ff0e77ac */ /* 0x000e620008000a00 */
[----:B--2---:R2:W-:Y:S04]  /*115310*/  @P4 STG.E.U8 desc[UR4][R18.64], R5 ;  /* 0x0000000512004986 */ /* 0x0045e8000c101104 */
[----:B------:R0:W-:Y:S04]  /*115320*/  @P5 STG.E.U8 desc[UR4][R54.64], R4 ;  /* 0x0000000436005986 */ /* 0x0001e8000c101104 */
[----:B--2---:R-:W2:Y:S04]  /*115330*/  LDL.LU.64 R18, [R1+0x1250] ;  /* 0x0012500001127983 */ /* 0x004ea80000300a00 */
[----:B0-----:R-:W2:Y:S04]  /*115340*/  LDL.LU.64 R54, [R1+0x1248] ;  /* 0x0012480001367983 */ /* 0x001ea80000300a00 */
[----:B------:R-:W2:Y:S04]  /*115350*/  LDL.LU R44, [R1+0x6ec] ;  /* 0x0006ec00012c7983 */ /* 0x000ea80000300800 */
[----:B---3--:R0:W-:Y:S04]  /*115360*/  @P2 STG.E.U8 desc[UR4][R42.64], R7 ;  /* 0x000000072a002986 */ /* 0x0081e8000c101104 */
[----:B0-----:R-:W3:Y:S01]  /*115370*/  LDL.LU.64 R42, [R1+0x1230] ;  /* 0x00123000012a7983 */ /* 0x001ee20000300a00 */
[----:B------:R-:W-:Y:S01]  /*115380*/  ISETP.LT.AND P4, PT, R41, UR10, !P6 ;  /* 0x0000000a29007c0c */ /* 0x000fe2000f781270 */
[----:B------:R-:W-:Y:S01]  /*115390*/  VIADD R2, R46, 0xd7 ;  /* 0x000000d72e027836 */ /* 0x000fe20000000000 */
[----:B------:R-:W-:Y:S01]  /*1153a0*/  ISETP.LT.AND P5, PT, R40, UR8, !P6 ;  /* 0x0000000828007c0c */ /* 0x000fe2000f7a1270 */
[----:B------:R0:W-:Y:S01]  /*1153b0*/  @P3 STG.E.U8 desc[UR4][R52.64], R3 ;  /* 0x0000000334003986 */ /* 0x0001e2000c101104 */
[C---:B------:R-:W-:Y:S01]  /*1153c0*/  PRMT R4, R47.reuse, 0x7772, RZ ;  /* 0x000077722f047816 */ /* 0x040fe200000000ff */
[----:B------:R-:W1:Y:S01]  /*1153d0*/  LDCU UR8, c[0x0][0x398] ;  /* 0x00007300ff0877ac */ /* 0x000e620008000800 */
[----:B------:R-:W1:Y:S01]  /*1153e0*/  LDCU UR10, c[0x0][0x398] ;  /* 0x00007300ff0a77ac */ /* 0x000e620008000800 */
[C---:B0-----:R-:W-:Y:S01]  /*1153f0*/  PRMT R3, R47.reuse, 0x7770, RZ ;  /* 0x000077702f037816 */ /* 0x041fe200000000ff */
[----:B------:R-:W3:Y:S05]  /*115400*/  LDL.LU.64 R52, [R1+0x1238] ;  /* 0x0012380001347983 */ /* 0x000eea0000300a00 */
[----:B------:R0:W-:Y:S04]  /*115410*/  @P4 STG.E.U8 desc[UR4][R50.64], R3 ;  /* 0x0000000332004986 */ /* 0x0001e8000c101104 */
[----:B0-----:R-:W3:Y:S01]  /*115420*/  LDL.LU.64 R50, [R1+0x1228] ;  /* 0x0012280001327983 */ /* 0x001ee20000300a00 */
[----:B------:R-:W-:Y:S01]  /*115430*/  ISETP.GE.AND P2, PT, R2, UR18, PT ;  /* 0x0000001202007c0c */ /* 0x000fe2000bf46270 */
[----:B------:R-:W0:Y:S01]  /*115440*/  LDCU.64 UR18, c[0x0][0x398] ;  /* 0x00007300ff1277ac */ /* 0x000e220008000a00 */
[----:B------:R-:W-:-:S02]  /*115450*/  PRMT R2, R47, 0x7771, RZ ;  /* 0x000077712f027816 */ /* 0x000fc400000000ff */
[----:B------:R-:W-:Y:S01]  /*115460*/  ISETP.LT.AND P3, PT, R17, UR12, !P6 ;  /* 0x0000000c11007c0c */ /* 0x000fe2000f761270 */
[----:B------:R-:W0:Y:S02]  /*115470*/  LDCU UR12, c[0x0][0x398] ;  /* 0x00007300ff0c77ac */ /* 0x000e240008000800 */
[----:B----4-:R4:W-:Y:S01]  /*115480*/  @P5 STG.E.U8 desc[UR4][R60.64], R2 ;  /* 0x000000023c005986 */ /* 0x0109e2000c101104 */
[----:B-1----:R-:W-:Y:S01]  /*115490*/  ISETP.LT.AND P4, PT, R59, UR14, !P6 ;  /* 0x0000000e3b007c0c */ /* 0x002fe2000f781270 */
[----:B------:R-:W1:Y:S01]  /*1154a0*/  LDCU UR14, c[0x0][0x398] ;  /* 0x00007300ff0e77ac */ /* 0x000e620008000800 */
[----:B------:R-:W-:Y:S02]  /*1154b0*/  ISETP.LT.AND P6, PT, R16, UR16, !P2 ;  /* 0x0000001010007c0c */ /* 0x000fe4000d7c1270 */
[----:B------:R-:W-:Y:S01]  /*1154c0*/  PRMT R3, R47, 0x7773, RZ ;  /* 0x000077732f037816 */ /* 0x000fe200000000ff */
[----:B------:R-:W0:Y:S01]  /*1154d0*/  LDCU UR16, c[0x0][0x398] ;  /* 0x00007300ff1077ac */ /* 0x000e220008000800 */
[----:B----4-:R-:W4:Y:S01]  /*1154e0*/  LDL.LU.64 R60, [R1+0x1218] ;  /* 0x00121800013c7983 */ /* 0x010f220000300a00 */
[----:B------:R-:W-:-:S05]  /*1154f0*/  VIADD R2, R46, 0xd8 ;  /* 0x000000d82e027836 */ /* 0x000fca0000000000 */
[----:B------:R-:W-:Y:S01]  /*115500*/  ISETP.GE.AND P5, PT, R2, UR24, PT ;  /* 0x0000001802007c0c */ /* 0x000fe2000bfa6270 */
[----:B------:R-:W0:Y:S01]  /*115510*/  LDCU.64 UR24, c[0x0][0x398] ;  /* 0x00007300ff1877ac */ /* 0x000e220008000a00 */
[----:B--2---:R2:W-:Y:S04]  /*115520*/  @P3 STG.E.U8 desc[UR4][R18.64], R4 ;  /* 0x0000000412003986 */ /* 0x0045e8000c101104 */
[----:B--2---:R-:W2:Y:S01]  /*115530*/  LDL.LU R18, [R1+0x75c] ;  /* 0x00075c0001127983 */ /* 0x004ea20000300800 */
[----:B------:R-:W-:-:S03]  /*115540*/  PRMT R2, R44, 0x7770, RZ ;  /* 0x000077702c027816 */ /* 0x000fc600000000ff */
[----:B------:R-:W2:Y:S04]  /*115550*/  LDL.LU.64 R28, [R1+0x1220] ;  /* 0x00122000011c7983 */ /* 0x000ea80000300a00 */
[----:B------:R-:W2:Y:S04]  /*115560*/  LDL.LU.64 R32, [R1+0x1210] ;  /* 0x0012100001207983 */ /* 0x000ea80000300a00 */
[----:B------:R-:W-:Y:S04]  /*115570*/  @P4 STG.E.U8 desc[UR4][R54.64], R3 ;  /* 0x0000000336004986 */ /* 0x000fe8000c101104 */
[----:B---3--:R3:W-:Y:S04]  /*115580*/  @P6 STG.E.U8 desc[UR4][R42.64], R2 ;  /* 0x000000022a006986 */ /* 0x0087e8000c101104 */
[----:B------:R-:W2:Y:S04]  /*115590*/  LDL.LU.64 R36, [R1+0x1208] ;  /* 0x0012080001247983 */ /* 0x000ea80000300a00 */
[----:B---3--:R-:W3:Y:S01]  /*1155a0*/  LDL.LU.64 R42, [R1+0x1200] ;  /* 0x00120000012a7983 */ /* 0x008ee20000300a00 */
[----:B0-----:R-:W-:Y:S01]  /*1155b0*/  ISETP.LT.AND P3, PT, R49, UR18, !P2 ;  /* 0x0000001231007c0c */ /* 0x001fe2000d761270 */
[----:B------:R-:W0:Y:S01]  /*1155c0*/  LDCU UR18, c[0x0][0x398] ;  /* 0x00007300ff1277ac */ /* 0x000e220008000800 */
[----:B------:R-:W-:Y:S01]  /*1155d0*/  ISETP.LT.AND P4, PT, R48, UR20, !P2 ;  /* 0x0000001430007c0c */ /* 0x000fe2000d781270 */
[----:B------:R-:W3:Y:S01]  /*1155e0*/  LDL.LU R19, [R1+0x7e0] ;  /* 0x0007e00001137983 */ /* 0x000ee20000300800 */
[C---:B------:R-:W-:Y:S01]  /*1155f0*/  PRMT R4, R44.reuse, 0x7771, RZ ;  /* 0x000077712c047816 */ /* 0x040fe200000000ff */
[----:B------:R-:W0:Y:S01]  /*115600*/  LDCU UR20, c[0x0][0x398] ;  /* 0x00007300ff1477ac */ /* 0x000e220008000800 */
[C---:B------:R-:W-:Y:S01]  /*115610*/  PRMT R3, R44.reuse, 0x7772, RZ ;  /* 0x000077722c037816 */ /* 0x040fe200000000ff */
[----:B------:R-:W3:Y:S06]  /*115620*/  LDL.LU.64 R54, [R1+0x11f8] ;  /* 0x0011f80001367983 */ /* 0x000eec0000300a00 */
[----:B------:R0:W-:Y:S04]  /*115630*/  @P3 STG.E.U8 desc[UR4][R52.64], R4 ;  /* 0x0000000434003986 */ /* 0x0001e8000c101104 */
[----:B------:R1:W-:Y:S04]  /*115640*/  @P4 STG.E.U8 desc[UR4][R50.64], R3 ;  /* 0x0000000332004986 */ /* 0x0003e8000c101104 */
[----:B0-----:R-:W3:Y:S04]  /*115650*/  LDL.LU.64 R52, [R1+0x11f0] ;  /* 0x0011f00001347983 */ /* 0x001ee80000300a00 */
[----:B-1----:R-:W3:Y:S01]  /*115660*/  LDL.LU.64 R50, [R1+0x11e8] ;  /* 0x0011e80001327983 */ /* 0x002ee20000300a00 */
[----:B------:R-:W-:Y:S01]  /*115670*/  ISETP.LT.AND P6, PT, R45, UR22, !P2 ;  /* 0x000000162d007c0c */ /* 0x000fe2000d7c1270 */
[----:B------:R-:W0:Y:S01]  /*115680*/  LDCU UR22, c[0x0][0x398] ;  /* 0x00007300ff1677ac */ /* 0x000e220008000800 */
[----:B------:R-:W-:-:S02]  /*115690*/  PRMT R2, R44, 0x7773, RZ ;  /* 0x000077732c027816 */ /* 0x000fc400000000ff */
[----:B------:R-:W-:Y:S02]  /*1156a0*/  ISETP.LT.AND P3, PT, R41, UR24, !P2 ;  /* 0x0000001829007c0c */ /* 0x000fe4000d761270 */
[----:B------:R-:W-:Y:S01]  /*1156b0*/  ISETP.LT.AND P4, PT, R40, UR6, !P2 ;  /* 0x0000000628007c0c */ /* 0x000fe2000d781270 */
[----:B------:R-:W1:Y:S06]  /*1156c0*/  LDCU UR6, c[0x0][0x398] ;  /* 0x00007300ff0677ac */ /* 0x000e6c0008000800 */
[----:B----4-:R4:W-:Y:S01]  /*1156d0*/  @P6 STG.E.U8 desc[UR4][R60.64], R2 ;  /* 0x000000023c006986 */ /* 0x0109e2000c101104 */
[----:B------:R-:W-:Y:S01]  /*1156e0*/  ISETP.LT.AND P6, PT, R17, UR8, !P2 ;  /* 0x0000000811007c0c */ /* 0x000fe2000d7c1270 */
[----:B------:R-:W0:Y:S01]  /*1156f0*/  LDCU UR8, c[0x0][0x398] ;  /* 0x00007300ff0877ac */ /* 0x000e220008000800 */
[----:B------:R-:W-:Y:S01]  /*115700*/  ISETP.LT.AND P2, PT, R59, UR10, !P2 ;  /* 0x0000000a3b007c0c */ /* 0x000fe2000d741270 */
[----:B------:R-:W0:Y:S01]  /*115710*/  LDCU UR10, c[0x0][0x398] ;  /* 0x00007300ff0a77ac */ /* 0x000e220008000800 */
[----:B----4-:R-:W4:Y:S01]  /*115720*/  LDL.LU.64 R60, [R1+0x11e0] ;  /* 0x0011e000013c7983 */ /* 0x010f220000300a00 */
[----:B--2---:R-:W-:-:S02]  /*115730*/  PRMT R5, R18, 0x7770, RZ ;  /* 0x0000777012057816 */ /* 0x004fc400000000ff */
[C---:B------:R-:W-:Y:S02]  /*115740*/  PRMT R4, R18.reuse, 0x7771, RZ ;  /* 0x0000777112047816 */ /* 0x040fe400000000ff */
[C---:B------:R-:W-:Y:S02]  /*115750*/  PRMT R3, R18.reuse, 0x7772, RZ ;  /* 0x0000777212037816 */ /* 0x040fe400000000ff */
[----:B------:R-:W-:Y:S02]  /*115760*/  PRMT R2, R18, 0x7773, RZ ;  /* 0x0000777312027816 */ /* 0x000fe400000000ff */
[----:B------:R-:W2:Y:S04]  /*115770*/  LDL.LU R18, [R1+0x6d0] ;  /* 0x0006d00001127983 */ /* 0x000ea80000300800 */
[----:B------:R-:W-:Y:S04]  /*115780*/  @P3 STG.E.U8 desc[UR4][R28.64], R5 ;  /* 0x000000051c003986 */ /* 0x000fe8000c101104 */
[----:B------:R0:W-:Y:S04]  /*115790*/  @P4 STG.E.U8 desc[UR4][R32.64], R4 ;  /* 0x0000000420004986 */ /* 0x0001e8000c101104 */
[----:B------:R-:W-:Y:S04]  /*1157a0*/  @P6 STG.E.U8 desc[UR4][R36.64], R3 ;  /* 0x0000000324006986 */ /* 0x000fe8000c101104 */
[----:B0-----:R-:W2:Y:S04]  /*1157b0*/  LDL.LU.64 R32, [R1+0x11d8] ;  /* 0x0011d80001207983 */ /* 0x001ea80000300a00 */
[----:B---3--:R0:W-:Y:S01]  /*1157c0*/  @P2 STG.E.U8 desc[UR4][R42.64], R2 ;  /* 0x000000022a002986 */ /* 0x0081e2000c101104 */
[----:B------:R-:W-:Y:S01]  /*1157d0*/  ISETP.LT.AND P4, PT, R16, UR12, !P5 ;  /* 0x0000000c10007c0c */ /* 0x000fe2000ef81270 */
[----:B------:R-:W3:Y:S02]  /*1157e0*/  LDCU UR12, c[0x0][0x398] ;  /* 0x00007300ff0c77ac */ /* 0x000ee40008000800 */
[----:B0-----:R-:W2:Y:S01]  /*1157f0*/  LDL.LU.64 R42, [R1+0x11d0] ;  /* 0x0011d000012a7983 */ /* 0x001ea20000300a00 */
[----:B------:R-:W-:Y:S01]  /*115800*/  ISETP.LT.AND P3, PT, R49, UR14, !P5 ;  /* 0x0000000e31007c0c */ /* 0x000fe2000ef61270 */
[----:B------:R-:W0:Y:S01]  /*115810*/  LDCU UR14, c[0x0][0x398] ;  /* 0x00007300ff0e77ac */ /* 0x000e220008000800 */
[----:B------:R-:W-:Y:S01]  /*115820*/  ISETP.LT.AND P6, PT, R48, UR16, !P5 ;  /* 0x0000001030007c0c */ /* 0x000fe2000efc1270 */
[----:B------:R-:W2:Y:S01]  /*115830*/  LDL.LU.64 R36, [R1+0x11c0] ;  /* 0x0011c00001247983 */ /* 0x000ea20000300a00 */
[C---:B------:R-:W-:Y:S01]  /*115840*/  PRMT R3, R19.reuse, 0x7770, RZ ;  /* 0x0000777013037816 */ /* 0x040fe200000000ff */
[----:B------:R-:W0:Y:S01]  /*115850*/  LDCU UR16, c[0x0][0x398] ;  /* 0x00007300ff1077ac */ /* 0x000e220008000800 */
[C---:B------:R-:W-:Y:S01]  /*115860*/  PRMT R2, R19.reuse, 0x7771, RZ ;  /* 0x0000777113027816 */ /* 0x040fe200000000ff */
[----:B------:R-:W2:Y:S04]  /*115870*/  LDL.LU R44, [R1+0x730] ;  /* 0x00073000012c7983 */ /* 0x000ea80000300800 */
[----:B------:R0:W-:Y:S04]  /*115880*/  @P4 STG.E.U8 desc[UR4][R54.64], R3 ;  /* 0x0000000336004986 */ /* 0x0001e8000c101104 */
[----:B------:R1:W-:Y:S01]  /*115890*/  @P3 STG.E.U8 desc[UR4][R52.64], R2 ;  /* 0x0000000234003986 */ /* 0x0003e2000c101104 */
[----:B0-----:R-:W-:-:S03]  /*1158a0*/  PRMT R3, R19, 0x7772, RZ ;  /* 0x0000777213037816 */ /* 0x001fc600000000ff */
[----:B-1----:R-:W2:Y:S04]  /*1158b0*/  LDL.LU.64 R52, [R1+0x11c8] ;  /* 0x0011c80001347983 */ /* 0x002ea80000300a00 */
[----:B------:R0:W-:Y:S04]  /*1158c0*/  @P6 STG.E.U8 desc[UR4][R50.64], R3 ;  /* 0x0000000332006986 */ /* 0x0001e8000c101104 */
[----:B0-----:R-:W2:Y:S01]  /*1158d0*/  LDL.LU.64 R50, [R1+0x11b8] ;  /* 0x0011b80001327983 */ /* 0x001ea20000300a00 */
[----:B------:R-:W-:Y:S01]  /*1158e0*/  ISETP.LT.AND P2, PT, R45, UR18, !P5 ;  /* 0x000000122d007c0c */ /* 0x000fe2000ef41270 */
[----:B------:R-:W0:Y:S01]  /*1158f0*/  LDCU UR18, c[0x0][0x398] ;  /* 0x00007300ff1277ac */ /* 0x000e220008000800 */
[----:B------:R-:W-:Y:S01]  /*115900*/  PRMT R2, R19, 0x7773, RZ ;  /* 0x0000777313027816 */ /* 0x000fe200000000ff */
[----:B------:R-:W2:Y:S01]  /*115910*/  LDL.LU.64 R54, [R1+0x11b0] ;  /* 0x0011b00001367983 */ /* 0x000ea20000300a00 */
[----:B------:R-:W-:Y:S01]  /*115920*/  ISETP.LT.AND P3, PT, R41, UR6, !P5 ;  /* 0x0000000629007c0c */ /* 0x000fe2000ef61270 */
[----:B------:R-:W1:Y:S08]  /*115930*/  LDCU UR6, c[0x0][0x398] ;  /* 0x00007300ff0677ac */ /* 0x000e700008000800 */
[----:B----4-:R4:W-:Y:S01]  /*115940*/  @P2 STG.E.U8 desc[UR4][R60.64], R2 ;  /* 0x000000023c002986 */ /* 0x0109e2000c101104 */
[----:B------:R-:W-:Y:S01]  /*115950*/  ISETP.LT.AND P4, PT, R40, UR8, !P5 ;  /* 0x0000000828007c0c */ /* 0x000fe2000ef81270 */
[----:B------:R-:W0:Y:S02]  /*115960*/  LDCU UR8, c[0x0][0x398] ;  /* 0x00007300ff0877ac */ /* 0x000e240008000800 */
[----:B----4-:R-:W4:Y:S04]  /*115970*/  LDL.LU.64 R60, [R1+0x11a0] ;  /* 0x0011a000013c7983 */ /* 0x010f280000300a00 */
[----:B------:R-:W4:Y:S01]  /*115980*/  LDL.LU R19, [R1+0x7d0] ;  /* 0x0007d00001137983 */ /* 0x000f220000300800 */
[----:B------:R-:W-:Y:S01]  /*115990*/  VIADD R2, R46, 0xd9 ;  /* 0x000000d92e027836 */ /* 0x000fe20000000000 */
[----:B------:R-:W-:Y:S01]  /*1159a0*/  ISETP.LT.AND P6, PT, R17, UR10, !P5 ;  /* 0x0000000a11007c0c */ /* 0x000fe2000efc1270 */
[----:B------:R-:W0:Y:S03]  /*1159b0*/  LDCU UR10, c[0x0][0x398] ;  /* 0x00007300ff0a77ac */ /* 0x000e260008000800 */
[----:B------:R-:W-:-:S02]  /*1159c0*/  ISETP.GE.AND P2, PT, R2, UR52, PT ;  /* 0x0000003402007c0c */ /* 0x000fc4000bf46270 */
[----:B---3--:R-:W-:Y:S01]  /*1159d0*/  ISETP.LT.AND P5, PT, R59, UR12, !P5 ;  /* 0x0000000c3b007c0c */ /* 0x008fe2000efa1270 */
[----:B------:R-:W3:Y:S01]  /*1159e0*/  LDCU UR12, c[0x0][0x398] ;  /* 0x00007300ff0c77ac */ /* 0x000ee20008000800 */
[----:B--2---:R-:W-:-:S05]  /*1159f0*/  PRMT R3, R18, 0x7770, RZ ;  /* 0x0000777012037816 */ /* 0x004fca00000000ff */
[----:B------:R2:W-:Y:S02]  /*115a00*/  @P3 STG.E.U8 desc[UR4][R32.64], R3 ;  /* 0x0000000320003986 */ /* 0x0005e4000c101104 */
[----:B--2---:R-:W-:-:S05]  /*115a10*/  PRMT R3, R18, 0x7771, RZ ;  /* 0x0000777112037816 */ /* 0x004fca00000000ff */
[----:B------:R2:W-:Y:S04]  /*115a20*/  @P4 STG.E.U8 desc[UR4][R42.64], R3 ;  /* 0x000000032a004986 */ /* 0x0005e8000c101104 */
[----:B--2---:R-:W2:Y:S01]  /*115a30*/  LDL.LU.64 R42, [R1+0x11a8] ;  /* 0x0011a800012a7983 */ /* 0x004ea20000300a00 */
[----:B------:R-:W-:Y:S01]  /*115a40*/  ISETP.LT.AND P3, PT, R16, UR14, !P2 ;  /* 0x0000000e10007c0c */ /* 0x000fe2000d761270 */
[----:B------:R-:W0:Y:S01]  /*115a50*/  LDCU UR14, c[0x0][0x398] ;  /* 0x00007300ff0e77ac */ /* 0x000e220008000800 */
[C---:B------:R-:W-:Y:S01]  /*115a60*/  PRMT R2, R18.reuse, 0x7772, RZ ;  /* 0x0000777212027816 */ /* 0x040fe200000000ff */
[----:B------:R-:W2:Y:S01]  /*115a70*/  LDL.LU.64 R32, [R1+0x1198] ;  /* 0x0011980001207983 */ /* 0x000ea20000300a00 */
[----:B------:R-:W-:-:S03]  /*115a80*/  PRMT R3, R18, 0x7773, RZ ;  /* 0x0000777312037816 */ /* 0x000fc600000000ff */
        /* <DEDUP_REMOVED lines=8> */
[----:B------:R-:W-:Y:S01]  /*115b10*/  ISETP.LT.AND P4, PT, R48, UR6, !P2 ;  /* 0x0000000630007c0c */ /* 0x000fe2000d781270 */
[----:B------:R-:W2:Y:S01]  /*115b20*/  LDL.LU R18, [R1+0x7e4] ;  /* 0x0007e40001127983 */ /* 0x000ea20000300800 */
[C---:B------:R-:W-:Y:S01]  /*115b30*/  PRMT R3, R44.reuse, 0x7771, RZ ;  /* 0x000077712c037816 */ /* 0x040fe200000000ff */
[----:B------:R-:W1:Y:S01]  /*115b40*/  LDCU UR6, c[0x0][0x398] ;  /* 0x00007300ff0677ac */ /* 0x000e620008000800 */
[----:B------:R-:W-:Y:S01]  /*115b50*/  PRMT R2, R44, 0x7772, RZ ;  /* 0x000077722c027816 */ /* 0x000fe200000000ff */
[----:B------:R-:W2:Y:S06]  /*115b60*/  LDL.LU.64 R36, [R1+0x1188] ;  /* 0x0011880001247983 */ /* 0x000eac0000300a00 */
[----:B------:R0:W-:Y:S04]  /*115b70*/  @P6 STG.E.U8 desc[UR4][R54.64], R3 ;  /* 0x0000000336006986 */ /* 0x0001e8000c101104 */
[----:B----4-:R4:W-:Y:S04]  /*115b80*/  @P4 STG.E.U8 desc[UR4][R60.64], R2 ;  /* 0x000000023c004986 */ /* 0x0109e8000c101104 */
[----:B0-----:R-:W2:Y:S04]  /*115b90*/  LDL.LU.64 R54, [R1+0x1178] ;  /* 0x0011780001367983 */ /* 0x001ea80000300a00 */
[----:B----4-:R-:W4:Y:S01]  /*115ba0*/  LDL.LU.64 R60, [R1+0x1170] ;  /* 0x00117000013c7983 */ /* 0x010f220000300a00 */
[----:B------:R-:W-:Y:S01]  /*115bb0*/  ISETP.LT.AND P3, PT, R45, UR18, !P2 ;  /* 0x000000122d007c0c */ /* 0x000fe2000d761270 */
[----:B------:R-:W-:Y:S01]  /*115bc0*/  VIADD R4, R46, 0xda ;  /* 0x000000da2e047836 */ /* 0x000fe20000000000 */
[----:B------:R-:W-:Y:S01]  /*115bd0*/  PRMT R3, R44, 0x7773, RZ ;  /* 0x000077732c037816 */ /* 0x000fe200000000ff */
[----:B------:R-:W0:Y:S01]  /*115be0*/  LDCU UR18, c[0x0][0x398] ;  /* 0x00007300ff1277ac */ /* 0x000e220008000800 */
[----:B------:R-:W-:-:S02]  /*115bf0*/  ISETP.LT.AND P5, PT, R41, UR8, !P2 ;  /* 0x0000000829007c0c */ /* 0x000fc4000d7a1270 */
[----:B------:R-:W-:Y:S01]  /*115c00*/  ISETP.LT.AND P4, PT, R40, UR10, !P2 ;  /* 0x0000000a28007c0c */ /* 0x000fe2000d781270 */
[----:B------:R-:W0:Y:S01]  /*115c10*/  LDCU UR8, c[0x0][0x398] ;  /* 0x00007300ff0877ac */ /* 0x000e220008000800 */
[----:B---3--:R-:W-:Y:S02]  /*115c20*/  ISETP.LT.AND P6, PT, R17, UR12, !P2 ;  /* 0x0000000c11007c0c */ /* 0x008fe4000d7c1270 */
[C---:B------:R-:W-:Y:S01]  /*115c30*/  PRMT R2, R19.reuse, 0x7770, RZ ;  /* 0x0000777013027816 */ /* 0x040fe200000000ff */
[----:B------:R-:W3:Y:S02]  /*115c40*/  LDCU UR10, c[0x0][0x398] ;  /* 0x00007300ff0a77ac */ /* 0x000ee40008000800 */
[----:B--2---:R2:W-:Y:S01]  /*115c50*/  @P3 STG.E.U8 desc[UR4][R42.64], R3 ;  /* 0x000000032a003986 */ /* 0x0045e2000c101104 */
[----:B------:R-:W0:Y:S03]  /*115c60*/  LDCU UR12, c[0x0][0x398] ;  /* 0x00007300ff0c77ac */ /* 0x000e260008000800 */
[----:B--2---:R-:W2:Y:S01]  /*115c70*/  LDL.LU.64 R42, [R1+0x1168] ;  /* 0x00116800012a7983 */ /* 0x004ea20000300a00 */
[----:B------:R-:W-:-:S03]  /*115c80*/  PRMT R3, R19, 0x7771, RZ ;  /* 0x0000777113037816 */ /* 0x000fc600000000ff */
[----:B------:R0:W-:Y:S04]  /*115c90*/  @P5 STG.E.U8 desc[UR4][R32.64], R2 ;  /* 0x0000000220005986 */ /* 0x0001e8000c101104 */
[----:B0-----:R-:W3:Y:S01]  /*115ca0*/  LDL.LU.64 R32, [R1+0x1160] ;  /* 0x0011600001207983 */ /* 0x001ee20000300a00 */
[----:B------:R-:W-:-:S03]  /*115cb0*/  PRMT R2, R19, 0x7772, RZ ;  /* 0x0000777213027816 */ /* 0x000fc600000000ff */
[----:B------:R-:W3:Y:S04]  /*115cc0*/  LDL.LU R44, [R1+0x6d4] ;  /* 0x0006d400012c7983 */ /* 0x000ee80000300800 */
[----:B------:R0:W-:Y:S04]  /*115cd0*/  @P4 STG.E.U8 desc[UR4][R52.64], R3 ;  /* 0x0000000334004986 */ /* 0x0001e8000c101104 */
[----:B------:R1:W-:Y:S04]  /*115ce0*/  @P6 STG.E.U8 desc[UR4][R50.64], R2 ;  /* 0x0000000232006986 */ /* 0x0003e8000c101104 */
[----:B0-----:R-:W3:Y:S04]  /*115cf0*/  LDL.LU.64 R52, [R1+0x1158] ;  /* 0x0011580001347983 */ /* 0x001ee80000300a00 */
[----:B-1----:R-:W3:Y:S01]  /*115d00*/  LDL.LU.64 R50, [R1+0x1150] ;  /* 0x0011500001327983 */ /* 0x002ee20000300a00 */
[----:B------:R-:W-:Y:S01]  /*115d10*/  ISETP.LT.AND P2, PT, R59, UR14, !P2 ;  /* 0x0000000e3b007c0c */ /* 0x000fe2000d741270 */
[----:B------:R-:W0:Y:S01]  /*115d20*/  LDCU UR14, c[0x0][0x398] ;  /* 0x00007300ff0e77ac */ /* 0x000e220008000800 */
[----:B------:R-:W-:-:S04]  /*115d30*/  ISETP.GE.AND P3, PT, R4, UR45, PT ;  /* 0x0000002d04007c0c */ /* 0x000fc8000bf66270 */
[----:B------:R-:W-:Y:S01]  /*115d40*/  ISETP.LT.AND P5, PT, R16, UR6, !P3 ;  /* 0x0000000610007c0c */ /* 0x000fe2000dfa1270 */
[----:B------:R-:W1:Y:S01]  /*115d50*/  LDCU UR6, c[0x0][0x398] ;  /* 0x00007300ff0677ac */ /* 0x000e620008000800 */
[----:B------:R-:W-:Y:S02]  /*115d60*/  ISETP.LT.AND P6, PT, R49, UR16, !P3 ;  /* 0x0000001031007c0c */ /* 0x000fe4000dfc1270 */
[----:B------:R-:W-:Y:S01]  /*115d70*/  PRMT R3, R19, 0x7773, RZ ;  /* 0x0000777313037816 */ /* 0x000fe200000000ff */
[----:B------:R-:W0:Y:S01]  /*115d80*/  LDCU UR16, c[0x0][0x398] ;  /* 0x00007300ff1077ac */ /* 0x000e220008000800 */
[----:B------:R-:W-:-:S03]  /*115d90*/  PRMT R2, R18, 0x7770, RZ ;  /* 0x0000777012027816 */ /* 0x000fc600000000ff */
[----:B------:R1:W-:Y:S04]  /*115da0*/  @P2 STG.E.U8 desc[UR4][R36.64], R3 ;  /* 0x0000000324002986 */ /* 0x0003e8000c101104 */
[----:B------:R-:W-:Y:S01]  /*115db0*/  @P5 STG.E.U8 desc[UR4][R54.64], R2 ;  /* 0x0000000236005986 */ /* 0x000fe2000c101104 */
[----:B-1----:R-:W-:-:S03]  /*115dc0*/  PRMT R3, R18, 0x7771, RZ ;  /* 0x0000777112037816 */ /* 0x002fc600000000ff */
[----:B------:R-:W3:Y:S04]  /*115dd0*/  LDL.LU.64 R36, [R1+0x1148] ;  /* 0x0011480001247983 */ /* 0x000ee80000300a00 */
[----:B----4-:R1:W-:Y:S01]  /*115de0*/  @P6 STG.E.U8 desc[UR4][R60.64], R3 ;  /* 0x000000033c006986 */ /* 0x0103e2000c101104 */
[----:B------:R-:W-:Y:S01]  /*115df0*/  ISETP.LT.AND P4, PT, R48, UR18, !P3 ;  /* 0x0000001230007c0c */ /* 0x000fe2000df81270 */
[----:B------:R-:W4:Y:S02]  /*115e00*/  LDCU UR18, c[0x0][0x398] ;  /* 0x00007300ff1277ac */ /* 0x000f240008000800 */
[----:B-1----:R-:W4:Y:S04]  /*115e10*/  LDL.LU.64 R60, [R1+0x1140] ;  /* 0x00114000013c7983 */ /* 0x002f280000300a00 */
[----:B------:R-:W4:Y:S01]  /*115e20*/  LDL.LU R19, [R1+0x734] ;  /* 0x0007340001137983 */ /* 0x000f220000300800 */
[----:B------:R-:W-:-:S03]  /*115e30*/  PRMT R2, R18, 0x7772, RZ ;  /* 0x0000777212027816 */ /* 0x000fc600000000ff */
[----:B------:R-:W4:Y:S01]  /*115e40*/  LDL.LU.64 R54, [R1+0x1138] ;  /* 0x0011380001367983 */ /* 0x000f220000300a00 */
[----:B------:R-:W-:Y:S01]  /*115e50*/  ISETP.LT.AND P5, PT, R45, UR8, !P3 ;  /* 0x000000082d007c0c */ /* 0x000fe2000dfa1270 */
[----:B------:R-:W-:Y:S01]  /*115e60*/  VIADD R3, R46, 0xdb ;  /* 0x000000db2e037836 */ /* 0x000fe20000000000 */
[----:B------:R-:W-:Y:S01]  /*115e70*/  ISETP.LT.AND P6, PT, R40, UR12, !P3 ;  /* 0x0000000c28007c0c */ /* 0x000fe2000dfc1270 */
[----:B------:R-:W1:Y:S03]  /*115e80*/  LDCU UR8, c[0x0][0x398] ;  /* 0x00007300ff0877ac */ /* 0x000e660008000800 */
[----:B------:R-:W-:Y:S01]  /*115e90*/  ISETP.GE.AND P2, PT, R3, UR48, PT ;  /* 0x0000003003007c0c */ /* 0x000fe2000bf46270 */
[----:B------:R-:W0:Y:S01]  /*115ea0*/  LDCU UR12, c[0x0][0x398] ;  /* 0x00007300ff0c77ac */ /* 0x000e220008000800 */
[----:B--2---:R2:W-:Y:S04]  /*115eb0*/  @P4 STG.E.U8 desc[UR4][R42.64], R2 ;  /* 0x000000022a004986 */ /* 0x0045e8000c101104 */
[----:B--2---:R-:W2:Y:S01]  /*115ec0*/  LDL.LU.64 R42, [R1+0x1128] ;  /* 0x00112800012a7983 */ /* 0x004ea20000300a00 */
[----:B---3--:R-:W-:Y:S01]  /*115ed0*/  ISETP.LT.AND P4, PT, R41, UR10, !P3 ;  /* 0x0000000a29007c0c */ /* 0x008fe2000df81270 */
[----:B------:R-:W3:Y:S01]  /*115ee0*/  LDCU UR10, c[0x0][0x398] ;  /* 0x00007300ff0a77ac */ /* 0x000ee20008000800 */
[----:B------:R-:W-:-:S05]  /*115ef0*/  PRMT R2, R18, 0x7773, RZ ;  /* 0x0000777312027816 */ /* 0x000fca00000000ff */
[----:B------:R0:W-:Y:S01]  /*115f00*/  @P5 STG.E.U8 desc[UR4][R32.64], R2 ;  /* 0x0000000220005986 */ /* 0x0001e2000c101104 */
[C---:B------:R-:W-:Y:S02]  /*115f10*/  PRMT R3, R44.reuse, 0x7770, RZ ;  /* 0x000077702c037816 */ /* 0x040fe400000000ff */
[----:B0-----:R-:W-:-:S03]  /*115f20*/  PRMT R2, R44, 0x7771, RZ ;  /* 0x000077712c027816 */ /* 0x001fc600000000ff */
[----:B------:R0:W-:Y:S04]  /*115f30*/  @P4 STG.E.U8 desc[UR4][R52.64], R3 ;  /* 0x0000000334004986 */ /* 0x0001e8000c101104 */
[----:B------:R1:W-:Y:S04]  /*115f40*/  @P6 STG.E.U8 desc[UR4][R50.64], R2 ;  /* 0x0000000232006986 */ /* 0x0003e8000c101104 */
[----:B0-----:R-:W2:Y:S04]  /*115f50*/  LDL.LU.64 R52, [R1+0x1130] ;  /* 0x0011300001347983 */ /* 0x001ea80000300a00 */
[----:B-1----:R-:W2:Y:S01]  /*115f60*/  LDL.LU.64 R50, [R1+0x1120] ;  /* 0x0011200001327983 */ /* 0x002ea20000300a00 */
[----:B------:R-:W-:Y:S01]  /*115f70*/  ISETP.LT.AND P5, PT, R17, UR6, !P3 ;  /* 0x0000000611007c0c */ /* 0x000fe2000dfa1270 */
[----:B------:R-:W0:Y:S01]  /*115f80*/  LDCU UR6, c[0x0][0x398] ;  /* 0x00007300ff0677ac */ /* 0x000e220008000800 */
[----:B------:R-:W-:Y:S01]  /*115f90*/  ISETP.LT.AND P3, PT, R59, UR14, !P3 ;  /* 0x0000000e3b007c0c */ /* 0x000fe2000df61270 */
[----:B------:R-:W2:Y:S01]  /*115fa0*/  LDL.LU R18, [R1+0x7d4] ;  /* 0x0007d40001127983 */ /* 0x000ea20000300800 */
[C---:B------:R-:W-:Y:S01]  /*115fb0*/  PRMT R3, R44.reuse, 0x7772, RZ ;  /* 0x000077722c037816 */ /* 0x040fe200000000ff */
[----:B------:R-:W1:Y:S01]  /*115fc0*/  LDCU UR14, c[0x0][0x398] ;  /* 0x00007300ff0e77ac */ /* 0x000e620008000800 */
[----:B------:R-:W-:-:S02]  /*115fd0*/  PRMT R2, R44, 0x7773, RZ ;  /* 0x000077732c027816 */ /* 0x000fc400000000ff */
[----:B------:R-:W-:Y:S01]  /*115fe0*/  ISETP.LT.AND P6, PT, R16, UR16, !P2 ;  /* 0x0000001010007c0c */ /* 0x000fe2000d7c1270 */
[----:B------:R-:W0:Y:S04]  /*115ff0*/  LDCU UR16, c[0x0][0x398] ;  /* 0x00007300ff1077ac */ /* 0x000e280008000800 */
[----:B------:R-:W-:Y:S01]  /*116000*/  @P5 STG.E.U8 desc[UR4][R36.64], R3 ;  /* 0x0000000324005986 */ /* 0x000fe2000c101104 */
[----:B------:R-:W-:Y:S01]  /*116010*/  ISETP.LT.AND P4, PT, R49, UR8, !P2 ;  /* 0x0000000831007c0c */ /* 0x000fe2000d781270 */
[----:B------:R-:W0:Y:S02]  /*116020*/  LDCU UR8, c[0x0][0x398] ;  /* 0x00007300ff0877ac */ /* 0x000e240008000800 */
[----:B----4-:R4:W-:Y:S04]  /*116030*/  @P3 STG.E.U8 desc[UR4][R60.64], R2 ;  /* 0x000000023c003986 */ /* 0x0109e8000c101104 */
[----:B----4-:R-:W4:Y:S01]  /*116040*/  LDL.LU.64 R60, [R1+0x1118] ;  /* 0x00111800013c7983 */ /* 0x010f220000300a00 */
[----:B------:R-:W-:-:S03]  /*116050*/  PRMT R3, R19, 0x7770, RZ ;  /* 0x0000777013037816 */ /* 0x000fc600000000ff */
[----:B------:R-:W4:Y:S01]  /*116060*/  LDL.LU.64 R32, [R1+0x1110] ;  /* 0x0011100001207983 */ /* 0x000f220000300a00 */
[----:B------:R-:W-:-:S03]  /*116070*/  PRMT R2, R19, 0x7771, RZ ;  /* 0x0000777113027816 */ /* 0x000fc600000000ff */
[----:B------:R0:W-:Y:S04]  /*116080*/  @P6 STG.E.U8 desc[UR4][R54.64], R3 ;  /* 0x0000000336006986 */ /* 0x0001e8000c101104 */
[----:B------:R-:W4:Y:S04]  /*116090*/  LDL.LU.64 R36, [R1+0x1108] ;  /* 0x0011080001247983 */ /* 0x000f280000300a00 */
[----:B0-----:R-:W4:Y:S04]  /*1160a0*/  LDL.LU.64 R54, [R1+0x1100] ;  /* 0x0011000001367983 */ /* 0x001f280000300a00 */
[----:B------:R-:W4:Y:S01]  /*1160b0*/  LDL.LU R44, [R1+0x7e8] ;  /* 0x0007e800012c7983 */ /* 0x000f220000300800 */
[----:B------:R-:W-:-:S02]  /*1160c0*/  ISETP.LT.AND P3, PT, R48, UR18, !P2 ;  /* 0x0000001230007c0c */ /* 0x000fc4000d761270 */
[----:B---3--:R-:W-:Y:S02]  /*1160d0*/  ISETP.LT.AND P5, PT, R45, UR10, !P2 ;  /* 0x0000000a2d007c0c */ /* 0x008fe4000d7a1270 */
[C---:B------:R-:W-:Y:S01]  /*1160e0*/  PRMT R4, R19.reuse, 0x7772, RZ ;  /* 0x0000777213047816 */ /* 0x040fe200000000ff */
[----:B------:R-:W-:Y:S01]  /*1160f0*/  VIADD R3, R46, 0xdc ;  /* 0x000000dc2e037836 */ /* 0x000fe20000000000 */
[----:B------:R-:W-:Y:S01]  /*116100*/  ISETP.LT.AND P6, PT, R40, UR6, !P2 ;  /* 0x0000000628007c0c */ /* 0x000fe2000d7c1270 */
[----:B------:R-:W0:Y:S01]  /*116110*/  LDCU UR18, c[0x0][0x398] ;  /* 0x00007300ff1277ac */ /* 0x000e220008000800 */
[----:B------:R-:W3:Y:S01]  /*116120*/  LDCU UR10, c[0x0][0x398] ;  /* 0x00007300ff0a77ac */ /* 0x000ee20008000800 */
[----:B------:R-:W0:Y:S01]  /*116130*/  LDCU UR6, c[0x0][0x398] ;  /* 0x00007300ff0677ac */ /* 0x000e220008000800 */
[----:B--2---:R2:W-:Y:S04]  /*116140*/  @P4 STG.E.U8 desc[UR4][R42.64], R2 ;  /* 0x000000022a004986 */ /* 0x0045e8000c101104 */
[----:B--2---:R-:W2:Y:S01]  /*116150*/  LDL.LU.64 R42, [R1+0x10f8] ;  /* 0x0010f800012a7983 */ /* 0x004ea20000300a00 */
[----:B------:R-:W-:-:S03]  /*116160*/  PRMT R2, R19, 0x7773, RZ ;  /* 0x0000777313027816 */ /* 0x000fc600000000ff */
[----:B------:R0:W-:Y:S04]  /*116170*/  @P3 STG.E.U8 desc[UR4][R52.64], R4 ;  /* 0x0000000434003986 */ /* 0x0001e8000c101104 */
[----:B------:R1:W-:Y:S04]  /*116180*/  @P5 STG.E.U8 desc[UR4][R50.64], R2 ;  /* 0x0000000232005986 */ /* 0x0003e8000c101104 */
[----:B0-----:R-:W2:Y:S04]  /*116190*/  LDL.LU.64 R52, [R1+0x10f0] ;  /* 0x0010f00001347983 */ /* 0x001ea80000300a00 */
[----:B-1----:R-:W2:Y:S01]  /*1161a0*/  LDL.LU.64 R50, [R1+0x10e8] ;  /* 0x0010e80001327983 */ /* 0x002ea20000300a00 */
[----:B------:R-:W-:Y:S01]  /*1161b0*/  ISETP.LT.AND P4, PT, R41, UR12, !P2 ;  /* 0x0000000c29007c0c */ /* 0x000fe2000d781270 */
[----:B------:R-:W0:Y:S01]  /*1161c0*/  LDCU UR12, c[0x0][0x398] ;  /* 0x00007300ff0c77ac */ /* 0x000e220008000800 */
[----:B------:R-:W-:-:S02]  /*1161d0*/  ISETP.GE.AND P3, PT, R3, UR49, PT ;  /* 0x0000003103007c0c */ /* 0x000fc4000bf66270 */
[C---:B------:R-:W-:Y:S02]  /*1161e0*/  PRMT R3, R18.reuse, 0x7770, RZ ;  /* 0x0000777012037816 */ /* 0x040fe400000000ff */
[----:B------:R-:W-:Y:S01]  /*1161f0*/  ISETP.LT.AND P5, PT, R17, UR14, !P2 ;  /* 0x0000000e11007c0c */ /* 0x000fe2000d7a1270 */
[----:B------:R-:W1:Y:S01]  /*116200*/  LDCU UR14, c[0x0][0x398] ;  /* 0x00007300ff0e77ac */ /* 0x000e620008000800 */
[----:B------:R-:W-:Y:S02]  /*116210*/  PRMT R2, R18, 0x7771, RZ ;  /* 0x0000777112027816 */ /* 0x000fe400000000ff */
[----:B------:R-:W-:Y:S01]  /*116220*/  ISETP.LT.AND P2, PT, R59, UR8, !P2 ;  /* 0x000000083b007c0c */ /* 0x000fe2000d741270 */
[----:B------:R-:W0:Y:S02]  /*116230*/  LDCU UR8, c[0x0][0x398] ;  /* 0x00007300ff0877ac */ /* 0x000e240008000800 */
[----:B----4-:R4:W-:Y:S04]  /*116240*/  @P4 STG.E.U8 desc[UR4][R60.64], R3 ;  /* 0x000000033c004986 */ /* 0x0109e8000c101104 */
[----:B------:R0:W-:Y:S01]  /*116250*/  @P6 STG.E.U8 desc[UR4][R32.64], R2 ;  /* 0x0000000220006986 */ /* 0x0001e2000c101104 */
[----:B------:R-:W-:Y:S01]  /*116260*/  ISETP.LT.AND P6, PT, R16, UR16, !P3 ;  /* 0x0000001010007c0c */ /* 0x000fe2000dfc1270 */
[----:B------:R-:W1:Y:S02]  /*116270*/  LDCU UR16, c[0x0][0x398] ;  /* 0x00007300ff1077ac */ /* 0x000e640008000800 */
[----:B----4-:R-:W4:Y:S01]  /*116280*/  LDL.LU.64 R60, [R1+0x10e0] ;  /* 0x0010e000013c7983 */ /* 0x010f220000300a00 */
[----:B------:R-:W-:-:S03]  /*116290*/  PRMT R3, R18, 0x7772, RZ ;  /* 0x0000777212037816 */ /* 0x000fc600000000ff */
[----:B------:R-:W4:Y:S01]  /*1162a0*/  LDL.LU R19, [R1+0x6d8] ;  /* 0x0006d80001137983 */ /* 0x000f220000300800 */
[----:B0-----:R-:W-:-:S03]  /*1162b0*/  PRMT R2, R18, 0x7773, RZ ;  /* 0x0000777312027816 */ /* 0x001fc600000000ff */
[----:B------:R0:W-:Y:S04]  /*1162c0*/  @P5 STG.E.U8 desc[UR4][R36.64], R3 ;  /* 0x0000000324005986 */ /* 0x0001e8000c101104 */
[----:B------:R-:W4:Y:S04]  /*1162d0*/  LDL.LU.64 R32, [R1+0x10d8] ;  /* 0x0010d80001207983 */ /* 0x000f280000300a00 */
[----:B------:R1:W-:Y:S01]  /*1162e0*/  @P2 STG.E.U8 desc[UR4][R54.64], R2 ;  /* 0x0000000236002986 */ /* 0x0003e2000c101104 */
[----:B0-----:R-:W-:-:S03]  /*1162f0*/  PRMT R3, R44, 0x7770, RZ ;  /* 0x000077702c037816 */ /* 0x001fc600000000ff */
[----:B------:R-:W4:Y:S01]  /*116300*/  LDL.LU.64 R36, [R1+0x10d0] ;  /* 0x0010d00001247983 */ /* 0x000f220000300a00 */
[----:B------:R-:W-:Y:S01]  /*116310*/  ISETP.LT.AND P4, PT, R49, UR18, !P3 ;  /* 0x0000001231007c0c */ /* 0x000fe2000df81270 */
[----:B------:R-:W-:Y:S01]  /*116320*/  VIADD R4, R46, 0xde ;  /* 0x000000de2e047836 */ /* 0x000fe20000000000 */
[----:B---3--:R-:W-:Y:S01]  /*116330*/  ISETP.LT.AND P5, PT, R48, UR10, !P3 ;  /* 0x0000000a30007c0c */ /* 0x008fe2000dfa1270 */
[----:B------:R-:W0:Y:S01]  /*116340*/  LDCU UR10, c[0x0][0x398] ;  /* 0x00007300ff0a77ac */ /* 0x000e220008000800 */
[C---:B-1----:R-:W-:Y:S01]  /*116350*/  PRMT R2, R44.reuse, 0x7771, RZ ;  /* 0x000077712c027816 */ /* 0x042fe200000000ff */
[----:B------:R-:W1:Y:S01]  /*116360*/  LDCU UR18, c[0x0][0x398] ;  /* 0x00007300ff1277ac */ /* 0x000e620008000800 */
[----:B--2---:R2:W-:Y:S04]  /*116370*/  @P6 STG.E.U8 desc[UR4][R42.64], R3 ;  /* 0x000000032a006986 */ /* 0x0045e8000c101104 */
[----:B--2---:R-:W2:Y:S01]  /*116380*/  LDL.LU.64 R42, [R1+0x10c0] ;  /* 0x0010c000012a7983 */ /* 0x004ea20000300a00 */
[----:B------:R-:W-:-:S03]  /*116390*/  PRMT R3, R44, 0x7772, RZ ;  /* 0x000077722c037816 */ /* 0x000fc600000000ff */
[----:B------:R-:W3:Y:S04]  /*1163a0*/  LDL.LU R18, [R1+0x738] ;  /* 0x0007380001127983 */ /* 0x000ee80000300800 */
[----:B------:R-:W-:Y:S04]  /*1163b0*/  @P4 STG.E.U8 desc[UR4][R52.64], R2 ;  /* 0x0000000234004986 */ /* 0x000fe8000c101104 */
[----:B------:R0:W-:Y:S04]  /*1163c0*/  @P5 STG.E.U8 desc[UR4][R50.64], R3 ;  /* 0x0000000332005986 */ /* 0x0001e8000c101104 */
[----:B0-----:R-:W3:Y:S01]  /*1163d0*/  LDL.LU.64 R50, [R1+0x10c8] ;  /* 0x0010c80001327983 */ /* 0x001ee20000300a00 */
[----:B------:R-:W-:Y:S01]  /*1163e0*/  ISETP.LT.AND P2, PT, R45, UR6, !P3 ;  /* 0x000000062d007c0c */ /* 0x000fe2000df41270 */
[----:B------:R-:W0:Y:S01]  /*1163f0*/  LDCU UR6, c[0x0][0x398] ;  /* 0x00007300ff0677ac */ /* 0x000e220008000800 */
[----:B------:R-:W-:-:S02]  /*116400*/  PRMT R2, R44, 0x7773, RZ ;  /* 0x000077732c027816 */ /* 0x000fc400000000ff */
[----:B------:R-:W-:Y:S01]  /*116410*/  ISETP.LT.AND P4, PT, R41, UR12, !P3 ;  /* 0x0000000c29007c0c */ /* 0x000fe2000df81270 */
[----:B------:R-:W0:Y:S01]  /*116420*/  LDCU UR12, c[0x0][0x398] ;  /* 0x00007300ff0c77ac */ /* 0x000e220008000800 */
[----:B------:R-:W-:Y:S02]  /*116430*/  ISETP.LT.AND P5, PT, R40, UR8, !P3 ;  /* 0x0000000828007c0c */ /* 0x000fe4000dfa1270 */
[----:B------:R-:W-:Y:S01]  /*116440*/  ISETP.LT.AND P6, PT, R17, UR14, !P3 ;  /* 0x0000000e11007c0c */ /* 0x000fe2000dfc1270 */
[----:B------:R-:W0:Y:S04]  /*116450*/  LDCU UR8, c[0x0][0x398] ;  /* 0x00007300ff0877ac */ /* 0x000e280008000800 */
[----:B----4-:R4:W-:Y:S01]  /*116460*/  @P2 STG.E.U8 desc[UR4][R60.64], R2 ;  /* 0x000000023c002986 */ /* 0x0109e2000c101104 */
[----:B------:R-:W0:Y:S01]  /*116470*/  LDCU UR14, c[0x0][0x398] ;  /* 0x00007300ff0e77ac */ /* 0x000e220008000800 */
[----:B------:R-:W-:-:S02]  /*116480*/  PRMT R3, R19, 0x7770, RZ ;  /* 0x0000777013037816 */ /* 0x000fc400000000ff */
[----:B----4-:R-:W4:Y:S01]  /*116490*/  LDL.LU.64 R60, [R1+0x10a8] ;  /* 0x0010a800013c7983 */ /* 0x010f220000300a00 */
[----:B------:R-:W-:-:S03]  /*1164a0*/  VIADD R2, R46, 0xdd ;  /* 0x000000dd2e027836 */ /* 0x000fc60000000000 */
[----:B------:R-:W4:Y:S02]  /*1164b0*/  LDL.LU.64 R54, [R1+0x10a0] ;  /* 0x0010a00001367983 */ /* 0x000f240000300a00 */
[----:B------:R-:W-:Y:S02]  /*1164c0*/  ISETP.GE.AND P2, PT, R2, UR40, PT ;  /* 0x0000002802007c0c */ /* 0x000fe4000bf46270 */
[----:B------:R0:W-:Y:S01]  /*1164d0*/  @P4 STG.E.U8 desc[UR4][R32.64], R3 ;  /* 0x0000000320004986 */ /* 0x0001e2000c101104 */
[----:B------:R-:W-:-:S03]  /*1164e0*/  PRMT R2, R19, 0x7772, RZ ;  /* 0x0000777213027816 */ /* 0x000fc600000000ff */
[----:B------:R-:W4:Y:S04]  /*1164f0*/  LDL.LU.64 R52, [R1+0x1088] ;  /* 0x0010880001347983 */ /* 0x000f280000300a00 */
[----:B------:R-:W4:Y:S01]  /*116500*/  LDL.LU R44, [R1+0x7ec] ;  /* 0x0007ec00012c7983 */ /* 0x000f220000300800 */
[----:B0-----:R-:W-:-:S05]  /*116510*/  PRMT R3, R19, 0x7771, RZ ;  /* 0x0000777113037816 */ /* 0x001fca00000000ff */
[----:B------:R0:W-:Y:S01]  /*116520*/  @P5 STG.E.U8 desc[UR4][R36.64], R3 ;  /* 0x0000000324005986 */ /* 0x0001e2000c101104 */
[----:B------:R-:W-:Y:S01]  /*116530*/  ISETP.LT.AND P3, PT, R59, UR10, !P3 ;  /* 0x0000000a3b007c0c */ /* 0x000fe2000df61270 */
[----:B------:R-:W1:Y:S01]  /*116540*/  LDCU UR10, c[0x0][0x398] ;  /* 0x00007300ff0a77ac */ /* 0x000e620008000800 */
[----:B0-----:R-:W-:Y:S01]  /*116550*/  PRMT R3, R19, 0x7773, RZ ;  /* 0x0000777313037816 */ /* 0x001fe200000000ff */
[----:B--2---:R0:W-:Y:S04]  /*116560*/  @P6 STG.E.U8 desc[UR4][R42.64], R2 ;  /* 0x000000022a006986 */ /* 0x0041e8000c101104 */
[----:B0-----:R-:W2:Y:S04]  /*116570*/  LDL.LU.64 R42, [R1+0x10b8] ;  /* 0x0010b800012a7983 */ /* 0x001ea80000300a00 */
[----:B------:R-:W2:Y:S04]  /*116580*/  LDL.LU R47, [R1+0x7d8] ;  /* 0x0007d800012f7983 */ /* 0x000ea80000300800 */
[----:B---3--:R0:W-:Y:S04]  /*116590*/  @P3 STG.E.U8 desc[UR4][R50.64], R3 ;  /* 0x0000000332003986 */ /* 0x0081e8000c101104 */
[----:B0-----:R-:W3:Y:S01]  /*1165a0*/  LDL.LU.64 R50, [R1+0x10b0] ;  /* 0x0010b00001327983 */ /* 0x001ee20000300a00 */
[----:B------:R-:W-:Y:S01]  /*1165b0*/  ISETP.LT.AND P4, PT, R16, UR6, !P2 ;  /* 0x0000000610007c0c */ /* 0x000fe2000d781270 */
[----:B------:R-:W0:Y:S01]  /*1165c0*/  LDCU UR6, c[0x0][0x398] ;  /* 0x00007300ff0677ac */ /* 0x000e220008000800 */
[----:B------:R-:W-:-:S02]  /*1165d0*/  PRMT R2, R18, 0x7770, RZ ;  /* 0x0000777012027816 */ /* 0x000fc400000000ff */
[----:B------:R-:W-:Y:S01]  /*1165e0*/  ISETP.LT.AND P5, PT, R49, UR16, !P2 ;  /* 0x0000001031007c0c */ /* 0x000fe2000d7a1270 */
[----:B------:R-:W0:Y:S01]  /*1165f0*/  LDCU UR16, c[0x0][0x398] ;  /* 0x00007300ff1077ac */ /* 0x000e220008000800 */
[----:B------:R-:W-:Y:S02]  /*116600*/  ISETP.LT.AND P6, PT, R48, UR12, !P2 ;  /* 0x0000000c30007c0c */ /* 0x000fe4000d7c1270 */
[C---:B------:R-:W-:Y:S01]  /*116610*/  PRMT R3, R18.reuse, 0x7771, RZ ;  /* 0x0000777112037816 */ /* 0x040fe200000000ff */
[----:B------:R-:W0:Y:S04]  /*116620*/  LDCU UR12, c[0x0][0x398] ;  /* 0x00007300ff0c77ac */ /* 0x000e280008000800 */
[----:B----4-:R4:W-:Y:S01]  /*116630*/  @P4 STG.E.U8 desc[UR4][R60.64], R2 ;  /* 0x000000023c004986 */ /* 0x0109e2000c101104 */
[----:B------:R-:W-:Y:S01]  /*116640*/  ISETP.LT.AND P4, PT, R45, UR8, !P2 ;  /* 0x000000082d007c0c */ /* 0x000fe2000d781270 */
[----:B------:R-:W0:Y:S02]  /*116650*/  LDCU UR8, c[0x0][0x398] ;  /* 0x00007300ff0877ac */ /* 0x000e240008000800 */
[----:B----4-:R-:W4:Y:S01]  /*116660*/  LDL.LU.64 R60, [R1+0x1098] ;  /* 0x00109800013c7983 */ /* 0x010f220000300a00 */
[----:B------:R-:W-:-:S03]  /*116670*/  PRMT R2, R18, 0x7772, RZ ;  /* 0x0000777212027816 */ /* 0x000fc600000000ff */
[----:B------:R-:W4:Y:S04]  /*116680*/  LDL.LU.64 R32, [R1+0x1090] ;  /* 0x0010900001207983 */ /* 0x000f280000300a00 */
[----:B------:R0:W-:Y:S04]  /*116690*/  @P5 STG.E.U8 desc[UR4][R54.64], R3 ;  /* 0x0000000336005986 */ /* 0x0001e8000c101104 */
[----:B------:R1:W-:Y:S04]  /*1166a0*/  @P6 STG.E.U8 desc[UR4][R52.64], R2 ;  /* 0x0000000234006986 */ /* 0x0003e8000c101104 */
[----:B------:R-:W4:Y:S04]  /*1166b0*/  LDL.LU.64 R36, [R1+0x1080] ;  /* 0x0010800001247983 */ /* 0x000f280000300a00 */
[----:B0-----:R-:W4:Y:S01]  /*1166c0*/  LDL.LU.64 R54, [R1+0x1078] ;  /* 0x0010780001367983 */ /* 0x001f220000300a00 */
[----:B-1----:R-:W-:-:S03]  /*1166d0*/  PRMT R2, R18, 0x7773, RZ ;  /* 0x0000777312027816 */ /* 0x002fc600000000ff */
[----:B------:R-:W4:Y:S01]  /*1166e0*/  LDL.LU.64 R18, [R1+0x1070] ;  /* 0x0010700001127983 */ /* 0x000f220000300a00 */
[----:B------:R-:W-:Y:S01]  /*1166f0*/  ISETP.LT.AND P6, PT, R41, UR14, !P2 ;  /* 0x0000000e29007c0c */ /* 0x000fe2000d7c1270 */
[----:B------:R-:W0:Y:S01]  /*116700*/  LDCU UR14, c[0x0][0x398] ;  /* 0x00007300ff0e77ac */ /* 0x000e220008000800 */
[----:B------:R-:W-:Y:S02]  /*116710*/  ISETP.GE.AND P3, PT, R4, UR47, PT ;  /* 0x0000002f04007c0c */ /* 0x000fe4000bf66270 */
[C---:B------:R-:W-:Y:S02]  /*116720*/  PRMT R7, R44.reuse, 0x7770, RZ ;  /* 0x000077702c077816 */ /* 0x040fe400000000ff */
[C---:B------:R-:W-:Y:S02]  /*116730*/  PRMT R6, R44.reuse, 0x7771, RZ ;  /* 0x000077712c067816 */ /* 0x040fe400000000ff */
[C---:B------:R-:W-:Y:S02]  /*116740*/  PRMT R5, R44.reuse, 0x7772, RZ ;  /* 0x000077722c057816 */ /* 0x040fe400000000ff */
[----:B------:R-:W-:Y:S01]  /*116750*/  PRMT R4, R44, 0x7773, RZ ;  /* 0x000077732c047816 */ /* 0x000fe200000000ff */
[----:B--2---:R1:W-:Y:S04]  /*116760*/  @P4 STG.E.U8 desc[UR4][R42.64], R2 ;  /* 0x000000022a004986 */ /* 0x0043e8000c101104 */
[----:B-1----:R-:W2:Y:S01]  /*116770*/  LDL.LU.64 R42, [R1+0x1068] ;  /* 0x00106800012a7983 */ /* 0x002ea20000300a00 */
[----:B------:R-:W-:-:S03]  /*116780*/  PRMT R3, R47, 0x7770, RZ ;  /* 0x000077702f037816 */ /* 0x000fc600000000ff */
[----:B------:R-:W2:Y:S04]  /*116790*/  LDL.LU R44, [R1+0x6dc] ;  /* 0x0006dc00012c7983 */ /* 0x000ea80000300800 */
[----:B------:R-:W2:Y:S04]  /*1167a0*/  LDL.LU.64 R52, [R1+0x1060] ;  /* 0x0010600001347983 */ /* 0x000ea80000300a00 */
[----:B---3--:R1:W-:Y:S04]  /*1167b0*/  @P6 STG.E.U8 desc[UR4][R50.64], R3 ;  /* 0x0000000332006986 */ /* 0x0083e8000c101104 */
[----:B-1----:R-:W3:Y:S01]  /*1167c0*/  LDL.LU.64 R50, [R1+0x1058] ;  /* 0x0010580001327983 */ /* 0x002ee20000300a00 */
[----:B------:R-:W-:Y:S01]  /*1167d0*/  ISETP.LT.AND P5, PT, R40, UR18, !P2 ;  /* 0x0000001228007c0c */ /* 0x000fe2000d7a1270 */
[----:B------:R-:W1:Y:S01]  /*1167e0*/  LDCU UR18, c[0x0][0x398] ;  /* 0x00007300ff1277ac */ /* 0x000e620008000800 */
[----:B------:R-:W-:-:S02]  /*1167f0*/  ISETP.LT.AND P4, PT, R17, UR10, !P2 ;  /* 0x0000000a11007c0c */ /* 0x000fc4000d781270 */
[----:B------:R-:W-:Y:S01]  /*116800*/  PRMT R2, R47, 0x7771, RZ ;  /* 0x000077712f027816 */ /* 0x000fe200000000ff */
[----:B------:R-:W0:Y:S01]  /*116810*/  LDCU UR10, c[0x0][0x398] ;  /* 0x00007300ff0a77ac */ /* 0x000e220008000800 */
[----:B------:R-:W-:Y:S02]  /*116820*/  ISETP.LT.AND P2, PT, R59, UR6, !P2 ;  /* 0x000000063b007c0c */ /* 0x000fe4000d741270 */
[----:B------:R-:W-:Y:S01]  /*116830*/  PRMT R3, R47, 0x7772, RZ ;  /* 0x000077722f037816 */ /* 0x000fe200000000ff */
[----:B------:R-:W0:Y:S01]  /*116840*/  LDCU UR6, c[0x0][0x398] ;  /* 0x00007300ff0677ac */ /* 0x000e220008000800 */
[----:B------:R-:W-:Y:S01]  /*116850*/  ISETP.LT.AND P6, PT, R49, UR16, !P3 ;  /* 0x0000001031007c0c */ /* 0x000fe2000dfc1270 */
[----:B------:R-:W0:Y:S02]  /*116860*/  LDCU UR16, c[0x0][0x398] ;  /* 0x00007300ff1077ac */ /* 0x000e240008000800 */
[----:B----4-:R4:W-:Y:S01]  /*116870*/  @P5 STG.E.U8 desc[UR4][R60.64], R2 ;  /* 0x000000023c005986 */ /* 0x0109e2000c101104 */
[----:B------:R-:W-:Y:S01]  /*116880*/  ISETP.LT.AND P5, PT, R16, UR12, !P3 ;  /* 0x0000000c10007c0c */ /* 0x000fe2000dfa1270 */
[----:B------:R-:W0:Y:S02]  /*116890*/  LDCU UR12, c[0x0][0x398] ;  /* 0x00007300ff0c77ac */ /* 0x000e240008000800 */
[----:B------:R-:W-:Y:S01]  /*1168a0*/  @P4 STG.E.U8 desc[UR4][R32.64], R3 ;  /* 0x0000000320004986 */ /* 0x000fe2000c101104 */
[----:B------:R-:W-:Y:S01]  /*1168b0*/  ISETP.LT.AND P4, PT, R48, UR8, !P3 ;  /* 0x0000000830007c0c */ /* 0x000fe2000df81270 */
[----:B------:R-:W0:Y:S02]  /*1168c0*/  LDCU UR8, c[0x0][0x398] ;  /* 0x00007300ff0877ac */ /* 0x000e240008000800 */
[----:B----4-:R-:W4:Y:S01]  /*1168d0*/  LDL.LU.64 R60, [R1+0x1040] ;  /* 0x00104000013c7983 */ /* 0x010f220000300a00 */
[----:B------:R-:W-:-:S05]  /*1168e0*/  PRMT R2, R47, 0x7773, RZ ;  /* 0x000077732f027816 */ /* 0x000fca00000000ff */
[----:B------:R-:W-:Y:S04]  /*1168f0*/  @P2 STG.E.U8 desc[UR4][R36.64], R2 ;  /* 0x0000000224002986 */ /* 0x000fe8000c101104 */
[----:B------:R0:W-:Y:S04]  /*116900*/  @P5 STG.E.U8 desc[UR4][R54.64], R7 ;  /* 0x0000000736005986 */ /* 0x0001e8000c101104 */
[----:B------:R1:W-:Y:S04]  /*116910*/  @P6 STG.E.U8 desc[UR4][R18.64], R6 ;  /* 0x0000000612006986 */ /* 0x0003e8000c101104 */
[----:B0-----:R-:W4:Y:S04]  /*116920*/  LDL.LU.64 R54, [R1+0x1050] ;  /* 0x0010500001367983 */ /* 0x001f280000300a00 */
[----:B-1----:R-:W4:Y:S04]  /*116930*/  LDL.LU.64 R18, [R1+0x1048] ;  /* 0x0010480001127983 */ /* 0x002f280000300a00 */
[----:B------:R-:W4:Y:S01]  /*116940*/  LDL.LU R36, [R1+0x73c] ;  /* 0x00073c0001247983 */ /* 0x000f220000300800 */
[----:B------:R-:W-:-:S02]  /*116950*/  ISETP.LT.AND P2, PT, R45, UR14, !P3 ;  /* 0x0000000e2d007c0c */ /* 0x000fc4000df41270 */
[----:B--2---:R-:W-:Y:S01]  /*116960*/  PRMT R3, R44, 0x7770, RZ ;  /* 0x000077702c037816 */ /* 0x004fe200000000ff */
[----:B------:R0:W-:Y:S01]  /*116970*/  @P4 STG.E.U8 desc[UR4][R42.64], R5 ;  /* 0x000000052a004986 */ /* 0x0001e2000c101104 */
[----:B------:R-:W-:Y:S01]  /*116980*/  ISETP.LT.AND P5, PT, R41, UR10, !P3 ;  /* 0x0000000a29007c0c */ /* 0x000fe2000dfa1270 */
[----:B------:R-:W-:Y:S01]  /*116990*/  VIADD R2, R46, 0xdf ;  /* 0x000000df2e027836 */ /* 0x000fe20000000000 */
[----:B------:R-:W-:Y:S01]  /*1169a0*/  ISETP.LT.AND P6, PT, R40, UR6, !P3 ;  /* 0x0000000628007c0c */ /* 0x000fe2000dfc1270 */
[----:B------:R-:W1:Y:S01]  /*1169b0*/  LDCU UR14, c[0x0][0x398] ;  /* 0x00007300ff0e77ac */ /* 0x000e620008000800 */
[----:B0-----:R-:W2:Y:S05]  /*1169c0*/  LDL.LU.64 R42, [R1+0x1030] ;  /* 0x00103000012a7983 */ /* 0x001eaa0000300a00 */
[----:B------:R0:W-:Y:S01]  /*1169d0*/  @P2 STG.E.U8 desc[UR4][R52.64], R4 ;  /* 0x0000000434002986 */ /* 0x0001e2000c101104 */
[----:B------:R-:W-:Y:S01]  /*1169e0*/  ISETP.GE.AND P4, PT, R2, UR46, PT ;  /* 0x0000002e02007c0c */ /* 0x000fe2000bf86270 */
[----:B------:R-:W1:Y:S01]  /*1169f0*/  LDCU UR10, c[0x0][0x398] ;  /* 0x00007300ff0a77ac */ /* 0x000e620008000800 */
[----:B------:R-:W1:Y:S01]  /*116a00*/  LDCU UR6, c[0x0][0x398] ;  /* 0x00007300ff0677ac */ /* 0x000e620008000800 */
[----:B0-----:R-:W2:Y:S04]  /*116a10*/  LDL.LU.64 R52, [R1+0x1038] ;  /* 0x0010380001347983 */ /* 0x001ea80000300a00 */
[----:B---3--:R0:W-:Y:S04]  /*116a20*/  @P5 STG.E.U8 desc[UR4][R50.64], R3 ;  /* 0x0000000332005986 */ /* 0x0081e8000c101104 */
[----:B0-----:R-:W3:Y:S01]  /*116a30*/  LDL.LU.64 R50, [R1+0x1028] ;  /* 0x0010280001327983 */ /* 0x001ee20000300a00 */
[----:B------:R-:W-:-:S02]  /*116a40*/  PRMT R2, R44, 0x7771, RZ ;  /* 0x000077712c027816 */ /* 0x000fc400000000ff */
[----:B------:R-:W-:Y:S01]  /*116a50*/  ISETP.LT.AND P2, PT, R17, UR12, !P3 ;  /* 0x0000000c11007c0c */ /* 0x000fe2000df41270 */
[----:B------:R-:W0:Y:S01]  /*116a60*/  LDCU UR12, c[0x0][0x398] ;  /* 0x00007300ff0c77ac */ /* 0x000e220008000800 */
[----:B------:R-:W-:Y:S02]  /*116a70*/  ISETP.LT.AND P3, PT, R59, UR16, !P3 ;  /* 0x000000103b007c0c */ /* 0x000fe4000df61270 */
[C---:B------:R-:W-:Y:S01]  /*116a80*/  PRMT R4, R44.reuse, 0x7772, RZ ;  /* 0x000077722c047816 */ /* 0x040fe200000000ff */
[----:B------:R-:W0:Y:S01]  /*116a90*/  LDCU UR16, c[0x0][0x398] ;  /* 0x00007300ff1077ac */ /* 0x000e220008000800 */
[----:B------:R-:W-:Y:S01]  /*116aa0*/  PRMT R3, R44, 0x7773, RZ ;  /* 0x000077732c037816 */ /* 0x000fe200000000ff */
[----:B----4-:R4:W-:Y:S01]  /*116ab0*/  @P6 STG.E.U8 desc[UR4][R60.64], R2 ;  /* 0x000000023c006986 */ /* 0x0109e2000c101104 */
[----:B------:R-:W-:Y:S01]  /*116ac0*/  ISETP.LT.AND P6, PT, R16, UR8, !P4 ;  /* 0x0000000810007c0c */ /* 0x000fe2000e7c1270 */
[----:B------:R-:W0:Y:S02]  /*116ad0*/  LDCU UR8, c[0x0][0x398] ;  /* 0x00007300ff0877ac */ /* 0x000e240008000800 */
[----:B----4-:R-:W4:Y:S01]  /*116ae0*/  LDL.LU.64 R60, [R1+0x1018] ;  /* 0x00101800013c7983 */ /* 0x010f220000300a00 */
[----:B------:R-:W-:-:S03]  /*116af0*/  VIADD R2, R46, 0xe0 ;  /* 0x000000e02e027836 */ /* 0x000fc60000000000 */
[----:B------:R-:W4:Y:S02]  /*116b00*/  LDL.LU R47, [R1+0x7dc] ;  /* 0x0007dc00012f7983 */ /* 0x000f240000300800 */
[----:B------:R-:W-:Y:S02]  /*116b10*/  ISETP.GE.AND P5, PT, R2, UR31, PT ;  /* 0x0000001f02007c0c */ /* 0x000fe4000bfa6270 */
[----:B------:R-:W-:Y:S04]  /*116b20*/  @P2 STG.E.U8 desc[UR4][R54.64], R4 ;  /* 0x0000000436002986 */ /* 0x000fe8000c101104 */
[----:B------:R0:W-:Y:S01]  /*116b30*/  @P3 STG.E.U8 desc[UR4][R18.64], R3 ;  /* 0x0000000312003986 */ /* 0x0001e2000c101104 */
[----:B------:R-:W-:-:S03]  /*116b40*/  PRMT R2, R36, 0x7770, RZ ;  /* 0x0000777024027816 */ /* 0x000fc600000000ff */
[----:B0-----:R-:W4:Y:S04]  /*116b50*/  LDL.LU.64 R18, [R1+0x1020] ;  /* 0x0010200001127983 */ /* 0x001f280000300a00 */
[----:B------:R-:W4:Y:S01]  /*116b60*/  LDL.LU.64 R32, [R1+0x1010] ;  /* 0x0010100001207983 */ /* 0x000f220000300a00 */
[----:B-1----:R-:W-:Y:S01]  /*116b70*/  ISETP.LT.AND P2, PT, R49, UR14, !P4 ;  /* 0x0000000e31007c0c */ /* 0x002fe2000e741270 */
[----:B------:R-:W0:Y:S01]  /*116b80*/  LDCU UR14, c[0x0][0x398] ;  /* 0x00007300ff0e77ac */ /* 0x000e220008000800 */
[----:B------:R-:W-:Y:S02]  /*116b90*/  ISETP.LT.AND P3, PT, R48, UR10, !P4 ;  /* 0x0000000a30007c0c */ /* 0x000fe4000e761270 */
[C---:B------:R-:W-:Y:S01]  /*116ba0*/  PRMT R4, R36.reuse, 0x7771, RZ ;  /* 0x0000777124047816 */ /* 0x040fe200000000ff */
[----:B------:R-:W1:Y:S01]  /*116bb0*/  LDCU UR10, c[0x0][0x398] ;  /* 0x00007300ff0a77ac */ /* 0x000e620008000800 */
[C---:B------:R-:W-:Y:S01]  /*116bc0*/  PRMT R3, R36.reuse, 0x7772, RZ ;  /* 0x0000777224037816 */ /* 0x040fe200000000ff */
[----:B--2---:R2:W-:Y:S04]  /*116bd0*/  @P6 STG.E.U8 desc[UR4][R42.64], R2 ;  /* 0x000000022a006986 */ /* 0x0045e8000c101104 */
[----:B--2---:R-:W2:Y:S04]  /*116be0*/  LDL.LU.64 R42, [R1+0x1008] ;  /* 0x00100800012a7983 */ /* 0x004ea80000300a00 */
[----:B------:R-:W2:Y:S04]  /*116bf0*/  LDL.LU.64 R54, [R1+0x1000] ;  /* 0x0010000001367983 */ /* 0x000ea80000300a00 */
[----:B------:R-:W2:Y:S01]  /*116c00*/  LDL.LU R44, [R1+0x7c0] ;  /* 0x0007c000012c7983 */ /* 0x000ea20000300800 */
[----:B------:R-:W-:-:S03]  /*116c10*/  PRMT R2, R36, 0x7773, RZ ;  /* 0x0000777324027816 */ /* 0x000fc600000000ff */
[----:B------:R-:W-:Y:S04]  /*116c20*/  @P2 STG.E.U8 desc[UR4][R52.64], R4 ;  /* 0x0000000434002986 */ /* 0x000fe8000c101104 */
[----:B------:R-:W2:Y:S04]  /*116c30*/  LDL.LU.64 R36, [R1+0xff8] ;  /* 0x000ff80001247983 */ /* 0x000ea80000300a00 */
[----:B---3--:R3:W-:Y:S04]  /*116c40*/  @P3 STG.E.U8 desc[UR4][R50.64], R3 ;  /* 0x0000000332003986 */ /* 0x0087e8000c101104 */
[----:B---3--:R-:W3:Y:S01]  /*116c50*/  LDL.LU.64 R50, [R1+0xff0] ;  /* 0x000ff00001327983 */ /* 0x008ee20000300a00 */
[----:B------:R-:W-:Y:S01]  /*116c60*/  ISETP.LT.AND P6, PT, R45, UR6, !P4 ;  /* 0x000000062d007c0c */ /* 0x000fe2000e7c1270 */
[----:B------:R-:W0:Y:S01]  /*116c70*/  LDCU UR6, c[0x0][0x398] ;  /* 0x00007300ff0677ac */ /* 0x000e220008000800 */
[----:B------:R-:W-:-:S02]  /*116c80*/  ISETP.LT.AND P2, PT, R41, UR18, !P4 ;  /* 0x0000001229007c0c */ /* 0x000fc4000e741270 */
[----:B------:R-:W-:Y:S01]  /*116c90*/  ISETP.LT.AND P3, PT, R40, UR12, !P4 ;  /* 0x0000000c28007c0c */ /* 0x000fe2000e761270 */
[----:B------:R-:W0:Y:S01]  /*116ca0*/  LDCU UR18, c[0x0][0x398] ;  /* 0x00007300ff1277ac */ /* 0x000e220008000800 */
[----:B------:R-:W0:Y:S07]  /*116cb0*/  LDCU UR12, c[0x0][0x398] ;  /* 0x00007300ff0c77ac */ /* 0x000e2e0008000800 */
[----:B----4-:R4:W-:Y:S01]  /*116cc0*/  @P6 STG.E.U8 desc[UR4][R60.64], R2 ;  /* 0x000000023c006986 */ /* 0x0109e2000c101104 */
[----:B------:R-:W-:Y:S01]  /*116cd0*/  ISETP.LT.AND P6, PT, R17, UR16, !P4 ;  /* 0x0000001011007c0c */ /* 0x000fe2000e7c1270 */
[----:B------:R-:W0:Y:S01]  /*116ce0*/  LDCU UR16, c[0x0][0x398] ;  /* 0x00007300ff1077ac */ /* 0x000e220008000800 */
[----:B------:R-:W-:Y:S01]  /*116cf0*/  PRMT R5, R47, 0x7770, RZ ;  /* 0x000077702f057816 */ /* 0x000fe200000000ff */
[----:B----4-:R-:W4:Y:S01]  /*116d00*/  LDL.LU.64 R60, [R1+0xfe8] ;  /* 0x000fe800013c7983 */ /* 0x010f220000300a00 */
[----:B------:R-:W-:Y:S01]  /*116d10*/  ISETP.LT.AND P4, PT, R59, UR8, !P4 ;  /* 0x000000083b007c0c */ /* 0x000fe2000e781270 */
[----:B------:R-:W0:Y:S01]  /*116d20*/  LDCU UR8, c[0x0][0x398] ;  /* 0x00007300ff0877ac */ /* 0x000e220008000800 */
[C---:B------:R-:W-:Y:S01]  /*116d30*/  PRMT R4, R47.reuse, 0x7771, RZ ;  /* 0x000077712f047816 */ /* 0x040fe200000000ff */
[----:B------:R-:W4:Y:S01]  /*116d40*/  LDL.LU.64 R52, [R1+0xfe0] ;  /* 0x000fe00001347983 */ /* 0x000f220000300a00 */
[----:B------:R-:W-:-:S02]  /*116d50*/  PRMT R3, R47, 0x7772, RZ ;  /* 0x000077722f037816 */ /* 0x000fc400000000ff */
[----:B------:R-:W-:Y:S01]  /*116d60*/  PRMT R2, R47, 0x7773, RZ ;  /* 0x000077732f027816 */ /* 0x000fe200000000ff */
[----:B------:R0:W-:Y:S04]  /*116d70*/  @P2 STG.E.U8 desc[UR4][R18.64], R5 ;  /* 0x0000000512002986 */ /* 0x0001e8000c101104 */
[----:B------:R-:W-:Y:S04]  /*116d80*/  @P3 STG.E.U8 desc[UR4][R32.64], R4 ;  /* 0x0000000420003986 */ /* 0x000fe8000c101104 */
[----:B0-----:R-:W4:Y:S01]  /*116d90*/  LDL.LU R19, [R1+0x6c0] ;  /* 0x0006c00001137983 */ /* 0x001f220000300800 */
[----:B------:R-:W-:Y:S01]  /*116da0*/  ISETP.LT.AND P3, PT, R16, UR20, !P5 ;  /* 0x0000001410007c0c */ /* 0x000fe2000ef61270 */
[----:B------:R-:W0:Y:S01]  /*116db0*/  LDCU UR20, c[0x0][0x398] ;  /* 0x00007300ff1477ac */ /* 0x000e220008000800 */
[----:B-1----:R-:W-:Y:S01]  /*116dc0*/  ISETP.LT.AND P2, PT, R49, UR10, !P5 ;  /* 0x0000000a31007c0c */ /* 0x002fe2000ef41270 */
[----:B------:R-:W1:Y:S01]  /*116dd0*/  LDCU UR10, c[0x0][0x398] ;  /* 0x00007300ff0a77ac */ /* 0x000e620008000800 */
[----:B--2---:R2:W-:Y:S04]  /*116de0*/  @P6 STG.E.U8 desc[UR4][R42.64], R3 ;  /* 0x000000032a006986 */ /* 0x0045e8000c101104 */
[----:B------:R0:W-:Y:S04]  /*116df0*/  @P4 STG.E.U8 desc[UR4][R54.64], R2 ;  /* 0x0000000236004986 */ /* 0x0001e8000c101104 */
[----:B--2---:R-:W2:Y:S04]  /*116e00*/  LDL.LU.64 R42, [R1+0xfd8] ;  /* 0x000fd800012a7983 */ /* 0x004ea80000300a00 */
[----:B0-----:R-:W2:Y:S01]  /*116e10*/  LDL.LU.64 R54, [R1+0xfd0] ;  /* 0x000fd00001367983 */ /* 0x001ea20000300a00 */
[----:B------:R-:W-:-:S02]  /*116e20*/  PRMT R3, R44, 0x7770, RZ ;  /* 0x000077702c037816 */ /* 0x000fc400000000ff */
[----:B------:R-:W-:Y:S01]  /*116e30*/  PRMT R2, R44, 0x7771, RZ ;  /* 0x000077712c027816 */ /* 0x000fe200000000ff */
[----:B------:R-:W2:Y:S04]  /*116e40*/  LDL.LU.64 R32, [R1+0xfc0] ;  /* 0x000fc00001207983 */ /* 0x000ea80000300a00 */
[----:B------:R-:W-:Y:S04]  /*116e50*/  @P3 STG.E.U8 desc[UR4][R36.64], R3 ;  /* 0x0000000324003986 */ /* 0x000fe8000c101104 */
        /* <DEDUP_REMOVED lines=9> */
[----:B------:R-:W-:Y:S01]  /*116ef0*/  PRMT R2, R44, 0x7773, RZ ;  /* 0x000077732c027816 */ /* 0x000fe200000000ff */
[----:B------:R-:W0:Y:S04]  /*116f00*/  LDCU UR18, c[0x0][0x398] ;  /* 0x00007300ff1277ac */ /* 0x000e280008000800 */
[----:B----4-:R4:W-:Y:S04]  /*116f10*/  @P6 STG.E.U8 desc[UR4][R60.64], R3 ;  /* 0x000000033c006986 */ /* 0x0109e8000c101104 */
[----:B------:R0:W-:Y:S04]  /*116f20*/  @P4 STG.E.U8 desc[UR4][R52.64], R2 ;  /* 0x0000000234004986 */ /* 0x0001e8000c101104 */
[----:B----4-:R-:W4:Y:S01]  /*116f30*/  LDL.LU.64 R60, [R1+0xfb8] ;  /* 0x000fb800013c7983 */ /* 0x010f220000300a00 */
[----:B------:R-:W-:Y:S01]  /*116f40*/  ISETP.LT.AND P4, PT, R40, UR12, !P5 ;  /* 0x0000000c28007c0c */ /* 0x000fe2000ef81270 */
[----:B------:R-:W1:Y:S02]  /*116f50*/  LDCU UR12, c[0x0][0x398] ;  /* 0x00007300ff0c77ac */ /* 0x000e640008000800 */
[----:B------:R-:W4:Y:S04]  /*116f60*/  LDL.LU.64 R36, [R1+0xfb0] ;  /* 0x000fb00001247983 */ /* 0x000f280000300a00 */
[----:B0-----:R-:W4:Y:S01]  /*116f70*/  LDL.LU.64 R52, [R1+0xfa0] ;  /* 0x000fa00001347983 */ /* 0x001f220000300a00 */
[----:B------:R-:W-:-:S02]  /*116f80*/  PRMT R3, R19, 0x7770, RZ ;  /* 0x0000777013037816 */ /* 0x000fc400000000ff */
[----:B------:R-:W-:Y:S01]  /*116f90*/  ISETP.LT.AND P6, PT, R17, UR8, !P5 ;  /* 0x0000000811007c0c */ /* 0x000fe2000efc1270 */
[----:B------:R-:W-:Y:S01]  /*116fa0*/  VIADD R2, R46, 0xe1 ;  /* 0x000000e12e027836 */ /* 0x000fe20000000000 */
[----:B------:R-:W-:Y:S01]  /*116fb0*/  ISETP.LT.AND P5, PT, R59, UR16, !P5 ;  /* 0x000000103b007c0c */ /* 0x000fe2000efa1270 */
[----:B------:R-:W0:Y:S03]  /*116fc0*/  LDCU UR8, c[0x0][0x398] ;  /* 0x00007300ff0877ac */ /* 0x000e260008000800 */
[----:B------:R-:W-:Y:S01]  /*116fd0*/  ISETP.GE.AND P2, PT, R2, UR32, PT ;  /* 0x0000002002007c0c */ /* 0x000fe2000bf46270 */
[----:B------:R-:W-:Y:S01]  /*116fe0*/  VIADD R4, R46, 0xe2 ;  /* 0x000000e22e047836 */ /* 0x000fe20000000000 */
[C---:B------:R-:W-:Y:S01]  /*116ff0*/  PRMT R2, R19.reuse, 0x7772, RZ ;  /* 0x0000777213027816 */ /* 0x040fe200000000ff */
[----:B------:R-:W0:Y:S01]  /*117000*/  LDCU UR16, c[0x0][0x398] ;  /* 0x00007300ff1077ac */ /* 0x000e220008000800 */
[----:B--2---:R2:W-:Y:S02]  /*117010*/  @P3 STG.E.U8 desc[UR4][R42.64], R3 ;  /* 0x000000032a003986 */ /* 0x0045e4000c101104 */
[----:B--2---:R-:W-:-:S02]  /*117020*/  PRMT R3, R19, 0x7771, RZ ;  /* 0x0000777113037816 */ /* 0x004fc400000000ff */
[----:B------:R-:W2:Y:S04]  /*117030*/  LDL.LU R42, [R1+0x7b0] ;  /* 0x0007b000012a7983 */ /* 0x000ea80000300800 */
[----:B------:R0:W-:Y:S04]  /*117040*/  @P4 STG.E.U8 desc[UR4][R54.64], R3 ;  /* 0x0000000336004986 */ /* 0x0001e8000c101104 */
[----:B0-----:R-:W2:Y:S01]  /*117050*/  LDL.LU.64 R54, [R1+0xfa8] ;  /* 0x000fa80001367983 */ /* 0x001ea20000300a00 */
[----:B------:R-:W-:-:S03]  /*117060*/  PRMT R3, R19, 0x7773, RZ ;  /* 0x0000777313037816 */ /* 0x000fc600000000ff */
[----:B------:R0:W-:Y:S04]  /*117070*/  @P6 STG.E.U8 desc[UR4][R32.64], R2 ;  /* 0x0000000220006986 */ /* 0x0001e8000c101104 */
[----:B---3--:R3:W-:Y:S04]  /*117080*/  @P5 STG.E.U8 desc[UR4][R50.64], R3 ;  /* 0x0000000332005986 */ /* 0x0087e8000c101104 */
[----:B0-----:R-:W2:Y:S04]  /*117090*/  LDL.LU.64 R32, [R1+0xf98] ;  /* 0x000f980001207983 */ /* 0x001ea80000300a00 */
[----:B---3--:R-:W3:Y:S01]  /*1170a0*/  LDL.LU.64 R50, [R1+0xf90] ;  /* 0x000f900001327983 */ /* 0x008ee20000300a00 */
[----:B-1----:R-:W-:Y:S01]  /*1170b0*/  ISETP.LT.AND P3, PT, R16, UR10, !P2 ;  /* 0x0000000a10007c0c */ /* 0x002fe2000d761270 */
[----:B------:R-:W0:Y:S01]  /*1170c0*/  LDCU UR10, c[0x0][0x398] ;  /* 0x00007300ff0a77ac */ /* 0x000e220008000800 */
[----:B------:R-:W-:-:S02]  /*1170d0*/  ISETP.LT.AND P6, PT, R49, UR6, !P2 ;  /* 0x0000000631007c0c */ /* 0x000fc4000d7c1270 */
[----:B------:R-:W-:Y:S01]  /*1170e0*/  PRMT R2, R18, 0x7770, RZ ;  /* 0x0000777012027816 */ /* 0x000fe200000000ff */
[----:B------:R-:W1:Y:S01]  /*1170f0*/  LDCU UR6, c[0x0][0x398] ;  /* 0x00007300ff0677ac */ /* 0x000e620008000800 */
[----:B------:R-:W-:Y:S02]  /*117100*/  ISETP.LT.AND P4, PT, R48, UR14, !P2 ;  /* 0x0000000e30007c0c */ /* 0x000fe4000d781270 */
[C---:B------:R-:W-:Y:S01]  /*117110*/  PRMT R3, R18.reuse, 0x7771, RZ ;  /* 0x0000777112037816 */ /* 0x040fe200000000ff */
[----:B------:R-:W0:Y:S04]  /*117120*/  LDCU UR14, c[0x0][0x398] ;  /* 0x00007300ff0e77ac */ /* 0x000e280008000800 */
[----:B----4-:R4:W-:Y:S01]  /*117130*/  @P3 STG.E.U8 desc[UR4][R60.64], R2 ;  /* 0x000000023c003986 */ /* 0x0109e2000c101104 */
[----:B------:R-:W-:Y:S01]  /*117140*/  ISETP.LT.AND P3, PT, R45, UR18, !P2 ;  /* 0x000000122d007c0c */ /* 0x000fe2000d761270 */
[----:B------:R-:W0:Y:S02]  /*117150*/  LDCU UR18, c[0x0][0x398] ;  /* 0x00007300ff1277ac */ /* 0x000e240008000800 */
[----:B------:R0:W-:Y:S04]  /*117160*/  @P6 STG.E.U8 desc[UR4][R36.64], R3 ;  /* 0x0000000324006986 */ /* 0x0001e8000c101104 */
[----:B----4-:R-:W4:Y:S01]  /*117170*/  LDL.LU.64 R60, [R1+0xf80] ;  /* 0x000f8000013c7983 */ /* 0x010f220000300a00 */
[----:B------:R-:W-:-:S03]  /*117180*/  PRMT R2, R18, 0x7772, RZ ;  /* 0x0000777212027816 */ /* 0x000fc600000000ff */
[----:B------:R-:W4:Y:S04]  /*117190*/  LDL.LU R44, [R1+0x7c4] ;  /* 0x0007c400012c7983 */ /* 0x000f280000300800 */
[----:B0-----:R-:W4:Y:S01]  /*1171a0*/  LDL.LU.64 R36, [R1+0xf88] ;  /* 0x000f880001247983 */ /* 0x001f220000300a00 */
[----:B------:R-:W-:-:S03]  /*1171b0*/  PRMT R3, R18, 0x7773, RZ ;  /* 0x0000777312037816 */ /* 0x000fc600000000ff */
[----:B------:R0:W-:Y:S01]  /*1171c0*/  @P4 STG.E.U8 desc[UR4][R52.64], R2 ;  /* 0x0000000234004986 */ /* 0x0001e2000c101104 */
[----:B------:R-:W-:Y:S01]  /*1171d0*/  ISETP.LT.AND P5, PT, R41, UR20, !P2 ;  /* 0x0000001429007c0c */ /* 0x000fe2000d7a1270 */
[----:B------:R-:W1:Y:S02]  /*1171e0*/  LDCU UR20, c[0x0][0x398] ;  /* 0x00007300ff1477ac */ /* 0x000e640008000800 */
[----:B0-----:R-:W4:Y:S04]  /*1171f0*/  LDL.LU.64 R52, [R1+0xf78] ;  /* 0x000f780001347983 */ /* 0x001f280000300a00 */
[----:B------:R-:W4:Y:S01]  /*117200*/  LDL.LU.64 R18, [R1+0xf70] ;  /* 0x000f700001127983 */ /* 0x000f220000300a00 */
[----:B------:R-:W-:Y:S01]  /*117210*/  ISETP.LT.AND P4, PT, R40, UR8, !P2 ;  /* 0x0000000828007c0c */ /* 0x000fe2000d781270 */
[----:B------:R-:W0:Y:S01]  /*117220*/  LDCU UR8, c[0x0][0x398] ;  /* 0x00007300ff0877ac */ /* 0x000e220008000800 */
[C---:B--2---:R-:W-:Y:S01]  /*117230*/  PRMT R2, R42.reuse, 0x7770, RZ ;  /* 0x000077702a027816 */ /* 0x044fe200000000ff */
[----:B------:R2:W-:Y:S04]  /*117240*/  @P3 STG.E.U8 desc[UR4][R54.64], R3 ;  /* 0x0000000336003986 */ /* 0x0005e8000c101104 */
[----:B--2---:R-:W2:Y:S01]  /*117250*/  LDL.LU.64 R54, [R1+0xf68] ;  /* 0x000f680001367983 */ /* 0x004ea20000300a00 */
[----:B------:R-:W-:-:S03]  /*117260*/  PRMT R3, R42, 0x7771, RZ ;  /* 0x000077712a037816 */ /* 0x000fc600000000ff */
[----:B------:R0:W-:Y:S04]  /*117270*/  @P5 STG.E.U8 desc[UR4][R32.64], R2 ;  /* 0x0000000220005986 */ /* 0x0001e8000c101104 */
[----:B---3--:R3:W-:Y:S04]  /*117280*/  @P4 STG.E.U8 desc[UR4][R50.64], R3 ;  /* 0x0000000332004986 */ /* 0x0087e8000c101104 */
[----:B0-----:R-:W2:Y:S04]  /*117290*/  LDL.LU.64 R32, [R1+0xf60] ;  /* 0x000f600001207983 */ /* 0x001ea80000300a00 */
[----:B------:R-:W2:Y:S04]  /*1172a0*/  LDL.LU R43, [R1+0x6c4] ;  /* 0x0006c400012b7983 */ /* 0x000ea80000300800 */
[----:B---3--:R-:W3:Y:S01]  /*1172b0*/  LDL.LU.64 R50, [R1+0xf58] ;  /* 0x000f580001327983 */ /* 0x008ee20000300a00 */
[----:B------:R-:W-:Y:S01]  /*1172c0*/  ISETP.LT.AND P6, PT, R17, UR12, !P2 ;  /* 0x0000000c11007c0c */ /* 0x000fe2000d7c1270 */
[----:B------:R-:W0:Y:S01]  /*1172d0*/  LDCU UR12, c[0x0][0x398] ;  /* 0x00007300ff0c77ac */ /* 0x000e220008000800 */
[----:B------:R-:W-:-:S02]  /*1172e0*/  ISETP.LT.AND P2, PT, R59, UR10, !P2 ;  /* 0x0000000a3b007c0c */ /* 0x000fc4000d741270 */
[----:B------:R-:W-:Y:S01]  /*1172f0*/  PRMT R2, R42, 0x7772, RZ ;  /* 0x000077722a027816 */ /* 0x000fe200000000ff */
[----:B------:R-:W0:Y:S01]  /*117300*/  LDCU UR10, c[0x0][0x398] ;  /* 0x00007300ff0a77ac */ /* 0x000e220008000800 */
[----:B------:R-:W-:-:S04]  /*117310*/  ISETP.GE.AND P3, PT, R4, UR43, PT ;  /* 0x0000002b04007c0c */ /* 0x000fc8000bf66270 */
[----:B-1----:R-:W-:Y:S01]  /*117320*/  ISETP.LT.AND P5, PT, R16, UR6, !P3 ;  /* 0x0000000610007c0c */ /* 0x002fe2000dfa1270 */
[----:B------:R-:W1:Y:S01]  /*117330*/  LDCU UR6, c[0x0][0x398] ;  /* 0x00007300ff0677ac */ /* 0x000e620008000800 */
[----:B------:R-:W-:Y:S02]  /*117340*/  PRMT R3, R42, 0x7773, RZ ;  /* 0x000077732a037816 */ /* 0x000fe400000000ff */
[----:B------:R-:W-:Y:S01]  /*117350*/  ISETP.LT.AND P4, PT, R48, UR16, !P3 ;  /* 0x0000001030007c0c */ /* 0x000fe2000df81270 */
[----:B------:R-:W0:Y:S01]  /*117360*/  LDCU UR16, c[0x0][0x398] ;  /* 0x00007300ff1077ac */ /* 0x000e220008000800 */
[----:B----4-:R4:W-:Y:S01]  /*117370*/  @P6 STG.E.U8 desc[UR4][R60.64], R2 ;  /* 0x000000023c006986 */ /* 0x0109e2000c101104 */
[----:B------:R-:W-:Y:S01]  /*117380*/  ISETP.LT.AND P6, PT, R49, UR14, !P3 ;  /* 0x0000000e31007c0c */ /* 0x000fe2000dfc1270 */
[----:B------:R-:W0:Y:S02]  /*117390*/  LDCU UR14, c[0x0][0x398] ;  /* 0x00007300ff0e77ac */ /* 0x000e240008000800 */
[----:B------:R0:W-:Y:S04]  /*1173a0*/  @P2 STG.E.U8 desc[UR4][R36.64], R3 ;  /* 0x0000000324002986 */ /* 0x0001e8000c101104 */
[----:B----4-:R-:W4:Y:S01]  /*1173b0*/  LDL.LU.64 R60, [R1+0xf50] ;  /* 0x000f5000013c7983 */ /* 0x010f220000300a00 */
[----:B------:R-:W-:-:S02]  /*1173c0*/  PRMT R2, R44, 0x7770, RZ ;  /* 0x000077702c027816 */ /* 0x000fc400000000ff */
[----:B0-----:R-:W-:-:S03]  /*1173d0*/  PRMT R3, R44, 0x7771, RZ ;  /* 0x000077712c037816 */ /* 0x001fc600000000ff */
[----:B------:R0:W-:Y:S04]  /*1173e0*/  @P5 STG.E.U8 desc[UR4][R52.64], R2 ;  /* 0x0000000234005986 */ /* 0x0001e8000c101104 */
[----:B------:R1:W-:Y:S04]  /*1173f0*/  @P6 STG.E.U8 desc[UR4][R18.64], R3 ;  /* 0x0000000312006986 */ /* 0x0003e8000c101104 */
[----:B0-----:R-:W4:Y:S01]  /*117400*/  LDL.LU.64 R52, [R1+0xf48] ;  /* 0x000f480001347983 */ /* 0x001f220000300a00 */
[----:B------:R-:W-:-:S03]  /*117410*/  PRMT R2, R44, 0x7772, RZ ;  /* 0x000077722c027816 */ /* 0x000fc600000000ff */
[----:B-1----:R-:W4:Y:S04]  /*117420*/  LDL.LU.64 R18, [R1+0xf40] ;  /* 0x000f400001127983 */ /* 0x002f280000300a00 */
[----:B------:R-:W4:Y:S04]  /*117430*/  LDL.LU R42, [R1+0x724] ;  /* 0x00072400012a7983 */ /* 0x000f280000300800 */
[----:B------:R-:W4:Y:S01]  /*117440*/  LDL.LU.64 R36, [R1+0xf38] ;  /* 0x000f380001247983 */ /* 0x000f220000300a00 */
[----:B------:R-:W-:Y:S01]  /*117450*/  ISETP.LT.AND P5, PT, R45, UR18, !P3 ;  /* 0x000000122d007c0c */ /* 0x000fe2000dfa1270 */
[----:B------:R-:W-:Y:S01]  /*117460*/  VIADD R3, R46, 0xe3 ;  /* 0x000000e32e037836 */ /* 0x000fe20000000000 */
[----:B------:R-:W-:Y:S01]  /*117470*/  ISETP.LT.AND P6, PT, R40, UR8, !P3 ;  /* 0x0000000828007c0c */ /* 0x000fe2000dfc1270 */
[----:B------:R-:W0:Y:S03]  /*117480*/  LDCU UR18, c[0x0][0x398] ;  /* 0x00007300ff1277ac */ /* 0x000e260008000800 */
[----:B------:R-:W-:Y:S01]  /*117490*/  ISETP.GE.AND P2, PT, R3, UR39, PT ;  /* 0x0000002703007c0c */ /* 0x000fe2000bf46270 */
[----:B------:R-:W1:Y:S01]  /*1174a0*/  LDCU UR8, c[0x0][0x398] ;  /* 0x00007300ff0877ac */ /* 0x000e620008000800 */
[----:B--2---:R2:W-:Y:S01]  /*1174b0*/  @P4 STG.E.U8 desc[UR4][R54.64], R2 ;  /* 0x0000000236004986 */ /* 0x0045e2000c101104 */
[----:B------:R-:W-:Y:S01]  /*1174c0*/  ISETP.LT.AND P4, PT, R41, UR20, !P3 ;  /* 0x0000001429007c0c */ /* 0x000fe2000df81270 */
[----:B------:R-:W0:Y:S02]  /*1174d0*/  LDCU UR20, c[0x0][0x398] ;  /* 0x00007300ff1477ac */ /* 0x000e240008000800 */
[----:B--2---:R-:W2:Y:S01]  /*1174e0*/  LDL.LU.64 R54, [R1+0xf28] ;  /* 0x000f280001367983 */ /* 0x004ea20000300a00 */
[----:B------:R-:W-:-:S02]  /*1174f0*/  PRMT R2, R44, 0x7773, RZ ;  /* 0x000077732c027816 */ /* 0x000fc400000000ff */
[----:B------:R-:W-:-:S03]  /*117500*/  PRMT R3, R43, 0x7770, RZ ;  /* 0x000077702b037816 */ /* 0x000fc600000000ff */
[----:B------:R-:W-:Y:S04]  /*117510*/  @P5 STG.E.U8 desc[UR4][R32.64], R2 ;  /* 0x0000000220005986 */ /* 0x000fe8000c101104 */
[----:B---3--:R3:W-:Y:S04]  /*117520*/  @P4 STG.E.U8 desc[UR4][R50.64], R3 ;  /* 0x0000000332004986 */ /* 0x0087e8000c101104 */
[----:B---3--:R-:W3:Y:S01]  /*117530*/  LDL.LU.64 R50, [R1+0xf30] ;  /* 0x000f300001327983 */ /* 0x008ee20000300a00 */
[----:B------:R-:W-:Y:S02]  /*117540*/  PRMT R2, R43, 0x7771, RZ ;  /* 0x000077712b027816 */ /* 0x000fe400000000ff */
[----:B------:R-:W-:-:S02]  /*117550*/  ISETP.LT.AND P5, PT, R17, UR12, !P3 ;  /* 0x0000000c11007c0c */ /* 0x000fc4000dfa1270 */
[----:B------:R-:W-:Y:S02]  /*117560*/  ISETP.LT.AND P3, PT, R59, UR6, !P3 ;  /* 0x000000063b007c0c */ /* 0x000fe4000df61270 */
[----:B------:R-:W-:Y:S02]  /*117570*/  PRMT R3, R43, 0x7772, RZ ;  /* 0x000077722b037816 */ /* 0x000fe400000000ff */
[----:B------:R-:W-:Y:S01]  /*117580*/  ISETP.LT.AND P4, PT, R49, UR14, !P2 ;  /* 0x0000000e31007c0c */ /* 0x000fe2000d781270 */
[----:B------:R-:W0:Y:S01]  /*117590*/  LDCU UR6, c[0x0][0x398] ;  /* 0x00007300ff0677ac */ /* 0x000e220008000800 */
[----:B------:R-:W0:Y:S01]  /*1175a0*/  LDCU UR12, c[0x0][0x398] ;  /* 0x00007300ff0c77ac */ /* 0x000e220008000800 */
[----:B------:R-:W0:Y:S01]  /*1175b0*/  LDCU UR14, c[0x0][0x398] ;  /* 0x00007300ff0e77ac */ /* 0x000e220008000800 */
[----:B----4-:R4:W-:Y:S01]  /*1175c0*/  @P6 STG.E.U8 desc[UR4][R60.64], R2 ;  /* 0x000000023c006986 */ /* 0x0109e2000c101104 */
[----:B------:R-:W-:Y:S01]  /*1175d0*/  ISETP.LT.AND P6, PT, R16, UR10, !P2 ;  /* 0x0000000a10007c0c */ /* 0x000fe2000d7c1270 */
[----:B------:R-:W0:Y:S02]  /*1175e0*/  LDCU UR10, c[0x0][0x398] ;  /* 0x00007300ff0a77ac */ /* 0x000e240008000800 */
[----:B----4-:R-:W4:Y:S01]  /*1175f0*/  LDL.LU.64 R60, [R1+0xf20] ;  /* 0x000f2000013c7983 */ /* 0x010f220000300a00 */
[----:B------:R-:W-:-:S03]  /*117600*/  PRMT R2, R43, 0x7773, RZ ;  /* 0x000077732b027816 */ /* 0x000fc600000000ff */
[----:B------:R-:W4:Y:S04]  /*117610*/  LDL.LU R47, [R1+0x7b4] ;  /* 0x0007b400012f7983 */ /* 0x000f280000300800 */
[----:B------:R0:W-:Y:S04]  /*117620*/  @P5 STG.E.U8 desc[UR4][R52.64], R3 ;  /* 0x0000000334005986 */ /* 0x0001e8000c101104 */
[----:B------:R1:W-:Y:S01]  /*117630*/  @P3 STG.E.U8 desc[UR4][R18.64], R2 ;  /* 0x0000000212003986 */ /* 0x0003e2000c101104 */
[----:B0-----:R-:W-:-:S03]  /*117640*/  PRMT R3, R42, 0x7770, RZ ;  /* 0x000077702a037816 */ /* 0x001fc600000000ff */
[----:B-1----:R-:W4:Y:S04]  /*117650*/  LDL.LU.64 R18, [R1+0xf18] ;  /* 0x000f180001127983 */ /* 0x002f280000300a00 */
[----:B------:R-:W4:Y:S01]  /*117660*/  LDL.LU.64 R52, [R1+0xf10] ;  /* 0x000f100001347983 */ /* 0x000f220000300a00 */
[----:B------:R-:W-:-:S03]  /*117670*/  PRMT R2, R42, 0x7771, RZ ;  /* 0x000077712a027816 */ /* 0x000fc600000000ff */
[----:B------:R0:W-:Y:S01]  /*117680*/  @P6 STG.E.U8 desc[UR4][R36.64], R3 ;  /* 0x0000000324006986 */ /* 0x0001e2000c101104 */
[----:B------:R-:W-:Y:S02]  /*117690*/  PRMT R4, R42, 0x7772, RZ ;  /* 0x000077722a047816 */ /* 0x000fe400000000ff */
[----:B------:R-:W-:Y:S01]  /*1176a0*/  ISETP.LT.AND P3, PT, R48, UR16, !P2 ;  /* 0x0000001030007c0c */ /* 0x000fe2000d761270 */
[----:B0-----:R-:W4:Y:S01]  /*1176b0*/  LDL.LU.64 R36, [R1+0xf08] ;  /* 0x000f080001247983 */ /* 0x001f220000300a00 */
[----:B------:R-:W-:Y:S02]  /*1176c0*/  ISETP.LT.AND P5, PT, R45, UR18, !P2 ;  /* 0x000000122d007c0c */ /* 0x000fe4000d7a1270 */
[----:B------:R-:W-:Y:S01]  /*1176d0*/  ISETP.LT.AND P6, PT, R40, UR20, !P2 ;  /* 0x0000001428007c0c */ /* 0x000fe2000d7c1270 */
[----:B------:R-:W-:Y:S01]  /*1176e0*/  VIADD R3, R46, 0xe4 ;  /* 0x000000e42e037836 */ /* 0x000fe20000000000 */
[----:B------:R-:W0:Y:S01]  /*1176f0*/  LDCU UR16, c[0x0][0x398] ;  /* 0x00007300ff1077ac */ /* 0x000e220008000800 */
[----:B------:R-:W1:Y:S01]  /*117700*/  LDCU UR18, c[0x0][0x398] ;  /* 0x00007300ff1277ac */ /* 0x000e620008000800 */
[----:B------:R-:W0:Y:S01]  /*117710*/  LDCU UR20, c[0x0][0x398] ;  /* 0x00007300ff1477ac */ /* 0x000e220008000800 */
[----:B--2---:R2:W-:Y:S04]  /*117720*/  @P4 STG.E.U8 desc[UR4][R54.64], R2 ;  /* 0x0000000236004986 */ /* 0x0045e8000c101104 */
[----:B--2---:R-:W2:Y:S04]  /*117730*/  LDL.LU.64 R54, [R1+0xf00] ;  /* 0x000f000001367983 */ /* 0x004ea80000300a00 */
[----:B------:R-:W2:Y:S01]  /*117740*/  LDL.LU R44, [R1+0x7c8] ;  /* 0x0007c800012c7983 */ /* 0x000ea20000300800 */
[----:B------:R-:W-:-:S03]  /*117750*/  PRMT R2, R42, 0x7773, RZ ;  /* 0x000077732a027816 */ /* 0x000fc600000000ff */
[----:B------:R-:W2:Y:S04]  /*117760*/  LDL.LU.64 R42, [R1+0xef8] ;  /* 0x000ef800012a7983 */ /* 0x000ea80000300a00 */
[----:B---3--:R3:W-:Y:S04]  /*117770*/  @P3 STG.E.U8 desc[UR4][R50.64], R4 ;  /* 0x0000000432003986 */ /* 0x0087e8000c101104 */
[----:B---3--:R-:W3:Y:S01]  /*117780*/  LDL.LU.64 R50, [R1+0xef0] ;  /* 0x000ef00001327983 */ /* 0x008ee20000300a00 */
[----:B------:R-:W-:Y:S02]  /*117790*/  ISETP.LT.AND P4, PT, R41, UR8, !P2 ;  /* 0x0000000829007c0c */ /* 0x000fe4000d781270 */
[----:B------:R-:W-:Y:S01]  /*1177a0*/  ISETP.GE.AND P3, PT, R3, UR44, PT ;  /* 0x0000002c03007c0c */ /* 0x000fe2000bf66270 */
[----:B------:R-:W0:Y:S01]  /*1177b0*/  LDCU UR8, c[0x0][0x398] ;  /* 0x00007300ff0877ac */ /* 0x000e220008000800 */
[----:B----4-:R4:W-:Y:S01]  /*1177c0*/  @P5 STG.E.U8 desc[UR4][R60.64], R2 ;  /* 0x000000023c005986 */ /* 0x0109e2000c101104 */
[----:B------:R-:W-:-:S02]  /*1177d0*/  ISETP.LT.AND P5, PT, R17, UR6, !P2 ;  /* 0x0000000611007c0c */ /* 0x000fc4000d7a1270 */
[C---:B------:R-:W-:Y:S01]  /*1177e0*/  PRMT R3, R47.reuse, 0x7770, RZ ;  /* 0x000077702f037816 */ /* 0x040fe200000000ff */
[----:B----4-:R-:W4:Y:S01]  /*1177f0*/  LDL.LU.64 R60, [R1+0xee8] ;  /* 0x000ee800013c7983 */ /* 0x010f220000300a00 */
[----:B------:R-:W-:Y:S02]  /*117800*/  PRMT R2, R47, 0x7771, RZ ;  /* 0x000077712f027816 */ /* 0x000fe400000000ff */
[----:B------:R-:W-:Y:S01]  /*117810*/  ISETP.LT.AND P2, PT, R59, UR10, !P2 ;  /* 0x0000000a3b007c0c */ /* 0x000fe2000d741270 */
[----:B------:R-:W0:Y:S01]  /*117820*/  LDCU UR6, c[0x0][0x398] ;  /* 0x00007300ff0677ac */ /* 0x000e220008000800 */
[----:B------:R-:W0:Y:S01]  /*117830*/  LDCU UR10, c[0x0][0x398] ;  /* 0x00007300ff0a77ac */ /* 0x000e220008000800 */
[----:B------:R0:W-:Y:S04]  /*117840*/  @P4 STG.E.U8 desc[UR4][R18.64], R3 ;  /* 0x0000000312004986 */ /* 0x0001e8000c101104 */
[----:B------:R1:W-:Y:S01]  /*117850*/  @P6 STG.E.U8 desc[UR4][R52.64], R2 ;  /* 0x0000000234006986 */ /* 0x0003e2000c101104 */
[----:B------:R-:W-:-:S03]  /*117860*/  ISETP.LT.AND P6, PT, R16, UR12, !P3 ;  /* 0x0000000c10007c0c */ /* 0x000fc6000dfc1270 */
[----:B0-----:R-:W4:Y:S04]  /*117870*/  LDL.LU.64 R18, [R1+0xee0] ;  /* 0x000ee00001127983 */ /* 0x001f280000300a00 */
[----:B-1----:R-:W4:Y:S01]  /*117880*/  LDL.LU R53, [R1+0x6c8] ;  /* 0x0006c80001357983 */ /* 0x002f220000300800 */
[C---:B------:R-:W-:Y:S02]  /*117890*/  PRMT R3, R47.reuse, 0x7772, RZ ;  /* 0x000077722f037816 */ /* 0x040fe400000000ff */
[----:B------:R-:W-:Y:S01]  /*1178a0*/  PRMT R2, R47, 0x7773, RZ ;  /* 0x000077732f027816 */ /* 0x000fe200000000ff */
[----:B------:R-:W4:Y:S04]  /*1178b0*/  LDL.LU.64 R32, [R1+0xed8] ;  /* 0x000ed80001207983 */ /* 0x000f280000300a00 */
[----:B------:R0:W-:Y:S01]  /*1178c0*/  @P5 STG.E.U8 desc[UR4][R36.64], R3 ;  /* 0x0000000324005986 */ /* 0x0001e2000c101104 */
[----:B------:R-:W-:Y:S01]  /*1178d0*/  ISETP.LT.AND P4, PT, R49, UR14, !P3 ;  /* 0x0000000e31007c0c */ /* 0x000fe2000df81270 */
[----:B------:R-:W1:Y:S02]  /*1178e0*/  LDCU UR12, c[0x0][0x398] ;  /* 0x00007300ff0c77ac */ /* 0x000e640008000800 */
[----:B0-----:R-:W4:Y:S01]  /*1178f0*/  LDL.LU.64 R36, [R1+0xed0] ;  /* 0x000ed00001247983 */ /* 0x001f220000300a00 */
[----:B--2---:R-:W-:-:S03]  /*117900*/  PRMT R3, R44, 0x7770, RZ ;  /* 0x000077702c037816 */ /* 0x004fc600000000ff */
[----:B------:R0:W-:Y:S01]  /*117910*/  @P2 STG.E.U8 desc[UR4][R54.64], R2 ;  /* 0x0000000236002986 */ /* 0x0001e2000c101104 */
[----:B------:R-:W-:Y:S01]  /*117920*/  ISETP.LT.AND P5, PT, R48, UR16, !P3 ;  /* 0x0000001030007c0c */ /* 0x000fe2000dfa1270 */
[----:B------:R-:W2:Y:S01]  /*117930*/  LDCU UR14, c[0x0][0x398] ;  /* 0x00007300ff0e77ac */ /* 0x000ea20008000800 */
[C---:B0-----:R-:W-:Y:S01]  /*117940*/  PRMT R2, R44.reuse, 0x7771, RZ ;  /* 0x000077712c027816 */ /* 0x041fe200000000ff */
[----:B------:R0:W-:Y:S01]  /*117950*/  @P6 STG.E.U8 desc[UR4][R42.64], R3 ;  /* 0x000000032a006986 */ /* 0x0001e2000c101104 */
[----:B------:R-:W-:Y:S01]  /*117960*/  ISETP.LT.AND P2, PT, R45, UR18, !P3 ;  /* 0x000000122d007c0c */ /* 0x000fe2000df41270 */
[----:B------:R-:W1:Y:S02]  /*117970*/  LDCU UR16, c[0x0][0x398] ;  /* 0x00007300ff1077ac */ /* 0x000e640008000800 */
[----:B0-----:R-:W2:Y:S04]  /*117980*/  LDL.LU.64 R42, [R1+0xec0] ;  /* 0x000ec000012a7983 */ /* 0x001ea80000300a00 */
[----:B---3--:R0:W-:Y:S04]  /*117990*/  @P4 STG.E.U8 desc[UR4][R50.64], R2 ;  /* 0x0000000232004986 */ /* 0x0081e8000c101104 */
[----:B------:R-:W3:Y:S01]  /*1179a0*/  LDL.LU R52, [R1+0x728] ;  /* 0x0007280001347983 */ /* 0x000ee20000300800 */
[----:B------:R-:W-:-:S02]  /*1179b0*/  PRMT R3, R44, 0x7772, RZ ;  /* 0x000077722c037816 */ /* 0x000fc400000000ff */
[----:B------:R-:W-:Y:S02]  /*1179c0*/  ISETP.LT.AND P6, PT, R17, UR10, !P3 ;  /* 0x0000000a11007c0c */ /* 0x000fe4000dfc1270 */
[----:B------:R-:W-:Y:S01]  /*1179d0*/  ISETP.LT.AND P4, PT, R41, UR8, !P3 ;  /* 0x0000000829007c0c */ /* 0x000fe2000df81270 */
[----:B------:R-:W1:Y:S01]  /*1179e0*/  LDCU UR18, c[0x0][0x398] ;  /* 0x00007300ff1277ac */ /* 0x000e620008000800 */
[----:B------:R-:W1:Y:S01]  /*1179f0*/  LDCU UR8, c[0x0][0x398] ;  /* 0x00007300ff0877ac */ /* 0x000e620008000800 */
[----:B------:R-:W1:Y:S01]  /*117a00*/  LDCU UR10, c[0x0][0x398] ;  /* 0x00007300ff0a77ac */ /* 0x000e620008000800 */
[----:B0-----:R-:W3:Y:S01]  /*117a10*/  LDL.LU.64 R50, [R1+0xec8] ;  /* 0x000ec80001327983 */ /* 0x001ee20000300a00 */
[----:B------:R-:W-:-:S03]  /*117a20*/  PRMT R2, R44, 0x7773, RZ ;  /* 0x000077732c027816 */ /* 0x000fc600000000ff */
[----:B----4-:R0:W-:Y:S01]  /*117a30*/  @P5 STG.E.U8 desc[UR4][R60.64], R3 ;  /* 0x000000033c005986 */ /* 0x0101e2000c101104 */
[----:B------:R-:W-:-:S03]  /*117a40*/  ISETP.LT.AND P5, PT, R40, UR6, !P3 ;  /* 0x0000000628007c0c */ /* 0x000fc6000dfa1270 */
[----:B0-----:R-:W4:Y:S04]  /*117a50*/  LDL.LU.64 R60, [R1+0xeb8] ;  /* 0x000eb800013c7983 */ /* 0x001f280000300a00 */
[----:B------:R-:W4:Y:S01]  /*117a60*/  LDL.LU.64 R54, [R1+0xeb0] ;  /* 0x000eb00001367983 */ /* 0x000f220000300a00 */
[----:B-1----:R-:W-:Y:S01]  /*117a70*/  ISETP.LT.AND P3, PT, R59, UR12, !P3 ;  /* 0x0000000c3b007c0c */ /* 0x002fe2000df61270 */
[----:B------:R-:W0:Y:S01]  /*117a80*/  LDCU UR6, c[0x0][0x398] ;  /* 0x00007300ff0677ac */ /* 0x000e220008000800 */
[----:B------:R-:W1:Y:S01]  /*117a90*/  LDCU UR12, c[0x0][0x398] ;  /* 0x00007300ff0c77ac */ /* 0x000e620008000800 */
[----:B------:R0:W-:Y:S01]  /*117aa0*/  @P2 STG.E.U8 desc[UR4][R18.64], R2 ;  /* 0x0000000212002986 */ /* 0x0001e2000c101104 */
[----:B------:R-:W-:-:S05]  /*117ab0*/  PRMT R3, R53, 0x7770, RZ ;  /* 0x0000777035037816 */ /* 0x000fca00000000ff */
[----:B------:R1:W-:Y:S01]  /*117ac0*/  @P4 STG.E.U8 desc[UR4][R32.64], R3 ;  /* 0x0000000320004986 */ /* 0x0003e2000c101104 */
[----:B0-----:R-:W-:-:S03]  /*117ad0*/  VIADD R2, R46, 0xe5 ;  /* 0x000000e52e027836 */ /* 0x001fc60000000000 */
[----:B------:R-:W4:Y:S04]  /*117ae0*/  LDL.LU.64 R18, [R1+0xe98] ;  /* 0x000e980001127983 */ /* 0x000f280000300a00 */
[----:B------:R-:W4:Y:S01]  /*117af0*/  LDL.LU R47, [R1+0x7cc] ;  /* 0x0007cc00012f7983 */ /* 0x000f220000300800 */
[----:B------:R-:W-:Y:S02]  /*117b00*/  ISETP.GE.AND P2, PT, R2, UR29, PT ;  /* 0x0000001d02007c0c */ /* 0x000fe4000bf46270 */
[C---:B-1----:R-:W-:Y:S02]  /*117b10*/  PRMT R3, R53.reuse, 0x7771, RZ ;  /* 0x0000777135037816 */ /* 0x042fe400000000ff */
[----:B------:R-:W-:-:S03]  /*117b20*/  PRMT R2, R53, 0x7772, RZ ;  /* 0x0000777235027816 */ /* 0x000fc600000000ff */
[----:B------:R0:W-:Y:S02]  /*117b30*/  @P5 STG.E.U8 desc[UR4][R36.64], R3 ;  /* 0x0000000324005986 */ /* 0x0001e4000c101104 */
[----:B0-----:R-:W-:Y:S02]  /*117b40*/  PRMT R3, R53, 0x7773, RZ ;  /* 0x0000777335037816 */ /* 0x001fe400000000ff */
[----:B--2---:R0:W-:Y:S04]  /*117b50*/  @P6 STG.E.U8 desc[UR4][R42.64], R2 ;  /* 0x000000022a006986 */ /* 0x0041e8000c101104 */
[----:B0-----:R-:W2:Y:S04]  /*117b60*/  LDL.LU.64 R42, [R1+0xea8] ;  /* 0x000ea800012a7983 */ /* 0x001ea80000300a00 */
[----:B------:R-:W2:Y:S04]  /*117b70*/  LDL.LU R44, [R1+0x7b8] ;  /* 0x0007b800012c7983 */ /* 0x000ea80000300800 */
[----:B---3--:R0:W-:Y:S04]  /*117b80*/  @P3 STG.E.U8 desc[UR4][R50.64], R3 ;  /* 0x0000000332003986 */ /* 0x0081e8000c101104 */
[----:B0-----:R-:W3:Y:S01]  /*117b90*/  LDL.LU.64 R50, [R1+0xea0] ;  /* 0x000ea00001327983 */ /* 0x001ee20000300a00 */
[----:B------:R-:W-:-:S02]  /*117ba0*/  ISETP.LT.AND P4, PT, R16, UR14, !P2 ;  /* 0x0000000e10007c0c */ /* 0x000fc4000d781270 */
[----:B------:R-:W-:Y:S02]  /*117bb0*/  PRMT R2, R52, 0x7770, RZ ;  /* 0x0000777034027816 */ /* 0x000fe400000000ff */
[----:B------:R-:W-:Y:S02]  /*117bc0*/  ISETP.LT.AND P5, PT, R49, UR16, !P2 ;  /* 0x0000001031007c0c */ /* 0x000fe4000d7a1270 */
[----:B------:R-:W-:Y:S02]  /*117bd0*/  ISETP.LT.AND P6, PT, R48, UR18, !P2 ;  /* 0x0000001230007c0c */ /* 0x000fe4000d7c1270 */
[----:B------:R-:W-:Y:S01]  /*117be0*/  PRMT R3, R52, 0x7771, RZ ;  /* 0x0000777134037816 */ /* 0x000fe200000000ff */
[----:B------:R-:W0:Y:S01]  /*117bf0*/  LDCU UR14, c[0x0][0x398] ;  /* 0x00007300ff0e77ac */ /* 0x000e220008000800 */
[----:B------:R-:W1:Y:S01]  /*117c00*/  LDCU UR16, c[0x0][0x398] ;  /* 0x00007300ff1077ac */ /* 0x000e620008000800 */
[----:B------:R-:W-:Y:S01]  /*117c10*/  VIADD R4, R46, 0xe6 ;  /* 0x000000e62e047836 */ /* 0x000fe20000000000 */
[----:B------:R-:W0:Y:S01]  /*117c20*/  LDCU UR18, c[0x0][0x398] ;  /* 0x00007300ff1277ac */ /* 0x000e220008000800 */
[----:B----4-:R4:W-:Y:S01]  /*117c30*/  @P4 STG.E.U8 desc[UR4][R60.64], R2 ;  /* 0x000000023c004986 */ /* 0x0109e2000c101104 */
[----:B------:R-:W-:-:S03]  /*117c40*/  ISETP.LT.AND P4, PT, R45, UR8, !P2 ;  /* 0x000000082d007c0c */ /* 0x000fc6000d781270 */
[----:B----4-:R-:W4:Y:S01]  /*117c50*/  LDL.LU.64 R60, [R1+0xe90] ;  /* 0x000e9000013c7983 */ /* 0x010f220000300a00 */
[----:B------:R-:W-:-:S03]  /*117c60*/  PRMT R2, R52, 0x7772, RZ ;  /* 0x0000777234027816 */ /* 0x000fc600000000ff */
[----:B------:R-:W4:Y:S04]  /*117c70*/  LDL.LU.64 R32, [R1+0xe88] ;  /* 0x000e880001207983 */ /* 0x000f280000300a00 */
[----:B------:R-:W-:Y:S04]  /*117c80*/  @P5 STG.E.U8 desc[UR4][R54.64], R3 ;  /* 0x0000000336005986 */ /* 0x000fe8000c101104 */
[----:B------:R-:W4:Y:S01]  /*117c90*/  LDL.LU.64 R36, [R1+0xe80] ;  /* 0x000e800001247983 */ /* 0x000f220000300a00 */
[----:B------:R-:W-:-:S03]  /*117ca0*/  PRMT R7, R47, 0x7770, RZ ;  /* 0x000077702f077816 */ /* 0x000fc600000000ff */
[----:B------:R0:W-:Y:S01]  /*117cb0*/  @P6 STG.E.U8 desc[UR4][R18.64], R2 ;  /* 0x0000000212006986 */ /* 0x0001e2000c101104 */
[C---:B------:R-:W-:Y:S02]  /*117cc0*/  PRMT R6, R47.reuse, 0x7771, RZ ;  /* 0x000077712f067816 */ /* 0x040fe400000000ff */
[----:B------:R-:W-:Y:S02]  /*117cd0*/  PRMT R5, R47, 0x7772, RZ ;  /* 0x000077722f057816 */ /* 0x000fe400000000ff */
[----:B------:R-:W-:Y:S01]  /*117ce0*/  ISETP.GE.AND P3, PT, R4, UR42, PT ;  /* 0x0000002a04007c0c */ /* 0x000fe2000bf66270 */
[----:B------:R-:W1:Y:S01]  /*117cf0*/  LDCU UR8, c[0x0][0x398] ;  /* 0x00007300ff0877ac */ /* 0x000e620008000800 */
[----:B0-----:R-:W4:Y:S01]  /*117d00*/  LDL.LU.64 R18, [R1+0xe78] ;  /* 0x000e780001127983 */ /* 0x001f220000300a00 */
[----:B------:R-:W-:-:S03]  /*117d10*/  PRMT R2, R52, 0x7773, RZ ;  /* 0x0000777334027816 */ /* 0x000fc600000000ff */
[----:B------:R-:W4:Y:S01]  /*117d20*/  LDL.LU.64 R54, [R1+0xe70] ;  /* 0x000e700001367983 */ /* 0x000f220000300a00 */
[----:B------:R-:W-:Y:S02]  /*117d30*/  ISETP.LT.AND P6, PT, R41, UR6, !P2 ;  /* 0x0000000629007c0c */ /* 0x000fe4000d7c1270 */
[----:B------:R-:W-:Y:S02]  /*117d40*/  PRMT R3, R47, 0x7773, RZ ;  /* 0x000077732f037816 */ /* 0x000fe400000000ff */
[----:B------:R-:W-:Y:S01]  /*117d50*/  ISETP.LT.AND P5, PT, R40, UR10, !P2 ;  /* 0x0000000a28007c0c */ /* 0x000fe2000d7a1270 */
[----:B------:R-:W0:Y:S01]  /*117d60*/  LDCU UR6, c[0x0][0x398] ;  /* 0x00007300ff0677ac */ /* 0x000e220008000800 */
[----:B------:R-:W0:Y:S01]  /*117d70*/  LDCU UR10, c[0x0][0x398] ;  /* 0x00007300ff0a77ac */ /* 0x000e220008000800 */
[----:B--2---:R2:W-:Y:S04]  /*117d80*/  @P4 STG.E.U8 desc[UR4][R42.64], R2 ;  /* 0x000000022a004986 */ /* 0x0045e8000c101104 */
[----:B--2---:R-:W2:Y:S01]  /*117d90*/  LDL.LU.64 R42, [R1+0xe68] ;  /* 0x000e6800012a7983 */ /* 0x004ea20000300a00 */
[----:B------:R-:W-:-:S03]  /*117da0*/  PRMT R2, R44, 0x7770, RZ ;  /* 0x000077702c027816 */ /* 0x000fc600000000ff */
[----:B------:R-:W2:Y:S04]  /*117db0*/  LDL.LU R47, [R1+0x6cc] ;  /* 0x0006cc00012f7983 */ /* 0x000ea80000300800 */
[----:B------:R-:W2:Y:S04]  /*117dc0*/  LDL.LU.64 R52, [R1+0xe60] ;  /* 0x000e600001347983 */ /* 0x000ea80000300a00 */
[----:B---3--:R3:W-:Y:S04]  /*117dd0*/  @P6 STG.E.U8 desc[UR4][R50.64], R2 ;  /* 0x0000000232006986 */ /* 0x0087e8000c101104 */
[----:B---3--:R-:W3:Y:S01]  /*117de0*/  LDL.LU.64 R50, [R1+0xe58] ;  /* 0x000e580001327983 */ /* 0x008ee20000300a00 */
[----:B------:R-:W-:-:S02]  /*117df0*/  PRMT R4, R44, 0x7771, RZ ;  /* 0x000077712c047816 */ /* 0x000fc400000000ff */
[----:B------:R-:W-:Y:S02]  /*117e00*/  ISETP.LT.AND P4, PT, R17, UR20, !P2 ;  /* 0x0000001411007c0c */ /* 0x000fe4000d781270 */
[----:B------:R-:W-:Y:S02]  /*117e10*/  ISETP.LT.AND P2, PT, R59, UR12, !P2 ;  /* 0x0000000c3b007c0c */ /* 0x000fe4000d741270 */
[----:B------:R-:W-:Y:S02]  /*117e20*/  PRMT R2, R44, 0x7772, RZ ;  /* 0x000077722c027816 */ /* 0x000fe400000000ff */
[----:B-1----:R-:W-:Y:S01]  /*117e30*/  ISETP.LT.AND P6, PT, R49, UR16, !P3 ;  /* 0x0000001031007c0c */ /* 0x002fe2000dfc1270 */
[----:B------:R-:W1:Y:S01]  /*117e40*/  LDCU UR12, c[0x0][0x398] ;  /* 0x00007300ff0c77ac */ /* 0x000e620008000800 */
[----:B------:R-:W0:Y:S01]  /*117e50*/  LDCU UR16, c[0x0][0x398] ;  /* 0x00007300ff1077ac */ /* 0x000e220008000800 */
[----:B------:R-:W0:Y:S01]  /*117e60*/  LDCU UR20, c[0x0][0x398] ;  /* 0x00007300ff1477ac */ /* 0x000e220008000800 */
[----:B----4-:R4:W-:Y:S01]  /*117e70*/  @P5 STG.E.U8 desc[UR4][R60.64], R4 ;  /* 0x000000043c005986 */ /* 0x0109e2000c101104 */
[----:B------:R-:W-:-:S03]  /*117e80*/  ISETP.LT.AND P5, PT, R16, UR14, !P3 ;  /* 0x0000000e10007c0c */ /* 0x000fc6000dfa1270 */
[----:B------:R0:W-:Y:S01]  /*117e90*/  @P4 STG.E.U8 desc[UR4][R32.64], R2 ;  /* 0x0000000220004986 */ /* 0x0001e2000c101104 */
[----:B------:R-:W-:Y:S01]  /*117ea0*/  ISETP.LT.AND P4, PT, R48, UR18, !P3 ;  /* 0x0000001230007c0c */ /* 0x000fe2000df81270 */
[----:B------:R-:W1:Y:S01]  /*117eb0*/  LDCU UR14, c[0x0][0x398] ;  /* 0x00007300ff0e77ac */ /* 0x000e620008000800 */
[----:B------:R-:W1:Y:S01]  /*117ec0*/  LDCU UR18, c[0x0][0x398] ;  /* 0x00007300ff1277ac */ /* 0x000e620008000800 */
[----:B----4-:R-:W-:Y:S01]  /*117ed0*/  PRMT R4, R44, 0x7773, RZ ;  /* 0x000077732c047816 */ /* 0x010fe200000000ff */
[----:B------:R-:W4:Y:S04]  /*117ee0*/  LDL.LU.64 R60, [R1+0xe40] ;  /* 0x000e4000013c7983 */ /* 0x000f280000300a00 */
[----:B------:R-:W-:Y:S01]  /*117ef0*/  @P2 STG.E.U8 desc[UR4][R36.64], R4 ;  /* 0x0000000424002986 */ /* 0x000fe2000c101104 */
[----:B------:R-:W-:Y:S01]  /*117f00*/  ISETP.LT.AND P2, PT, R45, UR8, !P3 ;  /* 0x000000082d007c0c */ /* 0x000fe2000df41270 */
[----:B0-----:R-:W-:Y:S01]  /*117f10*/  VIADD R2, R46, 0xe7 ;  /* 0x000000e72e027836 */ /* 0x001fe20000000000 */
[----:B------:R-:W0:Y:S01]  /*117f20*/  LDCU UR8, c[0x0][0x398] ;  /* 0x00007300ff0877ac */ /* 0x000e220008000800 */
[----:B------:R0:W-:Y:S04]  /*117f30*/  @P5 STG.E.U8 desc[UR4][R18.64], R7 ;  /* 0x0000000712005986 */ /* 0x0001e8000c101104 */
[----:B------:R1:W-:Y:S04]  /*117f40*/  @P6 STG.E.U8 desc[UR4][R54.64], R6 ;  /* 0x0000000636006986 */ /* 0x0003e8000c101104 */
[----:B0-----:R-:W4:Y:S04]  /*117f50*/  LDL.LU.64 R18, [R1+0xe50] ;  /* 0x000e500001127983 */ /* 0x001f280000300a00 */
[----:B-1----:R-:W4:Y:S04]  /*117f60*/  LDL.LU.64 R54, [R1+0xe48] ;  /* 0x000e480001367983 */ /* 0x002f280000300a00 */
[----:B------:R-:W4:Y:S01]  /*117f70*/  LDL.LU R44, [R1+0x72c] ;  /* 0x00072c00012c7983 */ /* 0x000f220000300800 */
[----:B------:R-:W-:-:S02]  /*117f80*/  ISETP.LT.AND P5, PT, R41, UR6, !P3 ;  /* 0x0000000629007c0c */ /* 0x000fc4000dfa1270 */
[----:B------:R-:W-:Y:S01]  /*117f90*/  ISETP.LT.AND P6, PT, R40, UR10, !P3 ;  /* 0x0000000a28007c0c */ /* 0x000fe2000dfc1270 */
[----:B------:R-:W0:Y:S01]  /*117fa0*/  LDCU UR6, c[0x0][0x398] ;  /* 0x00007300ff0677ac */ /* 0x000e220008000800 */
[----:B------:R-:W1:Y:S01]  /*117fb0*/  LDCU UR10, c[0x0][0x398] ;  /* 0x00007300ff0a77ac */ /* 0x000e620008000800 */
[----:B--2---:R2:W-:Y:S01]  /*117fc0*/  @P4 STG.E.U8 desc[UR4][R42.64], R5 ;  /* 0x000000052a004986 */ /* 0x0045e2000c101104 */
[----:B------:R-:W-:Y:S02]  /*117fd0*/  ISETP.GE.AND P4, PT, R2, UR41, PT ;  /* 0x0000002902007c0c */ /* 0x000fe4000bf86270 */
[----:B------:R-:W-:Y:S01]  /*117fe0*/  PRMT R2, R47, 0x7770, RZ ;  /* 0x000077702f027816 */ /* 0x000fe200000000ff */
[----:B--2---:R-:W2:Y:S04]  /*117ff0*/  LDL.LU.64 R42, [R1+0xe38] ;  /* 0x000e3800012a7983 */ /* 0x004ea80000300a00 */
[----:B------:R0:W-:Y:S04]  /*118000*/  @P2 STG.E.U8 desc[UR4][R52.64], R3 ;  /* 0x0000000334002986 */ /* 0x0001e8000c101104 */
[----:B---3--:R3:W-:Y:S04]  /*118010*/  @P5 STG.E.U8 desc[UR4][R50.64], R2 ;  /* 0x0000000232005986 */ /* 0x0087e8000c101104 */
[----:B0-----:R-:W2:Y:S04]  /*118020*/  LDL.LU.64 R52, [R1+0xe30] ;  /* 0x000e300001347983 */ /* 0x001ea80000300a00 */
[----:B---3--:R-:W3:Y:S01]  /*118030*/  LDL.LU.64 R50, [R1+0xe28] ;  /* 0x000e280001327983 */ /* 0x008ee20000300a00 */
[----:B------:R-:W-:-:S02]  /*118040*/  ISETP.LT.AND P2, PT, R17, UR12, !P3 ;  /* 0x0000000c11007c0c */ /* 0x000fc4000df41270 */
[C---:B------:R-:W-:Y:S02]  /*118050*/  PRMT R3, R47.reuse, 0x7771, RZ ;  /* 0x000077712f037816 */ /* 0x040fe400000000ff */
[----:B------:R-:W-:Y:S02]  /*118060*/  PRMT R2, R47, 0x7772, RZ ;  /* 0x000077722f027816 */ /* 0x000fe400000000ff */
[----:B------:R-:W-:Y:S01]  /*118070*/  ISETP.LT.AND P3, PT, R59, UR14, !P3 ;  /* 0x0000000e3b007c0c */ /* 0x000fe2000df61270 */
[----:B------:R-:W0:Y:S01]  /*118080*/  LDCU UR12, c[0x0][0x398] ;  /* 0x00007300ff0c77ac */ /* 0x000e220008000800 */
[----:B------:R-:W0:Y:S01]  /*118090*/  LDCU UR14, c[0x0][0x398] ;  /* 0x00007300ff0e77ac */ /* 0x000e220008000800 */
[----:B----4-:R4:W-:Y:S01]  /*1180a0*/  @P6 STG.E.U8 desc[UR4][R60.64], R3 ;  /* 0x000000033c006986 */ /* 0x0109e2000c101104 */
[----:B------:R-:W-:Y:S01]  /*1180b0*/  ISETP.LT.AND P6, PT, R16, UR16, !P4 ;  /* 0x0000001010007c0c */ /* 0x000fe2000e7c1270 */
[----:B------:R-:W0:Y:S02]  /*1180c0*/  LDCU UR16, c[0x0][0x398] ;  /* 0x00007300ff1077ac */ /* 0x000e240008000800 */
[----:B----4-:R-:W4:Y:S01]  /*1180d0*/  LDL.LU.64 R60, [R1+0xe18] ;  /* 0x000e1800013c7983 */ /* 0x010f220000300a00 */
[----:B------:R-:W-:-:S05]  /*1180e0*/  VIADD R3, R46, 0xe8 ;  /* 0x000000e82e037836 */ /* 0x000fca0000000000 */
[----:B------:R-:W-:Y:S02]  /*1180f0*/  ISETP.GE.AND P5, PT, R3, UR28, PT ;  /* 0x0000001c03007c0c */ /* 0x000fe4000bfa6270 */
[----:B------:R-:W-:Y:S01]  /*118100*/  PRMT R3, R47, 0x7773, RZ ;  /* 0x000077732f037816 */ /* 0x000fe200000000ff */
[----:B------:R0:W-:Y:S04]  /*118110*/  @P2 STG.E.U8 desc[UR4][R18.64], R2 ;  /* 0x0000000212002986 */ /* 0x0001e8000c101104 */
[----:B------:R1:W-:Y:S04]  /*118120*/  @P3 STG.E.U8 desc[UR4][R54.64], R3 ;  /* 0x0000000336003986 */ /* 0x0003e8000c101104 */
[----:B0-----:R-:W4:Y:S01]  /*118130*/  LDL.LU R18, [R1+0x7bc] ;  /* 0x0007bc0001127983 */ /* 0x001f220000300800 */
[----:B------:R-:W-:-:S03]  /*118140*/  PRMT R2, R44, 0x7770, RZ ;  /* 0x000077702c027816 */ /* 0x000fc600000000ff */
[----:B------:R-:W4:Y:S04]  /*118150*/  LDL.LU.64 R28, [R1+0xe20] ;  /* 0x000e2000011c7983 */ /* 0x000f280000300a00 */
[----:B------:R-:W4:Y:S04]  /*118160*/  LDL.LU.64 R32, [R1+0xe10] ;  /* 0x000e100001207983 */ /* 0x000f280000300a00 */
[----:B------:R-:W4:Y:S01]  /*118170*/  LDL.LU.64 R36, [R1+0xe08] ;  /* 0x000e080001247983 */ /* 0x000f220000300a00 */
[----:B------:R-:W-:Y:S02]  /*118180*/  ISETP.LT.AND P2, PT, R49, UR18, !P4 ;  /* 0x0000001231007c0c */ /* 0x000fe4000e741270 */
[----:B------:R-:W-:-:S02]  /*118190*/  ISETP.LT.AND P3, PT, R48, UR8, !P4 ;  /* 0x0000000830007c0c */ /* 0x000fc4000e761270 */
[C---:B-1----:R-:W-:Y:S02]  /*1181a0*/  PRMT R3, R44.reuse, 0x7772, RZ ;  /* 0x000077722c037816 */ /* 0x042fe400000000ff */
[C---:B------:R-:W-:Y:S01]  /*1181b0*/  PRMT R4, R44.reuse, 0x7773, RZ ;  /* 0x000077732c047816 */ /* 0x040fe200000000ff */
[----:B------:R-:W0:Y:S01]  /*1181c0*/  LDCU UR8, c[0x0][0x398] ;  /* 0x00007300ff0877ac */ /* 0x000e220008000800 */
[----:B------:R-:W1:Y:S01]  /*1181d0*/  LDCU UR18, c[0x0][0x398] ;  /* 0x00007300ff1277ac */ /* 0x000e620008000800 */
[----:B--2---:R2:W-:Y:S04]  /*1181e0*/  @P6 STG.E.U8 desc[UR4][R42.64], R2 ;  /* 0x000000022a006986 */ /* 0x0045e8000c101104 */
[----:B--2---:R-:W2:Y:S04]  /*1181f0*/  LDL.LU.64 R42, [R1+0xe00] ;  /* 0x000e0000012a7983 */ /* 0x004ea80000300a00 */
[----:B------:R-:W2:Y:S01]  /*118200*/  LDL.LU R19, [R1+0x7a0] ;  /* 0x0007a00001137983 */ /* 0x000ea20000300800 */
[----:B------:R-:W-:-:S03]  /*118210*/  PRMT R2, R44, 0x7771, RZ ;  /* 0x000077712c027816 */ /* 0x000fc600000000ff */
[----:B------:R-:W2:Y:S04]  /*118220*/  LDL.LU.64 R54, [R1+0xdf8] ;  /* 0x000df80001367983 */ /* 0x000ea80000300a00 */
[----:B------:R0:W-:Y:S04]  /*118230*/  @P2 STG.E.U8 desc[UR4][R52.64], R2 ;  /* 0x0000000234002986 */ /* 0x0001e8000c101104 */
[----:B---3--:R3:W-:Y:S04]  /*118240*/  @P3 STG.E.U8 desc[UR4][R50.64], R3 ;  /* 0x0000000332003986 */ /* 0x0087e8000c101104 */
[----:B0-----:R-:W2:Y:S04]  /*118250*/  LDL.LU.64 R52, [R1+0xdf0] ;  /* 0x000df00001347983 */ /* 0x001ea80000300a00 */
[----:B---3--:R-:W3:Y:S01]  /*118260*/  LDL.LU.64 R50, [R1+0xde8] ;  /* 0x000de80001327983 */ /* 0x008ee20000300a00 */
[----:B------:R-:W-:-:S02]  /*118270*/  ISETP.LT.AND P6, PT, R45, UR6, !P4 ;  /* 0x000000062d007c0c */ /* 0x000fc4000e7c1270 */
[----:B------:R-:W-:Y:S02]  /*118280*/  ISETP.LT.AND P2, PT, R41, UR10, !P4 ;  /* 0x0000000a29007c0c */ /* 0x000fe4000e741270 */
[----:B------:R-:W-:Y:S01]  /*118290*/  ISETP.LT.AND P3, PT, R40, UR20, !P4 ;  /* 0x0000001428007c0c */ /* 0x000fe2000e761270 */
[----:B------:R-:W0:Y:S01]  /*1182a0*/  LDCU UR6, c[0x0][0x398] ;  /* 0x00007300ff0677ac */ /* 0x000e220008000800 */
[----:B------:R-:W0:Y:S01]  /*1182b0*/  LDCU UR10, c[0x0][0x398] ;  /* 0x00007300ff0a77ac */ /* 0x000e220008000800 */
[----:B------:R-:W0:Y:S06]  /*1182c0*/  LDCU UR20, c[0x0][0x398] ;  /* 0x00007300ff1477ac */ /* 0x000e2c0008000800 */
[----:B----4-:R4:W-:Y:S01]  /*1182d0*/  @P6 STG.E.U8 desc[UR4][R60.64], R4 ;  /* 0x000000043c006986 */ /* 0x0109e2000c101104 */
[----:B------:R-:W-:-:S02]  /*1182e0*/  ISETP.LT.AND P6, PT, R17, UR12, !P4 ;  /* 0x0000000c11007c0c */ /* 0x000fc4000e7c1270 */
[----:B------:R-:W-:Y:S01]  /*1182f0*/  ISETP.LT.AND P4, PT, R59, UR14, !P4 ;  /* 0x0000000e3b007c0c */ /* 0x000fe2000e781270 */
[----:B------:R-:W0:Y:S01]  /*118300*/  LDCU UR12, c[0x0][0x398] ;  /* 0x00007300ff0c77ac */ /* 0x000e220008000800 */
[----:B------:R-:W0:Y:S01]  /*118310*/  LDCU UR14, c[0x0][0x398] ;  /* 0x00007300ff0e77ac */ /* 0x000e220008000800 */
[----:B----4-:R-:W4:Y:S01]  /*118320*/  LDL.LU.64 R60, [R1+0xde0] ;  /* 0x000de000013c7983 */ /* 0x010f220000300a00 */
[C---:B------:R-:W-:Y:S02]  /*118330*/  PRMT R2, R18.reuse, 0x7770, RZ ;  /* 0x0000777012027816 */ /* 0x040fe400000000ff */
[C---:B------:R-:W-:Y:S02]  /*118340*/  PRMT R3, R18.reuse, 0x7771, RZ ;  /* 0x0000777112037816 */ /* 0x040fe400000000ff */
[C---:B------:R-:W-:Y:S02]  /*118350*/  PRMT R4, R18.reuse, 0x7772, RZ ;  /* 0x0000777212047816 */ /* 0x040fe400000000ff */
[----:B------:R-:W-:Y:S01]  /*118360*/  PRMT R5, R18, 0x7773, RZ ;  /* 0x0000777312057816 */ /* 0x000fe200000000ff */
[----:B------:R-:W-:Y:S04]  /*118370*/  @P2 STG.E.U8 desc[UR4][R28.64], R2 ;  /* 0x000000021c002986 */ /* 0x000fe8000c101104 */
[----:B------:R-:W4:Y:S04]  /*118380*/  LDL.LU R18, [R1+0x6b0] ;  /* 0x0006b00001127983 */ /* 0x000f280000300800 */
[----:B------:R0:W-:Y:S01]  /*118390*/  @P3 STG.E.U8 desc[UR4][R32.64], R3 ;  /* 0x0000000320003986 */ /* 0x0001e2000c101104 */
[----:B------:R-:W-:-:S03]  /*1183a0*/  ISETP.LT.AND P3, PT, R16, UR16, !P5 ;  /* 0x0000001010007c0c */ /* 0x000fc6000ef61270 */
[----:B------:R-:W-:Y:S01]  /*1183b0*/  @P6 STG.E.U8 desc[UR4][R36.64], R4 ;  /* 0x0000000424006986 */ /* 0x000fe2000c101104 */
[----:B------:R-:W-:Y:S02]  /*1183c0*/  ISETP.LT.AND P2, PT, R49, UR22, !P5 ;  /* 0x0000001631007c0c */ /* 0x000fe4000ef41270 */
[----:B------:R-:W-:Y:S01]  /*1183d0*/  ISETP.LT.AND P6, PT, R48, UR8, !P5 ;  /* 0x0000000830007c0c */ /* 0x000fe2000efc1270 */
[----:B------:R-:W1:Y:S01]  /*1183e0*/  LDCU UR16, c[0x0][0x398] ;  /* 0x00007300ff1077ac */ /* 0x000e620008000800 */
[----:B------:R-:W1:Y:S01]  /*1183f0*/  LDCU UR8, c[0x0][0x398] ;  /* 0x00007300ff0877ac */ /* 0x000e620008000800 */
[----:B------:R-:W1:Y:S01]  /*118400*/  LDCU UR22, c[0x0][0x398] ;  /* 0x00007300ff1677ac */ /* 0x000e620008000800 */
[----:B0-----:R-:W4:Y:S04]  /*118410*/  LDL.LU.64 R32, [R1+0xdd8] ;  /* 0x000dd80001207983 */ /* 0x001f280000300a00 */
[----:B--2---:R0:W-:Y:S01]  /*118420*/  @P4 STG.E.U8 desc[UR4][R42.64], R5 ;  /* 0x000000052a004986 */ /* 0x0041e2000c101104 */
[----:B------:R-:W-:-:S02]  /*118430*/  PRMT R2, R19, 0x7770, RZ ;  /* 0x0000777013027816 */ /* 0x000fc400000000ff */
[C---:B------:R-:W-:Y:S01]  /*118440*/  PRMT R3, R19.reuse, 0x7771, RZ ;  /* 0x0000777113037816 */ /* 0x040fe200000000ff */
[----:B0-----:R-:W2:Y:S04]  /*118450*/  LDL.LU.64 R42, [R1+0xdd0] ;  /* 0x000dd000012a7983 */ /* 0x001ea80000300a00 */
[----:B------:R0:W-:Y:S04]  /*118460*/  @P3 STG.E.U8 desc[UR4][R54.64], R2 ;  /* 0x0000000236003986 */ /* 0x0001e8000c101104 */
[----:B------:R-:W2:Y:S04]  /*118470*/  LDL.LU.64 R36, [R1+0xdc0] ;  /* 0x000dc00001247983 */ /* 0x000ea80000300a00 */
[----:B------:R-:W2:Y:S04]  /*118480*/  LDL.LU R44, [R1+0x710] ;  /* 0x00071000012c7983 */ /* 0x000ea80000300800 */
[----:B------:R1:W-:Y:S01]  /*118490*/  @P2 STG.E.U8 desc[UR4][R52.64], R3 ;  /* 0x0000000334002986 */ /* 0x0003e2000c101104 */
[----:B0-----:R-:W-:-:S05]  /*1184a0*/  PRMT R2, R19, 0x7772, RZ ;  /* 0x0000777213027816 */ /* 0x001fca00000000ff */
[----:B---3--:R0:W-:Y:S04]  /*1184b0*/  @P6 STG.E.U8 desc[UR4][R50.64], R2 ;  /* 0x0000000232006986 */ /* 0x0081e8000c101104 */
[----:B-1----:R-:W3:Y:S04]  /*1184c0*/  LDL.LU.64 R52, [R1+0xdc8] ;  /* 0x000dc80001347983 */ /* 0x002ee80000300a00 */
[----:B0-----:R-:W3:Y:S01]  /*1184d0*/  LDL.LU.64 R50, [R1+0xdb8] ;  /* 0x000db80001327983 */ /* 0x001ee20000300a00 */
[----:B------:R-:W-:Y:S02]  /*1184e0*/  ISETP.LT.AND P4, PT, R45, UR6, !P5 ;  /* 0x000000062d007c0c */ /* 0x000fe4000ef81270 */
[----:B------:R-:W-:-:S02]  /*1184f0*/  PRMT R3, R19, 0x7773, RZ ;  /* 0x0000777313037816 */ /* 0x000fc400000000ff */
[----:B------:R-:W-:Y:S01]  /*118500*/  ISETP.LT.AND P3, PT, R41, UR18, !P5 ;  /* 0x0000001229007c0c */ /* 0x000fe2000ef61270 */
[----:B------:R-:W3:Y:S01]  /*118510*/  LDL.LU.64 R54, [R1+0xdb0] ;  /* 0x000db00001367983 */ /* 0x000ee20000300a00 */
[----:B------:R-:W-:Y:S01]  /*118520*/  VIADD R2, R46, 0xe9 ;  /* 0x000000e92e027836 */ /* 0x000fe20000000000 */
[----:B------:R-:W-:Y:S01]  /*118530*/  ISETP.LT.AND P6, PT, R17, UR20, !P5 ;  /* 0x0000001411007c0c */ /* 0x000fe2000efc1270 */
[----:B------:R-:W0:Y:S01]  /*118540*/  LDCU UR6, c[0x0][0x398] ;  /* 0x00007300ff0677ac */ /* 0x000e220008000800 */
[----:B------:R-:W1:Y:S01]  /*118550*/  LDCU UR18, c[0x0][0x398] ;  /* 0x00007300ff1277ac */ /* 0x000e620008000800 */
[----:B------:R-:W0:Y:S03]  /*118560*/  LDCU UR20, c[0x0][0x398] ;  /* 0x00007300ff1477ac */ /* 0x000e260008000800 */
[----:B----4-:R4:W-:Y:S01]  /*118570*/  @P4 STG.E.U8 desc[UR4][R60.64], R3 ;  /* 0x000000033c004986 */ /* 0x0109e2000c101104 */
[----:B------:R-:W-:-:S02]  /*118580*/  ISETP.LT.AND P4, PT, R40, UR10, !P5 ;  /* 0x0000000a28007c0c */ /* 0x000fc4000ef81270 */
[----:B------:R-:W-:Y:S01]  /*118590*/  ISETP.GE.AND P2, PT, R2, UR38, PT ;  /* 0x0000002602007c0c */ /* 0x000fe2000bf46270 */
[----:B----4-:R-:W4:Y:S04]  /*1185a0*/  LDL.LU.64 R60, [R1+0xda0] ;  /* 0x000da000013c7983 */ /* 0x010f280000300a00 */
[----:B------:R-:W4:Y:S01]  /*1185b0*/  LDL.LU R19, [R1+0x790] ;  /* 0x0007900001137983 */ /* 0x000f220000300800 */
[C---:B------:R-:W-:Y:S02]  /*1185c0*/  PRMT R3, R18.reuse, 0x7770, RZ ;  /* 0x0000777012037816 */ /* 0x040fe400000000ff */
[----:B------:R-:W-:Y:S02]  /*1185d0*/  PRMT R2, R18, 0x7771, RZ ;  /* 0x0000777112027816 */ /* 0x000fe400000000ff */
[----:B------:R-:W-:Y:S01]  /*1185e0*/  ISETP.LT.AND P5, PT, R59, UR12, !P5 ;  /* 0x0000000c3b007c0c */ /* 0x000fe2000efa1270 */
[----:B------:R-:W0:Y:S01]  /*1185f0*/  LDCU UR10, c[0x0][0x398] ;  /* 0x00007300ff0a77ac */ /* 0x000e220008000800 */
[----:B------:R-:W0:Y:S01]  /*118600*/  LDCU UR12, c[0x0][0x398] ;  /* 0x00007300ff0c77ac */ /* 0x000e220008000800 */
[----:B------:R0:W-:Y:S01]  /*118610*/  @P3 STG.E.U8 desc[UR4][R32.64], R3 ;  /* 0x0000000320003986 */ /* 0x0001e2000c101104 */
[----:B------:R-:W-:Y:S01]  /*118620*/  ISETP.LT.AND P3, PT, R16, UR14, !P2 ;  /* 0x0000000e10007c0c */ /* 0x000fe2000d761270 */
[----:B------:R-:W1:Y:S01]  /*118630*/  LDCU UR14, c[0x0][0x398] ;  /* 0x00007300ff0e77ac */ /* 0x000e620008000800 */
[C---:B0-----:R-:W-:Y:S01]  /*118640*/  PRMT R3, R18.reuse, 0x7772, RZ ;  /* 0x0000777212037816 */ /* 0x041fe200000000ff */
[----:B--2---:R0:W-:Y:S04]  /*118650*/  @P4 STG.E.U8 desc[UR4][R42.64], R2 ;  /* 0x000000022a004986 */ /* 0x0041e8000c101104 */
[----:B------:R2:W-:Y:S04]  /*118660*/  @P6 STG.E.U8 desc[UR4][R36.64], R3 ;  /* 0x0000000324006986 */ /* 0x0005e8000c101104 */
[----:B0-----:R-:W4:Y:S01]  /*118670*/  LDL.LU.64 R42, [R1+0xda8] ;  /* 0x000da800012a7983 */ /* 0x001f220000300a00 */
[----:B------:R-:W-:-:S03]  /*118680*/  PRMT R2, R18, 0x7773, RZ ;  /* 0x0000777312027816 */ /* 0x000fc600000000ff */
[----:B------:R-:W4:Y:S01]  /*118690*/  LDL.LU.64 R32, [R1+0xd90] ;  /* 0x000d900001207983 */ /* 0x000f220000300a00 */
[----:B--2---:R-:W-:-:S03]  /*1186a0*/  PRMT R3, R44, 0x7770, RZ ;  /* 0x000077702c037816 */ /* 0x004fc600000000ff */
[----:B---3--:R0:W-:Y:S04]  /*1186b0*/  @P5 STG.E.U8 desc[UR4][R52.64], R2 ;  /* 0x0000000234005986 */ /* 0x0081e8000c101104 */
[----:B------:R2:W-:Y:S04]  /*1186c0*/  @P3 STG.E.U8 desc[UR4][R50.64], R3 ;  /* 0x0000000332003986 */ /* 0x0005e8000c101104 */
[----:B0-----:R-:W3:Y:S04]  /*1186d0*/  LDL.LU.64 R52, [R1+0xd98] ;  /* 0x000d980001347983 */ /* 0x001ee80000300a00 */
[----:B--2---:R-:W2:Y:S01]  /*1186e0*/  LDL.LU.64 R50, [R1+0xd80] ;  /* 0x000d800001327983 */ /* 0x004ea20000300a00 */
[----:B------:R-:W-:-:S02]  /*1186f0*/  ISETP.LT.AND P6, PT, R49, UR16, !P2 ;  /* 0x0000001031007c0c */ /* 0x000fc4000d7c1270 */
[----:B------:R-:W-:Y:S01]  /*118700*/  ISETP.LT.AND P4, PT, R48, UR6, !P2 ;  /* 0x0000000630007c0c */ /* 0x000fe2000d781270 */
[----:B------:R-:W2:Y:S01]  /*118710*/  LDL.LU R18, [R1+0x7a4] ;  /* 0x0007a40001127983 */ /* 0x000ea20000300800 */
[C---:B------:R-:W-:Y:S02]  /*118720*/  PRMT R2, R44.reuse, 0x7771, RZ ;  /* 0x000077712c027816 */ /* 0x040fe400000000ff */
[C---:B------:R-:W-:Y:S01]  /*118730*/  PRMT R3, R44.reuse, 0x7772, RZ ;  /* 0x000077722c037816 */ /* 0x040fe200000000ff */
[----:B------:R-:W2:Y:S01]  /*118740*/  LDL.LU.64 R36, [R1+0xd88] ;  /* 0x000d880001247983 */ /* 0x000ea20000300a00 */
[----:B------:R-:W-:Y:S02]  /*118750*/  ISETP.LT.AND P3, PT, R45, UR8, !P2 ;  /* 0x000000082d007c0c */ /* 0x000fe4000d761270 */
[----:B-1----:R-:W-:Y:S01]  /*118760*/  ISETP.LT.AND P5, PT, R41, UR18, !P2 ;  /* 0x0000001229007c0c */ /* 0x002fe2000d7a1270 */
[----:B------:R-:W0:Y:S01]  /*118770*/  LDCU UR6, c[0x0][0x398] ;  /* 0x00007300ff0677ac */ /* 0x000e220008000800 */
[----:B------:R-:W1:Y:S01]  /*118780*/  LDCU UR16, c[0x0][0x398] ;  /* 0x00007300ff1077ac */ /* 0x000e620008000800 */
[----:B------:R-:W0:Y:S01]  /*118790*/  LDCU UR8, c[0x0][0x398] ;  /* 0x00007300ff0877ac */ /* 0x000e220008000800 */
[----:B------:R-:W0:Y:S01]  /*1187a0*/  LDCU UR18, c[0x0][0x398] ;  /* 0x00007300ff1277ac */ /* 0x000e220008000800 */
[----:B------:R4:W-:Y:S04]  /*1187b0*/  @P6 STG.E.U8 desc[UR4][R54.64], R2 ;  /* 0x0000000236006986 */ /* 0x0009e8000c101104 */
[----:B----4-:R4:W-:Y:S04]  /*1187c0*/  @P4 STG.E.U8 desc[UR4][R60.64], R3 ;  /* 0x000000033c004986 */ /* 0x0109e8000c101104 */
[----:B------:R-:W2:Y:S04]  /*1187d0*/  LDL.LU.64 R54, [R1+0xd70] ;  /* 0x000d700001367983 */ /* 0x000ea80000300a00 */
[----:B----4-:R-:W4:Y:S01]  /*1187e0*/  LDL.LU.64 R60, [R1+0xd78] ;  /* 0x000d7800013c7983 */ /* 0x010f220000300a00 */
[----:B------:R-:W-:-:S02]  /*1187f0*/  PRMT R3, R44, 0x7773, RZ ;  /* 0x000077732c037816 */ /* 0x000fc400000000ff */
[----:B------:R-:W-:Y:S02]  /*118800*/  ISETP.LT.AND P4, PT, R40, UR22, !P2 ;  /* 0x0000001628007c0c */ /* 0x000fe4000d781270 */
[----:B------:R-:W-:Y:S01]  /*118810*/  ISETP.LT.AND P6, PT, R17, UR10, !P2 ;  /* 0x0000000a11007c0c */ /* 0x000fe2000d7c1270 */
[----:B------:R-:W-:Y:S01]  /*118820*/  VIADD R2, R46, 0xea ;  /* 0x000000ea2e027836 */ /* 0x000fe20000000000 */
[C---:B------:R-:W-:Y:S01]  /*118830*/  PRMT R4, R19.reuse, 0x7770, RZ ;  /* 0x0000777013047816 */ /* 0x040fe200000000ff */
[----:B------:R0:W-:Y:S03]  /*118840*/  @P3 STG.E.U8 desc[UR4][R42.64], R3 ;  /* 0x000000032a003986 */ /* 0x0001e6000c101104 */
[----:B------:R-:W-:Y:S01]  /*118850*/  ISETP.GE.AND P3, PT, R2, UR33, PT ;  /* 0x0000002102007c0c */ /* 0x000fe2000bf66270 */
[----:B------:R1:W-:Y:S01]  /*118860*/  @P5 STG.E.U8 desc[UR4][R32.64], R4 ;  /* 0x0000000420005986 */ /* 0x0003e2000c101104 */
[C---:B------:R-:W-:Y:S01]  /*118870*/  PRMT R2, R19.reuse, 0x7771, RZ ;  /* 0x0000777113027816 */ /* 0x040fe200000000ff */
[----:B------:R-:W2:Y:S01]  /*118880*/  LDCU UR10, c[0x0][0x398] ;  /* 0x00007300ff0a77ac */ /* 0x000ea20008000800 */
[----:B------:R-:W2:Y:S01]  /*118890*/  LDCU UR22, c[0x0][0x398] ;  /* 0x00007300ff1677ac */ /* 0x000ea20008000800 */
[----:B0-----:R-:W4:Y:S04]  /*1188a0*/  LDL.LU.64 R42, [R1+0xd68] ;  /* 0x000d6800012a7983 */ /* 0x001f280000300a00 */
[----:B-1----:R-:W4:Y:S01]  /*1188b0*/  LDL.LU.64 R32, [R1+0xd58] ;  /* 0x000d580001207983 */ /* 0x002f220000300a00 */
[----:B------:R-:W-:-:S03]  /*1188c0*/  PRMT R3, R19, 0x7772, RZ ;  /* 0x0000777213037816 */ /* 0x000fc600000000ff */
[----:B------:R-:W4:Y:S04]  /*1188d0*/  LDL.LU R44, [R1+0x6b4] ;  /* 0x0006b400012c7983 */ /* 0x000f280000300800 */
[----:B---3--:R0:W-:Y:S04]  /*1188e0*/  @P4 STG.E.U8 desc[UR4][R52.64], R2 ;  /* 0x0000000234004986 */ /* 0x0081e8000c101104 */
[----:B--2---:R1:W-:Y:S04]  /*1188f0*/  @P6 STG.E.U8 desc[UR4][R50.64], R3 ;  /* 0x0000000332006986 */ /* 0x0043e8000c101104 */
[----:B0-----:R-:W2:Y:S04]  /*118900*/  LDL.LU.64 R52, [R1+0xd60] ;  /* 0x000d600001347983 */ /* 0x001ea80000300a00 */
[----:B-1----:R-:W3:Y:S01]  /*118910*/  LDL.LU.64 R50, [R1+0xd50] ;  /* 0x000d500001327983 */ /* 0x002ee20000300a00 */
[----:B------:R-:W-:-:S02]  /*118920*/  ISETP.LT.AND P2, PT, R59, UR20, !P2 ;  /* 0x000000143b007c0c */ /* 0x000fc4000d741270 */
[----:B------:R-:W-:Y:S02]  /*118930*/  ISETP.LT.AND P5, PT, R16, UR12, !P3 ;  /* 0x0000000c10007c0c */ /* 0x000fe4000dfa1270 */
[----:B------:R-:W-:Y:S02]  /*118940*/  ISETP.LT.AND P6, PT, R49, UR14, !P3 ;  /* 0x0000000e31007c0c */ /* 0x000fe4000dfc1270 */
[----:B------:R-:W-:Y:S02]  /*118950*/  PRMT R2, R19, 0x7773, RZ ;  /* 0x0000777313027816 */ /* 0x000fe400000000ff */
[----:B------:R-:W-:Y:S02]  /*118960*/  PRMT R3, R18, 0x7770, RZ ;  /* 0x0000777012037816 */ /* 0x000fe400000000ff */
[----:B------:R-:W-:Y:S01]  /*118970*/  ISETP.LT.AND P4, PT, R48, UR6, !P3 ;  /* 0x0000000630007c0c */ /* 0x000fe2000df81270 */
[----:B------:R-:W0:Y:S01]  /*118980*/  LDCU UR12, c[0x0][0x398] ;  /* 0x00007300ff0c77ac */ /* 0x000e220008000800 */
[----:B------:R-:W1:Y:S01]  /*118990*/  LDCU UR6, c[0x0][0x398] ;  /* 0x00007300ff0677ac */ /* 0x000e620008000800 */
[----:B------:R-:W0:Y:S01]  /*1189a0*/  LDCU UR14, c[0x0][0x398] ;  /* 0x00007300ff0e77ac */ /* 0x000e220008000800 */
[----:B------:R-:W0:Y:S01]  /*1189b0*/  LDCU UR20, c[0x0][0x398] ;  /* 0x00007300ff1477ac */ /* 0x000e220008000800 */
[----:B------:R1:W-:Y:S04]  /*1189c0*/  @P2 STG.E.U8 desc[UR4][R36.64], R2 ;  /* 0x0000000224002986 */ /* 0x0003e8000c101104 */
[----:B------:R0:W-:Y:S01]  /*1189d0*/  @P5 STG.E.U8 desc[UR4][R54.64], R3 ;  /* 0x0000000336005986 */ /* 0x0001e2000c101104 */
[----:B-1----:R-:W-:-:S03]  /*1189e0*/  PRMT R2, R18, 0x7771, RZ ;  /* 0x0000777112027816 */ /* 0x002fc600000000ff */
[----:B------:R-:W3:Y:S04]  /*1189f0*/  LDL.LU.64 R36, [R1+0xd48] ;  /* 0x000d480001247983 */ /* 0x000ee80000300a00 */
[----:B----4-:R1:W-:Y:S01]  /*118a00*/  @P6 STG.E.U8 desc[UR4][R60.64], R2 ;  /* 0x000000023c006986 */ /* 0x0103e2000c101104 */
[----:B0-----:R-:W-:Y:S02]  /*118a10*/  PRMT R3, R18, 0x7772, RZ ;  /* 0x0000777212037816 */ /* 0x001fe400000000ff */
[----:B------:R-:W-:Y:S01]  /*118a20*/  ISETP.LT.AND P5, PT, R45, UR16, !P3 ;  /* 0x000000102d007c0c */ /* 0x000fe2000dfa1270 */
[----:B-1----:R-:W4:Y:S04]  /*118a30*/  LDL.LU.64 R60, [R1+0xd40] ;  /* 0x000d4000013c7983 */ /* 0x002f280000300a00 */
[----:B------:R-:W4:Y:S04]  /*118a40*/  LDL.LU R19, [R1+0x714] ;  /* 0x0007140001137983 */ /* 0x000f280000300800 */
[----:B------:R-:W4:Y:S01]  /*118a50*/  LDL.LU.64 R54, [R1+0xd38] ;  /* 0x000d380001367983 */ /* 0x000f220000300a00 */
[----:B------:R-:W-:Y:S01]  /*118a60*/  ISETP.LT.AND P6, PT, R40, UR18, !P3 ;  /* 0x0000001228007c0c */ /* 0x000fe2000dfc1270 */
[----:B------:R-:W-:Y:S01]  /*118a70*/  VIADD R2, R46, 0xeb ;  /* 0x000000eb2e027836 */ /* 0x000fe20000000000 */
[----:B------:R-:W0:Y:S01]  /*118a80*/  LDCU UR16, c[0x0][0x398] ;  /* 0x00007300ff1077ac */ /* 0x000e220008000800 */
[----:B------:R-:W1:Y:S03]  /*118a90*/  LDCU UR18, c[0x0][0x398] ;  /* 0x00007300ff1277ac */ /* 0x000e660008000800 */
[----:B------:R-:W-:Y:S01]  /*118aa0*/  ISETP.GE.AND P2, PT, R2, UR36, PT ;  /* 0x0000002402007c0c */ /* 0x000fe2000bf46270 */
[----:B------:R0:W-:Y:S01]  /*118ab0*/  @P4 STG.E.U8 desc[UR4][R42.64], R3 ;  /* 0x000000032a004986 */ /* 0x0001e2000c101104 */
[----:B------:R-:W-:Y:S01]  /*118ac0*/  ISETP.LT.AND P4, PT, R41, UR8, !P3 ;  /* 0x0000000829007c0c */ /* 0x000fe2000df81270 */
[----:B------:R-:W1:Y:S01]  /*118ad0*/  LDCU UR8, c[0x0][0x398] ;  /* 0x00007300ff0877ac */ /* 0x000e620008000800 */
[----:B------:R-:W-:Y:S01]  /*118ae0*/  PRMT R2, R44, 0x7770, RZ ;  /* 0x000077702c027816 */ /* 0x000fe200000000ff */
[----:B0-----:R-:W4:Y:S01]  /*118af0*/  LDL.LU.64 R42, [R1+0xd28] ;  /* 0x000d2800012a7983 */ /* 0x001f220000300a00 */
[----:B------:R-:W-:-:S05]  /*118b00*/  PRMT R3, R18, 0x7773, RZ ;  /* 0x0000777312037816 */ /* 0x000fca00000000ff */
[----:B------:R0:W-:Y:S04]  /*118b10*/  @P5 STG.E.U8 desc[UR4][R32.64], R3 ;  /* 0x0000000320005986 */ /* 0x0001e8000c101104 */
[----:B--2---:R2:W-:Y:S01]  /*118b20*/  @P4 STG.E.U8 desc[UR4][R52.64], R2 ;  /* 0x0000000234004986 */ /* 0x0045e2000c101104 */
[----:B0-----:R-:W-:-:S03]  /*118b30*/  PRMT R3, R44, 0x7771, RZ ;  /* 0x000077712c037816 */ /* 0x001fc600000000ff */
[----:B--2---:R-:W2:Y:S04]  /*118b40*/  LDL.LU.64 R52, [R1+0xd30] ;  /* 0x000d300001347983 */ /* 0x004ea80000300a00 */
[----:B---3--:R0:W-:Y:S04]  /*118b50*/  @P6 STG.E.U8 desc[UR4][R50.64], R3 ;  /* 0x0000000332006986 */ /* 0x0081e8000c101104 */
[----:B0-----:R-:W3:Y:S01]  /*118b60*/  LDL.LU.64 R50, [R1+0xd20] ;  /* 0x000d200001327983 */ /* 0x001ee20000300a00 */
[----:B------:R-:W-:Y:S02]  /*118b70*/  ISETP.LT.AND P5, PT, R17, UR10, !P3 ;  /* 0x0000000a11007c0c */ /* 0x000fe4000dfa1270 */
[----:B------:R-:W-:-:S02]  /*118b80*/  ISETP.LT.AND P3, PT, R59, UR22, !P3 ;  /* 0x000000163b007c0c */ /* 0x000fc4000df61270 */
[C---:B------:R-:W-:Y:S02]  /*118b90*/  PRMT R2, R44.reuse, 0x7772, RZ ;  /* 0x000077722c027816 */ /* 0x040fe400000000ff */
[----:B------:R-:W-:Y:S01]  /*118ba0*/  PRMT R3, R44, 0x7773, RZ ;  /* 0x000077732c037816 */ /* 0x000fe200000000ff */
[----:B------:R-:W3:Y:S01]  /*118bb0*/  LDL.LU R18, [R1+0x794] ;  /* 0x0007940001127983 */ /* 0x000ee20000300800 */
[----:B------:R-:W-:Y:S02]  /*118bc0*/  ISETP.LT.AND P6, PT, R16, UR12, !P2 ;  /* 0x0000000c10007c0c */ /* 0x000fe4000d7c1270 */
[----:B------:R-:W-:Y:S01]  /*118bd0*/  ISETP.LT.AND P4, PT, R49, UR6, !P2 ;  /* 0x0000000631007c0c */ /* 0x000fe2000d781270 */
[----:B------:R-:W0:Y:S01]  /*118be0*/  LDCU UR10, c[0x0][0x398] ;  /* 0x00007300ff0a77ac */ /* 0x000e220008000800 */
[----:B------:R-:W0:Y:S01]  /*118bf0*/  LDCU UR12, c[0x0][0x398] ;  /* 0x00007300ff0c77ac */ /* 0x000e220008000800 */
[----:B------:R-:W0:Y:S01]  /*118c00*/  LDCU UR6, c[0x0][0x398] ;  /* 0x00007300ff0677ac */ /* 0x000e220008000800 */
[----:B------:R-:W0:Y:S01]  /*118c10*/  LDCU UR22, c[0x0][0x398] ;  /* 0x00007300ff1677ac */ /* 0x000e220008000800 */
[----:B------:R1:W-:Y:S04]  /*118c20*/  @P5 STG.E.U8 desc[UR4][R36.64], R2 ;  /* 0x0000000224005986 */ /* 0x0003e8000c101104 */
[----:B----4-:R4:W-:Y:S01]  /*118c30*/  @P3 STG.E.U8 desc[UR4][R60.64], R3 ;  /* 0x000000033c003986 */ /* 0x0109e2000c101104 */
[----:B-1----:R-:W-:-:S03]  /*118c40*/  PRMT R2, R19, 0x7770, RZ ;  /* 0x0000777013027816 */ /* 0x002fc600000000ff */
[----:B----4-:R-:W4:Y:S04]  /*118c50*/  LDL.LU.64 R60, [R1+0xd18] ;  /* 0x000d1800013c7983 */ /* 0x010f280000300a00 */
[----:B------:R-:W4:Y:S04]  /*118c60*/  LDL.LU.64 R32, [R1+0xd08] ;  /* 0x000d080001207983 */ /* 0x000f280000300a00 */
[----:B------:R1:W-:Y:S04]  /*118c70*/  @P6 STG.E.U8 desc[UR4][R54.64], R2 ;  /* 0x0000000236006986 */ /* 0x0003e8000c101104 */
[----:B------:R-:W4:Y:S01]  /*118c80*/  LDL.LU.64 R36, [R1+0xd10] ;  /* 0x000d100001247983 */ /* 0x000f220000300a00 */
[----:B------:R-:W-:-:S02]  /*118c90*/  PRMT R3, R19, 0x7771, RZ ;  /* 0x0000777113037816 */ /* 0x000fc400000000ff */
[----:B------:R-:W-:Y:S02]  /*118ca0*/  ISETP.LT.AND P3, PT, R48, UR14, !P2 ;  /* 0x0000000e30007c0c */ /* 0x000fe4000d761270 */
[----:B------:R-:W-:Y:S02]  /*118cb0*/  ISETP.LT.AND P5, PT, R45, UR16, !P2 ;  /* 0x000000102d007c0c */ /* 0x000fe4000d7a1270 */
[C---:B------:R-:W-:Y:S02]  /*118cc0*/  PRMT R4, R19.reuse, 0x7773, RZ ;  /* 0x0000777313047816 */ /* 0x040fe400000000ff */
[----:B------:R-:W-:Y:S01]  /*118cd0*/  ISETP.LT.AND P6, PT, R40, UR8, !P2 ;  /* 0x0000000828007c0c */ /* 0x000fe2000d7c1270 */
[----:B------:R-:W0:Y:S01]  /*118ce0*/  LDCU UR14, c[0x0][0x398] ;  /* 0x00007300ff0e77ac */ /* 0x000e220008000800 */
[----:B------:R-:W0:Y:S01]  /*118cf0*/  LDCU UR16, c[0x0][0x398] ;  /* 0x00007300ff1077ac */ /* 0x000e220008000800 */
[----:B------:R-:W0:Y:S01]  /*118d00*/  LDCU UR8, c[0x0][0x398] ;  /* 0x00007300ff0877ac */ /* 0x000e220008000800 */
[----:B-1----:R-:W4:Y:S04]  /*118d10*/  LDL.LU.64 R54, [R1+0xd00] ;  /* 0x000d000001367983 */ /* 0x002f280000300a00 */
[----:B------:R-:W4:Y:S04]  /*118d20*/  LDL.LU R44, [R1+0x7a8] ;  /* 0x0007a800012c7983 */ /* 0x000f280000300800 */
[----:B------:R1:W-:Y:S04]  /*118d30*/  @P4 STG.E.U8 desc[UR4][R42.64], R3 ;  /* 0x000000032a004986 */ /* 0x0003e8000c101104 */
[----:B-1----:R-:W4:Y:S01]  /*118d40*/  LDL.LU.64 R42, [R1+0xcf8] ;  /* 0x000cf800012a7983 */ /* 0x002f220000300a00 */
[----:B------:R-:W-:-:S05]  /*118d50*/  PRMT R3, R19, 0x7772, RZ ;  /* 0x0000777213037816 */ /* 0x000fca00000000ff */
[----:B--2---:R1:W-:Y:S04]  /*118d60*/  @P3 STG.E.U8 desc[UR4][R52.64], R3 ;  /* 0x0000000334003986 */ /* 0x0043e8000c101104 */
[----:B-1----:R-:W2:Y:S04]  /*118d70*/  LDL.LU.64 R52, [R1+0xcf0] ;  /* 0x000cf00001347983 */ /* 0x002ea80000300a00 */
[----:B---3--:R1:W-:Y:S04]  /*118d80*/  @P5 STG.E.U8 desc[UR4][R50.64], R4 ;  /* 0x0000000432005986 */ /* 0x0083e8000c101104 */
[----:B-1----:R-:W3:Y:S01]  /*118d90*/  LDL.LU.64 R50, [R1+0xce8] ;  /* 0x000ce80001327983 */ /* 0x002ee20000300a00 */
[----:B------:R-:W-:Y:S01]  /*118da0*/  ISETP.LT.AND P4, PT, R41, UR20, !P2 ;  /* 0x0000001429007c0c */ /* 0x000fe2000d781270 */
[----:B------:R-:W-:Y:S01]  /*118db0*/  VIADD R2, R46, 0xec ;  /* 0x000000ec2e027836 */ /* 0x000fe20000000000 */
[----:B------:R-:W-:-:S02]  /*118dc0*/  ISETP.LT.AND P5, PT, R17, UR18, !P2 ;  /* 0x0000001211007c0c */ /* 0x000fc4000d7a1270 */
[----:B------:R-:W-:Y:S01]  /*118dd0*/  PRMT R3, R18, 0x7771, RZ ;  /* 0x0000777112037816 */ /* 0x000fe200000000ff */
[----:B------:R-:W1:Y:S01]  /*118de0*/  LDCU UR20, c[0x0][0x398] ;  /* 0x00007300ff1477ac */ /* 0x000e620008000800 */
[----:B------:R-:W-:Y:S02]  /*118df0*/  ISETP.GE.AND P3, PT, R2, UR37, PT ;  /* 0x0000002502007c0c */ /* 0x000fe4000bf66270 */
[----:B------:R-:W-:Y:S02]  /*118e00*/  PRMT R2, R18, 0x7770, RZ ;  /* 0x0000777012027816 */ /* 0x000fe400000000ff */
[----:B0-----:R-:W-:Y:S01]  /*118e10*/  ISETP.LT.AND P2, PT, R59, UR10, !P2 ;  /* 0x0000000a3b007c0c */ /* 0x001fe2000d741270 */
[----:B------:R-:W0:Y:S01]  /*118e20*/  LDCU UR18, c[0x0][0x398] ;  /* 0x00007300ff1277ac */ /* 0x000e220008000800 */
[----:B------:R-:W0:Y:S01]  /*118e30*/  LDCU UR10, c[0x0][0x398] ;  /* 0x00007300ff0a77ac */ /* 0x000e220008000800 */
[----:B----4-:R4:W-:Y:S04]  /*118e40*/  @P4 STG.E.U8 desc[UR4][R60.64], R2 ;  /* 0x000000023c004986 */ /* 0x0109e8000c101104 */
[----:B------:R0:W-:Y:S01]  /*118e50*/  @P6 STG.E.U8 desc[UR4][R32.64], R3 ;  /* 0x0000000320006986 */ /* 0x0001e2000c101104 */
[----:B------:R-:W-:-:S03]  /*118e60*/  ISETP.LT.AND P6, PT, R16, UR12, !P3 ;  /* 0x0000000c10007c0c */ /* 0x000fc6000dfc1270 */
[----:B----4-:R-:W4:Y:S01]  /*118e70*/  LDL.LU.64 R60, [R1+0xce0] ;  /* 0x000ce000013c7983 */ /* 0x010f220000300a00 */
[----:B------:R-:W-:-:S03]  /*118e80*/  PRMT R2, R18, 0x7772, RZ ;  /* 0x0000777212027816 */ /* 0x000fc600000000ff */
[----:B------:R-:W4:Y:S01]  /*118e90*/  LDL.LU R19, [R1+0x6b8] ;  /* 0x0006b80001137983 */ /* 0x000f220000300800 */
[----:B0-----:R-:W-:-:S03]  /*118ea0*/  PRMT R3, R18, 0x7773, RZ ;  /* 0x0000777312037816 */ /* 0x001fc600000000ff */
[----:B------:R-:W4:Y:S04]  /*118eb0*/  LDL.LU.64 R32, [R1+0xcd8] ;  /* 0x000cd80001207983 */ /* 0x000f280000300a00 */
[----:B------:R0:W-:Y:S04]  /*118ec0*/  @P5 STG.E.U8 desc[UR4][R36.64], R2 ;  /* 0x0000000224005986 */ /* 0x0001e8000c101104 */
[----:B------:R1:W-:Y:S01]  /*118ed0*/  @P2 STG.E.U8 desc[UR4][R54.64], R3 ;  /* 0x0000000336002986 */ /* 0x0003e2000c101104 */
[----:B------:R-:W-:Y:S02]  /*118ee0*/  ISETP.LT.AND P4, PT, R49, UR6, !P3 ;  /* 0x0000000631007c0c */ /* 0x000fe4000df81270 */
[----:B------:R-:W-:Y:S01]  /*118ef0*/  ISETP.LT.AND P5, PT, R48, UR22, !P3 ;  /* 0x0000001630007c0c */ /* 0x000fe2000dfa1270 */
[----:B------:R-:W2:Y:S01]  /*118f00*/  LDCU UR12, c[0x0][0x398] ;  /* 0x00007300ff0c77ac */ /* 0x000ea20008000800 */
[C---:B0-----:R-:W-:Y:S01]  /*118f10*/  PRMT R2, R44.reuse, 0x7770, RZ ;  /* 0x000077702c027816 */ /* 0x041fe200000000ff */
[----:B------:R-:W4:Y:S01]  /*118f20*/  LDL.LU.64 R36, [R1+0xcd0] ;  /* 0x000cd00001247983 */ /* 0x000f220000300a00 */
[----:B-1----:R-:W-:-:S02]  /*118f30*/  PRMT R3, R44, 0x7771, RZ ;  /* 0x000077712c037816 */ /* 0x002fc400000000ff */
[----:B------:R-:W-:Y:S01]  /*118f40*/  ISETP.LT.AND P2, PT, R45, UR14, !P3 ;  /* 0x0000000e2d007c0c */ /* 0x000fe2000df41270 */
[----:B------:R-:W0:Y:S01]  /*118f50*/  LDCU UR6, c[0x0][0x398] ;  /* 0x00007300ff0677ac */ /* 0x000e220008000800 */
[----:B------:R-:W1:Y:S01]  /*118f60*/  LDCU UR14, c[0x0][0x398] ;  /* 0x00007300ff0e77ac */ /* 0x000e620008000800 */
[----:B------:R-:W0:Y:S01]  /*118f70*/  LDCU UR22, c[0x0][0x398] ;  /* 0x00007300ff1677ac */ /* 0x000e220008000800 */
[----:B------:R0:W-:Y:S04]  /*118f80*/  @P6 STG.E.U8 desc[UR4][R42.64], R2 ;  /* 0x000000022a006986 */ /* 0x0001e8000c101104 */
[----:B0-----:R-:W4:Y:S01]  /*118f90*/  LDL.LU.64 R42, [R1+0xcc0] ;  /* 0x000cc000012a7983 */ /* 0x001f220000300a00 */
[----:B------:R-:W-:-:S03]  /*118fa0*/  PRMT R2, R44, 0x7772, RZ ;  /* 0x000077722c027816 */ /* 0x000fc600000000ff */
[----:B------:R-:W4:Y:S04]  /*118fb0*/  LDL.LU R18, [R1+0x718] ;  /* 0x0007180001127983 */ /* 0x000f280000300800 */
[----:B--2---:R0:W-:Y:S04]  /*118fc0*/  @P4 STG.E.U8 desc[UR4][R52.64], R3 ;  /* 0x0000000334004986 */ /* 0x0041e8000c101104 */
[----:B0-----:R-:W2:Y:S04]  /*118fd0*/  LDL.LU.64 R52, [R1+0xcc8] ;  /* 0x000cc80001347983 */ /* 0x001ea80000300a00 */
[----:B---3--:R0:W-:Y:S04]  /*118fe0*/  @P5 STG.E.U8 desc[UR4][R50.64], R2 ;  /* 0x0000000232005986 */ /* 0x0081e8000c101104 */
[----:B0-----:R-:W3:Y:S01]  /*118ff0*/  LDL.LU.64 R50, [R1+0xcb0] ;  /* 0x000cb00001327983 */ /* 0x001ee20000300a00 */
[----:B------:R-:W-:-:S02]  /*119000*/  ISETP.LT.AND P4, PT, R41, UR16, !P3 ;  /* 0x0000001029007c0c */ /* 0x000fc4000df81270 */
[----:B------:R-:W-:Y:S02]  /*119010*/  PRMT R3, R44, 0x7773, RZ ;  /* 0x000077732c037816 */ /* 0x000fe400000000ff */
[----:B------:R-:W-:Y:S02]  /*119020*/  ISETP.LT.AND P5, PT, R40, UR8, !P3 ;  /* 0x0000000828007c0c */ /* 0x000fe4000dfa1270 */
[----:B------:R-:W-:Y:S01]  /*119030*/  ISETP.LT.AND P6, PT, R17, UR18, !P3 ;  /* 0x0000001211007c0c */ /* 0x000fe2000dfc1270 */
[----:B------:R-:W-:Y:S01]  /*119040*/  VIADD R2, R46, 0xed ;  /* 0x000000ed2e027836 */ /* 0x000fe20000000000 */
[----:B------:R-:W3:Y:S01]  /*119050*/  LDL.LU.64 R54, [R1+0xca8] ;  /* 0x000ca80001367983 */ /* 0x000ee20000300a00 */
[----:B------:R-:W-:Y:S01]  /*119060*/  ISETP.LT.AND P3, PT, R59, UR10, !P3 ;  /* 0x0000000a3b007c0c */ /* 0x000fe2000df61270 */
[----:B------:R-:W0:Y:S01]  /*119070*/  LDCU UR16, c[0x0][0x398] ;  /* 0x00007300ff1077ac */ /* 0x000e220008000800 */
[----:B------:R-:W0:Y:S01]  /*119080*/  LDCU UR8, c[0x0][0x398] ;  /* 0x00007300ff0877ac */ /* 0x000e220008000800 */
[----:B------:R-:W0:Y:S01]  /*119090*/  LDCU UR18, c[0x0][0x398] ;  /* 0x00007300ff1277ac */ /* 0x000e220008000800 */
[----:B------:R-:W0:Y:S01]  /*1190a0*/  LDCU UR10, c[0x0][0x398] ;  /* 0x00007300ff0a77ac */ /* 0x000e220008000800 */
[----:B----4-:R4:W-:Y:S01]  /*1190b0*/  @P2 STG.E.U8 desc[UR4][R60.64], R3 ;  /* 0x000000033c002986 */ /* 0x0109e2000c101104 */
[----:B------:R-:W-:-:S02]  /*1190c0*/  ISETP.GE.AND P2, PT, R2, UR7, PT ;  /* 0x0000000702007c0c */ /* 0x000fc4000bf46270 */
[C---:B------:R-:W-:Y:S01]  /*1190d0*/  PRMT R2, R19.reuse, 0x7771, RZ ;  /* 0x0000777113027816 */ /* 0x040fe200000000ff */
[----:B------:R-:W0:Y:S01]  /*1190e0*/  LDCU UR7, c[0x0][0x398] ;  /* 0x00007300ff0777ac */ /* 0x000e220008000800 */
[----:B----4-:R-:W-:Y:S01]  /*1190f0*/  PRMT R3, R19, 0x7770, RZ ;  /* 0x0000777013037816 */ /* 0x010fe200000000ff */
[----:B------:R-:W4:Y:S04]  /*119100*/  LDL.LU.64 R60, [R1+0xc88] ;  /* 0x000c8800013c7983 */ /* 0x000f280000300a00 */
[----:B------:R-:W4:Y:S04]  /*119110*/  LDL.LU R44, [R1+0x7ac] ;  /* 0x0007ac00012c7983 */ /* 0x000f280000300800 */
[----:B------:R0:W-:Y:S04]  /*119120*/  @P4 STG.E.U8 desc[UR4][R32.64], R3 ;  /* 0x0000000320004986 */ /* 0x0001e8000c101104 */
[----:B------:R1:W-:Y:S01]  /*119130*/  @P5 STG.E.U8 desc[UR4][R36.64], R2 ;  /* 0x0000000224005986 */ /* 0x0003e2000c101104 */
[----:B------:R-:W-:-:S02]  /*119140*/  ISETP.LT.AND P4, PT, R16, UR6, !P2 ;  /* 0x0000000610007c0c */ /* 0x000fc4000d781270 */
[----:B0-----:R-:W-:Y:S02]  /*119150*/  PRMT R3, R19, 0x7772, RZ ;  /* 0x0000777213037816 */ /* 0x001fe400000000ff */
[----:B------:R-:W-:-:S03]  /*119160*/  PRMT R4, R18, 0x7770, RZ ;  /* 0x0000777012047816 */ /* 0x000fc600000000ff */
[----:B------:R0:W-:Y:S01]  /*119170*/  @P6 STG.E.U8 desc[UR4][R42.64], R3 ;  /* 0x000000032a006986 */ /* 0x0001e2000c101104 */
[----:B------:R-:W-:Y:S01]  /*119180*/  ISETP.LT.AND P5, PT, R49, UR12, !P2 ;  /* 0x0000000c31007c0c */ /* 0x000fe2000d7a1270 */
[----:B-1----:R-:W-:Y:S01]  /*119190*/  VIADD R2, R46, 0xee ;  /* 0x000000ee2e027836 */ /* 0x002fe20000000000 */
[----:B------:R-:W-:Y:S01]  /*1191a0*/  PRMT R5, R18, 0x7773, RZ ;  /* 0x0000777312057816 */ /* 0x000fe200000000ff */
[----:B------:R-:W1:Y:S01]  /*1191b0*/  LDCU UR6, c[0x0][0x398] ;  /* 0x00007300ff0677ac */ /* 0x000e620008000800 */
[----:B0-----:R-:W4:Y:S01]  /*1191c0*/  LDL.LU.64 R42, [R1+0xca0] ;  /* 0x000ca000012a7983 */ /* 0x001f220000300a00 */
[----:B------:R-:W-:-:S03]  /*1191d0*/  PRMT R3, R19, 0x7773, RZ ;  /* 0x0000777313037816 */ /* 0x000fc600000000ff */
[----:B------:R-:W4:Y:S01]  /*1191e0*/  LDL.LU R47, [R1+0x798] ;  /* 0x00079800012f7983 */ /* 0x000f220000300800 */
[----:B------:R-:W-:Y:S01]  /*1191f0*/  ISETP.LT.AND P6, PT, R48, UR14, !P2 ;  /* 0x0000000e30007c0c */ /* 0x000fe2000d7c1270 */
[----:B------:R-:W0:Y:S01]  /*119200*/  LDCU UR12, c[0x0][0x398] ;  /* 0x00007300ff0c77ac */ /* 0x000e220008000800 */
[----:B------:R-:W0:Y:S01]  /*119210*/  LDCU UR14, c[0x0][0x398] ;  /* 0x00007300ff0e77ac */ /* 0x000e220008000800 */
[----:B--2---:R2:W-:Y:S04]  /*119220*/  @P3 STG.E.U8 desc[UR4][R52.64], R3 ;  /* 0x0000000334003986 */ /* 0x0045e8000c101104 */
[----:B--2---:R-:W2:Y:S04]  /*119230*/  LDL.LU.64 R52, [R1+0xcb8] ;  /* 0x000cb80001347983 */ /* 0x004ea80000300a00 */
[----:B---3--:R3:W-:Y:S04]  /*119240*/  @P4 STG.E.U8 desc[UR4][R50.64], R4 ;  /* 0x0000000432004986 */ /* 0x0087e8000c101104 */
[----:B---3--:R-:W3:Y:S01]  /*119250*/  LDL.LU.64 R50, [R1+0xc98] ;  /* 0x000c980001327983 */ /* 0x008ee20000300a00 */
[----:B------:R-:W-:-:S02]  /*119260*/  ISETP.GE.AND P3, PT, R2, UR35, PT ;  /* 0x0000002302007c0c */ /* 0x000fc4000bf66270 */
[C---:B------:R-:W-:Y:S02]  /*119270*/  PRMT R2, R18.reuse, 0x7771, RZ ;  /* 0x0000777112027816 */ /* 0x040fe400000000ff */
[----:B------:R-:W-:Y:S02]  /*119280*/  PRMT R3, R18, 0x7772, RZ ;  /* 0x0000777212037816 */ /* 0x000fe400000000ff */
[----:B------:R-:W-:Y:S01]  /*119290*/  ISETP.LT.AND P4, PT, R45, UR20, !P2 ;  /* 0x000000142d007c0c */ /* 0x000fe2000d781270 */
[----:B------:R-:W3:Y:S04]  /*1192a0*/  LDL.LU.64 R32, [R1+0xc90] ;  /* 0x000c900001207983 */ /* 0x000ee80000300a00 */
[----:B------:R0:W-:Y:S04]  /*1192b0*/  @P5 STG.E.U8 desc[UR4][R54.64], R2 ;  /* 0x0000000236005986 */ /* 0x0001e8000c101104 */
[----:B------:R-:W3:Y:S01]  /*1192c0*/  LDL.LU.64 R36, [R1+0xc80] ;  /* 0x000c800001247983 */ /* 0x000ee20000300a00 */
[----:B------:R-:W-:Y:S01]  /*1192d0*/  ISETP.LT.AND P5, PT, R40, UR8, !P2 ;  /* 0x0000000828007c0c */ /* 0x000fe2000d7a1270 */
[----:B------:R-:W1:Y:S01]  /*1192e0*/  LDCU UR20, c[0x0][0x398] ;  /* 0x00007300ff1477ac */ /* 0x000e620008000800 */
[----:B------:R-:W1:Y:S01]  /*1192f0*/  LDCU UR8, c[0x0][0x398] ;  /* 0x00007300ff0877ac */ /* 0x000e620008000800 */
[----:B----4-:R4:W-:Y:S01]  /*119300*/  @P6 STG.E.U8 desc[UR4][R60.64], R3 ;  /* 0x000000033c006986 */ /* 0x0109e2000c101104 */
[----:B------:R-:W-:-:S02]  /*119310*/  ISETP.LT.AND P6, PT, R41, UR16, !P2 ;  /* 0x0000001029007c0c */ /* 0x000fc4000d7c1270 */
[C---:B0-----:R-:W-:Y:S02]  /*119320*/  PRMT R2, R44.reuse, 0x7771, RZ ;  /* 0x000077712c027816 */ /* 0x041fe400000000ff */
[C---:B------:R-:W-:Y:S02]  /*119330*/  PRMT R4, R44.reuse, 0x7772, RZ ;  /* 0x000077722c047816 */ /* 0x040fe400000000ff */
[C---:B------:R-:W-:Y:S01]  /*119340*/  PRMT R6, R44.reuse, 0x7773, RZ ;  /* 0x000077732c067816 */ /* 0x040fe200000000ff */
[----:B------:R-:W0:Y:S01]  /*119350*/  LDCU UR16, c[0x0][0x398] ;  /* 0x00007300ff1077ac */ /* 0x000e220008000800 */
[----:B----4-:R-:W4:Y:S04]  /*119360*/  LDL.LU.64 R60, [R1+0xc78] ;  /* 0x000c7800013c7983 */ /* 0x010f280000300a00 */
[----:B------:R-:W4:Y:S01]  /*119370*/  LDL.LU.64 R18, [R1+0xc70] ;  /* 0x000c700001127983 */ /* 0x000f220000300a00 */
[----:B------:R-:W-:-:S03]  /*119380*/  PRMT R3, R44, 0x7770, RZ ;  /* 0x000077702c037816 */ /* 0x000fc600000000ff */
[----:B------:R0:W-:Y:S01]  /*119390*/  @P4 STG.E.U8 desc[UR4][R42.64], R5 ;  /* 0x000000052a004986 */ /* 0x0001e2000c101104 */
[----:B------:R-:W-:-:S03]  /*1193a0*/  PRMT R7, R47, 0x7771, RZ ;  /* 0x000077712f077816 */ /* 0x000fc600000000ff */
[----:B0-----:R-:W4:Y:S01]  /*1193b0*/  LDL.LU.64 R42, [R1+0xc68] ;  /* 0x000c6800012a7983 */ /* 0x001f220000300a00 */
[----:B------:R-:W-:-:S03]  /*1193c0*/  PRMT R5, R47, 0x7770, RZ ;  /* 0x000077702f057816 */ /* 0x000fc600000000ff */
[----:B------:R-:W4:Y:S04]  /*1193d0*/  LDL.LU R44, [R1+0x6bc] ;  /* 0x0006bc00012c7983 */ /* 0x000f280000300800 */
[----:B------:R-:W4:Y:S04]  /*1193e0*/  LDL.LU.64 R54, [R1+0xc50] ;  /* 0x000c500001367983 */ /* 0x000f280000300a00 */
[----:B--2---:R0:W-:Y:S04]  /*1193f0*/  @P6 STG.E.U8 desc[UR4][R52.64], R5 ;  /* 0x0000000534006986 */ /* 0x0041e8000c101104 */
[----:B0-----:R-:W2:Y:S04]  /*119400*/  LDL.LU.64 R52, [R1+0xc60] ;  /* 0x000c600001347983 */ /* 0x001ea80000300a00 */
[----:B---3--:R0:W-:Y:S04]  /*119410*/  @P5 STG.E.U8 desc[UR4][R50.64], R7 ;  /* 0x0000000732005986 */ /* 0x0081e8000c101104 */
[----:B0-----:R-:W3:Y:S01]  /*119420*/  LDL.LU.64 R50, [R1+0xc40] ;  /* 0x000c400001327983 */ /* 0x001ee20000300a00 */
[----:B------:R-:W-:-:S02]  /*119430*/  ISETP.LT.AND P4, PT, R17, UR7, !P2 ;  /* 0x0000000711007c0c */ /* 0x000fc4000d781270 */
[----:B------:R-:W-:Y:S02]  /*119440*/  ISETP.LT.AND P2, PT, R59, UR18, !P2 ;  /* 0x000000123b007c0c */ /* 0x000fe4000d741270 */
[----:B------:R-:W-:Y:S02]  /*119450*/  ISETP.LT.AND P5, PT, R16, UR10, !P3 ;  /* 0x0000000a10007c0c */ /* 0x000fe4000dfa1270 */
[----:B-1----:R-:W-:Y:S02]  /*119460*/  ISETP.LT.AND P6, PT, R49, UR6, !P3 ;  /* 0x0000000631007c0c */ /* 0x002fe4000dfc1270 */
[C---:B------:R-:W-:Y:S02]  /*119470*/  PRMT R5, R47.reuse, 0x7772, RZ ;  /* 0x000077722f057816 */ /* 0x040fe400000000ff */
[----:B------:R-:W-:Y:S01]  /*119480*/  PRMT R7, R47, 0x7773, RZ ;  /* 0x000077732f077816 */ /* 0x000fe200000000ff */
[----:B------:R-:W0:Y:S01]  /*119490*/  LDCU UR7, c[0x0][0x398] ;  /* 0x00007300ff0777ac */ /* 0x000e220008000800 */
[----:B------:R-:W1:Y:S01]  /*1194a0*/  LDCU UR10, c[0x0][0x398] ;  /* 0x00007300ff0a77ac */ /* 0x000e620008000800 */
[----:B------:R-:W0:Y:S01]  /*1194b0*/  LDCU UR6, c[0x0][0x398] ;  /* 0x00007300ff0677ac */ /* 0x000e220008000800 */
[----:B------:R-:W0:Y:S01]  /*1194c0*/  LDCU UR18, c[0x0][0x398] ;  /* 0x00007300ff1277ac */ /* 0x000e220008000800 */
[----:B------:R-:W-:Y:S01]  /*1194d0*/  @P4 STG.E.U8 desc[UR4][R32.64], R5 ;  /* 0x0000000520004986 */ /* 0x000fe2000c101104 */
[----:B------:R-:W-:-:S03]  /*1194e0*/  ISETP.LT.AND P4, PT, R48, UR12, !P3 ;  /* 0x0000000c30007c0c */ /* 0x000fc6000df81270 */
[----:B------:R-:W-:Y:S01]  /*1194f0*/  @P2 STG.E.U8 desc[UR4][R36.64], R7 ;  /* 0x0000000724002986 */ /* 0x000fe2000c101104 */
[----:B------:R-:W-:Y:S01]  /*119500*/  ISETP.LT.AND P2, PT, R45, UR14, !P3 ;  /* 0x0000000e2d007c0c */ /* 0x000fe2000df41270 */
[----:B------:R-:W0:Y:S01]  /*119510*/  LDCU UR12, c[0x0][0x398] ;  /* 0x00007300ff0c77ac */ /* 0x000e220008000800 */
[----:B------:R-:W0:Y:S01]  /*119520*/  LDCU UR14, c[0x0][0x398] ;  /* 0x00007300ff0e77ac */ /* 0x000e220008000800 */
[----:B----4-:R4:W-:Y:S04]  /*119530*/  @P5 STG.E.U8 desc[UR4][R60.64], R3 ;  /* 0x000000033c005986 */ /* 0x0109e8000c101104 */
[----:B------:R0:W-:Y:S01]  /*119540*/  @P6 STG.E.U8 desc[UR4][R18.64], R2 ;  /* 0x0000000212006986 */ /* 0x0001e2000c101104 */
[----:B------:R-:W-:Y:S02]  /*119550*/  ISETP.LT.AND P5, PT, R41, UR20, !P3 ;  /* 0x0000001429007c0c */ /* 0x000fe4000dfa1270 */
[----:B------:R-:W-:Y:S01]  /*119560*/  ISETP.LT.AND P6, PT, R40, UR8, !P3 ;  /* 0x0000000828007c0c */ /* 0x000fe2000dfc1270 */
[----:B------:R-:W1:Y:S01]  /*119570*/  LDCU UR8, c[0x0][0x398] ;  /* 0x00007300ff0877ac */ /* 0x000e620008000800 */
[----:B------:R-:W1:Y:S01]  /*119580*/  LDCU UR20, c[0x0][0x398] ;  /* 0x00007300ff1477ac */ /* 0x000e620008000800 */
[----:B----4-:R-:W4:Y:S04]  /*119590*/  LDL.LU.64 R60, [R1+0xc48] ;  /* 0x000c4800013c7983 */ /* 0x010f280000300a00 */
[----:B0-----:R-:W4:Y:S04]  /*1195a0*/  LDL.LU.64 R18, [R1+0xc58] ;  /* 0x000c580001127983 */ /* 0x001f280000300a00 */
[----:B------:R-:W4:Y:S01]  /*1195b0*/  LDL.LU R36, [R1+0x71c] ;  /* 0x00071c0001247983 */ /* 0x000f220000300800 */
[----:B------:R-:W-:-:S03]  /*1195c0*/  VIADD R2, R46, 0xef ;  /* 0x000000ef2e027836 */ /* 0x000fc60000000000 */
[----:B------:R0:W-:Y:S02]  /*1195d0*/  @P4 STG.E.U8 desc[UR4][R42.64], R4 ;  /* 0x000000042a004986 */ /* 0x0001e4000c101104 */
[----:B------:R-:W-:Y:S02]  /*1195e0*/  ISETP.GE.AND P4, PT, R2, UR34, PT ;  /* 0x0000002202007c0c */ /* 0x000fe4000bf86270 */
[C---:B------:R-:W-:Y:S02]  /*1195f0*/  PRMT R2, R44.reuse, 0x7770, RZ ;  /* 0x000077702c027816 */ /* 0x040fe400000000ff */
[----:B------:R-:W-:Y:S01]  /*119600*/  PRMT R3, R44, 0x7771, RZ ;  /* 0x000077712c037816 */ /* 0x000fe200000000ff */
[----:B0-----:R-:W4:Y:S04]  /*119610*/  LDL.LU.64 R42, [R1+0xc30] ;  /* 0x000c3000012a7983 */ /* 0x001f280000300a00 */
[----:B------:R0:W-:Y:S04]  /*119620*/  @P2 STG.E.U8 desc[UR4][R54.64], R6 ;  /* 0x0000000636002986 */ /* 0x0001e8000c101104 */
[----:B--2---:R2:W-:Y:S04]  /*119630*/  @P5 STG.E.U8 desc[UR4][R52.64], R2 ;  /* 0x0000000234005986 */ /* 0x0045e8000c101104 */
[----:B0-----:R-:W4:Y:S04]  /*119640*/  LDL.LU.64 R54, [R1+0xc38] ;  /* 0x000c380001367983 */ /* 0x001f280000300a00 */
[----:B--2---:R-:W2:Y:S04]  /*119650*/  LDL.LU.64 R52, [R1+0xc28] ;  /* 0x000c280001347983 */ /* 0x004ea80000300a00 */
[----:B---3--:R0:W-:Y:S04]  /*119660*/  @P6 STG.E.U8 desc[UR4][R50.64], R3 ;  /* 0x0000000332006986 */ /* 0x0081e8000c101104 */
[----:B0-----:R-:W3:Y:S01]  /*119670*/  LDL.LU.64 R50, [R1+0xc10] ;  /* 0x000c100001327983 */ /* 0x001ee20000300a00 */
[----:B------:R-:W-:-:S02]  /*119680*/  ISETP.LT.AND P2, PT, R17, UR7, !P3 ;  /* 0x0000000711007c0c */ /* 0x000fc4000df41270 */
[----:B------:R-:W-:Y:S01]  /*119690*/  ISETP.LT.AND P3, PT, R59, UR16, !P3 ;  /* 0x000000103b007c0c */ /* 0x000fe2000df61270 */
[----:B------:R-:W-:Y:S01]  /*1196a0*/  VIADD R3, R46, 0xf0 ;  /* 0x000000f02e037836 */ /* 0x000fe20000000000 */
[----:B-1----:R-:W-:Y:S02]  /*1196b0*/  ISETP.LT.AND P6, PT, R16, UR10, !P4 ;  /* 0x0000000a10007c0c */ /* 0x002fe4000e7c1270 */
[C---:B------:R-:W-:Y:S01]  /*1196c0*/  PRMT R2, R44.reuse, 0x7772, RZ ;  /* 0x000077722c027816 */ /* 0x040fe200000000ff */
[----:B------:R-:W3:Y:S01]  /*1196d0*/  LDL.LU R47, [R1+0x79c] ;  /* 0x00079c00012f7983 */ /* 0x000ee20000300800 */
[----:B------:R-:W0:Y:S01]  /*1196e0*/  LDCU UR7, c[0x0][0x398] ;  /* 0x00007300ff0777ac */ /* 0x000e220008000800 */
[----:B------:R-:W-:Y:S02]  /*1196f0*/  ISETP.GE.AND P5, PT, R3, UR26, PT ;  /* 0x0000001a03007c0c */ /* 0x000fe4000bfa6270 */
[----:B------:R-:W-:Y:S01]  /*119700*/  PRMT R3, R44, 0x7773, RZ ;  /* 0x000077732c037816 */ /* 0x000fe200000000ff */
[----:B------:R-:W1:Y:S01]  /*119710*/  LDCU UR16, c[0x0][0x398] ;  /* 0x00007300ff1077ac */ /* 0x000e620008000800 */
[----:B------:R-:W0:Y:S01]  /*119720*/  LDCU UR10, c[0x0][0x398] ;  /* 0x00007300ff0a77ac */ /* 0x000e220008000800 */
[----:B----4-:R4:W-:Y:S04]  /*119730*/  @P2 STG.E.U8 desc[UR4][R60.64], R2 ;  /* 0x000000023c002986 */ /* 0x0109e8000c101104 */
[----:B------:R0:W-:Y:S01]  /*119740*/  @P3 STG.E.U8 desc[UR4][R18.64], R3 ;  /* 0x0000000312003986 */ /* 0x0001e2000c101104 */
[----:B------:R-:W-:-:S02]  /*119750*/  ISETP.LT.AND P2, PT, R49, UR6, !P4 ;  /* 0x0000000631007c0c */ /* 0x000fc4000e741270 */
[----:B------:R-:W-:Y:S02]  /*119760*/  ISETP.LT.AND P3, PT, R48, UR12, !P4 ;  /* 0x0000000c30007c0c */ /* 0x000fe4000e761270 */
[C---:B------:R-:W-:Y:S01]  /*119770*/  PRMT R4, R36.reuse, 0x7773, RZ ;  /* 0x0000777324047816 */ /* 0x040fe200000000ff */
[----:B------:R-:W1:Y:S01]  /*119780*/  LDCU UR6, c[0x0][0x398] ;  /* 0x00007300ff0677ac */ /* 0x000e620008000800 */
[----:B------:R-:W1:Y:S01]  /*119790*/  LDCU UR12, c[0x0][0x398] ;  /* 0x00007300ff0c77ac */ /* 0x000e620008000800 */
[C---:B----4-:R-:W-:Y:S01]  /*1197a0*/  PRMT R2, R36.reuse, 0x7770, RZ ;  /* 0x0000777024027816 */ /* 0x050fe200000000ff */
[----:B0-----:R-:W4:Y:S04]  /*1197b0*/  LDL.LU.64 R18, [R1+0xc20] ;  /* 0x000c200001127983 */ /* 0x001f280000300a00 */
[----:B------:R-:W4:Y:S01]  /*1197c0*/  LDL.LU.64 R32, [R1+0xc18] ;  /* 0x000c180001207983 */ /* 0x000f220000300a00 */
[----:B------:R-:W-:-:S03]  /*1197d0*/  PRMT R3, R36, 0x7772, RZ ;  /* 0x0000777224037816 */ /* 0x000fc600000000ff */
[----:B------:R0:W-:Y:S01]  /*1197e0*/  @P6 STG.E.U8 desc[UR4][R42.64], R2 ;  /* 0x000000022a006986 */ /* 0x0001e2000c101104 */
[----:B------:R-:W-:Y:S01]  /*1197f0*/  ISETP.LT.AND P6, PT, R45, UR14, !P4 ;  /* 0x0000000e2d007c0c */ /* 0x000fe2000e7c1270 */
[----:B------:R-:W1:Y:S02]  /*119800*/  LDCU UR14, c[0x0][0x398] ;  /* 0x00007300ff0e77ac */ /* 0x000e640008000800 */
[----:B0-----:R-:W4:Y:S04]  /*119810*/  LDL.LU.64 R42, [R1+0xc08] ;  /* 0x000c0800012a7983 */ /* 0x001f280000300a00 */
[----:B------:R-:W4:Y:S04]  /*119820*/  LDL.LU.64 R60, [R1+0xc00] ;  /* 0x000c0000013c7983 */ /* 0x000f280000300a00 */
[----:B------:R-:W4:Y:S01]  /*119830*/  LDL.LU R44, [R1+0x780] ;  /* 0x00078000012c7983 */ /* 0x000f220000300800 */
[----:B------:R-:W-:-:S03]  /*119840*/  PRMT R2, R36, 0x7771, RZ ;  /* 0x0000777124027816 */ /* 0x000fc600000000ff */
[----:B------:R-:W4:Y:S04]  /*119850*/  LDL.LU.64 R36, [R1+0xbf8] ;  /* 0x000bf80001247983 */ /* 0x000f280000300a00 */
[----:B------:R-:W-:Y:S04]  /*119860*/  @P2 STG.E.U8 desc[UR4][R54.64], R2 ;  /* 0x0000000236002986 */ /* 0x000fe8000c101104 */
[----:B--2---:R0:W-:Y:S04]  /*119870*/  @P3 STG.E.U8 desc[UR4][R52.64], R3 ;  /* 0x0000000334003986 */ /* 0x0041e8000c101104 */
[----:B0-----:R-:W2:Y:S04]  /*119880*/  LDL.LU.64 R52, [R1+0xbf0] ;  /* 0x000bf00001347983 */ /* 0x001ea80000300a00 */
[----:B---3--:R0:W-:Y:S04]  /*119890*/  @P6 STG.E.U8 desc[UR4][R50.64], R4 ;  /* 0x0000000432006986 */ /* 0x0081e8000c101104 */
[----:B0-----:R-:W3:Y:S04]  /*1198a0*/  LDL.LU.64 R50, [R1+0xbe8] ;  /* 0x000be80001327983 */ /* 0x001ee80000300a00 */
[----:B------:R-:W3:Y:S01]  /*1198b0*/  LDL.LU.64 R54, [R1+0xbe0] ;  /* 0x000be00001367983 */ /* 0x000ee20000300a00 */
[----:B------:R-:W-:-:S02]  /*1198c0*/  ISETP.LT.AND P2, PT, R41, UR18, !P4 ;  /* 0x0000001229007c0c */ /* 0x000fc4000e741270 */
[----:B------:R-:W-:Y:S02]  /*1198d0*/  ISETP.LT.AND P3, PT, R40, UR8, !P4 ;  /* 0x0000000828007c0c */ /* 0x000fe4000e761270 */
[----:B------:R-:W-:Y:S02]  /*1198e0*/  ISETP.LT.AND P6, PT, R17, UR20, !P4 ;  /* 0x0000001411007c0c */ /* 0x000fe4000e7c1270 */
[C---:B------:R-:W-:Y:S02]  /*1198f0*/  PRMT R2, R47.reuse, 0x7770, RZ ;  /* 0x000077702f027816 */ /* 0x040fe400000000ff */
[----:B------:R-:W-:Y:S02]  /*119900*/  PRMT R3, R47, 0x7771, RZ ;  /* 0x000077712f037816 */ /* 0x000fe400000000ff */
[----:B------:R-:W-:Y:S02]  /*119910*/  ISETP.LT.AND P4, PT, R59, UR7, !P4 ;  /* 0x000000073b007c0c */ /* 0x000fe4000e781270 */
[----:B------:R-:W-:-:S02]  /*119920*/  PRMT R4, R47, 0x7772, RZ ;  /* 0x000077722f047816 */ /* 0x000fc400000000ff */
[----:B------:R-:W-:Y:S01]  /*119930*/  PRMT R5, R47, 0x7773, RZ ;  /* 0x000077732f057816 */ /* 0x000fe200000000ff */
[----:B------:R-:W0:Y:S01]  /*119940*/  LDCU UR18, c[0x0][0x398] ;  /* 0x00007300ff1277ac */ /* 0x000e220008000800 */
[----:B------:R-:W0:Y:S01]  /*119950*/  LDCU UR8, c[0x0][0x398] ;  /* 0x00007300ff0877ac */ /* 0x000e220008000800 */
[----:B------:R-:W0:Y:S01]  /*119960*/  LDCU UR7, c[0x0][0x398] ;  /* 0x00007300ff0777ac */ /* 0x000e220008000800 */
[----:B------:R-:W0:Y:S01]  /*119970*/  LDCU UR20, c[0x0][0x398] ;  /* 0x00007300ff1477ac */ /* 0x000e220008000800 */
[----:B----4-:R4:W-:Y:S04]  /*119980*/  @P2 STG.E.U8 desc[UR4][R18.64], R2 ;  /* 0x0000000212002986 */ /* 0x0109e8000c101104 */
[----:B------:R0:W-:Y:S01]  /*119990*/  @P3 STG.E.U8 desc[UR4][R32.64], R3 ;  /* 0x0000000320003986 */ /* 0x0001e2000c101104 */
[----:B-1----:R-:W-:-:S02]  /*1199a0*/  ISETP.LT.AND P3, PT, R16, UR16, !P5 ;  /* 0x0000001010007c0c */ /* 0x002fc4000ef61270 */
[----:B------:R-:W-:Y:S01]  /*1199b0*/  ISETP.LT.AND P2, PT, R49, UR10, !P5 ;  /* 0x0000000a31007c0c */ /* 0x000fe2000ef41270 */
[----:B------:R-:W1:Y:S01]  /*1199c0*/  LDCU UR16, c[0x0][0x398] ;  /* 0x00007300ff1077ac */ /* 0x000e620008000800 */
[----:B------:R-:W0:Y:S01]  /*1199d0*/  LDCU UR10, c[0x0][0x398] ;  /* 0x00007300ff0a77ac */ /* 0x000e220008000800 */
[----:B----4-:R-:W4:Y:S04]  /*1199e0*/  LDL.LU R19, [R1+0x6a0] ;  /* 0x0006a00001137983 */ /* 0x010f280000300800 */
[----:B------:R1:W-:Y:S01]  /*1199f0*/  @P6 STG.E.U8 desc[UR4][R42.64], R4 ;  /* 0x000000042a006986 */ /* 0x0003e2000c101104 */
[----:B------:R-:W-:Y:S02]  /*119a00*/  ISETP.LT.AND P6, PT, R48, UR22, !P5 ;  /* 0x0000001630007c0c */ /* 0x000fe4000efc1270 */
[C---:B------:R-:W-:Y:S01]  /*119a10*/  PRMT R2, R44.reuse, 0x7770, RZ ;  /* 0x000077702c027816 */ /* 0x040fe200000000ff */
[----:B------:R1:W-:Y:S01]  /*119a20*/  @P4 STG.E.U8 desc[UR4][R60.64], R5 ;  /* 0x000000053c004986 */ /* 0x0003e2000c101104 */
[----:B0-----:R-:W-:Y:S01]  /*119a30*/  PRMT R3, R44, 0x7771, RZ ;  /* 0x000077712c037816 */ /* 0x001fe200000000ff */
[----:B------:R-:W0:Y:S02]  /*119a40*/  LDCU UR22, c[0x0][0x398] ;  /* 0x00007300ff1677ac */ /* 0x000e240008000800 */
[----:B-1----:R-:W4:Y:S04]  /*119a50*/  LDL.LU.64 R42, [R1+0xbd8] ;  /* 0x000bd800012a7983 */ /* 0x002f280000300a00 */
[----:B------:R-:W4:Y:S04]  /*119a60*/  LDL.LU.64 R60, [R1+0xbd0] ;  /* 0x000bd000013c7983 */ /* 0x000f280000300a00 */
[----:B------:R1:W-:Y:S04]  /*119a70*/  @P3 STG.E.U8 desc[UR4][R36.64], R2 ;  /* 0x0000000224003986 */ /* 0x0003e8000c101104 */
[----:B------:R-:W4:Y:S04]  /*119a80*/  LDL.LU.64 R32, [R1+0xbc0] ;  /* 0x000bc00001207983 */ /* 0x000f280000300a00 */
[----:B------:R-:W4:Y:S01]  /*119a90*/  LDL.LU R18, [R1+0x700] ;  /* 0x0007000001127983 */ /* 0x000f220000300800 */
[----:B------:R-:W-:-:S02]  /*119aa0*/  ISETP.LT.AND P4, PT, R45, UR6, !P5 ;  /* 0x000000062d007c0c */ /* 0x000fc4000ef81270 */
[C---:B-1----:R-:W-:Y:S01]  /*119ab0*/  PRMT R2, R44.reuse, 0x7772, RZ ;  /* 0x000077722c027816 */ /* 0x042fe200000000ff */
[----:B--2---:R1:W-:Y:S01]  /*119ac0*/  @P2 STG.E.U8 desc[UR4][R52.64], R3 ;  /* 0x0000000334002986 */ /* 0x0043e2000c101104 */
[----:B------:R-:W-:Y:S01]  /*119ad0*/  ISETP.LT.AND P3, PT, R41, UR12, !P5 ;  /* 0x0000000c29007c0c */ /* 0x000fe2000ef61270 */
[----:B------:R-:W2:Y:S01]  /*119ae0*/  LDCU UR6, c[0x0][0x398] ;  /* 0x00007300ff0677ac */ /* 0x000ea20008000800 */
[----:B------:R-:W0:Y:S01]  /*119af0*/  LDCU UR12, c[0x0][0x398] ;  /* 0x00007300ff0c77ac */ /* 0x000e220008000800 */
[----:B---3--:R3:W-:Y:S04]  /*119b00*/  @P6 STG.E.U8 desc[UR4][R50.64], R2 ;  /* 0x0000000232006986 */ /* 0x0087e8000c101104 */
[----:B-1----:R-:W2:Y:S04]  /*119b10*/  LDL.LU.64 R52, [R1+0xbc8] ;  /* 0x000bc80001347983 */ /* 0x002ea80000300a00 */
[----:B---3--:R-:W3:Y:S01]  /*119b20*/  LDL.LU.64 R50, [R1+0xbb0] ;  /* 0x000bb00001327983 */ /* 0x008ee20000300a00 */
[----:B------:R-:W-:-:S03]  /*119b30*/  PRMT R3, R44, 0x7773, RZ ;  /* 0x000077732c037816 */ /* 0x000fc600000000ff */
[----:B------:R-:W3:Y:S04]  /*119b40*/  LDL.LU.64 R36, [R1+0xbb8] ;  /* 0x000bb80001247983 */ /* 0x000ee80000300a00 */
[----:B------:R1:W-:Y:S04]  /*119b50*/  @P4 STG.E.U8 desc[UR4][R54.64], R3 ;  /* 0x0000000336004986 */ /* 0x0003e8000c101104 */
[----:B-1----:R-:W3:Y:S01]  /*119b60*/  LDL.LU.64 R54, [R1+0xba0] ;  /* 0x000ba00001367983 */ /* 0x002ee20000300a00 */
[----:B------:R-:W-:Y:S01]  /*119b70*/  VIADD R2, R46, 0xf1 ;  /* 0x000000f12e027836 */ /* 0x000fe20000000000 */
[----:B------:R-:W-:-:S02]  /*119b80*/  ISETP.LT.AND P4, PT, R40, UR14, !P5 ;  /* 0x0000000e28007c0c */ /* 0x000fc4000ef81270 */
[----:B------:R-:W-:Y:S02]  /*119b90*/  ISETP.LT.AND P6, PT, R17, UR18, !P5 ;  /* 0x0000001211007c0c */ /* 0x000fe4000efc1270 */
[----:B------:R-:W-:Y:S02]  /*119ba0*/  ISETP.GE.AND P2, PT, R2, UR27, PT ;  /* 0x0000001b02007c0c */ /* 0x000fe4000bf46270 */
[----:B----4-:R-:W-:Y:S02]  /*119bb0*/  PRMT R3, R19, 0x7770, RZ ;  /* 0x0000777013037816 */ /* 0x010fe400000000ff */
[----:B------:R-:W-:Y:S02]  /*119bc0*/  ISETP.LT.AND P5, PT, R59, UR8, !P5 ;  /* 0x000000083b007c0c */ /* 0x000fe4000efa1270 */
[----:B------:R-:W-:Y:S01]  /*119bd0*/  PRMT R2, R19, 0x7771, RZ ;  /* 0x0000777113027816 */ /* 0x000fe200000000ff */
[----:B------:R-:W1:Y:S01]  /*119be0*/  LDCU UR14, c[0x0][0x398] ;  /* 0x00007300ff0e77ac */ /* 0x000e620008000800 */
[----:B------:R-:W4:Y:S01]  /*119bf0*/  LDCU UR18, c[0x0][0x398] ;  /* 0x00007300ff1277ac */ /* 0x000f220008000800 */
[----:B------:R-:W0:Y:S01]  /*119c00*/  LDCU UR8, c[0x0][0x398] ;  /* 0x00007300ff0877ac */ /* 0x000e220008000800 */
[----:B------:R0:W-:Y:S01]  /*119c10*/  @P3 STG.E.U8 desc[UR4][R42.64], R3 ;  /* 0x000000032a003986 */ /* 0x0001e2000c101104 */
[----:B------:R-:W-:-:S03]  /*119c20*/  ISETP.LT.AND P3, PT, R16, UR7, !P2 ;  /* 0x0000000710007c0c */ /* 0x000fc6000d761270 */
[----:B------:R1:W-:Y:S01]  /*119c30*/  @P4 STG.E.U8 desc[UR4][R60.64], R2 ;  /* 0x000000023c004986 */ /* 0x0003e2000c101104 */
[----:B0-----:R-:W-:-:S03]  /*119c40*/  PRMT R3, R19, 0x7772, RZ ;  /* 0x0000777213037816 */ /* 0x001fc600000000ff */
[----:B------:R-:W4:Y:S04]  /*119c50*/  LDL.LU R43, [R1+0x770] ;  /* 0x00077000012b7983 */ /* 0x000f280000300800 */
[----:B-1----:R-:W4:Y:S01]  /*119c60*/  LDL.LU.64 R60, [R1+0xba8] ;  /* 0x000ba800013c7983 */ /* 0x002f220000300a00 */
[----:B------:R-:W-:Y:S01]  /*119c70*/  PRMT R2, R19, 0x7773, RZ ;  /* 0x0000777313027816 */ /* 0x000fe200000000ff */
[----:B------:R-:W0:Y:S02]  /*119c80*/  LDCU UR7, c[0x0][0x398] ;  /* 0x00007300ff0777ac */ /* 0x000e240008000800 */
[----:B------:R1:W-:Y:S01]  /*119c90*/  @P6 STG.E.U8 desc[UR4][R32.64], R3 ;  /* 0x0000000320006986 */ /* 0x0003e2000c101104 */
[----:B------:R-:W-:Y:S02]  /*119ca0*/  ISETP.LT.AND P6, PT, R49, UR16, !P2 ;  /* 0x0000001031007c0c */ /* 0x000fe4000d7c1270 */
[----:B------:R-:W-:Y:S01]  /*119cb0*/  ISETP.LT.AND P4, PT, R48, UR10, !P2 ;  /* 0x0000000a30007c0c */ /* 0x000fe2000d781270 */
[----:B------:R-:W0:Y:S01]  /*119cc0*/  LDCU UR10, c[0x0][0x398] ;  /* 0x00007300ff0a77ac */ /* 0x000e220008000800 */
[----:B------:R-:W0:Y:S01]  /*119cd0*/  LDCU UR16, c[0x0][0x398] ;  /* 0x00007300ff1077ac */ /* 0x000e220008000800 */
[C---:B-1----:R-:W-:Y:S01]  /*119ce0*/  PRMT R3, R18.reuse, 0x7770, RZ ;  /* 0x0000777012037816 */ /* 0x042fe200000000ff */
[----:B------:R-:W4:Y:S04]  /*119cf0*/  LDL.LU.64 R32, [R1+0xb98] ;  /* 0x000b980001207983 */ /* 0x000f280000300a00 */
[----:B--2---:R1:W-:Y:S04]  /*119d00*/  @P5 STG.E.U8 desc[UR4][R52.64], R2 ;  /* 0x0000000234005986 */ /* 0x0043e8000c101104 */
[----:B---3--:R2:W-:Y:S04]  /*119d10*/  @P3 STG.E.U8 desc[UR4][R50.64], R3 ;  /* 0x0000000332003986 */ /* 0x0085e8000c101104 */
[----:B-1----:R-:W3:Y:S04]  /*119d20*/  LDL.LU.64 R52, [R1+0xb90] ;  /* 0x000b900001347983 */ /* 0x002ee80000300a00 */
[----:B--2---:R-:W2:Y:S01]  /*119d30*/  LDL.LU.64 R50, [R1+0xb80] ;  /* 0x000b800001327983 */ /* 0x004ea20000300a00 */
[----:B------:R-:W-:-:S03]  /*119d40*/  PRMT R2, R18, 0x7771, RZ ;  /* 0x0000777112027816 */ /* 0x000fc600000000ff */
[----:B------:R-:W2:Y:S01]  /*119d50*/  LDL.LU R42, [R1+0x784] ;  /* 0x00078400012a7983 */ /* 0x000ea20000300800 */
[----:B------:R-:W-:-:S03]  /*119d60*/  PRMT R3, R18, 0x7772, RZ ;  /* 0x0000777212037816 */ /* 0x000fc600000000ff */
[----:B------:R1:W-:Y:S04]  /*119d70*/  @P6 STG.E.U8 desc[UR4][R36.64], R2 ;  /* 0x0000000224006986 */ /* 0x0003e8000c101104 */
[----:B------:R0:W-:Y:S04]  /*119d80*/  @P4 STG.E.U8 desc[UR4][R54.64], R3 ;  /* 0x0000000336004986 */ /* 0x0001e8000c101104 */
[----:B-1----:R-:W2:Y:S04]  /*119d90*/  LDL.LU.64 R36, [R1+0xb88] ;  /* 0x000b880001247983 */ /* 0x002ea80000300a00 */
[----:B0-----:R-:W2:Y:S01]  /*119da0*/  LDL.LU.64 R54, [R1+0xb70] ;  /* 0x000b700001367983 */ /* 0x001ea20000300a00 */
[----:B------:R-:W-:-:S03]  /*119db0*/  PRMT R3, R18, 0x7773, RZ ;  /* 0x0000777312037816 */ /* 0x000fc600000000ff */
[----:B------:R-:W2:Y:S01]  /*119dc0*/  LDL.LU.64 R18, [R1+0xb78] ;  /* 0x000b780001127983 */ /* 0x000ea20000300a00 */
[----:B------:R-:W-:Y:S02]  /*119dd0*/  ISETP.LT.AND P3, PT, R45, UR6, !P2 ;  /* 0x000000062d007c0c */ /* 0x000fe4000d761270 */
[----:B------:R-:W-:Y:S02]  /*119de0*/  ISETP.LT.AND P5, PT, R41, UR20, !P2 ;  /* 0x0000001429007c0c */ /* 0x000fe4000d7a1270 */
[----:B------:R-:W-:Y:S02]  /*119df0*/  ISETP.LT.AND P4, PT, R40, UR12, !P2 ;  /* 0x0000000c28007c0c */ /* 0x000fe4000d781270 */
[----:B------:R-:W-:Y:S01]  /*119e00*/  ISETP.LT.AND P6, PT, R17, UR22, !P2 ;  /* 0x0000001611007c0c */ /* 0x000fe2000d7c1270 */
[----:B------:R-:W-:Y:S01]  /*119e10*/  VIADD R2, R46, 0xf2 ;  /* 0x000000f22e027836 */ /* 0x000fe20000000000 */
[----:B------:R-:W-:Y:S01]  /*119e20*/  ISETP.LT.AND P2, PT, R59, UR14, !P2 ;  /* 0x0000000e3b007c0c */ /* 0x000fe2000d741270 */
[----:B------:R-:W0:Y:S01]  /*119e30*/  LDCU UR6, c[0x0][0x398] ;  /* 0x00007300ff0677ac */ /* 0x000e220008000800 */
[----:B------:R-:W1:Y:S01]  /*119e40*/  LDCU UR20, c[0x0][0x398] ;  /* 0x00007300ff1477ac */ /* 0x000e620008000800 */
[----:B------:R-:W0:Y:S01]  /*119e50*/  LDCU UR12, c[0x0][0x398] ;  /* 0x00007300ff0c77ac */ /* 0x000e220008000800 */
[----:B------:R-:W0:Y:S01]  /*119e60*/  LDCU UR22, c[0x0][0x398] ;  /* 0x00007300ff1677ac */ /* 0x000e220008000800 */
[----:B------:R-:W0:Y:S01]  /*119e70*/  LDCU UR14, c[0x0][0x398] ;  /* 0x00007300ff0e77ac */ /* 0x000e220008000800 */
[----:B----4-:R-:W-:Y:S01]  /*119e80*/  PRMT R4, R43, 0x7770, RZ ;  /* 0x000077702b047816 */ /* 0x010fe200000000ff */
[----:B------:R4:W-:Y:S01]  /*119e90*/  @P3 STG.E.U8 desc[UR4][R60.64], R3 ;  /* 0x000000033c003986 */ /* 0x0009e2000c101104 */
[----:B------:R-:W-:-:S02]  /*119ea0*/  ISETP.GE.AND P3, PT, R2, UR30, PT ;  /* 0x0000001e02007c0c */ /* 0x000fc4000bf66270 */
[C---:B------:R-:W-:Y:S01]  /*119eb0*/  PRMT R2, R43.reuse, 0x7771, RZ ;  /* 0x000077712b027816 */ /* 0x040fe200000000ff */
[----:B----4-:R-:W4:Y:S01]  /*119ec0*/  LDL.LU.64 R60, [R1+0xb68] ;  /* 0x000b6800013c7983 */ /* 0x010f220000300a00 */
[----:B------:R-:W-:-:S03]  /*119ed0*/  PRMT R3, R43, 0x7772, RZ ;  /* 0x000077722b037816 */ /* 0x000fc600000000ff */
[----:B------:R0:W-:Y:S01]  /*119ee0*/  @P5 STG.E.U8 desc[UR4][R32.64], R4 ;  /* 0x0000000420005986 */ /* 0x0001e2000c101104 */
[----:B------:R-:W-:Y:S01]  /*119ef0*/  ISETP.LT.AND P5, PT, R16, UR18, !P3 ;  /* 0x0000001210007c0c */ /* 0x000fe2000dfa1270 */
[----:B------:R-:W1:Y:S02]  /*119f00*/  LDCU UR18, c[0x0][0x398] ;  /* 0x00007300ff1277ac */ /* 0x000e640008000800 */
[----:B0-----:R-:W4:Y:S04]  /*119f10*/  LDL.LU.64 R32, [R1+0xb60] ;  /* 0x000b600001207983 */ /* 0x001f280000300a00 */
[----:B---3--:R0:W-:Y:S04]  /*119f20*/  @P4 STG.E.U8 desc[UR4][R52.64], R2 ;  /* 0x0000000234004986 */ /* 0x0081e8000c101104 */
[----:B--2---:R2:W-:Y:S01]  /*119f30*/  @P6 STG.E.U8 desc[UR4][R50.64], R3 ;  /* 0x0000000332006986 */ /* 0x0045e2000c101104 */
[----:B------:R-:W-:-:S03]  /*119f40*/  ISETP.LT.AND P6, PT, R49, UR7, !P3 ;  /* 0x0000000731007c0c */ /* 0x000fc6000dfc1270 */
[----:B------:R-:W3:Y:S01]  /*119f50*/  LDL.LU R44, [R1+0x6a4] ;  /* 0x0006a400012c7983 */ /* 0x000ee20000300800 */
[----:B0-----:R-:W-:-:S03]  /*119f60*/  PRMT R2, R43, 0x7773, RZ ;  /* 0x000077732b027816 */ /* 0x001fc600000000ff */
[----:B------:R-:W3:Y:S01]  /*119f70*/  LDL.LU.64 R52, [R1+0xb58] ;  /* 0x000b580001347983 */ /* 0x000ee20000300a00 */
[----:B--2---:R-:W-:-:S03]  /*119f80*/  PRMT R3, R42, 0x7770, RZ ;  /* 0x000077702a037816 */ /* 0x004fc600000000ff */
[----:B------:R-:W2:Y:S01]  /*119f90*/  LDL.LU.64 R50, [R1+0xb40] ;  /* 0x000b400001327983 */ /* 0x000ea20000300a00 */
[----:B------:R-:W-:Y:S01]  /*119fa0*/  ISETP.LT.AND P4, PT, R48, UR8, !P3 ;  /* 0x0000000830007c0c */ /* 0x000fe2000df81270 */
[----:B------:R-:W0:Y:S01]  /*119fb0*/  LDCU UR7, c[0x0][0x398] ;  /* 0x00007300ff0777ac */ /* 0x000e220008000800 */
[----:B------:R-:W0:Y:S01]  /*119fc0*/  LDCU UR8, c[0x0][0x398] ;  /* 0x00007300ff0877ac */ /* 0x000e220008000800 */
[----:B------:R1:W-:Y:S04]  /*119fd0*/  @P2 STG.E.U8 desc[UR4][R36.64], R2 ;  /* 0x0000000224002986 */ /* 0x0003e8000c101104 */
[----:B------:R-:W-:Y:S01]  /*119fe0*/  @P5 STG.E.U8 desc[UR4][R54.64], R3 ;  /* 0x0000000336005986 */ /* 0x000fe2000c101104 */
[----:B-1----:R-:W-:-:S03]  /*119ff0*/  PRMT R2, R42, 0x7771, RZ ;  /* 0x000077712a027816 */ /* 0x002fc600000000ff */
[----:B------:R-:W2:Y:S04]  /*11a000*/  LDL.LU.64 R36, [R1+0xb50] ;  /* 0x000b500001247983 */ /* 0x000ea80000300a00 */
[----:B------:R1:W-:Y:S04]  /*11a010*/  @P6 STG.E.U8 desc[UR4][R18.64], R2 ;  /* 0x0000000212006986 */ /* 0x0003e8000c101104 */
[----:B-1----:R-:W2:Y:S01]  /*11a020*/  LDL.LU.64 R18, [R1+0xb48] ;  /* 0x000b480001127983 */ /* 0x002ea20000300a00 */
[----:B------:R-:W-:Y:S02]  /*11a030*/  ISETP.LT.AND P5, PT, R45, UR10, !P3 ;  /* 0x0000000a2d007c0c */ /* 0x000fe4000dfa1270 */
[----:B------:R-:W-:Y:S01]  /*11a040*/  PRMT R3, R42, 0x7772, RZ ;  /* 0x000077722a037816 */ /* 0x000fe200000000ff */
[----:B------:R-:W2:Y:S04]  /*11a050*/  LDL.LU R43, [R1+0x704] ;  /* 0x00070400012b7983 */ /* 0x000ea80000300800 */
[----:B------:R-:W2:Y:S01]  /*11a060*/  LDL.LU.64 R54, [R1+0xb38] ;  /* 0x000b380001367983 */ /* 0x000ea20000300a00 */
[----:B------:R-:W-:Y:S01]  /*11a070*/  ISETP.LT.AND P6, PT, R40, UR6, !P3 ;  /* 0x0000000628007c0c */ /* 0x000fe2000dfc1270 */
[----:B------:R-:W-:Y:S01]  /*11a080*/  VIADD R2, R46, 0xf3 ;  /* 0x000000f32e027836 */ /* 0x000fe20000000000 */
[----:B------:R-:W1:Y:S01]  /*11a090*/  LDCU UR10, c[0x0][0x398] ;  /* 0x00007300ff0a77ac */ /* 0x000e620008000800 */
[----:B------:R-:W0:Y:S03]  /*11a0a0*/  LDCU UR6, c[0x0][0x398] ;  /* 0x00007300ff0677ac */ /* 0x000e260008000800 */
[----:B------:R-:W-:Y:S01]  /*11a0b0*/  ISETP.GE.AND P2, PT, R2, UR50, PT ;  /* 0x0000003202007c0c */ /* 0x000fe2000bf46270 */
[----:B----4-:R4:W-:Y:S01]  /*11a0c0*/  @P4 STG.E.U8 desc[UR4][R60.64], R3 ;  /* 0x000000033c004986 */ /* 0x0109e2000c101104 */
[----:B------:R-:W-:Y:S01]  /*11a0d0*/  ISETP.LT.AND P4, PT, R41, UR16, !P3 ;  /* 0x0000001029007c0c */ /* 0x000fe2000df81270 */
[----:B------:R-:W0:Y:S01]  /*11a0e0*/  LDCU UR16, c[0x0][0x398] ;  /* 0x00007300ff1077ac */ /* 0x000e220008000800 */
[----:B----4-:R-:W-:Y:S01]  /*11a0f0*/  PRMT R3, R42, 0x7773, RZ ;  /* 0x000077732a037816 */ /* 0x010fe200000000ff */
[----:B------:R-:W4:Y:S04]  /*11a100*/  LDL.LU.64 R60, [R1+0xb28] ;  /* 0x000b2800013c7983 */ /* 0x000f280000300a00 */
[----:B------:R0:W-:Y:S01]  /*11a110*/  @P5 STG.E.U8 desc[UR4][R32.64], R3 ;  /* 0x0000000320005986 */ /* 0x0001e2000c101104 */
[----:B------:R-:W-:-:S02]  /*11a120*/  ISETP.LT.AND P5, PT, R17, UR20, !P3 ;  /* 0x0000001411007c0c */ /* 0x000fc4000dfa1270 */
[----:B------:R-:W-:Y:S02]  /*11a130*/  ISETP.LT.AND P3, PT, R59, UR12, !P3 ;  /* 0x0000000c3b007c0c */ /* 0x000fe4000df61270 */
[C---:B---3--:R-:W-:Y:S01]  /*11a140*/  PRMT R2, R44.reuse, 0x7770, RZ ;  /* 0x000077702c027816 */ /* 0x048fe200000000ff */
[----:B------:R-:W3:Y:S01]  /*11a150*/  LDCU UR12, c[0x0][0x398] ;  /* 0x00007300ff0c77ac */ /* 0x000ee20008000800 */
[----:B------:R-:W1:Y:S01]  /*11a160*/  LDCU UR20, c[0x0][0x398] ;  /* 0x00007300ff1477ac */ /* 0x000e620008000800 */
[C---:B0-----:R-:W-:Y:S02]  /*11a170*/  PRMT R3, R44.reuse, 0x7771, RZ ;  /* 0x000077712c037816 */ /* 0x041fe400000000ff */
[----:B------:R0:W-:Y:S04]  /*11a180*/  @P4 STG.E.U8 desc[UR4][R52.64], R2 ;  /* 0x0000000234004986 */ /* 0x0001e8000c101104 */
[----:B--2---:R2:W-:Y:S04]  /*11a190*/  @P6 STG.E.U8 desc[UR4][R50.64], R3 ;  /* 0x0000000332006986 */ /* 0x0045e8000c101104 */
[----:B0-----:R-:W3:Y:S01]  /*11a1a0*/  LDL.LU.64 R52, [R1+0xb30] ;  /* 0x000b300001347983 */ /* 0x001ee20000300a00 */
[----:B------:R-:W-:-:S03]  /*11a1b0*/  PRMT R2, R44, 0x7772, RZ ;  /* 0x000077722c027816 */ /* 0x000fc600000000ff */
[----:B--2---:R-:W2:Y:S01]  /*11a1c0*/  LDL.LU.64 R50, [R1+0xb20] ;  /* 0x000b200001327983 */ /* 0x004ea20000300a00 */
[----:B------:R-:W-:-:S03]  /*11a1d0*/  PRMT R3, R44, 0x7773, RZ ;  /* 0x000077732c037816 */ /* 0x000fc600000000ff */
[----:B------:R-:W2:Y:S04]  /*11a1e0*/  LDL.LU R42, [R1+0x774] ;  /* 0x00077400012a7983 */ /* 0x000ea80000300800 */
[----:B------:R-:W-:Y:S04]  /*11a1f0*/  @P5 STG.E.U8 desc[UR4][R36.64], R2 ;  /* 0x0000000224005986 */ /* 0x000fe8000c101104 */
[----:B------:R0:W-:Y:S04]  /*11a200*/  @P3 STG.E.U8 desc[UR4][R18.64], R3 ;  /* 0x0000000312003986 */ /* 0x0001e8000c101104 */
[----:B0-----:R-:W2:Y:S01]  /*11a210*/  LDL.LU.64 R18, [R1+0xb18] ;  /* 0x000b180001127983 */ /* 0x001ea20000300a00 */
[----:B------:R-:W-:-:S02]  /*11a220*/  ISETP.LT.AND P6, PT, R16, UR22, !P2 ;  /* 0x0000001610007c0c */ /* 0x000fc4000d7c1270 */
[----:B------:R-:W-:Y:S01]  /*11a230*/  ISETP.LT.AND P4, PT, R49, UR14, !P2 ;  /* 0x0000000e31007c0c */ /* 0x000fe2000d781270 */
[----:B------:R-:W2:Y:S01]  /*11a240*/  LDL.LU.64 R32, [R1+0xb10] ;  /* 0x000b100001207983 */ /* 0x000ea20000300a00 */
[C---:B------:R-:W-:Y:S02]  /*11a250*/  PRMT R2, R43.reuse, 0x7770, RZ ;  /* 0x000077702b027816 */ /* 0x040fe400000000ff */
[----:B------:R-:W-:Y:S01]  /*11a260*/  ISETP.LT.AND P3, PT, R48, UR7, !P2 ;  /* 0x0000000730007c0c */ /* 0x000fe2000d761270 */
[----:B------:R-:W2:Y:S01]  /*11a270*/  LDL.LU.64 R36, [R1+0xb08] ;  /* 0x000b080001247983 */ /* 0x000ea20000300a00 */
[----:B------:R-:W-:Y:S02]  /*11a280*/  PRMT R3, R43, 0x7771, RZ ;  /* 0x000077712b037816 */ /* 0x000fe400000000ff */
[----:B------:R-:W-:Y:S02]  /*11a290*/  ISETP.LT.AND P5, PT, R45, UR8, !P2 ;  /* 0x000000082d007c0c */ /* 0x000fe4000d7a1270 */
[----:B------:R-:W-:Y:S01]  /*11a2a0*/  PRMT R4, R43, 0x7773, RZ ;  /* 0x000077732b047816 */ /* 0x000fe200000000ff */
[----:B------:R-:W0:Y:S01]  /*11a2b0*/  LDCU UR14, c[0x0][0x398] ;  /* 0x00007300ff0e77ac */ /* 0x000e220008000800 */
[----:B------:R-:W0:Y:S01]  /*11a2c0*/  LDCU UR22, c[0x0][0x398] ;  /* 0x00007300ff1677ac */ /* 0x000e220008000800 */
[----:B------:R-:W0:Y:S01]  /*11a2d0*/  LDCU UR7, c[0x0][0x398] ;  /* 0x00007300ff0777ac */ /* 0x000e220008000800 */
[----:B------:R-:W0:Y:S01]  /*11a2e0*/  LDCU UR8, c[0x0][0x398] ;  /* 0x00007300ff0877ac */ /* 0x000e220008000800 */
[----:B------:R1:W-:Y:S04]  /*11a2f0*/  @P6 STG.E.U8 desc[UR4][R54.64], R2 ;  /* 0x0000000236006986 */ /* 0x0003e8000c101104 */
[----:B-1----:R-:W2:Y:S04]  /*11a300*/  LDL.LU.64 R54, [R1+0xb00] ;  /* 0x000b000001367983 */ /* 0x002ea80000300a00 */
[----:B------:R-:W2:Y:S01]  /*11a310*/  LDL.LU R44, [R1+0x788] ;  /* 0x00078800012c7983 */ /* 0x000ea20000300800 */
[----:B------:R-:W-:-:S03]  /*11a320*/  VIADD R2, R46, 0xf4 ;  /* 0x000000f42e027836 */ /* 0x000fc60000000000 */
[----:B----4-:R1:W-:Y:S01]  /*11a330*/  @P4 STG.E.U8 desc[UR4][R60.64], R3 ;  /* 0x000000033c004986 */ /* 0x0103e2000c101104 */
[----:B------:R-:W-:Y:S02]  /*11a340*/  ISETP.LT.AND P4, PT, R41, UR10, !P2 ;  /* 0x0000000a29007c0c */ /* 0x000fe4000d781270 */
[----:B------:R-:W-:Y:S01]  /*11a350*/  ISETP.LT.AND P6, PT, R40, UR18, !P2 ;  /* 0x0000001228007c0c */ /* 0x000fe2000d7c1270 */
[----:B------:R-:W4:Y:S01]  /*11a360*/  LDCU UR10, c[0x0][0x398] ;  /* 0x00007300ff0a77ac */ /* 0x000f220008000800 */
[----:B------:R-:W0:Y:S01]  /*11a370*/  LDCU UR18, c[0x0][0x398] ;  /* 0x00007300ff1277ac */ /* 0x000e220008000800 */
[----:B-1----:R-:W4:Y:S01]  /*11a380*/  LDL.LU.64 R60, [R1+0xaf8] ;  /* 0x000af800013c7983 */ /* 0x002f220000300a00 */
[----:B------:R-:W-:-:S05]  /*11a390*/  PRMT R3, R43, 0x7772, RZ ;  /* 0x000077722b037816 */ /* 0x000fca00000000ff */
[----:B---3--:R1:W-:Y:S01]  /*11a3a0*/  @P3 STG.E.U8 desc[UR4][R52.64], R3 ;  /* 0x0000000334003986 */ /* 0x0083e2000c101104 */
[----:B------:R-:W-:Y:S02]  /*11a3b0*/  ISETP.GE.AND P3, PT, R2, UR51, PT ;  /* 0x0000003302007c0c */ /* 0x000fe4000bf66270 */
[----:B--2---:R-:W-:Y:S01]  /*11a3c0*/  PRMT R2, R42, 0x7770, RZ ;  /* 0x000077702a027816 */ /* 0x004fe200000000ff */
[----:B------:R2:W-:Y:S04]  /*11a3d0*/  @P5 STG.E.U8 desc[UR4][R50.64], R4 ;  /* 0x0000000432005986 */ /* 0x0005e8000c101104 */
[----:B-1----:R-:W3:Y:S04]  /*11a3e0*/  LDL.LU.64 R52, [R1+0xae8] ;  /* 0x000ae80001347983 */ /* 0x002ee80000300a00 */
[----:B--2---:R-:W2:Y:S04]  /*11a3f0*/  LDL.LU.64 R50, [R1+0xaf0] ;  /* 0x000af00001327983 */ /* 0x004ea80000300a00 */
[----:B------:R1:W-:Y:S04]  /*11a400*/  @P4 STG.E.U8 desc[UR4][R18.64], R2 ;  /* 0x0000000212004986 */ /* 0x0003e8000c101104 */
[----:B-1----:R-:W2:Y:S01]  /*11a410*/  LDL.LU.64 R18, [R1+0xae0] ;  /* 0x000ae00001127983 */ /* 0x002ea20000300a00 */
[----:B------:R-:W-:-:S02]  /*11a420*/  ISETP.LT.AND P5, PT, R17, UR6, !P2 ;  /* 0x0000000611007c0c */ /* 0x000fc4000d7a1270 */
[C---:B------:R-:W-:Y:S02]  /*11a430*/  PRMT R3, R42.reuse, 0x7771, RZ ;  /* 0x000077712a037816 */ /* 0x040fe400000000ff */
[----:B------:R-:W-:Y:S02]  /*11a440*/  ISETP.LT.AND P2, PT, R59, UR16, !P2 ;  /* 0x000000103b007c0c */ /* 0x000fe4000d741270 */
[----:B------:R-:W-:Y:S01]  /*11a450*/  PRMT R2, R42, 0x7772, RZ ;  /* 0x000077722a027816 */ /* 0x000fe200000000ff */
[----:B------:R-:W2:Y:S04]  /*11a460*/  LDL.LU R43, [R1+0x6a8] ;  /* 0x0006a800012b7983 */ /* 0x000ea80000300800 */
[----:B------:R1:W-:Y:S01]  /*11a470*/  @P6 STG.E.U8 desc[UR4][R32.64], R3 ;  /* 0x0000000320006986 */ /* 0x0003e2000c101104 */
[----:B------:R-:W-:-:S02]  /*11a480*/  ISETP.LT.AND P6, PT, R16, UR12, !P3 ;  /* 0x0000000c10007c0c */ /* 0x000fc4000dfc1270 */
[----:B------:R-:W-:Y:S01]  /*11a490*/  ISETP.LT.AND P4, PT, R49, UR20, !P3 ;  /* 0x0000001431007c0c */ /* 0x000fe2000df81270 */
[----:B------:R-:W2:Y:S01]  /*11a4a0*/  LDCU UR6, c[0x0][0x398] ;  /* 0x00007300ff0677ac */ /* 0x000ea20008000800 */
[----:B------:R-:W2:Y:S01]  /*11a4b0*/  LDCU UR16, c[0x0][0x398] ;  /* 0x00007300ff1077ac */ /* 0x000ea20008000800 */
[----:B------:R-:W2:Y:S01]  /*11a4c0*/  LDCU UR12, c[0x0][0x398] ;  /* 0x00007300ff0c77ac */ /* 0x000ea20008000800 */
[----:B------:R-:W2:Y:S01]  /*11a4d0*/  LDCU UR20, c[0x0][0x398] ;  /* 0x00007300ff1477ac */ /* 0x000ea20008000800 */
[----:B------:R0:W-:Y:S01]  /*11a4e0*/  @P5 STG.E.U8 desc[UR4][R36.64], R2 ;  /* 0x0000000224005986 */ /* 0x0001e2000c101104 */
[----:B-1----:R-:W-:-:S03]  /*11a4f0*/  PRMT R3, R42, 0x7773, RZ ;  /* 0x000077732a037816 */ /* 0x002fc600000000ff */
[----:B------:R-:W2:Y:S01]  /*11a500*/  LDL.LU.64 R32, [R1+0xac8] ;  /* 0x000ac80001207983 */ /* 0x000ea20000300a00 */
[----:B0-----:R-:W-:Y:S01]  /*11a510*/  ISETP.LT.AND P5, PT, R48, UR14, !P3 ;  /* 0x0000000e30007c0c */ /* 0x001fe2000dfa1270 */
[----:B------:R-:W0:Y:S01]  /*11a520*/  LDCU UR14, c[0x0][0x398] ;  /* 0x00007300ff0e77ac */ /* 0x000e220008000800 */
[C---:B------:R-:W-:Y:S01]  /*11a530*/  PRMT R2, R44.reuse, 0x7770, RZ ;  /* 0x000077702c027816 */ /* 0x040fe200000000ff */
[----:B------:R1:W-:Y:S04]  /*11a540*/  @P2 STG.E.U8 desc[UR4][R54.64], R3 ;  /* 0x0000000336002986 */ /* 0x0003e8000c101104 */
[----:B------:R-:W2:Y:S01]  /*11a550*/  LDL.LU.64 R36, [R1+0xad8] ;  /* 0x000ad80001247983 */ /* 0x000ea20000300a00 */
[----:B------:R-:W-:Y:S02]  /*11a560*/  ISETP.LT.AND P2, PT, R45, UR22, !P3 ;  /* 0x000000162d007c0c */ /* 0x000fe4000df41270 */
[C---:B-1----:R-:W-:Y:S01]  /*11a570*/  PRMT R3, R44.reuse, 0x7771, RZ ;  /* 0x000077712c037816 */ /* 0x042fe200000000ff */
[----:B----4-:R1:W-:Y:S04]  /*11a580*/  @P6 STG.E.U8 desc[UR4][R60.64], R2 ;  /* 0x000000023c006986 */ /* 0x0103e8000c101104 */
[----:B-1----:R-:W4:Y:S01]  /*11a590*/  LDL.LU.64 R60, [R1+0xac0] ;  /* 0x000ac000013c7983 */ /* 0x002f220000300a00 */
[----:B------:R-:W-:-:S03]  /*11a5a0*/  PRMT R2, R44, 0x7772, RZ ;  /* 0x000077722c027816 */ /* 0x000fc600000000ff */
[----:B------:R-:W4:Y:S04]  /*11a5b0*/  LDL.LU R42, [R1+0x708] ;  /* 0x00070800012a7983 */ /* 0x000f280000300800 */
[----:B---3--:R1:W-:Y:S04]  /*11a5c0*/  @P4 STG.E.U8 desc[UR4][R52.64], R3 ;  /* 0x0000000334004986 */ /* 0x0083e8000c101104 */
[----:B--2---:R2:W-:Y:S01]  /*11a5d0*/  @P5 STG.E.U8 desc[UR4][R50.64], R2 ;  /* 0x0000000232005986 */ /* 0x0045e2000c101104 */
[----:B-1----:R-:W-:-:S03]  /*11a5e0*/  PRMT R3, R44, 0x7773, RZ ;  /* 0x000077732c037816 */ /* 0x002fc600000000ff */
[----:B--2---:R-:W2:Y:S04]  /*11a5f0*/  LDL.LU.64 R50, [R1+0xad0] ;  /* 0x000ad00001327983 */ /* 0x004ea80000300a00 */
[----:B------:R1:W-:Y:S04]  /*11a600*/  @P2 STG.E.U8 desc[UR4][R18.64], R3 ;  /* 0x0000000312002986 */ /* 0x0003e8000c101104 */
[----:B-1----:R-:W3:Y:S01]  /*11a610*/  LDL.LU.64 R18, [R1+0xaa0] ;  /* 0x000aa00001127983 */ /* 0x002ee20000300a00 */
[----:B------:R-:W-:Y:S02]  /*11a620*/  ISETP.LT.AND P4, PT, R41, UR7, !P3 ;  /* 0x0000000729007c0c */ /* 0x000fe4000df81270 */
[----:B------:R-:W-:-:S02]  /*11a630*/  ISETP.LT.AND P5, PT, R40, UR8, !P3 ;  /* 0x0000000828007c0c */ /* 0x000fc4000dfa1270 */
[----:B------:R-:W-:Y:S01]  /*11a640*/  ISETP.LT.AND P6, PT, R17, UR10, !P3 ;  /* 0x0000000a11007c0c */ /* 0x000fe2000dfc1270 */
[----:B------:R-:W-:Y:S01]  /*11a650*/  VIADD R2, R46, 0xf7 ;  /* 0x000000f72e027836 */ /* 0x000fe20000000000 */
[----:B------:R-:W-:Y:S01]  /*11a660*/  PRMT R3, R43, 0x7770, RZ ;  /* 0x000077702b037816 */ /* 0x000fe200000000ff */
[----:B------:R-:W3:Y:S04]  /*11a670*/  LDL.LU.64 R54, [R1+0xab8] ;  /* 0x000ab80001367983 */ /* 0x000ee80000300a00 */
[----:B------:R-:W3:Y:S04]  /*11a680*/  LDL.LU.64 R52, [R1+0xa70] ;  /* 0x000a700001347983 */ /* 0x000ee80000300a00 */
[----:B------:R-:W3:Y:S01]  /*11a690*/  LDL.LU R44, [R1+0x78c] ;  /* 0x00078c00012c7983 */ /* 0x000ee20000300800 */
[----:B------:R-:W-:-:S02]  /*11a6a0*/  ISETP.GE.AND P2, PT, R2, UR11, PT ;  /* 0x0000000b02007c0c */ /* 0x000fc4000bf46270 */
[----:B------:R-:W-:Y:S02]  /*11a6b0*/  PRMT R2, R43, 0x7771, RZ ;  /* 0x000077712b027816 */ /* 0x000fe400000000ff */
[----:B------:R-:W-:Y:S01]  /*11a6c0*/  ISETP.LT.AND P3, PT, R59, UR6, !P3 ;  /* 0x000000063b007c0c */ /* 0x000fe2000df61270 */
[----:B------:R-:W1:Y:S01]  /*11a6d0*/  LDCU UR7, c[0x0][0x398] ;  /* 0x00007300ff0777ac */ /* 0x000e620008000800 */
[----:B------:R-:W0:Y:S01]  /*11a6e0*/  LDCU UR8, c[0x0][0x398] ;  /* 0x00007300ff0877ac */ /* 0x000e220008000800 */
[----:B------:R1:W-:Y:S04]  /*11a6f0*/  @P4 STG.E.U8 desc[UR4][R32.64], R3 ;  /* 0x0000000320004986 */ /* 0x0003e8000c101104 */
[----:B------:R0:W-:Y:S01]  /*11a700*/  @P5 STG.E.U8 desc[UR4][R36.64], R2 ;  /* 0x0000000224005986 */ /* 0x0001e2000c101104 */
[----:B------:R-:W-:Y:S01]  /*11a710*/  ISETP.LT.AND P4, PT, R16, UR16, !P0 ;  /* 0x0000001010007c0c */ /* 0x000fe2000c781270 */
[----:B------:R-:W0:Y:S01]  /*11a720*/  LDCU UR10, c[0x0][0x398] ;  /* 0x00007300ff0a77ac */ /* 0x000e220008000800 */
[----:B------:R-:W0:Y:S01]  /*11a730*/  LDCU UR11, c[0x0][0x398] ;  /* 0x00007300ff0b77ac */ /* 0x000e220008000800 */
[----:B------:R-:W0:Y:S01]  /*11a740*/  LDCU UR6, c[0x0][0x398] ;  /* 0x00007300ff0677ac */ /* 0x000e220008000800 */
[----:B-1----:R-:W-:-:S02]  /*11a750*/  PRMT R3, R43, 0x7772, RZ ;  /* 0x000077722b037816 */ /* 0x002fc400000000ff */
[----:B----4-:R-:W-:-:S03]  /*11a760*/  PRMT R4, R42, 0x7770, RZ ;  /* 0x000077702a047816 */ /* 0x010fc600000000ff */
[----:B------:R1:W-:Y:S01]  /*11a770*/  @P6 STG.E.U8 desc[UR4][R60.64], R3 ;  /* 0x000000033c006986 */ /* 0x0003e2000c101104 */
[----:B------:R-:W-:Y:S01]  /*11a780*/  ISETP.LT.AND P5, PT, R49, UR12, !P0 ;  /* 0x0000000c31007c0c */ /* 0x000fe2000c7a1270 */
[----:B0-----:R-:W-:Y:S01]  /*11a790*/  VIADD R2, R46, 0xf8 ;  /* 0x000000f82e027836 */ /* 0x001fe20000000000 */
[----:B------:R-:W-:Y:S01]  /*11a7a0*/  PRMT R5, R42, 0x7773, RZ ;  /* 0x000077732a057816 */ /* 0x000fe200000000ff */
[----:B------:R-:W0:Y:S01]  /*11a7b0*/  LDCU UR16, c[0x0][0x398] ;  /* 0x00007300ff1077ac */ /* 0x000e220008000800 */
[----:B-1----:R-:W4:Y:S01]  /*11a7c0*/  LDL.LU.64 R60, [R1+0xaa8] ;  /* 0x000aa800013c7983 */ /* 0x002f220000300a00 */
[----:B------:R-:W-:-:S03]  /*11a7d0*/  PRMT R3, R43, 0x7773, RZ ;  /* 0x000077732b037816 */ /* 0x000fc600000000ff */
[----:B------:R-:W4:Y:S01]  /*11a7e0*/  LDL.LU R47, [R1+0x778] ;  /* 0x00077800012f7983 */ /* 0x000f220000300800 */
[----:B------:R-:W-:Y:S01]  /*11a7f0*/  ISETP.LT.AND P6, PT, R48, UR14, !P0 ;  /* 0x0000000e30007c0c */ /* 0x000fe2000c7c1270 */
[----:B------:R-:W1:Y:S01]  /*11a800*/  LDCU UR12, c[0x0][0x398] ;  /* 0x00007300ff0c77ac */ /* 0x000e620008000800 */
[----:B------:R-:W0:Y:S01]  /*11a810*/  LDCU UR14, c[0x0][0x398] ;  /* 0x00007300ff0e77ac */ /* 0x000e220008000800 */
[----:B--2---:R2:W-:Y:S04]  /*11a820*/  @P3 STG.E.U8 desc[UR4][R50.64], R3 ;  /* 0x0000000332003986 */ /* 0x0045e8000c101104 */
[----:B--2---:R-:W2:Y:S04]  /*11a830*/  LDL.LU.64 R50, [R1+0xab0] ;  /* 0x000ab00001327983 */ /* 0x004ea80000300a00 */
[----:B---3--:R3:W-:Y:S04]  /*11a840*/  @P4 STG.E.U8 desc[UR4][R18.64], R4 ;  /* 0x0000000412004986 */ /* 0x0087e8000c101104 */
[----:B---3--:R-:W3:Y:S01]  /*11a850*/  LDL.LU.64 R18, [R1+0xa98] ;  /* 0x000a980001127983 */ /* 0x008ee20000300a00 */
[----:B------:R-:W-:-:S02]  /*11a860*/  ISETP.GE.AND P3, PT, R2, UR9, PT ;  /* 0x0000000902007c0c */ /* 0x000fc4000bf66270 */
[C---:B------:R-:W-:Y:S02]  /*11a870*/  PRMT R2, R42.reuse, 0x7771, RZ ;  /* 0x000077712a027816 */ /* 0x040fe400000000ff */
[----:B------:R-:W-:Y:S01]  /*11a880*/  ISETP.LT.AND P4, PT, R45, UR18, !P0 ;  /* 0x000000122d007c0c */ /* 0x000fe2000c781270 */
[----:B------:R-:W3:Y:S04]  /*11a890*/  LDL.LU.64 R32, [R1+0xa90] ;  /* 0x000a900001207983 */ /* 0x000ee80000300a00 */
[----:B------:R0:W-:Y:S04]  /*11a8a0*/  @P5 STG.E.U8 desc[UR4][R54.64], R2 ;  /* 0x0000000236005986 */ /* 0x0001e8000c101104 */
[----:B------:R-:W3:Y:S01]  /*11a8b0*/  LDL.LU.64 R36, [R1+0xa88] ;  /* 0x000a880001247983 */ /* 0x000ee20000300a00 */
[----:B------:R-:W-:-:S02]  /*11a8c0*/  PRMT R3, R42, 0x7772, RZ ;  /* 0x000077722a037816 */ /* 0x000fc400000000ff */
[----:B------:R-:W-:Y:S02]  /*11a8d0*/  ISETP.LT.AND P5, PT, R40, UR7, !P0 ;  /* 0x0000000728007c0c */ /* 0x000fe4000c7a1270 */
[C---:B------:R-:W-:Y:S02]  /*11a8e0*/  PRMT R4, R44.reuse, 0x7772, RZ ;  /* 0x000077722c047816 */ /* 0x040fe400000000ff */
[----:B------:R-:W-:Y:S01]  /*11a8f0*/  PRMT R6, R44, 0x7773, RZ ;  /* 0x000077732c067816 */ /* 0x000fe200000000ff */
[----:B------:R-:W1:Y:S01]  /*11a900*/  LDCU UR9, c[0x0][0x398] ;  /* 0x00007300ff0977ac */ /* 0x000e620008000800 */
[----:B0-----:R-:W3:Y:S04]  /*11a910*/  LDL.LU.64 R54, [R1+0xa38] ;  /* 0x000a380001367983 */ /* 0x001ee80000300a00 */
[----:B------:R-:W3:Y:S04]  /*11a920*/  LDL.LU.64 R42, [R1+0xa30] ;  /* 0x000a3000012a7983 */ /* 0x000ee80000300a00 */
[----:B------:R0:W-:Y:S01]  /*11a930*/  @P6 STG.E.U8 desc[UR4][R52.64], R3 ;  /* 0x0000000334006986 */ /* 0x0001e2000c101104 */
[----:B------:R-:W-:-:S02]  /*11a940*/  ISETP.LT.AND P6, PT, R41, UR20, !P0 ;  /* 0x0000001429007c0c */ /* 0x000fc4000c7c1270 */
[C---:B------:R-:W-:Y:S01]  /*11a950*/  PRMT R2, R44.reuse, 0x7771, RZ ;  /* 0x000077712c027816 */ /* 0x040fe200000000ff */
[----:B------:R-:W1:Y:S01]  /*11a960*/  LDCU UR7, c[0x0][0x398] ;  /* 0x00007300ff0777ac */ /* 0x000e620008000800 */
[----:B0-----:R-:W-:Y:S01]  /*11a970*/  PRMT R3, R44, 0x7770, RZ ;  /* 0x000077702c037816 */ /* 0x001fe200000000ff */
[----:B----4-:R0:W-:Y:S01]  /*11a980*/  @P4 STG.E.U8 desc[UR4][R60.64], R5 ;  /* 0x000000053c004986 */ /* 0x0101e2000c101104 */
        /* <DEDUP_REMOVED lines=12> */
[----:B------:R-:W-:Y:S02]  /*11aa50*/  ISETP.LT.AND P6, PT, R49, UR6, !P1 ;  /* 0x0000000631007c0c */ /* 0x000fe4000cfc1270 */
[C---:B------:R-:W-:Y:S02]  /*11aa60*/  PRMT R5, R47.reuse, 0x7772, RZ ;  /* 0x000077722f057816 */ /* 0x040fe400000000ff */
[----:B------:R-:W-:Y:S01]  /*11aa70*/  PRMT R7, R47, 0x7773, RZ ;  /* 0x000077732f077816 */ /* 0x000fe200000000ff */
[----:B------:R-:W0:Y:S01]  /*11aa80*/  LDCU UR8, c[0x0][0x398] ;  /* 0x00007300ff0877ac */ /* 0x000e220008000800 */
[----:B------:R-:W0:Y:S01]  /*11aa90*/  LDCU UR10, c[0x0][0x398] ;  /* 0x00007300ff0a77ac */ /* 0x000e220008000800 */
[----:B------:R-:W0:Y:S01]  /*11aaa0*/  LDCU UR11, c[0x0][0x398] ;  /* 0x00007300ff0b77ac */ /* 0x000e220008000800 */
[----:B------:R-:W0:Y:S01]  /*11aab0*/  LDCU UR6, c[0x0][0x398] ;  /* 0x00007300ff0677ac */ /* 0x000e220008000800 */
[----:B------:R-:W-:Y:S01]  /*11aac0*/  @P4 STG.E.U8 desc[UR4][R32.64], R5 ;  /* 0x0000000520004986 */ /* 0x000fe2000c101104 */
[----:B------:R-:W-:-:S03]  /*11aad0*/  ISETP.LT.AND P4, PT, R48, UR16, !P1 ;  /* 0x0000001030007c0c */ /* 0x000fc6000cf81270 */
[----:B------:R0:W-:Y:S04]  /*11aae0*/  @P0 STG.E.U8 desc[UR4][R36.64], R7 ;  /* 0x0000000724000986 */ /* 0x0001e8000c101104 */
[----:B------:R-:W-:Y:S04]  /*11aaf0*/  @P5 STG.E.U8 desc[UR4][R54.64], R3 ;  /* 0x0000000336005986 */ /* 0x000fe8000c101104 */
[----:B------:R0:W-:Y:S01]  /*11ab00*/  @P6 STG.E.U8 desc[UR4][R42.64], R2 ;  /* 0x000000022a006986 */ /* 0x0001e2000c101104 */
[----:B-1----:R-:W-:Y:S02]  /*11ab10*/  ISETP.LT.AND P0, PT, R45, UR9, !P1 ;  /* 0x000000092d007c0c */ /* 0x002fe4000cf01270 */
[----:B------:R-:W-:Y:S01]  /*11ab20*/  ISETP.LT.AND P5, PT, R41, UR12, !P1 ;  /* 0x0000000c29007c0c */ /* 0x000fe2000cfa1270 */
[----:B------:R-:W1:Y:S01]  /*11ab30*/  LDCU UR16, c[0x0][0x398] ;  /* 0x00007300ff1077ac */ /* 0x000e620008000800 */
[----:B0-----:R-:W3:Y:S04]  /*11ab40*/  LDL.LU.64 R36, [R1+0x9d0] ;  /* 0x0009d00001247983 */ /* 0x001ee80000300a00 */
[----:B------:R-:W3:Y:S04]  /*11ab50*/  LDL.LU.64 R42, [R1+0x9d8] ;  /* 0x0009d800012a7983 */ /* 0x000ee80000300a00 */
[----:B------:R-:W3:Y:S01]  /*11ab60*/  LDL.LU R54, [R1+0x70c] ;  /* 0x00070c0001367983 */ /* 0x000ee20000300800 */
[----:B------:R-:W-:Y:S01]  /*11ab70*/  ISETP.LT.AND P6, PT, R40, UR14, !P1 ;  /* 0x0000000e28007c0c */ /* 0x000fe2000cfc1270 */
[----:B------:R-:W-:Y:S01]  /*11ab80*/  VIADD R2, R46, 0xf9 ;  /* 0x000000f92e027836 */ /* 0x000fe20000000000 */
[----:B------:R-:W0:Y:S01]  /*11ab90*/  LDCU UR9, c[0x0][0x398] ;  /* 0x00007300ff0977ac */ /* 0x000e220008000800 */
[----:B------:R-:W0:Y:S01]  /*11aba0*/  LDCU UR12, c[0x0][0x398] ;  /* 0x00007300ff0c77ac */ /* 0x000e220008000800 */
[----:B------:R-:W0:Y:S01]  /*11abb0*/  LDCU UR14, c[0x0][0x398] ;  /* 0x00007300ff0e77ac */ /* 0x000e220008000800 */
[----:B----4-:R4:W-:Y:S01]  /*11abc0*/  @P4 STG.E.U8 desc[UR4][R60.64], R4 ;  /* 0x000000043c004986 */ /* 0x0109e2000c101104 */
[----:B------:R-:W-:-:S02]  /*11abd0*/  ISETP.GE.AND P4, PT, R2, UR13, PT ;  /* 0x0000000d02007c0c */ /* 0x000fc4000bf86270 */
[C---:B------:R-:W-:Y:S02]  /*11abe0*/  PRMT R2, R44.reuse, 0x7770, RZ ;  /* 0x000077702c027816 */ /* 0x040fe400000000ff */
[----:B------:R-:W-:Y:S01]  /*11abf0*/  PRMT R3, R44, 0x7771, RZ ;  /* 0x000077712c037816 */ /* 0x000fe200000000ff */
[----:B----4-:R-:W4:Y:S04]  /*11ac00*/  LDL.LU.64 R60, [R1+0x988] ;  /* 0x00098800013c7983 */ /* 0x010f280000300a00 */
[----:B------:R0:W-:Y:S01]  /*11ac10*/  @P0 STG.E.U8 desc[UR4][R52.64], R6 ;  /* 0x0000000634000986 */ /* 0x0001e2000c101104 */
[----:B------:R-:W1:Y:S03]  /*11ac20*/  LDCU UR13, c[0x0][0x398] ;  /* 0x00007300ff0d77ac */ /* 0x000e660008000800 */
[----:B0-----:R-:W4:Y:S04]  /*11ac30*/  LDL.LU.64 R52, [R1+0x980] ;  /* 0x0009800001347983 */ /* 0x001f280000300a00 */
[----:B--2---:R0:W-:Y:S04]  /*11ac40*/  @P5 STG.E.U8 desc[UR4][R50.64], R2 ;  /* 0x0000000232005986 */ /* 0x0041e8000c101104 */
[----:B0-----:R-:W2:Y:S04]  /*11ac50*/  LDL.LU.64 R50, [R1+0x978] ;  /* 0x0009780001327983 */ /* 0x001ea80000300a00 */
[----:B---3--:R0:W-:Y:S04]  /*11ac60*/  @P6 STG.E.U8 desc[UR4][R18.64], R3 ;  /* 0x0000000312006986 */ /* 0x0081e8000c101104 */
[----:B0-----:R-:W3:Y:S01]  /*11ac70*/  LDL.LU.64 R18, [R1+0x948] ;  /* 0x0009480001127983 */ /* 0x001ee20000300a00 */
[----:B------:R-:W-:-:S02]  /*11ac80*/  ISETP.LT.AND P0, PT, R17, UR7, !P1 ;  /* 0x0000000711007c0c */ /* 0x000fc4000cf01270 */
[----:B------:R-:W-:Y:S01]  /*11ac90*/  ISETP.LT.AND P1, PT, R59, UR8, !P1 ;  /* 0x000000083b007c0c */ /* 0x000fe2000cf21270 */
[----:B------:R-:W-:Y:S01]  /*11aca0*/  VIADD R3, R46, 0xfa ;  /* 0x000000fa2e037836 */ /* 0x000fe20000000000 */
[----:B------:R-:W-:Y:S02]  /*11acb0*/  ISETP.LT.AND P6, PT, R16, UR10, !P2 ;  /* 0x0000000a10007c0c */ /* 0x000fe4000d7c1270 */
[C---:B------:R-:W-:Y:S01]  /*11acc0*/  PRMT R2, R44.reuse, 0x7772, RZ ;  /* 0x000077722c027816 */ /* 0x040fe200000000ff */
[----:B------:R-:W3:Y:S01]  /*11acd0*/  LDL.LU R47, [R1+0x77c] ;  /* 0x00077c00012f7983 */ /* 0x000ee20000300800 */
[----:B------:R-:W0:Y:S01]  /*11ace0*/  LDCU UR7, c[0x0][0x398] ;  /* 0x00007300ff0777ac */ /* 0x000e220008000800 */
[----:B------:R-:W-:Y:S02]  /*11acf0*/  ISETP.GE.AND P5, PT, R3, UR15, PT ;  /* 0x0000000f03007c0c */ /* 0x000fe4000bfa6270 */
[----:B------:R-:W-:Y:S01]  /*11ad00*/  PRMT R3, R44, 0x7773, RZ ;  /* 0x000077732c037816 */ /* 0x000fe200000000ff */
[----:B------:R-:W0:Y:S01]  /*11ad10*/  LDCU UR8, c[0x0][0x398] ;  /* 0x00007300ff0877ac */ /* 0x000e220008000800 */
[----:B------:R-:W0:Y:S01]  /*11ad20*/  LDCU UR10, c[0x0][0x398] ;  /* 0x00007300ff0a77ac */ /* 0x000e220008000800 */
[----:B------:R-:W0:Y:S01]  /*11ad30*/  LDCU UR15, c[0x0][0x398] ;  /* 0x00007300ff0f77ac */ /* 0x000e220008000800 */
[----:B------:R0:W-:Y:S04]  /*11ad40*/  @P0 STG.E.U8 desc[UR4][R36.64], R2 ;  /* 0x0000000224000986 */ /* 0x0001e8000c101104 */
[----:B------:R1:W-:Y:S01]  /*11ad50*/  @P1 STG.E.U8 desc[UR4][R42.64], R3 ;  /* 0x000000032a001986 */ /* 0x0003e2000c101104 */
[----:B------:R-:W-:-:S02]  /*11ad60*/  ISETP.LT.AND P0, PT, R49, UR11, !P2 ;  /* 0x0000000b31007c0c */ /* 0x000fc4000d701270 */
[----:B------:R-:W-:Y:S02]  /*11ad70*/  ISETP.LT.AND P1, PT, R48, UR6, !P2 ;  /* 0x0000000630007c0c */ /* 0x000fe4000d721270 */
[C---:B------:R-:W-:Y:S01]  /*11ad80*/  PRMT R4, R54.reuse, 0x7773, RZ ;  /* 0x0000777336047816 */ /* 0x040fe200000000ff */
[----:B------:R-:W2:Y:S01]  /*11ad90*/  LDCU UR6, c[0x0][0x398] ;  /* 0x00007300ff0677ac */ /* 0x000ea20008000800 */
[----:B------:R-:W2:Y:S01]  /*11ada0*/  LDCU UR11, c[0x0][0x398] ;  /* 0x00007300ff0b77ac */ /* 0x000ea20008000800 */
[C---:B0-----:R-:W-:Y:S01]  /*11adb0*/  PRMT R2, R54.reuse, 0x7770, RZ ;  /* 0x0000777036027816 */ /* 0x041fe200000000ff */
[----:B-1----:R-:W3:Y:S04]  /*11adc0*/  LDL.LU.64 R42, [R1+0x960] ;  /* 0x00096000012a7983 */ /* 0x002ee80000300a00 */
[----:B------:R-:W3:Y:S04]  /*11add0*/  LDL.LU.64 R32, [R1+0x950] ;  /* 0x0009500001207983 */ /* 0x000ee80000300a00 */
[----:B------:R-:W3:Y:S01]  /*11ade0*/  LDL.LU.64 R36, [R1+0x940] ;  /* 0x0009400001247983 */ /* 0x000ee20000300a00 */
[----:B------:R-:W-:-:S03]  /*11adf0*/  PRMT R3, R54, 0x7772, RZ ;  /* 0x0000777236037816 */ /* 0x000fc600000000ff */
[----:B----4-:R0:W-:Y:S01]  /*11ae00*/  @P6 STG.E.U8 desc[UR4][R60.64], R2 ;  /* 0x000000023c006986 */ /* 0x0101e2000c101104 */
[----:B------:R-:W-:Y:S01]  /*11ae10*/  ISETP.LT.AND P6, PT, R45, UR16, !P2 ;  /* 0x000000102d007c0c */ /* 0x000fe2000d7c1270 */
[----:B------:R-:W1:Y:S02]  /*11ae20*/  LDCU UR16, c[0x0][0x398] ;  /* 0x00007300ff1077ac */ /* 0x000e640008000800 */
[----:B0-----:R-:W4:Y:S04]  /*11ae30*/  LDL.LU.64 R60, [R1+0x920] ;  /* 0x00092000013c7983 */ /* 0x001f280000300a00 */
[----:B------:R-:W4:Y:S01]  /*11ae40*/  LDL.LU R44, [R1+0x760] ;  /* 0x00076000012c7983 */ /* 0x000f220000300800 */
[----:B------:R-:W-:-:S03]  /*11ae50*/  PRMT R2, R54, 0x7771, RZ ;  /* 0x0000777136027816 */ /* 0x000fc600000000ff */
[----:B------:R-:W4:Y:S04]  /*11ae60*/  LDL.LU.64 R54, [R1+0x8e8] ;  /* 0x0008e80001367983 */ /* 0x000f280000300a00 */
[----:B------:R0:W-:Y:S04]  /*11ae70*/  @P0 STG.E.U8 desc[UR4][R52.64], R2 ;  /* 0x0000000234000986 */ /* 0x0001e8000c101104 */
[----:B0-----:R-:W4:Y:S04]  /*11ae80*/  LDL.LU.64 R52, [R1+0x8e0] ;  /* 0x0008e00001347983 */ /* 0x001f280000300a00 */
[----:B--2---:R-:W-:Y:S04]  /*11ae90*/  @P1 STG.E.U8 desc[UR4][R50.64], R3 ;  /* 0x0000000332001986 */ /* 0x004fe8000c101104 */
[----:B---3--:R0:W-:Y:S04]  /*11aea0*/  @P6 STG.E.U8 desc[UR4][R18.64], R4 ;  /* 0x0000000412006986 */ /* 0x0081e8000c101104 */
[----:B0-----:R-:W2:Y:S01]  /*11aeb0*/  LDL.LU.64 R18, [R1+0x8b0] ;  /* 0x0008b00001127983 */ /* 0x001ea20000300a00 */
[----:B------:R-:W-:-:S02]  /*11aec0*/  ISETP.LT.AND P0, PT, R41, UR9, !P2 ;  /* 0x0000000929007c0c */ /* 0x000fc4000d701270 */
[----:B------:R-:W-:Y:S02]  /*11aed0*/  ISETP.LT.AND P1, PT, R40, UR12, !P2 ;  /* 0x0000000c28007c0c */ /* 0x000fe4000d721270 */
[----:B------:R-:W-:Y:S02]  /*11aee0*/  ISETP.LT.AND P6, PT, R17, UR13, !P2 ;  /* 0x0000000d11007c0c */ /* 0x000fe4000d7c1270 */
[----:B------:R-:W-:Y:S01]  /*11aef0*/  ISETP.LT.AND P2, PT, R59, UR14, !P2 ;  /* 0x0000000e3b007c0c */ /* 0x000fe2000d741270 */
[----:B------:R-:W3:Y:S01]  /*11af00*/  LDL.LU.64 R50, [R1+0x8a8] ;  /* 0x0008a80001327983 */ /* 0x000ee20000300a00 */
[C---:B------:R-:W-:Y:S02]  /*11af10*/  PRMT R2, R47.reuse, 0x7770, RZ ;  /* 0x000077702f027816 */ /* 0x040fe400000000ff */
[C---:B------:R-:W-:Y:S02]  /*11af20*/  PRMT R3, R47.reuse, 0x7771, RZ ;  /* 0x000077712f037816 */ /* 0x040fe400000000ff */
[----:B------:R-:W-:-:S02]  /*11af30*/  PRMT R4, R47, 0x7772, RZ ;  /* 0x000077722f047816 */ /* 0x000fc400000000ff */
[----:B------:R-:W-:Y:S01]  /*11af40*/  PRMT R5, R47, 0x7773, RZ ;  /* 0x000077732f057816 */ /* 0x000fe200000000ff */
[----:B------:R-:W0:Y:S01]  /*11af50*/  LDCU UR9, c[0x0][0x398] ;  /* 0x00007300ff0977ac */ /* 0x000e220008000800 */
[----:B------:R-:W0:Y:S01]  /*11af60*/  LDCU UR12, c[0x0][0x398] ;  /* 0x00007300ff0c77ac */ /* 0x000e220008000800 */
[----:B------:R-:W0:Y:S01]  /*11af70*/  LDCU UR13, c[0x0][0x398] ;  /* 0x00007300ff0d77ac */ /* 0x000e220008000800 */
[----:B------:R-:W0:Y:S01]  /*11af80*/  LDCU UR14, c[0x0][0x398] ;  /* 0x00007300ff0e77ac */ /* 0x000e220008000800 */
[----:B------:R0:W-:Y:S04]  /*11af90*/  @P0 STG.E.U8 desc[UR4][R42.64], R2 ;  /* 0x000000022a000986 */ /* 0x0001e8000c101104 */
[----:B------:R1:W-:Y:S01]  /*11afa0*/  @P1 STG.E.U8 desc[UR4][R32.64], R3 ;  /* 0x0000000320001986 */ /* 0x0003e2000c101104 */
[----:B------:R-:W-:-:S03]  /*11afb0*/  ISETP.LT.AND P1, PT, R16, UR7, !P3 ;  /* 0x0000000710007c0c */ /* 0x000fc6000df21270 */
[----:B------:R-:W-:Y:S01]  /*11afc0*/  @P6 STG.E.U8 desc[UR4][R36.64], R4 ;  /* 0x0000000424006986 */ /* 0x000fe2000c101104 */
[----:B------:R-:W-:Y:S02]  /*11afd0*/  ISETP.LT.AND P0, PT, R49, UR8, !P3 ;  /* 0x0000000831007c0c */ /* 0x000fe4000df01270 */
[----:B------:R-:W-:Y:S01]  /*11afe0*/  ISETP.LT.AND P6, PT, R48, UR10, !P3 ;  /* 0x0000000a30007c0c */ /* 0x000fe2000dfc1270 */
[----:B------:R-:W2:Y:S01]  /*11aff0*/  LDCU UR7, c[0x0][0x398] ;  /* 0x00007300ff0777ac */ /* 0x000ea20008000800 */
[----:B------:R-:W2:Y:S01]  /*11b000*/  LDCU UR8, c[0x0][0x398] ;  /* 0x00007300ff0877ac */ /* 0x000ea20008000800 */
[----:B------:R-:W2:Y:S01]  /*11b010*/  LDCU UR10, c[0x0][0x398] ;  /* 0x00007300ff0a77ac */ /* 0x000ea20008000800 */
[----:B0-----:R-:W3:Y:S04]  /*11b020*/  LDL.LU R42, [R1+0x690] ;  /* 0x00069000012a7983 */ /* 0x001ee80000300800 */
[----:B-1----:R-:W3:Y:S04]  /*11b030*/  LDL.LU.64 R32, [R1+0x8d8] ;  /* 0x0008d80001207983 */ /* 0x002ee80000300a00 */
[----:B----4-:R0:W-:Y:S01]  /*11b040*/  @P2 STG.E.U8 desc[UR4][R60.64], R5 ;  /* 0x000000053c002986 */ /* 0x0101e2000c101104 */
[----:B------:R-:W-:-:S02]  /*11b050*/  PRMT R2, R44, 0x7770, RZ ;  /* 0x000077702c027816 */ /* 0x000fc400000000ff */
[C---:B------:R-:W-:Y:S01]  /*11b060*/  PRMT R3, R44.reuse, 0x7771, RZ ;  /* 0x000077712c037816 */ /* 0x040fe200000000ff */
[----:B------:R-:W1:Y:S04]  /*11b070*/  LDS.128 R4, [R0] ;  /* 0x0000000000047984 */ /* 0x000e680000000c00 */
[----:B0-----:R-:W4:Y:S04]  /*11b080*/  LDL.LU.64 R60, [R1+0x8d0] ;  /* 0x0008d000013c7983 */ /* 0x001f280000300a00 */
[----:B------:R0:W-:Y:S04]  /*11b090*/  @P1 STG.E.U8 desc[UR4][R54.64], R2 ;  /* 0x0000000236001986 */ /* 0x0001e8000c101104 */
[----:B------:R-:W4:Y:S04]  /*11b0a0*/  LDL.LU.64 R36, [R1+0x8a0] ;  /* 0x0008a00001247983 */ /* 0x000f280000300a00 */
[----:B------:R-:W4:Y:S04]  /*11b0b0*/  LDL.LU R43, [R1+0x6f0] ;  /* 0x0006f000012b7983 */ /* 0x000f280000300800 */
[----:B------:R1:W-:Y:S01]  /*11b0c0*/  @P0 STG.E.U8 desc[UR4][R52.64], R3 ;  /* 0x0000000334000986 */ /* 0x0003e2000c101104 */
[----:B0-----:R-:W-:-:S03]  /*11b0d0*/  PRMT R2, R44, 0x7772, RZ ;  /* 0x000077722c027816 */ /* 0x001fc600000000ff */
[----:B-1----:R-:W4:Y:S04]  /*11b0e0*/  LDL.LU.64 R52, [R1+0x8c8] ;  /* 0x0008c80001347983 */ /* 0x002f280000300a00 */
[----:B--2---:R0:W-:Y:S04]  /*11b0f0*/  @P6 STG.E.U8 desc[UR4][R18.64], R2 ;  /* 0x0000000212006986 */ /* 0x0041e8000c101104 */
[----:B0-----:R-:W2:Y:S01]  /*11b100*/  LDL.LU.64 R18, [R1+0x898] ;  /* 0x0008980001127983 */ /* 0x001ea20000300a00 */
[----:B------:R-:W-:Y:S02]  /*11b110*/  ISETP.LT.AND P2, PT, R45, UR15, !P3 ;  /* 0x0000000f2d007c0c */ /* 0x000fe4000df41270 */
[----:B------:R-:W-:-:S02]  /*11b120*/  PRMT R3, R44, 0x7773, RZ ;  /* 0x000077732c037816 */ /* 0x000fc400000000ff */
[----:B------:R-:W-:Y:S01]  /*11b130*/  ISETP.LT.AND P1, PT, R41, UR6, !P3 ;  /* 0x0000000629007c0c */ /* 0x000fe2000df21270 */
[----:B------:R-:W2:Y:S01]  /*11b140*/  LDL.LU.64 R54, [R1+0x8c0] ;  /* 0x0008c00001367983 */ /* 0x000ea20000300a00 */
[----:B------:R-:W-:Y:S01]  /*11b150*/  ISETP.LT.AND P6, PT, R17, UR16, !P3 ;  /* 0x0000001011007c0c */ /* 0x000fe2000dfc1270 */
[----:B------:R-:W-:Y:S01]  /*11b160*/  VIADD R2, R46, 0xfb ;  /* 0x000000fb2e027836 */ /* 0x000fe20000000000 */
[----:B------:R-:W0:Y:S01]  /*11b170*/  LDCU UR15, c[0x0][0x398] ;  /* 0x00007300ff0f77ac */ /* 0x000e220008000800 */
[----:B------:R-:W1:Y:S01]  /*11b180*/  LDCU UR6, c[0x0][0x398] ;  /* 0x00007300ff0677ac */ /* 0x000e620008000800 */
[----:B------:R-:W0:Y:S03]  /*11b190*/  LDCU UR16, c[0x0][0x398] ;  /* 0x00007300ff1077ac */ /* 0x000e260008000800 */
[----:B---3--:R3:W-:Y:S01]  /*11b1a0*/  @P2 STG.E.U8 desc[UR4][R50.64], R3 ;  /* 0x0000000332002986 */ /* 0x0087e2000c101104 */
[----:B------:R-:W-:-:S02]  /*11b1b0*/  ISETP.LT.AND P2, PT, R40, UR11, !P3 ;  /* 0x0000000b28007c0c */ /* 0x000fc4000df41270 */
[----:B------:R-:W-:Y:S02]  /*11b1c0*/  PRMT R0, R42, 0x7771, RZ ;  /* 0x000077712a007816 */ /* 0x000fe400000000ff */
[----:B------:R-:W-:Y:S02]  /*11b1d0*/  ISETP.LT.AND P3, PT, R59, UR9, !P3 ;  /* 0x000000093b007c0c */ /* 0x000fe4000df61270 */
[----:B------:R-:W-:Y:S01]  /*11b1e0*/  ISETP.GE.AND P0, PT, R2, UR17, PT ;  /* 0x0000001102007c0c */ /* 0x000fe2000bf06270 */
[----:B---3--:R-:W3:Y:S01]  /*11b1f0*/  LDL.LU.64 R50, [R1+0x8b8] ;  /* 0x0008b80001327983 */ /* 0x008ee20000300a00 */
[C---:B------:R-:W-:Y:S02]  /*11b200*/  PRMT R3, R42.reuse, 0x7770, RZ ;  /* 0x000077702a037816 */ /* 0x040fe400000000ff */
[----:B------:R-:W-:Y:S01]  /*11b210*/  PRMT R2, R42, 0x7772, RZ ;  /* 0x000077722a027816 */ /* 0x000fe200000000ff */
[----:B------:R-:W0:Y:S01]  /*11b220*/  LDCU UR11, c[0x0][0x398] ;  /* 0x00007300ff0b77ac */ /* 0x000e220008000800 */
[----:B------:R-:W0:Y:S01]  /*11b230*/  LDCU UR9, c[0x0][0x398] ;  /* 0x00007300ff0977ac */ /* 0x000e220008000800 */
[----:B------:R-:W0:Y:S01]  /*11b240*/  LDCU UR17, c[0x0][0x398] ;  /* 0x00007300ff1177ac */ /* 0x000e220008000800 */
[----:B------:R-:W-:Y:S01]  /*11b250*/  @P1 STG.E.U8 desc[UR4][R32.64], R3 ;  /* 0x0000000320001986 */ /* 0x000fe2000c101104 */
[----:B------:R-:W-:Y:S01]  /*11b260*/  ISETP.LT.AND P1, PT, R16, UR12, !P4 ;  /* 0x0000000c10007c0c */ /* 0x000fe2000e721270 */
[----:B------:R-:W0:Y:S02]  /*11b270*/  LDCU UR12, c[0x0][0x398] ;  /* 0x00007300ff0c77ac */ /* 0x000e240008000800 */
[----:B----4-:R4:W-:Y:S04]  /*11b280*/  @P2 STG.E.U8 desc[UR4][R60.64], R0 ;  /* 0x000000003c002986 */ /* 0x0109e8000c101104 */
[----:B------:R0:W-:Y:S04]  /*11b290*/  @P6 STG.E.U8 desc[UR4][R36.64], R2 ;  /* 0x0000000224006986 */ /* 0x0001e8000c101104 */
[----:B----4-:R-:W4:Y:S01]  /*11b2a0*/  LDL.LU.64 R60, [R1+0x8f8] ;  /* 0x0008f800013c7983 */ /* 0x010f220000300a00 */
[----:B------:R-:W-:-:S03]  /*11b2b0*/  PRMT R0, R42, 0x7773, RZ ;  /* 0x000077732a007816 */ /* 0x000fc600000000ff */
[----:B0-----:R-:W4:Y:S01]  /*11b2c0*/  LDL.LU.64 R36, [R1+0x8f0] ;  /* 0x0008f00001247983 */ /* 0x001f220000300a00 */
[----:B------:R-:W-:-:S03]  /*11b2d0*/  PRMT R2, R43, 0x7770, RZ ;  /* 0x000077702b027816 */ /* 0x000fc600000000ff */
[----:B------:R0:W-:Y:S04]  /*11b2e0*/  @P3 STG.E.U8 desc[UR4][R52.64], R0 ;  /* 0x0000000034003986 */ /* 0x0001e8000c101104 */
[----:B0-----:R-:W4:Y:S04]  /*11b2f0*/  LDL.LU.64 R52, [R1+0x918] ;  /* 0x0009180001347983 */ /* 0x001f280000300a00 */
[----:B--2---:R0:W-:Y:S04]  /*11b300*/  @P1 STG.E.U8 desc[UR4][R18.64], R2 ;  /* 0x0000000212001986 */ /* 0x0041e8000c101104 */
[----:B0-----:R-:W2:Y:S01]  /*11b310*/  LDL.LU.64 R18, [R1+0x910] ;  /* 0x0009100001127983 */ /* 0x001ea20000300a00 */
[----:B------:R-:W-:-:S02]  /*11b320*/  ISETP.LT.AND P6, PT, R49, UR13, !P4 ;  /* 0x0000000d31007c0c */ /* 0x000fc4000e7c1270 */
[----:B------:R-:W-:Y:S02]  /*11b330*/  ISETP.LT.AND P2, PT, R48, UR7, !P4 ;  /* 0x0000000730007c0c */ /* 0x000fe4000e741270 */
[----:B------:R-:W-:Y:S02]  /*11b340*/  PRMT R0, R43, 0x7771, RZ ;  /* 0x000077712b007816 */ /* 0x000fe400000000ff */
[----:B------:R-:W-:Y:S02]  /*11b350*/  ISETP.LT.AND P1, PT, R45, UR8, !P4 ;  /* 0x000000082d007c0c */ /* 0x000fe4000e721270 */
[----:B------:R-:W-:Y:S01]  /*11b360*/  PRMT R2, R43, 0x7772, RZ ;  /* 0x000077722b027816 */ /* 0x000fe200000000ff */
[----:B------:R-:W2:Y:S01]  /*11b370*/  LDL.LU R42, [R1+0x764] ;  /* 0x00076400012a7983 */ /* 0x000ea20000300800 */
[----:B------:R-:W-:Y:S02]  /*11b380*/  ISETP.LT.AND P3, PT, R41, UR10, !P4 ;  /* 0x0000000a29007c0c */ /* 0x000fe4000e761270 */
[----:B------:R-:W-:Y:S01]  /*11b390*/  PRMT R3, R4, 0x7770, RZ ;  /* 0x0000777004037816 */ /* 0x000fe200000000ff */
[----:B------:R-:W0:Y:S01]  /*11b3a0*/  LDCU UR7, c[0x0][0x398] ;  /* 0x00007300ff0777ac */ /* 0x000e220008000800 */
[----:B------:R-:W0:Y:S01]  /*11b3b0*/  LDCU UR13, c[0x0][0x398] ;  /* 0x00007300ff0d77ac */ /* 0x000e220008000800 */
[----:B------:R-:W0:Y:S01]  /*11b3c0*/  LDCU UR8, c[0x0][0x398] ;  /* 0x00007300ff0877ac */ /* 0x000e220008000800 */
[----:B------:R-:W0:Y:S01]  /*11b3d0*/  LDCU UR10, c[0x0][0x398] ;  /* 0x00007300ff0a77ac */ /* 0x000e220008000800 */
[----:B------:R1:W-:Y:S04]  /*11b3e0*/  @P6 STG.E.U8 desc[UR4][R54.64], R0 ;  /* 0x0000000036006986 */ /* 0x0003e8000c101104 */
[----:B---3--:R3:W-:Y:S01]  /*11b3f0*/  @P2 STG.E.U8 desc[UR4][R50.64], R2 ;  /* 0x0000000232002986 */ /* 0x0087e2000c101104 */
[----:B------:R-:W-:-:S02]  /*11b400*/  ISETP.LT.AND P2, PT, R40, UR14, !P4 ;  /* 0x0000000e28007c0c */ /* 0x000fc4000e741270 */
[----:B------:R-:W-:Y:S01]  /*11b410*/  ISETP.LT.AND P6, PT, R17, UR15, !P4 ;  /* 0x0000000f11007c0c */ /* 0x000fe2000e7c1270 */
[----:B-1----:R-:W2:Y:S04]  /*11b420*/  LDL.LU.64 R54, [R1+0x938] ;  /* 0x0009380001367983 */ /* 0x002ea80000300a00 */
[----:B---3--:R-:W3:Y:S01]  /*11b430*/  LDL.LU.64 R50, [R1+0x908] ;  /* 0x0009080001327983 */ /* 0x008ee20000300a00 */
[----:B------:R-:W-:-:S03]  /*11b440*/  PRMT R2, R43, 0x7773, RZ ;  /* 0x000077732b027816 */ /* 0x000fc600000000ff */
[----:B------:R-:W3:Y:S01]  /*11b450*/  LDL.LU.64 R32, [R1+0x930] ;  /* 0x0009300001207983 */ /* 0x000ee20000300a00 */
[----:B------:R-:W-:Y:S01]  /*11b460*/  VIADD R0, R46, 0xfc ;  /* 0x000000fc2e007836 */ /* 0x000fe20000000000 */
[----:B------:R-:W1:Y:S01]  /*11b470*/  LDCU UR14, c[0x0][0x398] ;  /* 0x00007300ff0e77ac */ /* 0x000e620008000800 */
[----:B------:R-:W0:Y:S01]  /*11b480*/  LDCU UR15, c[0x0][0x398] ;  /* 0x00007300ff0f77ac */ /* 0x000e220008000800 */
[----:B----4-:R4:W-:Y:S02]  /*11b490*/  @P1 STG.E.U8 desc[UR4][R60.64], R2 ;  /* 0x000000023c001986 */ /* 0x0109e4000c101104 */
[----:B------:R-:W-:Y:S02]  /*11b4a0*/  ISETP.GE.AND P1, PT, R0, UR19, PT ;  /* 0x0000001300007c0c */ /* 0x000fe4000bf26270 */
[----:B------:R0:W-:Y:S01]  /*11b4b0*/  @P3 STG.E.U8 desc[UR4][R36.64], R3 ;  /* 0x0000000324003986 */ /* 0x0001e2000c101104 */
[----:B------:R-:W-:-:S03]  /*11b4c0*/  PRMT R0, R4, 0x7771, RZ ;  /* 0x0000777104007816 */ /* 0x000fc600000000ff */
[----:B----4-:R-:W4:Y:S01]  /*11b4d0*/  LDL.LU.64 R60, [R1+0x928] ;  /* 0x00092800013c7983 */ /* 0x010f220000300a00 */
[----:B------:R-:W-:-:S03]  /*11b4e0*/  PRMT R2, R4, 0x7772, RZ ;  /* 0x0000777204027816 */ /* 0x000fc600000000ff */
[----:B0-----:R-:W4:Y:S04]  /*11b4f0*/  LDL.LU.64 R36, [R1+0x958] ;  /* 0x0009580001247983 */ /* 0x001f280000300a00 */
[----:B------:R-:W4:Y:S04]  /*11b500*/  LDL.LU R47, [R1+0x694] ;  /* 0x00069400012f7983 */ /* 0x000f280000300800 */
[----:B------:R-:W-:Y:S04]  /*11b510*/  @P2 STG.E.U8 desc[UR4][R52.64], R0 ;  /* 0x0000000034002986 */ /* 0x000fe8000c101104 */
[----:B--2---:R0:W-:Y:S04]  /*11b520*/  @P6 STG.E.U8 desc[UR4][R18.64], R2 ;  /* 0x0000000212006986 */ /* 0x0041e8000c101104 */
[----:B0-----:R-:W2:Y:S01]  /*11b530*/  LDL.LU.64 R18, [R1+0x970] ;  /* 0x0009700001127983 */ /* 0x001ea20000300a00 */
[----:B------:R-:W-:-:S02]  /*11b540*/  ISETP.LT.AND P4, PT, R59, UR6, !P4 ;  /* 0x000000063b007c0c */ /* 0x000fc4000e781270 */
[----:B------:R-:W-:Y:S02]  /*11b550*/  ISETP.LT.AND P3, PT, R16, UR11, !P5 ;  /* 0x0000000b10007c0c */ /* 0x000fe4000ef61270 */
[----:B------:R-:W-:Y:S01]  /*11b560*/  ISETP.LT.AND P6, PT, R49, UR16, !P5 ;  /* 0x0000001031007c0c */ /* 0x000fe2000efc1270 */
[----:B------:R-:W2:Y:S01]  /*11b570*/  LDL.LU.64 R52, [R1+0x968] ;  /* 0x0009680001347983 */ /* 0x000ea20000300a00 */
[----:B------:R-:W-:Y:S02]  /*11b580*/  PRMT R4, R4, 0x7773, RZ ;  /* 0x0000777304047816 */ /* 0x000fe400000000ff */
[----:B------:R-:W-:Y:S02]  /*11b590*/  ISETP.LT.AND P2, PT, R48, UR9, !P5 ;  /* 0x0000000930007c0c */ /* 0x000fe4000ef41270 */
[C---:B------:R-:W-:Y:S02]  /*11b5a0*/  PRMT R0, R42.reuse, 0x7770, RZ ;  /* 0x000077702a007816 */ /* 0x040fe400000000ff */
        /* <DEDUP_REMOVED lines=9> */
[----:B------:R-:W0:Y:S01]  /*11b640*/  LDCU UR12, c[0x0][0x398] ;  /* 0x00007300ff0c77ac */ /* 0x000e220008000800 */
[----:B------:R-:W0:Y:S01]  /*11b650*/  LDCU UR7, c[0x0][0x398] ;  /* 0x00007300ff0777ac */ /* 0x000e220008000800 */
[----:B-1----:R-:W2:Y:S01]  /*11b660*/  LDL.LU.64 R54, [R1+0x9a8] ;  /* 0x0009a80001367983 */ /* 0x002ea20000300a00 */
[----:B---3--:R-:W-:-:S03]  /*11b670*/  PRMT R0, R42, 0x7771, RZ ;  /* 0x000077712a007816 */ /* 0x008fc600000000ff */
[----:B------:R-:W3:Y:S04]  /*11b680*/  LDL.LU.64 R50, [R1+0x9a0] ;  /* 0x0009a00001327983 */ /* 0x000ee80000300a00 */
[----:B------:R-:W3:Y:S04]  /*11b690*/  LDL.LU R44, [R1+0x6f4] ;  /* 0x0006f400012c7983 */ /* 0x000ee80000300800 */
[----:B------:R1:W-:Y:S02]  /*11b6a0*/  @P6 STG.E.U8 desc[UR4][R32.64], R0 ;  /* 0x0000000020006986 */ /* 0x0003e4000c101104 */
[----:B-1----:R-:W-:-:S02]  /*11b6b0*/  VIADD R0, R46, 0xfd ;  /* 0x000000fd2e007836 */ /* 0x002fc40000000000 */
[----:B----4-:R1:W-:Y:S03]  /*11b6c0*/  @P2 STG.E.U8 desc[UR4][R60.64], R2 ;  /* 0x000000023c002986 */ /* 0x0103e6000c101104 */
[----:B------:R-:W-:Y:S02]  /*11b6d0*/  ISETP.GE.AND P2, PT, R0, UR21, PT ;  /* 0x0000001500007c0c */ /* 0x000fe4000bf46270 */
[----:B------:R-:W-:Y:S01]  /*11b6e0*/  PRMT R0, R47, 0x7770, RZ ;  /* 0x000077702f007816 */ /* 0x000fe200000000ff */
[----:B-1----:R-:W4:Y:S01]  /*11b6f0*/  LDL.LU.64 R60, [R1+0x998] ;  /* 0x00099800013c7983 */ /* 0x002f220000300a00 */
[----:B------:R-:W-:-:S03]  /*11b700*/  PRMT R2, R42, 0x7773, RZ ;  /* 0x000077732a027816 */ /* 0x000fc600000000ff */
[----:B------:R-:W4:Y:S04]  /*11b710*/  LDL.LU.64 R42, [R1+0x990] ;  /* 0x00099000012a7983 */ /* 0x000f280000300a00 */
[----:B------:R-:W-:Y:S04]  /*11b720*/  @P3 STG.E.U8 desc[UR4][R36.64], R2 ;  /* 0x0000000224003986 */ /* 0x000fe8000c101104 */
[----:B--2---:R1:W-:Y:S04]  /*11b730*/  @P4 STG.E.U8 desc[UR4][R18.64], R0 ;  /* 0x0000000012004986 */ /* 0x0043e8000c101104 */
[----:B-1----:R-:W2:Y:S01]  /*11b740*/  LDL.LU.64 R18, [R1+0x9c8] ;  /* 0x0009c80001127983 */ /* 0x002ea20000300a00 */
[----:B------:R-:W-:-:S02]  /*11b750*/  ISETP.LT.AND P6, PT, R40, UR13, !P5 ;  /* 0x0000000d28007c0c */ /* 0x000fc4000efc1270 */
[----:B------:R-:W-:Y:S02]  /*11b760*/  ISETP.LT.AND P3, PT, R17, UR8, !P5 ;  /* 0x0000000811007c0c */ /* 0x000fe4000ef61270 */
[----:B------:R-:W-:Y:S02]  /*11b770*/  ISETP.LT.AND P5, PT, R59, UR10, !P5 ;  /* 0x0000000a3b007c0c */ /* 0x000fe4000efa1270 */
[C---:B------:R-:W-:Y:S02]  /*11b780*/  PRMT R2, R47.reuse, 0x7771, RZ ;  /* 0x000077712f027816 */ /* 0x040fe400000000ff */
[----:B------:R-:W-:Y:S02]  /*11b790*/  PRMT R0, R47, 0x7772, RZ ;  /* 0x000077722f007816 */ /* 0x000fe400000000ff */
[----:B------:R-:W-:Y:S01]  /*11b7a0*/  ISETP.LT.AND P4, PT, R49, UR15, !P0 ;  /* 0x0000000f31007c0c */ /* 0x000fe2000c781270 */
[----:B------:R-:W1:Y:S01]  /*11b7b0*/  LDCU UR13, c[0x0][0x398] ;  /* 0x00007300ff0d77ac */ /* 0x000e620008000800 */
[----:B------:R-:W0:Y:S01]  /*11b7c0*/  LDCU UR8, c[0x0][0x398] ;  /* 0x00007300ff0877ac */ /* 0x000e220008000800 */
[----:B------:R-:W0:Y:S01]  /*11b7d0*/  LDCU UR10, c[0x0][0x398] ;  /* 0x00007300ff0a77ac */ /* 0x000e220008000800 */
[----:B------:R-:W0:Y:S01]  /*11b7e0*/  LDCU UR15, c[0x0][0x398] ;  /* 0x00007300ff0f77ac */ /* 0x000e220008000800 */
[----:B------:R1:W-:Y:S01]  /*11b7f0*/  @P6 STG.E.U8 desc[UR4][R52.64], R2 ;  /* 0x0000000234006986 */ /* 0x0003e2000c101104 */
[----:B------:R-:W-:-:S03]  /*11b800*/  ISETP.LT.AND P6, PT, R16, UR14, !P0 ;  /* 0x0000000e10007c0c */ /* 0x000fc6000c7c1270 */
[----:B------:R3:W-:Y:S04]  /*11b810*/  @P3 STG.E.U8 desc[UR4][R54.64], R0 ;  /* 0x0000000036003986 */ /* 0x0007e8000c101104 */
[----:B-1----:R-:W2:Y:S01]  /*11b820*/  LDL.LU.64 R52, [R1+0x9c0] ;  /* 0x0009c00001347983 */ /* 0x002ea20000300a00 */
[----:B------:R-:W-:Y:S02]  /*11b830*/  PRMT R2, R47, 0x7773, RZ ;  /* 0x000077732f027816 */ /* 0x000fe400000000ff */
[C---:B---3--:R-:W-:Y:S02]  /*11b840*/  PRMT R0, R44.reuse, 0x7770, RZ ;  /* 0x000077702c007816 */ /* 0x048fe400000000ff */
[----:B------:R-:W-:Y:S01]  /*11b850*/  PRMT R3, R44, 0x7773, RZ ;  /* 0x000077732c037816 */ /* 0x000fe200000000ff */
[----:B------:R-:W1:Y:S01]  /*11b860*/  LDCU UR14, c[0x0][0x398] ;  /* 0x00007300ff0e77ac */ /* 0x000e620008000800 */
[----:B------:R3:W-:Y:S01]  /*11b870*/  @P5 STG.E.U8 desc[UR4][R50.64], R2 ;  /* 0x0000000232005986 */ /* 0x0007e2000c101104 */
[----:B0-----:R-:W-:-:S03]  /*11b880*/  ISETP.LT.AND P3, PT, R48, UR6, !P0 ;  /* 0x0000000630007c0c */ /* 0x001fc6000c761270 */
[----:B---3--:R-:W3:Y:S04]  /*11b890*/  LDL.LU.64 R50, [R1+0x9f8] ;  /* 0x0009f80001327983 */ /* 0x008ee80000300a00 */
[----:B------:R-:W3:Y:S01]  /*11b8a0*/  LDL.LU.64 R54, [R1+0x9f0] ;  /* 0x0009f00001367983 */ /* 0x000ee20000300a00 */
[C---:B------:R-:W-:Y:S02]  /*11b8b0*/  PRMT R2, R44.reuse, 0x7771, RZ ;  /* 0x000077712c027816 */ /* 0x040fe400000000ff */
[----:B------:R-:W-:Y:S01]  /*11b8c0*/  ISETP.LT.AND P5, PT, R45, UR9, !P0 ;  /* 0x000000092d007c0c */ /* 0x000fe2000c7a1270 */
[----:B------:R-:W0:Y:S01]  /*11b8d0*/  LDCU UR6, c[0x0][0x398] ;  /* 0x00007300ff0677ac */ /* 0x000e220008000800 */
[----:B------:R-:W0:Y:S01]  /*11b8e0*/  LDCU UR9, c[0x0][0x398] ;  /* 0x00007300ff0977ac */ /* 0x000e220008000800 */
[----:B----4-:R4:W-:Y:S04]  /*11b8f0*/  @P6 STG.E.U8 desc[UR4][R60.64], R0 ;  /* 0x000000003c006986 */ /* 0x0109e8000c101104 */
[----:B------:R0:W-:Y:S04]  /*11b900*/  @P4 STG.E.U8 desc[UR4][R42.64], R2 ;  /* 0x000000022a004986 */ /* 0x0001e8000c101104 */
[----:B----4-:R-:W4:Y:S04]  /*11b910*/  LDL.LU.64 R60, [R1+0xa28] ;  /* 0x000a2800013c7983 */ /* 0x010f280000300a00 */
[----:B------:R-:W4:Y:S04]  /*11b920*/  LDL.LU.64 R36, [R1+0xa20] ;  /* 0x000a200001247983 */ /* 0x000f280000300a00 */
[----:B0-----:R-:W4:Y:S04]  /*11b930*/  LDL.LU.64 R42, [R1+0xa18] ;  /* 0x000a1800012a7983 */ /* 0x001f280000300a00 */
[----:B------:R-:W4:Y:S01]  /*11b940*/  LDL.LU R47, [R1+0x768] ;  /* 0x00076800012f7983 */ /* 0x000f220000300800 */
[----:B------:R-:W-:-:S05]  /*11b950*/  PRMT R2, R44, 0x7772, RZ ;  /* 0x000077722c027816 */ /* 0x000fca00000000ff */
[----:B--2---:R0:W-:Y:S04]  /*11b960*/  @P3 STG.E.U8 desc[UR4][R18.64], R2 ;  /* 0x0000000212003986 */ /* 0x0041e8000c101104 */
[----:B0-----:R-:W2:Y:S01]  /*11b970*/  LDL.LU.64 R18, [R1+0xa10] ;  /* 0x000a100001127983 */ /* 0x001ea20000300a00 */
[----:B------:R-:W-:Y:S02]  /*11b980*/  ISETP.LT.AND P4, PT, R41, UR11, !P0 ;  /* 0x0000000b29007c0c */ /* 0x000fe4000c781270 */
[----:B------:R-:W-:Y:S01]  /*11b990*/  ISETP.LT.AND P6, PT, R40, UR12, !P0 ;  /* 0x0000000c28007c0c */ /* 0x000fe2000c7c1270 */
[----:B------:R-:W-:Y:S01]  /*11b9a0*/  VIADD R0, R46, 0xfe ;  /* 0x000000fe2e007836 */ /* 0x000fe20000000000 */
[----:B------:R-:W-:Y:S01]  /*11b9b0*/  PRMT R2, R5, 0x7771, RZ ;  /* 0x0000777105027816 */ /* 0x000fe200000000ff */
[----:B------:R-:W0:Y:S01]  /*11b9c0*/  LDCU UR11, c[0x0][0x398] ;  /* 0x00007300ff0b77ac */ /* 0x000e220008000800 */
[----:B------:R-:W0:Y:S02]  /*11b9d0*/  LDCU UR12, c[0x0][0x398] ;  /* 0x00007300ff0c77ac */ /* 0x000e240008000800 */
[----:B------:R-:W-:-:S02]  /*11b9e0*/  ISETP.GE.AND P3, PT, R0, UR23, PT ;  /* 0x0000001700007c0c */ /* 0x000fc4000bf66270 */
[----:B------:R-:W-:Y:S01]  /*11b9f0*/  PRMT R0, R5, 0x7770, RZ ;  /* 0x0000777005007816 */ /* 0x000fe200000000ff */
[----:B------:R0:W-:Y:S01]  /*11ba00*/  @P5 STG.E.U8 desc[UR4][R52.64], R3 ;  /* 0x0000000334005986 */ /* 0x0001e2000c101104 */
[----:B------:R-:W-:Y:S02]  /*11ba10*/  ISETP.LT.AND P5, PT, R17, UR16, !P0 ;  /* 0x0000001011007c0c */ /* 0x000fe4000c7a1270 */
[----:B------:R-:W-:Y:S01]  /*11ba20*/  ISETP.LT.AND P0, PT, R59, UR7, !P0 ;  /* 0x000000073b007c0c */ /* 0x000fe2000c701270 */
[----:B------:R-:W1:Y:S01]  /*11ba30*/  LDCU UR7, c[0x0][0x398] ;  /* 0x00007300ff0777ac */ /* 0x000e620008000800 */
[----:B------:R-:W-:Y:S01]  /*11ba40*/  PRMT R4, R6, 0x7770, RZ ;  /* 0x0000777006047816 */ /* 0x000fe200000000ff */
[----:B------:R-:W1:Y:S01]  /*11ba50*/  LDCU UR16, c[0x0][0x398] ;  /* 0x00007300ff1077ac */ /* 0x000e620008000800 */
[----:B0-----:R-:W2:Y:S04]  /*11ba60*/  LDL.LU.64 R52, [R1+0xa48] ;  /* 0x000a480001347983 */ /* 0x001ea80000300a00 */
[----:B---3--:R0:W-:Y:S04]  /*11ba70*/  @P4 STG.E.U8 desc[UR4][R50.64], R0 ;  /* 0x0000000032004986 */ /* 0x0081e8000c101104 */
[----:B------:R3:W-:Y:S01]  /*11ba80*/  @P6 STG.E.U8 desc[UR4][R54.64], R2 ;  /* 0x0000000236006986 */ /* 0x0007e2000c101104 */
[----:B------:R-:W-:-:S02]  /*11ba90*/  ISETP.LT.AND P6, PT, R16, UR13, !P1 ;  /* 0x0000000d10007c0c */ /* 0x000fc4000cfc1270 */
[----:B------:R-:W-:Y:S01]  /*11baa0*/  ISETP.LT.AND P4, PT, R49, UR8, !P1 ;  /* 0x0000000831007c0c */ /* 0x000fe2000cf81270 */
[----:B------:R-:W1:Y:S01]  /*11bab0*/  LDCU UR8, c[0x0][0x398] ;  /* 0x00007300ff0877ac */ /* 0x000e620008000800 */
[----:B------:R-:W1:Y:S01]  /*11bac0*/  LDCU UR13, c[0x0][0x398] ;  /* 0x00007300ff0d77ac */ /* 0x000e620008000800 */
[----:B0-----:R-:W2:Y:S01]  /*11bad0*/  LDL.LU.64 R50, [R1+0xa40] ;  /* 0x000a400001327983 */ /* 0x001ea20000300a00 */
[----:B------:R-:W-:-:S03]  /*11bae0*/  PRMT R0, R5, 0x7772, RZ ;  /* 0x0000777205007816 */ /* 0x000fc600000000ff */
[----:B---3--:R-:W3:Y:S01]  /*11baf0*/  LDL.LU R54, [R1+0x698] ;  /* 0x0006980001367983 */ /* 0x008ee20000300800 */
[----:B------:R-:W-:-:S03]  /*11bb00*/  PRMT R5, R5, 0x7773, RZ ;  /* 0x0000777305057816 */ /* 0x000fc600000000ff */
[----:B----4-:R0:W-:Y:S04]  /*11bb10*/  @P5 STG.E.U8 desc[UR4][R60.64], R0 ;  /* 0x000000003c005986 */ /* 0x0101e8000c101104 */
[----:B------:R4:W-:Y:S01]  /*11bb20*/  @P0 STG.E.U8 desc[UR4][R36.64], R5 ;  /* 0x0000000524000986 */ /* 0x0009e2000c101104 */
[----:B------:R-:W-:-:S03]  /*11bb30*/  PRMT R2, R47, 0x7771, RZ ;  /* 0x000077712f027816 */ /* 0x000fc600000000ff */
[----:B0-----:R-:W3:Y:S01]  /*11bb40*/  LDL.LU.64 R60, [R1+0xa50] ;  /* 0x000a5000013c7983 */ /* 0x001ee20000300a00 */
[----:B------:R-:W-:-:S03]  /*11bb50*/  PRMT R0, R47, 0x7770, RZ ;  /* 0x000077702f007816 */ /* 0x000fc600000000ff */
[----:B------:R-:W3:Y:S04]  /*11bb60*/  LDL.LU.64 R32, [R1+0xa68] ;  /* 0x000a680001207983 */ /* 0x000ee80000300a00 */
[----:B----4-:R-:W4:Y:S04]  /*11bb70*/  LDL.LU.64 R36, [R1+0xa60] ;  /* 0x000a600001247983 */ /* 0x010f280000300a00 */
[----:B------:R-:W4:Y:S04]  /*11bb80*/  LDL.LU R44, [R1+0x6f8] ;  /* 0x0006f800012c7983 */ /* 0x000f280000300800 */
[----:B------:R0:W-:Y:S04]  /*11bb90*/  @P6 STG.E.U8 desc[UR4][R42.64], R0 ;  /* 0x000000002a006986 */ /* 0x0001e8000c101104 */
[----:B0-----:R-:W4:Y:S04]  /*11bba0*/  LDL.LU.64 R42, [R1+0xa80] ;  /* 0x000a8000012a7983 */ /* 0x001f280000300a00 */
[----:B--2---:R0:W-:Y:S04]  /*11bbb0*/  @P4 STG.E.U8 desc[UR4][R18.64], R2 ;  /* 0x0000000212004986 */ /* 0x0041e8000c101104 */
[----:B0-----:R-:W2:Y:S01]  /*11bbc0*/  LDL.LU.64 R18, [R1+0xa58] ;  /* 0x000a580001127983 */ /* 0x001ea20000300a00 */
[----:B------:R-:W-:-:S02]  /*11bbd0*/  ISETP.LT.AND P5, PT, R48, UR10, !P1 ;  /* 0x0000000a30007c0c */ /* 0x000fc4000cfa1270 */
[----:B-1----:R-:W-:Y:S02]  /*11bbe0*/  ISETP.LT.AND P0, PT, R45, UR14, !P1 ;  /* 0x0000000e2d007c0c */ /* 0x002fe4000cf01270 */
[----:B------:R-:W-:Y:S02]  /*11bbf0*/  ISETP.LT.AND P4, PT, R41, UR15, !P1 ;  /* 0x0000000f29007c0c */ /* 0x000fe4000cf81270 */
[C---:B------:R-:W-:Y:S02]  /*11bc00*/  PRMT R0, R47.reuse, 0x7772, RZ ;  /* 0x000077722f007816 */ /* 0x040fe400000000ff */
[----:B------:R-:W-:Y:S02]  /*11bc10*/  PRMT R2, R47, 0x7773, RZ ;  /* 0x000077732f027816 */ /* 0x000fe400000000ff */
[----:B------:R-:W-:Y:S01]  /*11bc20*/  ISETP.LT.AND P6, PT, R17, UR9, !P1 ;  /* 0x0000000911007c0c */ /* 0x000fe2000cfc1270 */
[----:B------:R-:W0:Y:S01]  /*11bc30*/  LDCU UR10, c[0x0][0x398] ;  /* 0x00007300ff0a77ac */ /* 0x000e220008000800 */
[----:B------:R-:W1:Y:S01]  /*11bc40*/  LDCU UR14, c[0x0][0x398] ;  /* 0x00007300ff0e77ac */ /* 0x000e620008000800 */
[----:B------:R-:W0:Y:S01]  /*11bc50*/  LDCU UR15, c[0x0][0x398] ;  /* 0x00007300ff0f77ac */ /* 0x000e220008000800 */
[----:B------:R-:W0:Y:S01]  /*11bc60*/  LDCU UR9, c[0x0][0x398] ;  /* 0x00007300ff0977ac */ /* 0x000e220008000800 */
[----:B------:R1:W-:Y:S01]  /*11bc70*/  @P5 STG.E.U8 desc[UR4][R52.64], R0 ;  /* 0x0000000034005986 */ /* 0x0003e2000c101104 */
[----:B------:R-:W-:-:S02]  /*11bc80*/  ISETP.LT.AND P5, PT, R40, UR6, !P1 ;  /* 0x0000000628007c0c */ /* 0x000fc4000cfa1270 */
[----:B------:R-:W-:Y:S01]  /*11bc90*/  ISETP.LT.AND P1, PT, R59, UR11, !P1 ;  /* 0x0000000b3b007c0c */ /* 0x000fe2000cf21270 */
[----:B------:R-:W0:Y:S01]  /*11bca0*/  LDCU UR6, c[0x0][0x398] ;  /* 0x00007300ff0677ac */ /* 0x000e220008000800 */
[----:B------:R-:W0:Y:S01]  /*11bcb0*/  LDCU UR11, c[0x0][0x398] ;  /* 0x00007300ff0b77ac */ /* 0x000e220008000800 */
[----:B-1----:R-:W-:Y:S01]  /*11bcc0*/  VIADD R0, R46, 0xff ;  /* 0x000000ff2e007836 */ /* 0x002fe20000000000 */
[----:B------:R-:W2:Y:S04]  /*11bcd0*/  LDL.LU.64 R52, [R1+0xa78] ;  /* 0x000a780001347983 */ /* 0x000ea80000300a00 */
[----:B------:R1:W-:Y:S01]  /*11bce0*/  @P0 STG.E.U8 desc[UR4][R50.64], R2 ;  /* 0x0000000232000986 */ /* 0x0003e2000c101104 */
[----:B------:R-:W-:Y:S02]  /*11bcf0*/  ISETP.GE.AND P0, PT, R0, UR25, PT ;  /* 0x0000001900007c0c */ /* 0x000fe4000bf06270 */
[----:B---3--:R-:W-:-:S02]  /*11bd00*/  PRMT R0, R54, 0x7771, RZ ;  /* 0x0000777136007816 */ /* 0x008fc400000000ff */
[----:B-1----:R-:W-:Y:S01]  /*11bd10*/  PRMT R2, R54, 0x7770, RZ ;  /* 0x0000777036027816 */ /* 0x002fe200000000ff */
[----:B------:R-:W3:Y:S04]  /*11bd20*/  LDL.LU.64 R50, [R1+0xa08] ;  /* 0x000a080001327983 */ /* 0x000ee80000300a00 */
[----:B------:R-:W3:Y:S04]  /*11bd30*/  LDL.LU.64 R46, [R1+0x9b0] ;  /* 0x0009b000012e7983 */ /* 0x000ee80000300a00 */
[----:B------:R1:W-:Y:S01]  /*11bd40*/  @P4 STG.E.U8 desc[UR4][R60.64], R2 ;  /* 0x000000023c004986 */ /* 0x0003e2000c101104 */
[----:B------:R-:W-:-:S03]  /*11bd50*/  ISETP.LT.AND P4, PT, R16, UR12, !P2 ;  /* 0x0000000c10007c0c */ /* 0x000fc6000d781270 */
[----:B------:R0:W-:Y:S01]  /*11bd60*/  @P5 STG.E.U8 desc[UR4][R32.64], R0 ;  /* 0x0000000020005986 */ /* 0x0001e2000c101104 */
[----:B------:R-:W2:Y:S01]  /*11bd70*/  LDCU UR12, c[0x0][0x398] ;  /* 0x00007300ff0c77ac */ /* 0x000ea20008000800 */
[C---:B-1----:R-:W-:Y:S02]  /*11bd80*/  PRMT R2, R54.reuse, 0x7772, RZ ;  /* 0x0000777236027816 */ /* 0x042fe400000000ff */
[----:B------:R-:W3:Y:S01]  /*11bd90*/  LDL.LU.64 R60, [R1+0x900] ;  /* 0x00090000013c7983 */ /* 0x000ee20000300a00 */
[----:B0-----:R-:W-:-:S03]  /*11bda0*/  PRMT R0, R54, 0x7773, RZ ;  /* 0x0000777336007816 */ /* 0x001fc600000000ff */
[----:B----4-:R0:W-:Y:S04]  /*11bdb0*/  @P6 STG.E.U8 desc[UR4][R36.64], R2 ;  /* 0x0000000224006986 */ /* 0x0101e8000c101104 */
[----:B------:R1:W-:Y:S01]  /*11bdc0*/  @P1 STG.E.U8 desc[UR4][R42.64], R0 ;  /* 0x000000002a001986 */ /* 0x0003e2000c101104 */
[----:B0-----:R-:W-:-:S03]  /*11bdd0*/  PRMT R2, R44, 0x7770, RZ ;  /* 0x000077702c027816 */ /* 0x001fc600000000ff */
[----:B-1----:R-:W4:Y:S04]  /*11bde0*/  LDL.LU.64 R42, [R1+0x890] ;  /* 0x00089000012a7983 */ /* 0x002f280000300a00 */
[----:B--2---:R0:W-:Y:S04]  /*11bdf0*/  @P4 STG.E.U8 desc[UR4][R18.64], R2 ;  /* 0x0000000212004986 */ /* 0x0041e8000c101104 */
[----:B0-----:R-:W2:Y:S01]  /*11be00*/  LDL.LU.64 R18, [R1+0x888] ;  /* 0x0008880001127983 */ /* 0x001ea20000300a00 */
[----:B------:R-:W-:Y:S02]  /*11be10*/  ISETP.LT.AND P5, PT, R49, UR7, !P2 ;  /* 0x0000000731007c0c */ /* 0x000fe4000d7a1270 */
[----:B------:R-:W-:Y:S01]  /*11be20*/  ISETP.LT.AND P6, PT, R48, UR8, !P2 ;  /* 0x0000000830007c0c */ /* 0x000fe2000d7c1270 */
[----:B------:R-:W2:Y:S04]  /*11be30*/  LDL.LU R24, [R1+0x76c] ;  /* 0x00076c0001187983 */ /* 0x000ea80000300800 */
[----:B------:R-:W2:Y:S01]  /*11be40*/  LDL.LU.64 R28, [R1+0x880] ;  /* 0x00088000011c7983 */ /* 0x000ea20000300a00 */
[----:B------:R-:W-:-:S02]  /*11be50*/  PRMT R0, R44, 0x7771, RZ ;  /* 0x000077712c007816 */ /* 0x000fc400000000ff */
[C---:B------:R-:W-:Y:S02]  /*11be60*/  PRMT R2, R44.reuse, 0x7772, RZ ;  /* 0x000077722c027816 */ /* 0x040fe400000000ff */
[----:B------:R-:W-:Y:S02]  /*11be70*/  ISETP.LT.AND P1, PT, R45, UR10, !P2 ;  /* 0x0000000a2d007c0c */ /* 0x000fe4000d721270 */
[----:B------:R-:W-:Y:S01]  /*11be80*/  ISETP.LT.AND P4, PT, R41, UR13, !P2 ;  /* 0x0000000d29007c0c */ /* 0x000fe2000d781270 */
[----:B------:R-:W2:Y:S04]  /*11be90*/  LDL.LU.64 R32, [R1+0x878] ;  /* 0x0008780001207983 */ /* 0x000ea80000300a00 */
[----:B------:R-:W2:Y:S04]  /*11bea0*/  LDL.LU.64 R36, [R1+0x868] ;  /* 0x0008680001247983 */ /* 0x000ea80000300a00 */
[----:B------:R-:W2:Y:S01]  /*11beb0*/  LDL.LU.64 R54, [R1+0x858] ;  /* 0x0008580001367983 */ /* 0x000ea20000300a00 */
[----:B------:R-:W-:Y:S01]  /*11bec0*/  PRMT R3, R44, 0x7773, RZ ;  /* 0x000077732c037816 */ /* 0x000fe200000000ff */
[----:B------:R-:W0:Y:S01]  /*11bed0*/  LDCU UR7, c[0x0][0x398] ;  /* 0x00007300ff0777ac */ /* 0x000e220008000800 */
[----:B------:R-:W1:Y:S01]  /*11bee0*/  LDCU UR8, c[0x0][0x398] ;  /* 0x00007300ff0877ac */ /* 0x000e620008000800 */
[----:B------:R0:W-:Y:S01]  /*11bef0*/  @P5 STG.E.U8 desc[UR4][R52.64], R0 ;  /* 0x0000000034005986 */ /* 0x0001e2000c101104 */
[----:B------:R-:W-:Y:S01]  /*11bf00*/  ISETP.LT.AND P5, PT, R40, UR14, !P2 ;  /* 0x0000000e28007c0c */ /* 0x000fe2000d7a1270 */
[----:B------:R-:W1:Y:S01]  /*11bf10*/  LDCU UR10, c[0x0][0x398] ;  /* 0x00007300ff0a77ac */ /* 0x000e620008000800 */
[----:B------:R-:W1:Y:S01]  /*11bf20*/  LDCU UR13, c[0x0][0x398] ;  /* 0x00007300ff0d77ac */ /* 0x000e620008000800 */
[----:B0-----:R-:W2:Y:S01]  /*11bf30*/  LDL.LU.64 R52, [R1+0x848] ;  /* 0x0008480001347983 */ /* 0x001ea20000300a00 */
[----:B------:R-:W-:-:S03]  /*11bf40*/  PRMT R0, R6, 0x7771, RZ ;  /* 0x0000777106007816 */ /* 0x000fc600000000ff */
[----:B------:R-:W2:Y:S04]  /*11bf50*/  LDL.LU R44, [R1+0x69c] ;  /* 0x00069c00012c7983 */ /* 0x000ea80000300800 */
[----:B---3--:R0:W-:Y:S01]  /*11bf60*/  @P6 STG.E.U8 desc[UR4][R50.64], R2 ;  /* 0x0000000232006986 */ /* 0x0081e2000c101104 */
[----:B------:R-:W-:-:S03]  /*11bf70*/  ISETP.LT.AND P6, PT, R17, UR15, !P2 ;  /* 0x0000000f11007c0c */ /* 0x000fc6000d7c1270 */
[----:B------:R3:W-:Y:S01]  /*11bf80*/  @P1 STG.E.U8 desc[UR4][R46.64], R3 ;  /* 0x000000032e001986 */ /* 0x0007e2000c101104 */
[----:B------:R-:W-:Y:S02]  /*11bf90*/  ISETP.LT.AND P1, PT, R16, UR6, !P3 ;  /* 0x0000000610007c0c */ /* 0x000fe4000df21270 */
[----:B0-----:R-:W-:Y:S01]  /*11bfa0*/  PRMT R2, R6, 0x7772, RZ ;  /* 0x0000777206027816 */ /* 0x001fe200000000ff */
[----:B------:R-:W2:Y:S04]  /*11bfb0*/  LDL.LU.64 R50, [R1+0x838] ;  /* 0x0008380001327983 */ /* 0x000ea80000300a00 */
[----:B---3--:R-:W3:Y:S04]  /*11bfc0*/  LDL.LU.64 R46, [R1+0x828] ;  /* 0x00082800012e7983 */ /* 0x008ee80000300a00 */
[----:B------:R0:W-:Y:S01]  /*11bfd0*/  @P4 STG.E.U8 desc[UR4][R60.64], R4 ;  /* 0x000000043c004986 */ /* 0x0001e2000c101104 */
[----:B------:R-:W-:-:S02]  /*11bfe0*/  ISETP.LT.AND P4, PT, R16, UR17, !P0 ;  /* 0x0000001110007c0c */ /* 0x000fc4000c781270 */
[----:B------:R-:W-:Y:S01]  /*11bff0*/  ISETP.LT.AND P2, PT, R59, UR16, !P2 ;  /* 0x000000103b007c0c */ /* 0x000fe2000d741270 */
[----:B------:R-:W1:Y:S01]  /*11c000*/  LDCU UR6, c[0x0][0x398] ;  /* 0x00007300ff0677ac */ /* 0x000e620008000800 */
[----:B0-----:R-:W3:Y:S04]  /*11c010*/  LDL.LU.64 R60, [R1+0x818] ;  /* 0x00081800013c7983 */ /* 0x001ee80000300a00 */
[----:B----4-:R0:W-:Y:S04]  /*11c020*/  @P5 STG.E.U8 desc[UR4][R42.64], R0 ;  /* 0x000000002a005986 */ /* 0x0101e8000c101104 */
[----:B0-----:R-:W4:Y:S04]  /*11c030*/  LDL.LU.64 R42, [R1+0x800] ;  /* 0x00080000012a7983 */ /* 0x001f280000300a00 */
[----:B--2---:R0:W-:Y:S04]  /*11c040*/  @P6 STG.E.U8 desc[UR4][R18.64], R2 ;  /* 0x0000000212006986 */ /* 0x0041e8000c101104 */
[----:B0-----:R-:W2:Y:S04]  /*11c050*/  LDL.LU.64 R18, [R1+0x870] ;  /* 0x0008700001127983 */ /* 0x001ea80000300a00 */
[----:B------:R-:W2:Y:S01]  /*11c060*/  LDL.LU R16, [R1+0x6fc] ;  /* 0x0006fc0001107983 */ /* 0x000ea20000300800 */
[----:B------:R-:W-:-:S02]  /*11c070*/  PRMT R6, R6, 0x7773, RZ ;  /* 0x0000777306067816 */ /* 0x000fc400000000ff */
[----:B------:R-:W-:Y:S02]  /*11c080*/  ISETP.LT.AND P6, PT, R49, UR9, !P3 ;  /* 0x0000000931007c0c */ /* 0x000fe4000dfc1270 */
[----:B------:R-:W-:Y:S02]  /*11c090*/  ISETP.LT.AND P5, PT, R48, UR11, !P3 ;  /* 0x0000000b30007c0c */ /* 0x000fe4000dfa1270 */
[C---:B------:R-:W-:Y:S02]  /*11c0a0*/  PRMT R3, R24.reuse, 0x7770, RZ ;  /* 0x0000777018037816 */ /* 0x040fe400000000ff */
[C---:B------:R-:W-:Y:S01]  /*11c0b0*/  PRMT R4, R24.reuse, 0x7771, RZ ;  /* 0x0000777118047816 */ /* 0x040fe200000000ff */
[----:B------:R-:W-:Y:S01]  /*11c0c0*/  @P2 STG.E.U8 desc[UR4][R28.64], R6 ;  /* 0x000000061c002986 */ /* 0x000fe2000c101104 */
[----:B------:R-:W-:Y:S02]  /*11c0d0*/  ISETP.LT.AND P2, PT, R45, UR12, !P3 ;  /* 0x0000000c2d007c0c */ /* 0x000fe4000df41270 */
[----:B------:R-:W-:-:S02]  /*11c0e0*/  PRMT R5, R24, 0x7772, RZ ;  /* 0x0000777218057816 */ /* 0x000fc400000000ff */
[----:B------:R-:W-:Y:S01]  /*11c0f0*/  PRMT R8, R24, 0x7773, RZ ;  /* 0x0000777318087816 */ /* 0x000fe200000000ff */
[----:B------:R0:W-:Y:S01]  /*11c100*/  @P1 STG.E.U8 desc[UR4][R32.64], R3 ;  /* 0x0000000320001986 */ /* 0x0001e2000c101104 */
[----:B------:R-:W-:Y:S01]  /*11c110*/  ISETP.LT.AND P1, PT, R41, UR7, !P3 ;  /* 0x0000000729007c0c */ /* 0x000fe2000df21270 */
[----:B------:R-:W0:Y:S01]  /*11c120*/  LDCU UR9, c[0x0][0x398] ;  /* 0x00007300ff0977ac */ /* 0x000e220008000800 */
[----:B------:R-:W0:Y:S01]  /*11c130*/  LDCU UR11, c[0x0][0x398] ;  /* 0x00007300ff0b77ac */ /* 0x000e220008000800 */
[----:B------:R-:W0:Y:S01]  /*11c140*/  LDCU UR7, c[0x0][0x398] ;  /* 0x00007300ff0777ac */ /* 0x000e220008000800 */
[----:B------:R0:W-:Y:S04]  /*11c150*/  @P6 STG.E.U8 desc[UR4][R36.64], R4 ;  /* 0x0000000424006986 */ /* 0x0001e8000c101104 */
[----:B------:R2:W-:Y:S01]  /*11c160*/  @P5 STG.E.U8 desc[UR4][R54.64], R5 ;  /* 0x0000000536005986 */ /* 0x0005e2000c101104 */
[----:B-1----:R-:W-:Y:S01]  /*11c170*/  ISETP.LT.AND P6, PT, R40, UR8, !P3 ;  /* 0x0000000828007c0c */ /* 0x002fe2000dfc1270 */
[----:B------:R-:W1:Y:S02]  /*11c180*/  LDCU UR8, c[0x0][0x398] ;  /* 0x00007300ff0877ac */ /* 0x000e640008000800 */
[----:B------:R-:W-:Y:S01]  /*11c190*/  @P2 STG.E.U8 desc[UR4][R52.64], R8 ;  /* 0x0000000834002986 */ /* 0x000fe2000c101104 */
[----:B------:R-:W-:Y:S01]  /*11c1a0*/  ISETP.LT.AND P2, PT, R17, UR10, !P3 ;  /* 0x0000000a11007c0c */ /* 0x000fe2000df41270 */
[----:B------:R-:W1:Y:S01]  /*11c1b0*/  LDCU UR10, c[0x0][0x398] ;  /* 0x00007300ff0a77ac */ /* 0x000e620008000800 */
[----:B------:R-:W-:-:S02]  /*11c1c0*/  ISETP.LT.AND P3, PT, R59, UR6, !P3 ;  /* 0x000000063b007c0c */ /* 0x000fc4000df61270 */
[C---:B------:R-:W-:Y:S02]  /*11c1d0*/  PRMT R0, R44.reuse, 0x7770, RZ ;  /* 0x000077702c007816 */ /* 0x040fe400000000ff */
[C---:B------:R-:W-:Y:S02]  /*11c1e0*/  PRMT R2, R44.reuse, 0x7771, RZ ;  /* 0x000077712c027816 */ /* 0x040fe400000000ff */
[C---:B0-----:R-:W-:Y:S02]  /*11c1f0*/  PRMT R3, R44.reuse, 0x7772, RZ ;  /* 0x000077722c037816 */ /* 0x041fe400000000ff */
[----:B------:R-:W-:Y:S02]  /*11c200*/  PRMT R4, R44, 0x7773, RZ ;  /* 0x000077732c047816 */ /* 0x000fe400000000ff */
[----:B------:R-:W-:Y:S01]  /*11c210*/  ISETP.LT.AND P5, PT, R49, UR13, !P0 ;  /* 0x0000000d31007c0c */ /* 0x000fe2000c7a1270 */
[----:B------:R0:W-:Y:S04]  /*11c220*/  @P1 STG.E.U8 desc[UR4][R50.64], R0 ;  /* 0x0000000032001986 */ /* 0x0001e8000c101104 */
[----:B---3--:R3:W-:Y:S01]  /*11c230*/  @P6 STG.E.U8 desc[UR4][R46.64], R2 ;  /* 0x000000022e006986 */ /* 0x0087e2000c101104 */
[----:B------:R-:W-:-:S02]  /*11c240*/  ISETP.LT.AND P1, PT, R48, UR9, !P0 ;  /* 0x0000000930007c0c */ /* 0x000fc4000c721270 */
[----:B------:R-:W-:Y:S01]  /*11c250*/  ISETP.LT.AND P6, PT, R45, UR11, !P0 ;  /* 0x0000000b2d007c0c */ /* 0x000fe2000c7c1270 */
[----:B------:R0:W-:Y:S01]  /*11c260*/  @P2 STG.E.U8 desc[UR4][R60.64], R3 ;  /* 0x000000033c002986 */ /* 0x0001e2000c101104 */
[----:B------:R-:W-:-:S03]  /*11c270*/  ISETP.LT.AND P2, PT, R41, UR7, !P0 ;  /* 0x0000000729007c0c */ /* 0x000fc6000c741270 */
[----:B----4-:R4:W-:Y:S01]  /*11c280*/  @P3 STG.E.U8 desc[UR4][R42.64], R4 ;  /* 0x000000042a003986 */ /* 0x0109e2000c101104 */
[----:B-1----:R-:W-:Y:S02]  /*11c290*/  ISETP.LT.AND P3, PT, R40, UR8, !P0 ;  /* 0x0000000828007c0c */ /* 0x002fe4000c761270 */
[C---:B--2---:R-:W-:Y:S02]  /*11c2a0*/  PRMT R5, R16.reuse, 0x7770, RZ ;  /* 0x0000777010057816 */ /* 0x044fe400000000ff */
[C---:B0-----:R-:W-:Y:S02]  /*11c2b0*/  PRMT R0, R16.reuse, 0x7771, RZ ;  /* 0x0000777110007816 */ /* 0x041fe400000000ff */
[C---:B---3--:R-:W-:Y:S02]  /*11c2c0*/  PRMT R2, R16.reuse, 0x7772, RZ ;  /* 0x0000777210027816 */ /* 0x048fe400000000ff */
[----:B------:R-:W-:Y:S01]  /*11c2d0*/  PRMT R6, R16, 0x7773, RZ ;  /* 0x0000777310067816 */ /* 0x000fe200000000ff */
[----:B------:R0:W-:Y:S01]  /*11c2e0*/  @P4 STG.E.U8 desc[UR4][R18.64], R5 ;  /* 0x0000000512004986 */ /* 0x0001e2000c101104 */
[----:B------:R-:W-:-:S03]  /*11c2f0*/  ISETP.LT.AND P4, PT, R17, UR10, !P0 ;  /* 0x0000000a11007c0c */ /* 0x000fc6000c781270 */
[----:B------:R-:W2:Y:S04]  /*11c300*/  LDL.LU.64 R44, [R1+0x860] ;  /* 0x00086000012c7983 */ /* 0x000ea80000300a00 */
[----:B------:R-:W3:Y:S04]  /*11c310*/  LDL.LU.64 R60, [R1+0x850] ;  /* 0x00085000013c7983 */ /* 0x000ee80000300a00 */
[----:B----4-:R-:W4:Y:S04]  /*11c320*/  LDL.LU.64 R42, [R1+0x840] ;  /* 0x00084000012a7983 */ /* 0x010f280000300a00 */
[----:B------:R-:W4:Y:S04]  /*11c330*/  LDL.LU.64 R40, [R1+0x830] ;  /* 0x0008300001287983 */ /* 0x000f280000300a00 */
[----:B0-----:R-:W4:Y:S04]  /*11c340*/  LDL.LU.64 R18, [R1+0x820] ;  /* 0x0008200001127983 */ /* 0x001f280000300a00 */
[----:B------:R-:W4:Y:S01]  /*11c350*/  LDL.LU.64 R16, [R1+0x810] ;  /* 0x0008100001107983 */ /* 0x000f220000300a00 */
[----:B------:R-:W-:-:S02]  /*11c360*/  PRMT R3, R7, 0x7770, RZ ;  /* 0x0000777007037816 */ /* 0x000fc400000000ff */
[C---:B------:R-:W-:Y:S02]  /*11c370*/  PRMT R4, R7.reuse, 0x7771, RZ ;  /* 0x0000777107047816 */ /* 0x040fe400000000ff */
[----:B------:R-:W-:Y:S02]  /*11c380*/  PRMT R5, R7, 0x7772, RZ ;  /* 0x0000777207057816 */ /* 0x000fe400000000ff */
[----:B------:R-:W-:Y:S02]  /*11c390*/  ISETP.LT.AND P0, PT, R59, UR10, !P0 ;  /* 0x0000000a3b007c0c */ /* 0x000fe4000c701270 */
[----:B------:R-:W-:Y:S01]  /*11c3a0*/  PRMT R7, R7, 0x7773, RZ ;  /* 0x0000777307077816 */ /* 0x000fe200000000ff */
[----:B--2---:R0:W-:Y:S04]  /*11c3b0*/  @P5 STG.E.U8 desc[UR4][R44.64], R0 ;  /* 0x000000002c005986 */ /* 0x0041e8000c101104 */
[----:B---3--:R0:W-:Y:S04]  /*11c3c0*/  @P1 STG.E.U8 desc[UR4][R60.64], R2 ;  /* 0x000000023c001986 */ /* 0x0081e8000c101104 */
[----:B----4-:R0:W-:Y:S04]  /*11c3d0*/  @P6 STG.E.U8 desc[UR4][R42.64], R6 ;  /* 0x000000062a006986 */ /* 0x0101e8000c101104 */
[----:B------:R0:W-:Y:S04]  /*11c3e0*/  @P2 STG.E.U8 desc[UR4][R40.64], R3 ;  /* 0x0000000328002986 */ /* 0x0001e8000c101104 */
[----:B------:R0:W-:Y:S04]  /*11c3f0*/  @P3 STG.E.U8 desc[UR4][R18.64], R4 ;  /* 0x0000000412003986 */ /* 0x0001e8000c101104 */
[----:B------:R0:W-:Y:S01]  /*11c400*/  @P4 STG.E.U8 desc[UR4][R16.64], R5 ;  /* 0x0000000510004986 */ /* 0x0001e2000c101104 */
[----:B------:R-:W-:Y:S05]  /*11c410*/  @!P0 EXIT ;  /* 0x000000000000894d */ /* 0x000fea0003800000 */
[----:B0-----:R-:W2:Y:S04]  /*11c420*/  LDL.LU.64 R16, [R1+0x808] ;  /* 0x0008080001107983 */ /* 0x001ea80000300a00 */
[----:B--2---:R-:W-:Y:S01]  /*11c430*/  STG.E.U8 desc[UR4][R16.64], R7 ;  /* 0x0000000710007986 */ /* 0x004fe2000c101104 */
[----:B------:R-:W-:Y:S05]  /*11c440*/  EXIT ;  /* 0x000000000000794d */ /* 0x000fea0003800000 */
.L_x_2:
[----:B------:R-:W-:-:S00]  /*11c450*/  BRA `(.L_x_2) ;  /* 0xfffffffc00fc7947 */ /* 0x000fc0000383ffff */
[----:B------:R-:W-:-:S00]  /*11c460*/  NOP ;  /* 0x0000000000007918 */ /* 0x000fc00000000000 */
        /* <DEDUP_REMOVED lines=9> */
.L_x_3:


//--------------------- .nv.shared.matmul_kernel  --------------------------
	.section	.nv.shared.matmul_kernel,"aw",@nobits
	.sectionflags	@""
	.align	16
	.zero		1024


//--------------------- .nv.shared.reserved.0     --------------------------
	.section	.nv.shared.reserved.0,"aw",@nobits
	.weak		__nv_reservedSMEM_offset_0_alias
	.size		__nv_reservedSMEM_offset_0_alias, 0, 64
	.other		__nv_reservedSMEM_offset_0_alias,@"STO_CUDA_RESERVED_SHARED STV_DEFAULT"
__nv_reservedSMEM_offset_0_alias:
	.zero		0
	.zero		64


//--------------------- .nv.constant0.matmul_kernel --------------------------
	.section	.nv.constant0.matmul_kernel,"a",@progbits
	.sectionflags	@""
	.align	4
.nv.constant0.matmul_kernel:
	.zero		976


//--------------------- SYMBOLS --------------------------

	.type		.nv.reservedSmem.offset0,@object
	.size		.nv.reservedSmem.offset0,0x4
	.type		.nv.reservedSmem.cap,@object
	.size		.nv.reservedSmem.cap,0x4
